	.target	sm_90a

	.elftype	@"ET_EXEC"


//--------------------- .note.nv.tkinfo           --------------------------
	.section	.note.nv.tkinfo,"",@"SHT_NOTE"
	.sectionflags	@"SHF_NOTE_NV_TKINFO"
	.tkinfo
        /*0018*/ 	.word	0x00000002
        /*0030*/ 	.string	""
        /*0030*/ 	.string	"ptxas"
        /*0030*/ 	.string	"Cuda compilation tools, release 13.0, V13.0.88"
        /*0030*/ 	.string	"Build cuda_13.0.r13.0/compiler.36424714_0"
        /*0030*/ 	.string	"-arch sm_90a -m 64 "



//--------------------- .note.nv.cuinfo           --------------------------
	.section	.note.nv.cuinfo,"",@"SHT_NOTE"
	.sectionflags	@"SHF_NOTE_NV_CUINFO"
        /*0018*/ 	.short	0x0002
        /*001a*/ 	.short	0x005a
        /*001c*/ 	.short	0x0082
	.zero		2


//--------------------- .nv.info                  --------------------------
	.section	.nv.info,"",@"SHT_CUDA_INFO"
	.align	4


	//----- nvinfo : EIATTR_REGCOUNT
	.align		4
        /*0000*/ 	.byte	0x04, 0x2f
        /*0002*/ 	.short	(.L_19 - .L_18)
	.align		4
.L_18:
        /*0004*/ 	.word	index@(_ZN7cutlass13device_kernelIN5flash11enable_sm90INS1_16FlashAttnFwdSm90INS1_25CollectiveMainloopFwdSm90ILi2EN4cute5tupleIJNS5_1CILi1EEES8_S8_EEENS6_IJNS7_ILi128EEENS7_ILi96EEENS7_ILi192EEEEEELi192ENS_6half_tEfNS_4arch4Sm90ELb1ELb0ELb1ELb1ELb1ELb1ELb0ELb1ELb1ELb1ELb0ELb0EEENS1_21CollectiveEpilogueFwdINS6_IJSA_SC_SB_EEES9_SE_SG_Li256ELb1ELb1ELb0ELb0EEENS1_36VarlenDynamicPersistentTileSchedulerILi128ELi96ELi256ELi128ELb0ELb1ELb1ELb1ELb1ELb1EEEEEEEEEvNT_6ParamsE)
        /*0008*/ 	.word	0x000000a8


	//----- nvinfo : EIATTR_FRAME_SIZE
	.align		4
.L_19:
        /*000c*/ 	.byte	0x04, 0x11
        /*000e*/ 	.short	(.L_21 - .L_20)
	.align		4
.L_20:
        /*0010*/ 	.word	index@(_ZN7cutlass13device_kernelIN5flash11enable_sm90INS1_16FlashAttnFwdSm90INS1_25CollectiveMainloopFwdSm90ILi2EN4cute5tupleIJNS5_1CILi1EEES8_S8_EEENS6_IJNS7_ILi128EEENS7_ILi96EEENS7_ILi192EEEEEELi192ENS_6half_tEfNS_4arch4Sm90ELb1ELb0ELb1ELb1ELb1ELb1ELb0ELb1ELb1ELb1ELb0ELb0EEENS1_21CollectiveEpilogueFwdINS6_IJSA_SC_SB_EEES9_SE_SG_Li256ELb1ELb1ELb0ELb0EEENS1_36VarlenDynamicPersistentTileSchedulerILi128ELi96ELi256ELi128ELb0ELb1ELb1ELb1ELb1ELb1EEEEEEEEEvNT_6ParamsE)
        /*0014*/ 	.word	0x00000098


	//----- nvinfo : EIATTR_REGCOUNT
	.align		4
.L_21:
        /*0018*/ 	.byte	0x04, 0x2f
        /*001a*/ 	.short	(.L_23 - .L_22)
	.align		4
.L_22:
        /*001c*/ 	.word	index@(_ZN7cutlass13device_kernelIN5flash11enable_sm90INS1_16FlashAttnFwdSm90INS1_25CollectiveMainloopFwdSm90ILi2EN4cute5tupleIJNS5_1CILi1EEES8_S8_EEENS6_IJNS7_ILi128EEENS7_ILi96EEENS7_ILi192EEEEEELi192ENS_6half_tEfNS_4arch4Sm90ELb1ELb0ELb1ELb1ELb1ELb0ELb0ELb1ELb1ELb1ELb0ELb0EEENS1_21CollectiveEpilogueFwdINS6_IJSA_SC_SB_EEES9_SE_SG_Li256ELb1ELb1ELb0ELb0EEENS1_36VarlenDynamicPersistentTileSchedulerILi128ELi96ELi256ELi128ELb0ELb1ELb1ELb1ELb1ELb1EEEEEEEEEvNT_6ParamsE)
        /*0020*/ 	.word	0x000000a8


	//----- nvinfo : EIATTR_FRAME_SIZE
	.align		4
.L_23:
        /*0024*/ 	.byte	0x04, 0x11
        /*0026*/ 	.short	(.L_25 - .L_24)
	.align		4
.L_24:
        /*0028*/ 	.word	index@(_ZN7cutlass13device_kernelIN5flash11enable_sm90INS1_16FlashAttnFwdSm90INS1_25CollectiveMainloopFwdSm90ILi2EN4cute5tupleIJNS5_1CILi1EEES8_S8_EEENS6_IJNS7_ILi128EEENS7_ILi96EEENS7_ILi192EEEEEELi192ENS_6half_tEfNS_4arch4Sm90ELb1ELb0ELb1ELb1ELb1ELb0ELb0ELb1ELb1ELb1ELb0ELb0EEENS1_21CollectiveEpilogueFwdINS6_IJSA_SC_SB_EEES9_SE_SG_Li256ELb1ELb1ELb0ELb0EEENS1_36VarlenDynamicPersistentTileSchedulerILi128ELi96ELi256ELi128ELb0ELb1ELb1ELb1ELb1ELb1EEEEEEEEEvNT_6ParamsE)
        /*002c*/ 	.word	0x00000030


	//----- nvinfo : EIATTR_REGCOUNT
	.align		4
.L_25:
        /*0030*/ 	.byte	0x04, 0x2f
        /*0032*/ 	.short	(.L_27 - .L_26)
	.align		4
.L_26:
        /*0034*/ 	.word	index@(_ZN7cutlass13device_kernelIN5flash11enable_sm90INS1_16FlashAttnFwdSm90INS1_25CollectiveMainloopFwdSm90ILi2EN4cute5tupleIJNS5_1CILi1EEES8_S8_EEENS6_IJNS7_ILi128EEENS7_ILi96EEENS7_ILi192EEEEEELi192ENS_6half_tEfNS_4arch4Sm90ELb1ELb0ELb1ELb0ELb1ELb0ELb0ELb1ELb1ELb1ELb0ELb0EEENS1_21CollectiveEpilogueFwdINS6_IJSA_SC_SB_EEES9_SE_SG_Li256ELb0ELb1ELb0ELb0EEENS1_30DynamicPersistentTileSchedulerILi256ELi128ELb0ELb1ELb1EEEEEEEEEvNT_6ParamsE)
        /*0038*/ 	.word	0x000000a8


	//----- nvinfo : EIATTR_FRAME_SIZE
	.align		4
.L_27:
        /*003c*/ 	.byte	0x04, 0x11
        /*003e*/ 	.short	(.L_29 - .L_28)
	.align		4
.L_28:
        /*0040*/ 	.word	index@(_ZN7cutlass13device_kernelIN5flash11enable_sm90INS1_16FlashAttnFwdSm90INS1_25CollectiveMainloopFwdSm90ILi2EN4cute5tupleIJNS5_1CILi1EEES8_S8_EEENS6_IJNS7_ILi128EEENS7_ILi96EEENS7_ILi192EEEEEELi192ENS_6half_tEfNS_4arch4Sm90ELb1ELb0ELb1ELb0ELb1ELb0ELb0ELb1ELb1ELb1ELb0ELb0EEENS1_21CollectiveEpilogueFwdINS6_IJSA_SC_SB_EEES9_SE_SG_Li256ELb0ELb1ELb0ELb0EEENS1_30DynamicPersistentTileSchedulerILi256ELi128ELb0ELb1ELb1EEEEEEEEEvNT_6ParamsE)
        /*0044*/ 	.word	0x00000008


	//----- nvinfo : EIATTR_REGCOUNT
	.align		4
.L_29:
        /*0048*/ 	.byte	0x04, 0x2f
        /*004a*/ 	.short	(.L_31 - .L_30)
	.align		4
.L_30:
        /*004c*/ 	.word	index@(_ZN7cutlass13device_kernelIN5flash11enable_sm90INS1_16FlashAttnFwdSm90INS1_25CollectiveMainloopFwdSm90ILi2EN4cute5tupleIJNS5_1CILi1EEES8_S8_EEENS6_IJNS7_ILi128EEENS7_ILi96EEENS7_ILi192EEEEEELi192ENS_6half_tEfNS_4arch4Sm90ELb0ELb1ELb1ELb1ELb1ELb1ELb0ELb1ELb1ELb1ELb0ELb0EEENS1_21CollectiveEpilogueFwdINS6_IJSA_SC_SB_EEES9_SE_SG_Li256ELb1ELb1ELb0ELb0EEENS1_36VarlenDynamicPersistentTileSchedulerILi128ELi96ELi256ELi128ELb0ELb1ELb1ELb1ELb0ELb1EEEEEEEEEvNT_6ParamsE)
        /*0050*/ 	.word	0x000000a8


	//----- nvinfo : EIATTR_FRAME_SIZE
	.align		4
.L_31:
        /*0054*/ 	.byte	0x04, 0x11
        /*0056*/ 	.short	(.L_33 - .L_32)
	.align		4
.L_32:
        /*0058*/ 	.word	index@(_ZN7cutlass13device_kernelIN5flash11enable_sm90INS1_16FlashAttnFwdSm90INS1_25CollectiveMainloopFwdSm90ILi2EN4cute5tupleIJNS5_1CILi1EEES8_S8_EEENS6_IJNS7_ILi128EEENS7_ILi96EEENS7_ILi192EEEEEELi192ENS_6half_tEfNS_4arch4Sm90ELb0ELb1ELb1ELb1ELb1ELb1ELb0ELb1ELb1ELb1ELb0ELb0EEENS1_21CollectiveEpilogueFwdINS6_IJSA_SC_SB_EEES9_SE_SG_Li256ELb1ELb1ELb0ELb0EEENS1_36VarlenDynamicPersistentTileSchedulerILi128ELi96ELi256ELi128ELb0ELb1ELb1ELb1ELb0ELb1EEEEEEEEEvNT_6ParamsE)
        /*005c*/ 	.word	0x00000090


	//----- nvinfo : EIATTR_REGCOUNT
	.align		4
.L_33:
        /*0060*/ 	.byte	0x04, 0x2f
        /*0062*/ 	.short	(.L_35 - .L_34)
	.align		4
.L_34:
        /*0064*/ 	.word	index@(_ZN7cutlass13device_kernelIN5flash11enable_sm90INS1_16FlashAttnFwdSm90INS1_25CollectiveMainloopFwdSm90ILi2EN4cute5tupleIJNS5_1CILi1EEES8_S8_EEENS6_IJNS7_ILi128EEENS7_ILi96EEENS7_ILi192EEEEEELi192ENS_6half_tEfNS_4arch4Sm90ELb0ELb1ELb1ELb1ELb1ELb0ELb0ELb1ELb1ELb1ELb0ELb0EEENS1_21CollectiveEpilogueFwdINS6_IJSA_SC_SB_EEES9_SE_SG_Li256ELb1ELb1ELb0ELb0EEENS1_36VarlenDynamicPersistentTileSchedulerILi128ELi96ELi256ELi128ELb0ELb1ELb1ELb1ELb0ELb1EEEEEEEEEvNT_6ParamsE)
        /*0068*/ 	.word	0x000000a8


	//----- nvinfo : EIATTR_FRAME_SIZE
	.align		4
.L_35:
        /*006c*/ 	.byte	0x04, 0x11
        /*006e*/ 	.short	(.L_37 - .L_36)
	.align		4
.L_36:
        /*0070*/ 	.word	index@(_ZN7cutlass13device_kernelIN5flash11enable_sm90INS1_16FlashAttnFwdSm90INS1_25CollectiveMainloopFwdSm90ILi2EN4cute5tupleIJNS5_1CILi1EEES8_S8_EEENS6_IJNS7_ILi128EEENS7_ILi96EEENS7_ILi192EEEEEELi192ENS_6half_tEfNS_4arch4Sm90ELb0ELb1ELb1ELb1ELb1ELb0ELb0ELb1ELb1ELb1ELb0ELb0EEENS1_21CollectiveEpilogueFwdINS6_IJSA_SC_SB_EEES9_SE_SG_Li256ELb1ELb1ELb0ELb0EEENS1_36VarlenDynamicPersistentTileSchedulerILi128ELi96ELi256ELi128ELb0ELb1ELb1ELb1ELb0ELb1EEEEEEEEEvNT_6ParamsE)
        /*0074*/ 	.word	0x00000030


	//----- nvinfo : EIATTR_REGCOUNT
	.align		4
.L_37:
        /*0078*/ 	.byte	0x04, 0x2f
        /*007a*/ 	.short	(.L_39 - .L_38)
	.align		4
.L_38:
        /*007c*/ 	.word	index@(_ZN7cutlass13device_kernelIN5flash11enable_sm90INS1_16FlashAttnFwdSm90INS1_25CollectiveMainloopFwdSm90ILi2EN4cute5tupleIJNS5_1CILi1EEES8_S8_EEENS6_IJNS7_ILi128EEENS7_ILi96EEENS7_ILi192EEEEEELi192ENS_6half_tEfNS_4arch4Sm90ELb0ELb1ELb1ELb0ELb1ELb0ELb0ELb1ELb1ELb1ELb0ELb0EEENS1_21CollectiveEpilogueFwdINS6_IJSA_SC_SB_EEES9_SE_SG_Li256ELb0ELb1ELb0ELb0EEENS1_30DynamicPersistentTileSchedulerILi256ELi128ELb0ELb1ELb1EEEEEEEEEvNT_6ParamsE)
        /*0080*/ 	.word	0x000000a8


	//----- nvinfo : EIATTR_FRAME_SIZE
	.align		4
.L_39:
        /*0084*/ 	.byte	0x04, 0x11
        /*0086*/ 	.short	(.L_41 - .L_40)
	.align		4
.L_40:
        /*0088*/ 	.word	index@(_ZN7cutlass13device_kernelIN5flash11enable_sm90INS1_16FlashAttnFwdSm90INS1_25CollectiveMainloopFwdSm90ILi2EN4cute5tupleIJNS5_1CILi1EEES8_S8_EEENS6_IJNS7_ILi128EEENS7_ILi96EEENS7_ILi192EEEEEELi192ENS_6half_tEfNS_4arch4Sm90ELb0ELb1ELb1ELb0ELb1ELb0ELb0ELb1ELb1ELb1ELb0ELb0EEENS1_21CollectiveEpilogueFwdINS6_IJSA_SC_SB_EEES9_SE_SG_Li256ELb0ELb1ELb0ELb0EEENS1_30DynamicPersistentTileSchedulerILi256ELi128ELb0ELb1ELb1EEEEEEEEEvNT_6ParamsE)
        /*008c*/ 	.word	0x00000008


	//----- nvinfo : EIATTR_REGCOUNT
	.align		4
.L_41:
        /*0090*/ 	.byte	0x04, 0x2f
        /*0092*/ 	.short	(.L_43 - .L_42)
	.align		4
.L_42:
        /*0094*/ 	.word	index@(_ZN7cutlass13device_kernelIN5flash11enable_sm90INS1_16FlashAttnFwdSm90INS1_25CollectiveMainloopFwdSm90ILi2EN4cute5tupleIJNS5_1CILi1EEES8_S8_EEENS6_IJNS7_ILi128EEENS7_ILi96EEENS7_ILi192EEEEEELi192ENS_6half_tEfNS_4arch4Sm90ELb0ELb0ELb1ELb1ELb1ELb1ELb0ELb1ELb1ELb1ELb0ELb0EEENS1_21CollectiveEpilogueFwdINS6_IJSA_SC_SB_EEES9_SE_SG_Li256ELb1ELb1ELb0ELb0EEENS1_36VarlenDynamicPersistentTileSchedulerILi128ELi96ELi256ELi128ELb0ELb1ELb1ELb0ELb1ELb1EEEEEEEEEvNT_6ParamsE)
        /*0098*/ 	.word	0x000000a8


	//----- nvinfo : EIATTR_FRAME_SIZE
	.align		4
.L_43:
        /*009c*/ 	.byte	0x04, 0x11
        /*009e*/ 	.short	(.L_45 - .L_44)
	.align		4
.L_44:
        /*00a0*/ 	.word	index@(_ZN7cutlass13device_kernelIN5flash11enable_sm90INS1_16FlashAttnFwdSm90INS1_25CollectiveMainloopFwdSm90ILi2EN4cute5tupleIJNS5_1CILi1EEES8_S8_EEENS6_IJNS7_ILi128EEENS7_ILi96EEENS7_ILi192EEEEEELi192ENS_6half_tEfNS_4arch4Sm90ELb0ELb0ELb1ELb1ELb1ELb1ELb0ELb1ELb1ELb1ELb0ELb0EEENS1_21CollectiveEpilogueFwdINS6_IJSA_SC_SB_EEES9_SE_SG_Li256ELb1ELb1ELb0ELb0EEENS1_36VarlenDynamicPersistentTileSchedulerILi128ELi96ELi256ELi128ELb0ELb1ELb1ELb0ELb1ELb1EEEEEEEEEvNT_6ParamsE)
        /*00a4*/ 	.word	0x00000098


	//----- nvinfo : EIATTR_REGCOUNT
	.align		4
.L_45:
        /*00a8*/ 	.byte	0x04, 0x2f
        /*00aa*/ 	.short	(.L_47 - .L_46)
	.align		4
.L_46:
        /*00ac*/ 	.word	index@(_ZN7cutlass13device_kernelIN5flash11enable_sm90INS1_16FlashAttnFwdSm90INS1_25CollectiveMainloopFwdSm90ILi2EN4cute5tupleIJNS5_1CILi1EEES8_S8_EEENS6_IJNS7_ILi128EEENS7_ILi96EEENS7_ILi192EEEEEELi192ENS_6half_tEfNS_4arch4Sm90ELb0ELb0ELb1ELb1ELb1ELb0ELb0ELb1ELb1ELb1ELb0ELb0EEENS1_21CollectiveEpilogueFwdINS6_IJSA_SC_SB_EEES9_SE_SG_Li256ELb1ELb1ELb0ELb0EEENS1_36VarlenDynamicPersistentTileSchedulerILi128ELi96ELi256ELi128ELb0ELb1ELb1ELb0ELb1ELb1EEEEEEEEEvNT_6ParamsE)
        /*00b0*/ 	.word	0x000000a8


	//----- nvinfo : EIATTR_FRAME_SIZE
	.align		4
.L_47:
        /*00b4*/ 	.byte	0x04, 0x11
        /*00b6*/ 	.short	(.L_49 - .L_48)
	.align		4
.L_48:
        /*00b8*/ 	.word	index@(_ZN7cutlass13device_kernelIN5flash11enable_sm90INS1_16FlashAttnFwdSm90INS1_25CollectiveMainloopFwdSm90ILi2EN4cute5tupleIJNS5_1CILi1EEES8_S8_EEENS6_IJNS7_ILi128EEENS7_ILi96EEENS7_ILi192EEEEEELi192ENS_6half_tEfNS_4arch4Sm90ELb0ELb0ELb1ELb1ELb1ELb0ELb0ELb1ELb1ELb1ELb0ELb0EEENS1_21CollectiveEpilogueFwdINS6_IJSA_SC_SB_EEES9_SE_SG_Li256ELb1ELb1ELb0ELb0EEENS1_36VarlenDynamicPersistentTileSchedulerILi128ELi96ELi256ELi128ELb0ELb1ELb1ELb0ELb1ELb1EEEEEEEEEvNT_6ParamsE)
        /*00bc*/ 	.word	0x00000030


	//----- nvinfo : EIATTR_REGCOUNT
	.align		4
.L_49:
        /*00c0*/ 	.byte	0x04, 0x2f
        /*00c2*/ 	.short	(.L_51 - .L_50)
	.align		4
.L_50:
        /*00c4*/ 	.word	index@(_ZN7cutlass13device_kernelIN5flash11enable_sm90INS1_16FlashAttnFwdSm90INS1_25CollectiveMainloopFwdSm90ILi2EN4cute5tupleIJNS5_1CILi1EEES8_S8_EEENS6_IJNS7_ILi128EEENS7_ILi96EEENS7_ILi192EEEEEELi192ENS_6half_tEfNS_4arch4Sm90ELb0ELb0ELb1ELb0ELb1ELb0ELb0ELb1ELb1ELb1ELb0ELb0EEENS1_21CollectiveEpilogueFwdINS6_IJSA_SC_SB_EEES9_SE_SG_Li256ELb0ELb1ELb0ELb0EEENS1_29StaticPersistentTileSchedulerILb0EEEEEEEEEvNT_6ParamsE)
        /*00c8*/ 	.word	0x000000a8


	//----- nvinfo : EIATTR_FRAME_SIZE
	.align		4
.L_51:
        /*00cc*/ 	.byte	0x04, 0x11
        /*00ce*/ 	.short	(.L_53 - .L_52)
	.align		4
.L_52:
        /*00d0*/ 	.word	index@(_ZN7cutlass13device_kernelIN5flash11enable_sm90INS1_16FlashAttnFwdSm90INS1_25CollectiveMainloopFwdSm90ILi2EN4cute5tupleIJNS5_1CILi1EEES8_S8_EEENS6_IJNS7_ILi128EEENS7_ILi96EEENS7_ILi192EEEEEELi192ENS_6half_tEfNS_4arch4Sm90ELb0ELb0ELb1ELb0ELb1ELb0ELb0ELb1ELb1ELb1ELb0ELb0EEENS1_21CollectiveEpilogueFwdINS6_IJSA_SC_SB_EEES9_SE_SG_Li256ELb0ELb1ELb0ELb0EEENS1_29StaticPersistentTileSchedulerILb0EEEEEEEEEvNT_6ParamsE)
        /*00d4*/ 	.word	0x00000008


	//----- nvinfo : EIATTR_MIN_STACK_SIZE
	.align		4
.L_53:
        /*00d8*/ 	.byte	0x04, 0x12
        /*00da*/ 	.short	(.L_55 - .L_54)
	.align		4
.L_54:
        /*00dc*/ 	.word	index@(_ZN7cutlass13device_kernelIN5flash11enable_sm90INS1_16FlashAttnFwdSm90INS1_25CollectiveMainloopFwdSm90ILi2EN4cute5tupleIJNS5_1CILi1EEES8_S8_EEENS6_IJNS7_ILi128EEENS7_ILi96EEENS7_ILi192EEEEEELi192ENS_6half_tEfNS_4arch4Sm90ELb0ELb0ELb1ELb0ELb1ELb0ELb0ELb1ELb1ELb1ELb0ELb0EEENS1_21CollectiveEpilogueFwdINS6_IJSA_SC_SB_EEES9_SE_SG_Li256ELb0ELb1ELb0ELb0EEENS1_29StaticPersistentTileSchedulerILb0EEEEEEEEEvNT_6ParamsE)
        /*00e0*/ 	.word	0x00000008


	//----- nvinfo : EIATTR_MIN_STACK_SIZE
	.align		4
.L_55:
        /*00e4*/ 	.byte	0x04, 0x12
        /*00e6*/ 	.short	(.L_57 - .L_56)
	.align		4
.L_56:
        /*00e8*/ 	.word	index@(_ZN7cutlass13device_kernelIN5flash11enable_sm90INS1_16FlashAttnFwdSm90INS1_25CollectiveMainloopFwdSm90ILi2EN4cute5tupleIJNS5_1CILi1EEES8_S8_EEENS6_IJNS7_ILi128EEENS7_ILi96EEENS7_ILi192EEEEEELi192ENS_6half_tEfNS_4arch4Sm90ELb0ELb0ELb1ELb1ELb1ELb0ELb0ELb1ELb1ELb1ELb0ELb0EEENS1_21CollectiveEpilogueFwdINS6_IJSA_SC_SB_EEES9_SE_SG_Li256ELb1ELb1ELb0ELb0EEENS1_36VarlenDynamicPersistentTileSchedulerILi128ELi96ELi256ELi128ELb0ELb1ELb1ELb0ELb1ELb1EEEEEEEEEvNT_6ParamsE)
        /*00ec*/ 	.word	0x00000030


	//----- nvinfo : EIATTR_MIN_STACK_SIZE
	.align		4
.L_57:
        /*00f0*/ 	.byte	0x04, 0x12
        /*00f2*/ 	.short	(.L_59 - .L_58)
	.align		4
.L_58:
        /*00f4*/ 	.word	index@(_ZN7cutlass13device_kernelIN5flash11enable_sm90INS1_16FlashAttnFwdSm90INS1_25CollectiveMainloopFwdSm90ILi2EN4cute5tupleIJNS5_1CILi1EEES8_S8_EEENS6_IJNS7_ILi128EEENS7_ILi96EEENS7_ILi192EEEEEELi192ENS_6half_tEfNS_4arch4Sm90ELb0ELb0ELb1ELb1ELb1ELb1ELb0ELb1ELb1ELb1ELb0ELb0EEENS1_21CollectiveEpilogueFwdINS6_IJSA_SC_SB_EEES9_SE_SG_Li256ELb1ELb1ELb0ELb0EEENS1_36VarlenDynamicPersistentTileSchedulerILi128ELi96ELi256ELi128ELb0ELb1ELb1ELb0ELb1ELb1EEEEEEEEEvNT_6ParamsE)
        /*00f8*/ 	.word	0x00000098


	//----- nvinfo : EIATTR_MIN_STACK_SIZE
	.align		4
.L_59:
        /*00fc*/ 	.byte	0x04, 0x12
        /*00fe*/ 	.short	(.L_61 - .L_60)
	.align		4
.L_60:
        /*0100*/ 	.word	index@(_ZN7cutlass13device_kernelIN5flash11enable_sm90INS1_16FlashAttnFwdSm90INS1_25CollectiveMainloopFwdSm90ILi2EN4cute5tupleIJNS5_1CILi1EEES8_S8_EEENS6_IJNS7_ILi128EEENS7_ILi96EEENS7_ILi192EEEEEELi192ENS_6half_tEfNS_4arch4Sm90ELb0ELb1ELb1ELb0ELb1ELb0ELb0ELb1ELb1ELb1ELb0ELb0EEENS1_21CollectiveEpilogueFwdINS6_IJSA_SC_SB_EEES9_SE_SG_Li256ELb0ELb1ELb0ELb0EEENS1_30DynamicPersistentTileSchedulerILi256ELi128ELb0ELb1ELb1EEEEEEEEEvNT_6ParamsE)
        /*0104*/ 	.word	0x00000008


	//----- nvinfo : EIATTR_MIN_STACK_SIZE
	.align		4
.L_61:
        /*0108*/ 	.byte	0x04, 0x12
        /*010a*/ 	.short	(.L_63 - .L_62)
	.align		4
.L_62:
        /*010c*/ 	.word	index@(_ZN7cutlass13device_kernelIN5flash11enable_sm90INS1_16FlashAttnFwdSm90INS1_25CollectiveMainloopFwdSm90ILi2EN4cute5tupleIJNS5_1CILi1EEES8_S8_EEENS6_IJNS7_ILi128EEENS7_ILi96EEENS7_ILi192EEEEEELi192ENS_6half_tEfNS_4arch4Sm90ELb0ELb1ELb1ELb1ELb1ELb0ELb0ELb1ELb1ELb1ELb0ELb0EEENS1_21CollectiveEpilogueFwdINS6_IJSA_SC_SB_EEES9_SE_SG_Li256ELb1ELb1ELb0ELb0EEENS1_36VarlenDynamicPersistentTileSchedulerILi128ELi96ELi256ELi128ELb0ELb1ELb1ELb1ELb0ELb1EEEEEEEEEvNT_6ParamsE)
        /*0110*/ 	.word	0x00000030


	//----- nvinfo : EIATTR_MIN_STACK_SIZE
	.align		4
.L_63:
        /*0114*/ 	.byte	0x04, 0x12
        /*0116*/ 	.short	(.L_65 - .L_64)
	.align		4
.L_64:
        /*0118*/ 	.word	index@(_ZN7cutlass13device_kernelIN5flash11enable_sm90INS1_16FlashAttnFwdSm90INS1_25CollectiveMainloopFwdSm90ILi2EN4cute5tupleIJNS5_1CILi1EEES8_S8_EEENS6_IJNS7_ILi128EEENS7_ILi96EEENS7_ILi192EEEEEELi192ENS_6half_tEfNS_4arch4Sm90ELb0ELb1ELb1ELb1ELb1ELb1ELb0ELb1ELb1ELb1ELb0ELb0EEENS1_21CollectiveEpilogueFwdINS6_IJSA_SC_SB_EEES9_SE_SG_Li256ELb1ELb1ELb0ELb0EEENS1_36VarlenDynamicPersistentTileSchedulerILi128ELi96ELi256ELi128ELb0ELb1ELb1ELb1ELb0ELb1EEEEEEEEEvNT_6ParamsE)
        /*011c*/ 	.word	0x00000090


	//----- nvinfo : EIATTR_MIN_STACK_SIZE
	.align		4
.L_65:
        /*0120*/ 	.byte	0x04, 0x12
        /*0122*/ 	.short	(.L_67 - .L_66)
	.align		4
.L_66:
        /*0124*/ 	.word	index@(_ZN7cutlass13device_kernelIN5flash11enable_sm90INS1_16FlashAttnFwdSm90INS1_25CollectiveMainloopFwdSm90ILi2EN4cute5tupleIJNS5_1CILi1EEES8_S8_EEENS6_IJNS7_ILi128EEENS7_ILi96EEENS7_ILi192EEEEEELi192ENS_6half_tEfNS_4arch4Sm90ELb1ELb0ELb1ELb0ELb1ELb0ELb0ELb1ELb1ELb1ELb0ELb0EEENS1_21CollectiveEpilogueFwdINS6_IJSA_SC_SB_EEES9_SE_SG_Li256ELb0ELb1ELb0ELb0EEENS1_30DynamicPersistentTileSchedulerILi256ELi128ELb0ELb1ELb1EEEEEEEEEvNT_6ParamsE)
        /*0128*/ 	.word	0x00000008


	//----- nvinfo : EIATTR_MIN_STACK_SIZE
	.align		4
.L_67:
        /*012c*/ 	.byte	0x04, 0x12
        /*012e*/ 	.short	(.L_69 - .L_68)
	.align		4
.L_68:
        /*0130*/ 	.word	index@(_ZN7cutlass13device_kernelIN5flash11enable_sm90INS1_16FlashAttnFwdSm90INS1_25CollectiveMainloopFwdSm90ILi2EN4cute5tupleIJNS5_1CILi1EEES8_S8_EEENS6_IJNS7_ILi128EEENS7_ILi96EEENS7_ILi192EEEEEELi192ENS_6half_tEfNS_4arch4Sm90ELb1ELb0ELb1ELb1ELb1ELb0ELb0ELb1ELb1ELb1ELb0ELb0EEENS1_21CollectiveEpilogueFwdINS6_IJSA_SC_SB_EEES9_SE_SG_Li256ELb1ELb1ELb0ELb0EEENS1_36VarlenDynamicPersistentTileSchedulerILi128ELi96ELi256ELi128ELb0ELb1ELb1ELb1ELb1ELb1EEEEEEEEEvNT_6ParamsE)
        /*0134*/ 	.word	0x00000030


	//----- nvinfo : EIATTR_MIN_STACK_SIZE
	.align		4
.L_69:
        /*0138*/ 	.byte	0x04, 0x12
        /*013a*/ 	.short	(.L_71 - .L_70)
	.align		4
.L_70:
        /*013c*/ 	.word	index@(_ZN7cutlass13device_kernelIN5flash11enable_sm90INS1_16FlashAttnFwdSm90INS1_25CollectiveMainloopFwdSm90ILi2EN4cute5tupleIJNS5_1CILi1EEES8_S8_EEENS6_IJNS7_ILi128EEENS7_ILi96EEENS7_ILi192EEEEEELi192ENS_6half_tEfNS_4arch4Sm90ELb1ELb0ELb1ELb1ELb1ELb1ELb0ELb1ELb1ELb1ELb0ELb0EEENS1_21CollectiveEpilogueFwdINS6_IJSA_SC_SB_EEES9_SE_SG_Li256ELb1ELb1ELb0ELb0EEENS1_36VarlenDynamicPersistentTileSchedulerILi128ELi96ELi256ELi128ELb0ELb1ELb1ELb1ELb1ELb1EEEEEEEEEvNT_6ParamsE)
        /*0140*/ 	.word	0x00000098
.L_71:


//--------------------- .nv.compat                --------------------------
	.section	.nv.compat,"",@"SHT_CUDA_COMPAT_INFO"
	.align	4
        /*0000*/ 	.byte	0x02, 0x09, 0x01, 0x00, 0x02, 0x02, 0x04, 0x00, 0x02, 0x05, 0x05, 0x00, 0x03, 0x07, 0x01, 0x01
        /*0010*/ 	.byte	0x02, 0x03, 0x01, 0x00, 0x02, 0x06, 0x01, 0x00, 0x04, 0x0b, 0x08, 0x00, 0x00, 0x00, 0x00, 0x00
        /*0020*/ 	.byte	0x00, 0x00, 0x00, 0x00


//--------------------- .nv.info._ZN7cutlass13device_kernelIN5flash11enable_sm90INS1_16FlashAttnFwdSm90INS1_25CollectiveMainloopFwdSm90ILi2EN4cute5tupleIJNS5_1CILi1EEES8_S8_EEENS6_IJNS7_ILi128EEENS7_ILi96EEENS7_ILi192EEEEEELi192ENS_6half_tEfNS_4arch4Sm90ELb0ELb0ELb1ELb0ELb1ELb0ELb0ELb1ELb1ELb1ELb0ELb0EEENS1_21CollectiveEpilogueFwdINS6_IJSA_SC_SB_EEES9_SE_SG_Li256ELb0ELb1ELb0ELb0EEENS1_29StaticPersistentTileSchedulerILb0EEEEEEEEEvNT_6ParamsE --------------------------
	.section	.nv.info._ZN7cutlass13device_kernelIN5flash11enable_sm90INS1_16FlashAttnFwdSm90INS1_25CollectiveMainloopFwdSm90ILi2EN4cute5tupleIJNS5_1CILi1EEES8_S8_EEENS6_IJNS7_ILi128EEENS7_ILi96EEENS7_ILi192EEEEEELi192ENS_6half_tEfNS_4arch4Sm90ELb0ELb0ELb1ELb0ELb1ELb0ELb0ELb1ELb1ELb1ELb0ELb0EEENS1_21CollectiveEpilogueFwdINS6_IJSA_SC_SB_EEES9_SE_SG_Li256ELb0ELb1ELb0ELb0EEENS1_29StaticPersistentTileSchedulerILb0EEEEEEEEEvNT_6ParamsE,"",@"SHT_CUDA_INFO"
	.sectionflags	@""
	.align	4


	//----- nvinfo : EIATTR_CUDA_API_VERSION
	.align		4
        /*0000*/ 	.byte	0x04, 0x37
        /*0002*/ 	.short	(.L_73 - .L_72)
.L_72:
        /*0004*/ 	.word	0x00000082


	//----- nvinfo : EIATTR_KPARAM_INFO
	.align		4
.L_73:
        /*0008*/ 	.byte	0x04, 0x17
        /*000a*/ 	.short	(.L_75 - .L_74)
.L_74:
        /*000c*/ 	.word	0x00000000
        /*0010*/ 	.short	0x0000
        /*0012*/ 	.short	0x0070
        /*0014*/ 	.byte	0x00, 0xf0, 0x01, 0x28


	//----- nvinfo : EIATTR_SPARSE_MMA_MASK
	.align		4
.L_75:
        /*0018*/ 	.byte	0x03, 0x50
        /*001a*/ 	.short	0x0000


	//----- nvinfo : EIATTR_MAXREG_COUNT
	.align		4
        /*001c*/ 	.byte	0x03, 0x1b
        /*001e*/ 	.short	0x00a8


	//----- nvinfo : EIATTR_NUM_BARRIERS
	.align		4
        /*0020*/ 	.byte	0x02, 0x4c
        /*0022*/ 	.byte	0x09
	.zero		1


	//----- nvinfo : EIATTR_EXTERNS
	.align		4
        /*0024*/ 	.byte	0x04, 0x0f
        /*0026*/ 	.short	(.L_77 - .L_76)


	//   ....[0]....
	.align		4
.L_76:
        /*0028*/ 	.word	index@(__assertfail)


	//----- nvinfo : EIATTR_ANNOTATIONS
	.align		4
.L_77:
        /*002c*/ 	.byte	0x04, 0x55
        /*002e*/ 	.short	(.L_79 - .L_78)


	//   ....[0]....
.L_78:
        /*0030*/ 	.word	0x00000001
        /*0034*/ 	.byte	0xa0, 0x08, 0x00, 0x00, 0x01, 0x00, 0x00, 0x00, 0x50, 0x09, 0x00, 0x00, 0x01, 0x00, 0x00, 0x00
        /*0044*/ 	.byte	0xf0, 0x8a, 0x00, 0x00, 0x01, 0x00, 0x00, 0x00, 0x80, 0x8b, 0x00, 0x00, 0x01, 0x00, 0x00, 0x00
        /*0054*/ 	.byte	0x80, 0xa8, 0x00, 0x00, 0x01, 0x00, 0x00, 0x00, 0xb0, 0xbf, 0x00, 0x00, 0x01, 0x00, 0x00, 0x00
        /*0064*/ 	.byte	0x60, 0xc0, 0x00, 0x00, 0x01, 0x00, 0x00, 0x00, 0xe0, 0xc1, 0x00, 0x00


	//----- nvinfo : EIATTR_MERCURY_ISA_VERSION
	.align		4
.L_79:
        /*0070*/ 	.byte	0x03, 0x5f
        /*0072*/ 	.short	0x0101


	//----- nvinfo : EIATTR_INT_WARP_WIDE_INSTR_OFFSETS
	.align		4
        /*0074*/ 	.byte	0x04, 0x31
        /*0076*/ 	.short	(.L_81 - .L_80)


	//   ....[0]....
.L_80:
        /*0078*/ 	.word	0x000000c0


	//   ....[1]....
        /*007c*/ 	.word	0x000000d0


	//   ....[2]....
        /*0080*/ 	.word	0x00000170


	//----- nvinfo : EIATTR_COOP_GROUP_MASK_REGIDS
	.align		4
.L_81:
        /*0084*/ 	.byte	0x04, 0x29
        /*0086*/ 	.short	(.L_83 - .L_82)


	//   ....[0]....
.L_82:
        /*0088*/ 	.word	0xffffffff


	//   ....[1]....
        /*008c*/ 	.word	0xffffffff


	//   ....[2]....
        /*0090*/ 	.word	0xffffffff


	//   ....[3]....
        /*0094*/ 	.word	0xffffffff


	//   ....[4]....
        /*0098*/ 	.word	0xffffffff


	//   ....[5]....
        /*009c*/ 	.word	0xffffffff


	//   ....[6]....
        /*00a0*/ 	.word	0xffffffff


	//   ....[7]....
        /*00a4*/ 	.word	0xffffffff


	//   ....[8]....
        /*00a8*/ 	.word	0xffffffff


	//   ....[9]....
        /*00ac*/ 	.word	0xffffffff


	//   ....[10]....
        /*00b0*/ 	.word	0xffffffff


	//   ....[11]....
        /*00b4*/ 	.word	0xffffffff


	//   ....[12]....
        /*00b8*/ 	.word	0xffffffff


	//   ....[13]....
        /*00bc*/ 	.word	0xffffffff


	//   ....[14]....
        /*00c0*/ 	.word	0xffffffff


	//   ....[15]....
        /*00c4*/ 	.word	0xffffffff


	//   ....[16]....
        /*00c8*/ 	.word	0xffffffff


	//   ....[17]....
        /*00cc*/ 	.word	0xffffffff


	//   ....[18]....
        /*00d0*/ 	.word	0xffffffff


	//   ....[19]....
        /*00d4*/ 	.word	0xffffffff


	//   ....[20]....
        /*00d8*/ 	.word	0xffffffff


	//   ....[21]....
        /*00dc*/ 	.word	0xffffffff


	//   ....[22]....
        /*00e0*/ 	.word	0xffffffff


	//   ....[23]....
        /*00e4*/ 	.word	0xffffffff


	//   ....[24]....
        /*00e8*/ 	.word	0xffffffff


	//   ....[25]....
        /*00ec*/ 	.word	0xffffffff


	//   ....[26]....
        /*00f0*/ 	.word	0xffffffff


	//   ....[27]....
        /*00f4*/ 	.word	0xffffffff


	//   ....[28]....
        /*00f8*/ 	.word	0xffffffff


	//   ....[29]....
        /*00fc*/ 	.word	0xffffffff


	//   ....[30]....
        /*0100*/ 	.word	0xffffffff


	//   ....[31]....
        /*0104*/ 	.word	0xffffffff


	//   ....[32]....
        /*0108*/ 	.word	0xffffffff


	//   ....[33]....
        /*010c*/ 	.word	0xffffffff


	//   ....[34]....
        /*0110*/ 	.word	0xffffffff


	//   ....[35]....
        /*0114*/ 	.word	0xffffffff


	//   ....[36]....
        /*0118*/ 	.word	0xffffffff


	//   ....[37]....
        /*011c*/ 	.word	0xffffffff


	//   ....[38]....
        /*0120*/ 	.word	0xffffffff


	//   ....[39]....
        /*0124*/ 	.word	0xffffffff


	//   ....[40]....
        /*0128*/ 	.word	0xffffffff


	//   ....[41]....
        /*012c*/ 	.word	0xffffffff


	//   ....[42]....
        /*0130*/ 	.word	0xffffffff


	//   ....[43]....
        /*0134*/ 	.word	0xffffffff


	//   ....[44]....
        /*0138*/ 	.word	0xffffffff


	//   ....[45]....
        /*013c*/ 	.word	0xffffffff


	//   ....[46]....
        /*0140*/ 	.word	0xffffffff


	//   ....[47]....
        /*0144*/ 	.word	0xffffffff


	//   ....[48]....
        /*0148*/ 	.word	0xffffffff


	//   ....[49]....
        /*014c*/ 	.word	0xffffffff


	//   ....[50]....
        /*0150*/ 	.word	0xffffffff


	//   ....[51]....
        /*0154*/ 	.word	0xffffffff


	//   ....[52]....
        /*0158*/ 	.word	0xffffffff


	//   ....[53]....
        /*015c*/ 	.word	0xffffffff


	//   ....[54]....
        /*0160*/ 	.word	0xffffffff


	//   ....[55]....
        /*0164*/ 	.word	0xffffffff


	//   ....[56]....
        /*0168*/ 	.word	0xffffffff


	//   ....[57]....
        /*016c*/ 	.word	0xffffffff


	//   ....[58]....
        /*0170*/ 	.word	0xffffffff


	//   ....[59]....
        /*0174*/ 	.word	0xffffffff


	//   ....[60]....
        /*0178*/ 	.word	0xffffffff


	//   ....[61]....
        /*017c*/ 	.word	0xffffffff


	//   ....[62]....
        /*0180*/ 	.word	0xffffffff


	//   ....[63]....
        /*0184*/ 	.word	0xffffffff


	//   ....[64]....
        /*0188*/ 	.word	0xffffffff


	//   ....[65]....
        /*018c*/ 	.word	0xffffffff


	//   ....[66]....
        /*0190*/ 	.word	0xffffffff


	//   ....[67]....
        /*0194*/ 	.word	0xffffffff


	//   ....[68]....
        /*0198*/ 	.word	0xffffffff


	//   ....[69]....
        /*019c*/ 	.word	0xffffffff


	//   ....[70]....
        /*01a0*/ 	.word	0xffffffff


	//   ....[71]....
        /*01a4*/ 	.word	0xffffffff


	//   ....[72]....
        /*01a8*/ 	.word	0xffffffff


	//   ....[73]....
        /*01ac*/ 	.word	0xffffffff


	//   ....[74]....
        /*01b0*/ 	.word	0xffffffff


	//   ....[75]....
        /*01b4*/ 	.word	0xffffffff


	//   ....[76]....
        /*01b8*/ 	.word	0xffffffff


	//   ....[77]....
        /*01bc*/ 	.word	0xffffffff


	//   ....[78]....
        /*01c0*/ 	.word	0xffffffff


	//   ....[79]....
        /*01c4*/ 	.word	0xffffffff


	//   ....[80]....
        /*01c8*/ 	.word	0xffffffff


	//   ....[81]....
        /*01cc*/ 	.word	0xffffffff


	//   ....[82]....
        /*01d0*/ 	.word	0xffffffff


	//   ....[83]....
        /*01d4*/ 	.word	0xffffffff


	//   ....[84]....
        /*01d8*/ 	.word	0xffffffff


	//   ....[85]....
        /*01dc*/ 	.word	0xffffffff


	//   ....[86]....
        /*01e0*/ 	.word	0xffffffff


	//   ....[87]....
        /*01e4*/ 	.word	0xffffffff


	//   ....[88]....
        /*01e8*/ 	.word	0xffffffff


	//   ....[89]....
        /*01ec*/ 	.word	0xffffffff


	//   ....[90]....
        /*01f0*/ 	.word	0xffffffff


	//   ....[91]....
        /*01f4*/ 	.word	0xffffffff


	//   ....[92]....
        /*01f8*/ 	.word	0xffffffff


	//   ....[93]....
        /*01fc*/ 	.word	0xffffffff


	//   ....[94]....
        /*0200*/ 	.word	0xffffffff


	//   ....[95]....
        /*0204*/ 	.word	0xffffffff


	//   ....[96]....
        /*0208*/ 	.word	0x0500000f


	//   ....[97]....
        /*020c*/ 	.word	0x0500000f


	//   ....[98]....
        /*0210*/ 	.word	0x0500000f


	//   ....[99]....
        /*0214*/ 	.word	0x0500000f


	//   ....[100]....
        /*0218*/ 	.word	0x0500000f


	//   ....[101]....
        /*021c*/ 	.word	0x0500000f


	//   ....[102]....
        /*0220*/ 	.word	0x0500000f


	//   ....[103]....
        /*0224*/ 	.word	0x0500000f


	//   ....[104]....
        /*0228*/ 	.word	0x0500000f


	//   ....[105]....
        /*022c*/ 	.word	0x0500000f


	//   ....[106]....
        /*0230*/ 	.word	0x0500000f


	//   ....[107]....
        /*0234*/ 	.word	0x0500000f


	//   ....[108]....
        /*0238*/ 	.word	0x0500000f


	//   ....[109]....
        /*023c*/ 	.word	0x0500000f


	//   ....[110]....
        /*0240*/ 	.word	0x0500000f


	//   ....[111]....
        /*0244*/ 	.word	0x0500000f


	//   ....[112]....
        /*0248*/ 	.word	0x0500000f


	//   ....[113]....
        /*024c*/ 	.word	0x0500000f


	//   ....[114]....
        /*0250*/ 	.word	0x0500000f


	//   ....[115]....
        /*0254*/ 	.word	0x0500000f


	//   ....[116]....
        /*0258*/ 	.word	0x0500000f


	//   ....[117]....
        /*025c*/ 	.word	0x0500000f


	//   ....[118]....
        /*0260*/ 	.word	0x0500000f


	//   ....[119]....
        /*0264*/ 	.word	0x0500000f


	//   ....[120]....
        /*0268*/ 	.word	0x0500000f


	//   ....[121]....
        /*026c*/ 	.word	0x0500000f


	//   ....[122]....
        /*0270*/ 	.word	0x0500000f


	//   ....[123]....
        /*0274*/ 	.word	0x0500000f


	//   ....[124]....
        /*0278*/ 	.word	0x0500000f


	//   ....[125]....
        /*027c*/ 	.word	0x0500000f


	//   ....[126]....
        /*0280*/ 	.word	0x0500000f


	//   ....[127]....
        /*0284*/ 	.word	0x0500000f


	//   ....[128]....
        /*0288*/ 	.word	0x0500000f


	//   ....[129]....
        /*028c*/ 	.word	0x0500000f


	//   ....[130]....
        /*0290*/ 	.word	0x0500000f


	//   ....[131]....
        /*0294*/ 	.word	0x0500000f


	//   ....[132]....
        /*0298*/ 	.word	0x0500000f


	//   ....[133]....
        /*029c*/ 	.word	0x0500000f


	//   ....[134]....
        /*02a0*/ 	.word	0x0500000f


	//   ....[135]....
        /*02a4*/ 	.word	0x0500000f


	//   ....[136]....
        /*02a8*/ 	.word	0x0500000f


	//   ....[137]....
        /*02ac*/ 	.word	0x0500000f


	//   ....[138]....
        /*02b0*/ 	.word	0x0500000f


	//   ....[139]....
        /*02b4*/ 	.word	0x0500000f


	//   ....[140]....
        /*02b8*/ 	.word	0x0500000f


	//   ....[141]....
        /*02bc*/ 	.word	0x0500000f


	//   ....[142]....
        /*02c0*/ 	.word	0x0500000f


	//   ....[143]....
        /*02c4*/ 	.word	0x0500000f


	//   ....[144]....
        /*02c8*/ 	.word	0x0500000f


	//   ....[145]....
        /*02cc*/ 	.word	0x0500000f


	//   ....[146]....
        /*02d0*/ 	.word	0x0500000f


	//   ....[147]....
        /*02d4*/ 	.word	0x0500000f


	//   ....[148]....
        /*02d8*/ 	.word	0x0500000f


	//   ....[149]....
        /*02dc*/ 	.word	0x0500000f


	//   ....[150]....
        /*02e0*/ 	.word	0x0500000f


	//   ....[151]....
        /*02e4*/ 	.word	0x0500000f


	//   ....[152]....
        /*02e8*/ 	.word	0x0500000f


	//   ....[153]....
        /*02ec*/ 	.word	0x0500000f


	//   ....[154]....
        /*02f0*/ 	.word	0x0500000f


	//   ....[155]....
        /*02f4*/ 	.word	0x0500000f


	//   ....[156]....
        /*02f8*/ 	.word	0x0500000f


	//   ....[157]....
        /*02fc*/ 	.word	0x0500000f


	//   ....[158]....
        /*0300*/ 	.word	0x0500000f


	//   ....[159]....
        /*0304*/ 	.word	0x0500000f


	//   ....[160]....
        /*0308*/ 	.word	0x0500000f


	//   ....[161]....
        /*030c*/ 	.word	0x0500000f


	//----- nvinfo : EIATTR_COOP_GROUP_INSTR_OFFSETS
	.align		4
.L_83:
        /*0310*/ 	.byte	0x04, 0x28
        /*0312*/ 	.short	(.L_85 - .L_84)


	//   ....[0]....
.L_84:
        /*0314*/ 	.word	0x00000070


	//   ....[1]....
        /*0318*/ 	.word	0x000000b0


	//   ....[2]....
        /*031c*/ 	.word	0x000002d0


	//   ....[3]....
        /*0320*/ 	.word	0x00000430


	//   ....[4]....
        /*0324*/ 	.word	0x00000550


	//   ....[5]....
        /*0328*/ 	.word	0x000006b0


	//   ....[6]....
        /*032c*/ 	.word	0x00000d20


	//   ....[7]....
        /*0330*/ 	.word	0x00002760


	//   ....[8]....
        /*0334*/ 	.word	0x000027e0


	//   ....[9]....
        /*0338*/ 	.word	0x00002c00


	//   ....[10]....
        /*033c*/ 	.word	0x00002c70


	//   ....[11]....
        /*0340*/ 	.word	0x000053b0


	//   ....[12]....
        /*0344*/ 	.word	0x000053e0


	//   ....[13]....
        /*0348*/ 	.word	0x00005400


	//   ....[14]....
        /*034c*/ 	.word	0x00005430


	//   ....[15]....
        /*0350*/ 	.word	0x00006760


	//   ....[16]....
        /*0354*/ 	.word	0x00006790


	//   ....[17]....
        /*0358*/ 	.word	0x00006840


	//   ....[18]....
        /*035c*/ 	.word	0x00006850


	//   ....[19]....
        /*0360*/ 	.word	0x00007cf0


	//   ....[20]....
        /*0364*/ 	.word	0x00007d20


	//   ....[21]....
        /*0368*/ 	.word	0x00007d80


	//   ....[22]....
        /*036c*/ 	.word	0x00007db0


	//   ....[23]....
        /*0370*/ 	.word	0x00008540


	//   ....[24]....
        /*0374*/ 	.word	0x00008580


	//   ....[25]....
        /*0378*/ 	.word	0x00008690


	//   ....[26]....
        /*037c*/ 	.word	0x000086b0


	//   ....[27]....
        /*0380*/ 	.word	0x000087a0


	//   ....[28]....
        /*0384*/ 	.word	0x000087c0


	//   ....[29]....
        /*0388*/ 	.word	0x000088d0


	//   ....[30]....
        /*038c*/ 	.word	0x00008900


	//   ....[31]....
        /*0390*/ 	.word	0x00009a70


	//   ....[32]....
        /*0394*/ 	.word	0x00009a90


	//   ....[33]....
        /*0398*/ 	.word	0x00009aa0


	//   ....[34]....
        /*039c*/ 	.word	0x00009af0


	//   ....[35]....
        /*03a0*/ 	.word	0x00009b40


	//   ....[36]....
        /*03a4*/ 	.word	0x00009b90


	//   ....[37]....
        /*03a8*/ 	.word	0x00009c30


	//   ....[38]....
        /*03ac*/ 	.word	0x00009c50


	//   ....[39]....
        /*03b0*/ 	.word	0x00009ce0


	//   ....[40]....
        /*03b4*/ 	.word	0x00009d00


	//   ....[41]....
        /*03b8*/ 	.word	0x00009d90


	//   ....[42]....
        /*03bc*/ 	.word	0x00009db0


	//   ....[43]....
        /*03c0*/ 	.word	0x0000a3a0


	//   ....[44]....
        /*03c4*/ 	.word	0x0000a3c0


	//   ....[45]....
        /*03c8*/ 	.word	0x0000a3f0


	//   ....[46]....
        /*03cc*/ 	.word	0x0000a430


	//   ....[47]....
        /*03d0*/ 	.word	0x0000a4b0


	//   ....[48]....
        /*03d4*/ 	.word	0x0000a4e0


	//   ....[49]....
        /*03d8*/ 	.word	0x0000a560


	//   ....[50]....
        /*03dc*/ 	.word	0x0000a580


	//   ....[51]....
        /*03e0*/ 	.word	0x0000a610


	//   ....[52]....
        /*03e4*/ 	.word	0x0000a630


	//   ....[53]....
        /*03e8*/ 	.word	0x0000a6c0


	//   ....[54]....
        /*03ec*/ 	.word	0x0000a6f0


	//   ....[55]....
        /*03f0*/ 	.word	0x0000a770


	//   ....[56]....
        /*03f4*/ 	.word	0x0000a790


	//   ....[57]....
        /*03f8*/ 	.word	0x0000a820


	//   ....[58]....
        /*03fc*/ 	.word	0x0000a840


	//   ....[59]....
        /*0400*/ 	.word	0x0000ae90


	//   ....[60]....
        /*0404*/ 	.word	0x0000aec0


	//   ....[61]....
        /*0408*/ 	.word	0x0000aed0


	//   ....[62]....
        /*040c*/ 	.word	0x0000aef0


	//   ....[63]....
        /*0410*/ 	.word	0x0000af40


	//   ....[64]....
        /*0414*/ 	.word	0x0000af60


	//   ....[65]....
        /*0418*/ 	.word	0x0000afc0


	//   ....[66]....
        /*041c*/ 	.word	0x0000afe0


	//   ....[67]....
        /*0420*/ 	.word	0x0000b030


	//   ....[68]....
        /*0424*/ 	.word	0x0000b050


	//   ....[69]....
        /*0428*/ 	.word	0x0000b0a0


	//   ....[70]....
        /*042c*/ 	.word	0x0000b0c0


	//   ....[71]....
        /*0430*/ 	.word	0x0000b360


	//   ....[72]....
        /*0434*/ 	.word	0x0000b380


	//   ....[73]....
        /*0438*/ 	.word	0x0000b3a0


	//   ....[74]....
        /*043c*/ 	.word	0x0000b420


	//   ....[75]....
        /*0440*/ 	.word	0x0000b440


	//   ....[76]....
        /*0444*/ 	.word	0x0000b4c0


	//   ....[77]....
        /*0448*/ 	.word	0x0000b4e0


	//   ....[78]....
        /*044c*/ 	.word	0x0000b560


	//   ....[79]....
        /*0450*/ 	.word	0x0000b580


	//   ....[80]....
        /*0454*/ 	.word	0x0000b600


	//   ....[81]....
        /*0458*/ 	.word	0x0000b620


	//   ....[82]....
        /*045c*/ 	.word	0x0000b630


	//   ....[83]....
        /*0460*/ 	.word	0x0000bae0


	//   ....[84]....
        /*0464*/ 	.word	0x0000bb00


	//   ....[85]....
        /*0468*/ 	.word	0x0000bb20


	//   ....[86]....
        /*046c*/ 	.word	0x0000bb60


	//   ....[87]....
        /*0470*/ 	.word	0x0000bbd0


	//   ....[88]....
        /*0474*/ 	.word	0x0000bc00


	//   ....[89]....
        /*0478*/ 	.word	0x0000bc70


	//   ....[90]....
        /*047c*/ 	.word	0x0000bca0


	//   ....[91]....
        /*0480*/ 	.word	0x0000bd10


	//   ....[92]....
        /*0484*/ 	.word	0x0000bd40


	//   ....[93]....
        /*0488*/ 	.word	0x0000bdb0


	//   ....[94]....
        /*048c*/ 	.word	0x0000bde0


	//   ....[95]....
        /*0490*/ 	.word	0x0000c160


	//   ....[96]....
        /*0494*/ 	.word	0x0000c660


	//   ....[97]....
        /*0498*/ 	.word	0x0000c750


	//   ....[98]....
        /*049c*/ 	.word	0x0000c7f0


	//   ....[99]....
        /*04a0*/ 	.word	0x0000c880


	//   ....[100]....
        /*04a4*/ 	.word	0x0000c940


	//   ....[101]....
        /*04a8*/ 	.word	0x0000c9c0


	//   ....[102]....
        /*04ac*/ 	.word	0x0000caa0


	//   ....[103]....
        /*04b0*/ 	.word	0x0000cb30


	//   ....[104]....
        /*04b4*/ 	.word	0x0000cc00


	//   ....[105]....
        /*04b8*/ 	.word	0x0000cc90


	//   ....[106]....
        /*04bc*/ 	.word	0x0000cd60


	//   ....[107]....
        /*04c0*/ 	.word	0x0000cde0


	//   ....[108]....
        /*04c4*/ 	.word	0x0000ceb0


	//   ....[109]....
        /*04c8*/ 	.word	0x0000cf40


	//   ....[110]....
        /*04cc*/ 	.word	0x0000cfb0


	//   ....[111]....
        /*04d0*/ 	.word	0x0000d030


	//   ....[112]....
        /*04d4*/ 	.word	0x0000d0f0


	//   ....[113]....
        /*04d8*/ 	.word	0x0000d160


	//   ....[114]....
        /*04dc*/ 	.word	0x0000d250


	//   ....[115]....
        /*04e0*/ 	.word	0x0000d2e0


	//   ....[116]....
        /*04e4*/ 	.word	0x0000d3b0


	//   ....[117]....
        /*04e8*/ 	.word	0x0000d430


	//   ....[118]....
        /*04ec*/ 	.word	0x0000d510


	//   ....[119]....
        /*04f0*/ 	.word	0x0000d580


	//   ....[120]....
        /*04f4*/ 	.word	0x0000d670


	//   ....[121]....
        /*04f8*/ 	.word	0x0000d700


	//   ....[122]....
        /*04fc*/ 	.word	0x0000d7d0


	//   ....[123]....
        /*0500*/ 	.word	0x0000d850


	//   ....[124]....
        /*0504*/ 	.word	0x0000d910


	//   ....[125]....
        /*0508*/ 	.word	0x0000da50


	//   ....[126]....
        /*050c*/ 	.word	0x0000db00


	//   ....[127]....
        /*0510*/ 	.word	0x0000db60


	//   ....[128]....
        /*0514*/ 	.word	0x0000dc20


	//   ....[129]....
        /*0518*/ 	.word	0x0000dc80


	//   ....[130]....
        /*051c*/ 	.word	0x0000dd40


	//   ....[131]....
        /*0520*/ 	.word	0x0000dda0


	//   ....[132]....
        /*0524*/ 	.word	0x0000de60


	//   ....[133]....
        /*0528*/ 	.word	0x0000dec0


	//   ....[134]....
        /*052c*/ 	.word	0x0000df80


	//   ....[135]....
        /*0530*/ 	.word	0x0000dfe0


	//   ....[136]....
        /*0534*/ 	.word	0x0000e0a0


	//   ....[137]....
        /*0538*/ 	.word	0x0000e180


	//   ....[138]....
        /*053c*/ 	.word	0x0000e220


	//   ....[139]....
        /*0540*/ 	.word	0x0000e280


	//   ....[140]....
        /*0544*/ 	.word	0x0000e370


	//   ....[141]....
        /*0548*/ 	.word	0x0000e3d0


	//   ....[142]....
        /*054c*/ 	.word	0x0000e4c0


	//   ....[143]....
        /*0550*/ 	.word	0x0000e520


	//   ....[144]....
        /*0554*/ 	.word	0x0000e610


	//   ....[145]....
        /*0558*/ 	.word	0x0000e670


	//   ....[146]....
        /*055c*/ 	.word	0x0000e760


	//   ....[147]....
        /*0560*/ 	.word	0x0000e7c0


	//   ....[148]....
        /*0564*/ 	.word	0x0000e880


	//   ....[149]....
        /*0568*/ 	.word	0x0000e9c0


	//   ....[150]....
        /*056c*/ 	.word	0x0000ea60


	//   ....[151]....
        /*0570*/ 	.word	0x0000eac0


	//   ....[152]....
        /*0574*/ 	.word	0x0000eb90


	//   ....[153]....
        /*0578*/ 	.word	0x0000ec50


	//   ....[154]....
        /*057c*/ 	.word	0x0000ed10


	//   ....[155]....
        /*0580*/ 	.word	0x0000edd0


	//   ....[156]....
        /*0584*/ 	.word	0x0000ee90


	//   ....[157]....
        /*0588*/ 	.word	0x0000ef50


	//   ....[158]....
        /*058c*/ 	.word	0x0000f010


	//   ....[159]....
        /*0590*/ 	.word	0x0000f0d0


	//   ....[160]....
        /*0594*/ 	.word	0x0000f190


	//   ....[161]....
        /*0598*/ 	.word	0x0000f300


	//----- nvinfo : EIATTR_REG_RECONFIG
	.align		4
.L_85:
        /*059c*/ 	.byte	0x01, 0x54
	.zero		2


	//----- nvinfo : EIATTR_SYSCALL_OFFSETS
	.align		4
        /*05a0*/ 	.byte	0x04, 0x46
        /*05a2*/ 	.short	(.L_87 - .L_86)


	//   ....[0]....
.L_86:
        /*05a4*/ 	.word	0x000010d0


	//   ....[1]....
        /*05a8*/ 	.word	0x00009220


	//   ....[2]....
        /*05ac*/ 	.word	0x00009360


	//   ....[3]....
        /*05b0*/ 	.word	0x00009450


	//   ....[4]....
        /*05b4*/ 	.word	0x0000a0b0


	//----- nvinfo : EIATTR_MBARRIER_INSTR_OFFSETS
	.align		4
.L_87:
        /*05b8*/ 	.byte	0x04, 0x39
        /*05ba*/ 	.short	(.L_89 - .L_88)


	//   ....[0]....
.L_88:
        /*05bc*/ 	.word	0x00000180
        /*05c0*/ 	.word	0x000000ff
        /*05c4*/ 	.word	0x00030800
        /*05c8*/ 	.short	0x0100
        /*05ca*/ 	.byte	0x08
	.zero		1


	//   ....[1]....
        /*05cc*/ 	.word	0x00000190
        /*05d0*/ 	.word	0x000000ff
        /*05d4*/ 	.word	0x00030820
        /*05d8*/ 	.short	0x0100
        /*05da*/ 	.byte	0x08
	.zero		1


	//   ....[2]....
        /*05dc*/ 	.word	0x00000280
        /*05e0*/ 	.word	0x000000ff
        /*05e4*/ 	.word	0x00030830
        /*05e8*/ 	.short	0x0100
        /*05ea*/ 	.byte	0x08
	.zero		1


	//   ....[3]....
        /*05ec*/ 	.word	0x00000290
        /*05f0*/ 	.word	0x000000ff
        /*05f4*/ 	.word	0x00030840
        /*05f8*/ 	.short	0x0100
        /*05fa*/ 	.byte	0x08
	.zero		1


	//   ....[4]....
        /*05fc*/ 	.word	0x000002a0
        /*0600*/ 	.word	0x000000ff
        /*0604*/ 	.word	0x00030838
        /*0608*/ 	.short	0x0100
        /*060a*/ 	.byte	0x08
	.zero		1


	//   ....[5]....
        /*060c*/ 	.word	0x000002b0
        /*0610*/ 	.word	0x000000ff
        /*0614*/ 	.word	0x00030848
        /*0618*/ 	.short	0x0100
        /*061a*/ 	.byte	0x08
	.zero		1


	//   ....[6]....
        /*061c*/ 	.word	0x000003e0
        /*0620*/ 	.word	0x000000ff
        /*0624*/ 	.word	0x00030850
        /*0628*/ 	.short	0x0100
        /*062a*/ 	.byte	0x08
	.zero		1


	//   ....[7]....
        /*062c*/ 	.word	0x000003f0
        /*0630*/ 	.word	0x000000ff
        /*0634*/ 	.word	0x00030860
        /*0638*/ 	.short	0x0100
        /*063a*/ 	.byte	0x08
	.zero		1


	//   ....[8]....
        /*063c*/ 	.word	0x00000400
        /*0640*/ 	.word	0x000000ff
        /*0644*/ 	.word	0x00030858
        /*0648*/ 	.short	0x0100
        /*064a*/ 	.byte	0x08
	.zero		1


	//   ....[9]....
        /*064c*/ 	.word	0x00000410
        /*0650*/ 	.word	0x000000ff
        /*0654*/ 	.word	0x00030868
        /*0658*/ 	.short	0x0100
        /*065a*/ 	.byte	0x08
	.zero		1


	//   ....[10]....
        /*065c*/ 	.word	0x00000500
        /*0660*/ 	.word	0x000000ff
        /*0664*/ 	.word	0x00030870
        /*0668*/ 	.short	0x0100
        /*066a*/ 	.byte	0x06
	.zero		1


	//   ....[11]....
        /*066c*/ 	.word	0x00000510
        /*0670*/ 	.word	0x000000ff
        /*0674*/ 	.word	0x00030880
        /*0678*/ 	.short	0x0100
        /*067a*/ 	.byte	0x06
	.zero		1


	//   ....[12]....
        /*067c*/ 	.word	0x00000520
        /*0680*/ 	.word	0x000000ff
        /*0684*/ 	.word	0x00030878
        /*0688*/ 	.short	0x0100
        /*068a*/ 	.byte	0x06
	.zero		1


	//   ....[13]....
        /*068c*/ 	.word	0x00000530
        /*0690*/ 	.word	0x000000ff
        /*0694*/ 	.word	0x00030888
        /*0698*/ 	.short	0x0100
        /*069a*/ 	.byte	0x06
	.zero		1


	//   ....[14]....
        /*069c*/ 	.word	0x00000660
        /*06a0*/ 	.word	0x000000ff
        /*06a4*/ 	.word	0x00030890
        /*06a8*/ 	.short	0x0100
        /*06aa*/ 	.byte	0x08
	.zero		1


	//   ....[15]....
        /*06ac*/ 	.word	0x00000670
        /*06b0*/ 	.word	0x000000ff
        /*06b4*/ 	.word	0x000308a0
        /*06b8*/ 	.short	0x0100
        /*06ba*/ 	.byte	0x08
	.zero		1


	//   ....[16]....
        /*06bc*/ 	.word	0x00000680
        /*06c0*/ 	.word	0x000000ff
        /*06c4*/ 	.word	0x00030898
        /*06c8*/ 	.short	0x0100
        /*06ca*/ 	.byte	0x08
	.zero		1


	//   ....[17]....
        /*06cc*/ 	.word	0x00000690
        /*06d0*/ 	.word	0x000000ff
        /*06d4*/ 	.word	0x000308a8
        /*06d8*/ 	.short	0x0100
        /*06da*/ 	.byte	0x08
	.zero		1


	//   ....[18]....
        /*06dc*/ 	.word	0x000007d0
        /*06e0*/ 	.word	0x000000ff
        /*06e4*/ 	.word	0x000308b0
        /*06e8*/ 	.short	0x0100
        /*06ea*/ 	.byte	0x08
	.zero		1


	//   ....[19]....
        /*06ec*/ 	.word	0x000007e0
        /*06f0*/ 	.word	0x000000ff
        /*06f4*/ 	.word	0x000308c0
        /*06f8*/ 	.short	0x0100
        /*06fa*/ 	.byte	0x08
	.zero		1


	//   ....[20]....
        /*06fc*/ 	.word	0x000007f0
        /*0700*/ 	.word	0x000000ff
        /*0704*/ 	.word	0x000308b8
        /*0708*/ 	.short	0x0100
        /*070a*/ 	.byte	0x08
	.zero		1


	//   ....[21]....
        /*070c*/ 	.word	0x00000800
        /*0710*/ 	.word	0x000000ff
        /*0714*/ 	.word	0x000308c8
        /*0718*/ 	.short	0x0100
        /*071a*/ 	.byte	0x08
	.zero		1


	//   ....[22]....
        /*071c*/ 	.word	0x00001150
        /*0720*/ 	.word	0x000000ff
        /*0724*/ 	.word	0x00030800
        /*0728*/ 	.short	0x010a
        /*072a*/ 	.byte	0x28
	.zero		1


	//   ....[23]....
        /*072c*/ 	.word	0x000011d0
        /*0730*/ 	.word	0x00000000
        /*0734*/ 	.word	0x00030830
        /*0738*/ 	.short	0x010a
        /*073a*/ 	.byte	0x3f
	.zero		1


	//   ....[24]....
        /*073c*/ 	.word	0x00001220
        /*0740*/ 	.word	0x00000000
        /*0744*/ 	.word	0x00030830
        /*0748*/ 	.short	0x010a
        /*074a*/ 	.byte	0x3f
	.zero		1


	//   ....[25]....
        /*074c*/ 	.word	0x00001f50
        /*0750*/ 	.word	0x000000ff
        /*0754*/ 	.word	0x00000000
        /*0758*/ 	.short	0x0101
        /*075a*/ 	.byte	0x04
	.zero		1


	//   ....[26]....
        /*075c*/ 	.word	0x00003c90
        /*0760*/ 	.word	0x000000ff
        /*0764*/ 	.word	0x00030830
        /*0768*/ 	.short	0x010a
        /*076a*/ 	.byte	0x09
	.zero		1


	//   ....[27]....
        /*076c*/ 	.word	0x00003cd0
        /*0770*/ 	.word	0x000000ff
        /*0774*/ 	.word	0x00030830
        /*0778*/ 	.short	0x010a
        /*077a*/ 	.byte	0x09
	.zero		1


	//   ....[28]....
        /*077c*/ 	.word	0x000047f0
        /*0780*/ 	.word	0x000000ff
        /*0784*/ 	.word	0x00030850
        /*0788*/ 	.short	0x010a
        /*078a*/ 	.byte	0x0a
	.zero		1


	//   ....[29]....
        /*078c*/ 	.word	0x00004830
        /*0790*/ 	.word	0x000000ff
        /*0794*/ 	.word	0x00030850
        /*0798*/ 	.short	0x010a
        /*079a*/ 	.byte	0x0a
	.zero		1


	//   ....[30]....
        /*079c*/ 	.word	0x00004ec0
        /*07a0*/ 	.word	0x000000ff
        /*07a4*/ 	.word	0x00000000
        /*07a8*/ 	.short	0x0101
        /*07aa*/ 	.byte	0x09
	.zero		1


	//   ....[31]....
        /*07ac*/ 	.word	0x00005ec0
        /*07b0*/ 	.word	0x000000ff
        /*07b4*/ 	.word	0x00000000
        /*07b8*/ 	.short	0x0101
        /*07ba*/ 	.byte	0x0a
	.zero		1


	//   ....[32]....
        /*07bc*/ 	.word	0x000066b0
        /*07c0*/ 	.word	0x000000ff
        /*07c4*/ 	.word	0x00030850
        /*07c8*/ 	.short	0x010a
        /*07ca*/ 	.byte	0x0a
	.zero		1


	//   ....[33]....
        /*07cc*/ 	.word	0x000066f0
        /*07d0*/ 	.word	0x000000ff
        /*07d4*/ 	.word	0x00030850
        /*07d8*/ 	.short	0x010a
        /*07da*/ 	.byte	0x0a
	.zero		1


	//   ....[34]....
        /*07dc*/ 	.word	0x000074f0
        /*07e0*/ 	.word	0x000000ff
        /*07e4*/ 	.word	0x00000000
        /*07e8*/ 	.short	0x0101
        /*07ea*/ 	.byte	0x05
	.zero		1


	//   ....[35]....
        /*07ec*/ 	.word	0x00008570
        /*07f0*/ 	.word	0x000000ff
        /*07f4*/ 	.word	0x00000000
        /*07f8*/ 	.short	0x0101
        /*07fa*/ 	.byte	0x04
	.zero		1


	//   ....[36]....
        /*07fc*/ 	.word	0x000098c0
        /*0800*/ 	.word	0x00000000
        /*0804*/ 	.word	0x00030840
        /*0808*/ 	.short	0x010a
        /*080a*/ 	.byte	0x3f
	.zero		1


	//   ....[37]....
        /*080c*/ 	.word	0x00009ea0
        /*0810*/ 	.word	0x00000000
        /*0814*/ 	.word	0x00030830
        /*0818*/ 	.short	0x0107
        /*081a*/ 	.byte	0x3f
	.zero		1


	//   ....[38]....
        /*081c*/ 	.word	0x00009f50
        /*0820*/ 	.word	0x00000000
        /*0824*/ 	.word	0x00030830
        /*0828*/ 	.short	0x0101
        /*082a*/ 	.byte	0x3f
	.zero		1


	//   ....[39]....
        /*082c*/ 	.word	0x0000a930
        /*0830*/ 	.word	0x000000ff
        /*0834*/ 	.word	0x00030800
        /*0838*/ 	.short	0x0107
        /*083a*/ 	.byte	0x27
	.zero		1


	//   ....[40]....
        /*083c*/ 	.word	0x0000a990
        /*0840*/ 	.word	0x000000ff
        /*0844*/ 	.word	0x00030800
        /*0848*/ 	.short	0x0101
        /*084a*/ 	.byte	0x27
	.zero		1


	//   ....[41]....
        /*084c*/ 	.word	0x0000a9b0
        /*0850*/ 	.word	0x000000ff
        /*0854*/ 	.word	0x00030820
        /*0858*/ 	.short	0x010a
        /*085a*/ 	.byte	0x27
	.zero		1


	//   ....[42]....
        /*085c*/ 	.word	0x0000acc0
        /*0860*/ 	.word	0x00000006
        /*0864*/ 	.word	0x00030840
        /*0868*/ 	.short	0x010a
        /*086a*/ 	.byte	0x3f
	.zero		1


	//   ....[43]....
        /*086c*/ 	.word	0x0000b190
        /*0870*/ 	.word	0x00000006
        /*0874*/ 	.word	0x00030830
        /*0878*/ 	.short	0x0107
        /*087a*/ 	.byte	0x3f
	.zero		1


	//   ....[44]....
        /*087c*/ 	.word	0x0000b240
        /*0880*/ 	.word	0x00000006
        /*0884*/ 	.word	0x00030830
        /*0888*/ 	.short	0x0101
        /*088a*/ 	.byte	0x3f
	.zero		1


	//   ....[45]....
        /*088c*/ 	.word	0x0000b2c0
        /*0890*/ 	.word	0x00000006
        /*0894*/ 	.word	0x00030860
        /*0898*/ 	.short	0x010a
        /*089a*/ 	.byte	0x3f
	.zero		1


	//   ....[46]....
        /*089c*/ 	.word	0x0000b830
        /*08a0*/ 	.word	0x00000006
        /*08a4*/ 	.word	0x00030850
        /*08a8*/ 	.short	0x0107
        /*08aa*/ 	.byte	0x3f
	.zero		1


	//   ....[47]....
        /*08ac*/ 	.word	0x0000b950
        /*08b0*/ 	.word	0x00000006
        /*08b4*/ 	.word	0x00030850
        /*08b8*/ 	.short	0x0101
        /*08ba*/ 	.byte	0x3f
	.zero		1


	//   ....[48]....
        /*08bc*/ 	.word	0x0000ba40
        /*08c0*/ 	.word	0x00000004
        /*08c4*/ 	.word	0x00030860
        /*08c8*/ 	.short	0x010a
        /*08ca*/ 	.byte	0x3f
	.zero		1


	//   ....[49]....
        /*08cc*/ 	.word	0x0000bf00
        /*08d0*/ 	.word	0x00000004
        /*08d4*/ 	.word	0x00030850
        /*08d8*/ 	.short	0x0107
        /*08da*/ 	.byte	0x3f
	.zero		1


	//   ....[50]....
        /*08dc*/ 	.word	0x0000bff0
        /*08e0*/ 	.word	0x00000004
        /*08e4*/ 	.word	0x00030850
        /*08e8*/ 	.short	0x0101
        /*08ea*/ 	.byte	0x3f
	.zero		1


	//   ....[51]....
        /*08ec*/ 	.word	0x0000c0e0
        /*08f0*/ 	.word	0x00000005
        /*08f4*/ 	.word	0x00030820
        /*08f8*/ 	.short	0x010a
        /*08fa*/ 	.byte	0x3f
	.zero		1


	//   ....[52]....
        /*08fc*/ 	.word	0x0000c280
        /*0900*/ 	.word	0x00000003
        /*0904*/ 	.word	0x00030840
        /*0908*/ 	.short	0x010a
        /*090a*/ 	.byte	0x3f
	.zero		1


	//   ....[53]....
        /*090c*/ 	.word	0x0000c320
        /*0910*/ 	.word	0x00000005
        /*0914*/ 	.word	0x00030840
        /*0918*/ 	.short	0x010a
        /*091a*/ 	.byte	0x3f
	.zero		1


	//   ....[54]....
        /*091c*/ 	.word	0x0000c360
        /*0920*/ 	.word	0x00000003
        /*0924*/ 	.word	0x00030860
        /*0928*/ 	.short	0x010a
        /*092a*/ 	.byte	0x3f
	.zero		1


	//   ....[55]....
        /*092c*/ 	.word	0x0000c3a0
        /*0930*/ 	.word	0x00000005
        /*0934*/ 	.word	0x00030860
        /*0938*/ 	.short	0x010a
        /*093a*/ 	.byte	0x3f
	.zero		1


	//   ....[56]....
        /*093c*/ 	.word	0x0000c410
        /*0940*/ 	.word	0x00000003
        /*0944*/ 	.word	0x00030800
        /*0948*/ 	.short	0x010a
        /*094a*/ 	.byte	0x3f
	.zero		1


	//   ....[57]....
        /*094c*/ 	.word	0x0000c460
        /*0950*/ 	.word	0x00000000
        /*0954*/ 	.word	0x00030830
        /*0958*/ 	.short	0x010a
        /*095a*/ 	.byte	0x3f
	.zero		1


	//   ....[58]....
        /*095c*/ 	.word	0x0000c4c0
        /*0960*/ 	.word	0x00000004
        /*0964*/ 	.word	0x00030830
        /*0968*/ 	.short	0x010a
        /*096a*/ 	.byte	0x3f
	.zero		1


	//   ....[59]....
        /*096c*/ 	.word	0x0000c520
        /*0970*/ 	.word	0x00000003
        /*0974*/ 	.word	0x00030850
        /*0978*/ 	.short	0x010a
        /*097a*/ 	.byte	0x3f
	.zero		1


	//   ....[60]....
        /*097c*/ 	.word	0x0000c580
        /*0980*/ 	.word	0x00000007
        /*0984*/ 	.word	0x00030850
        /*0988*/ 	.short	0x010a
        /*098a*/ 	.byte	0x3f
	.zero		1


	//   ....[61]....
        /*098c*/ 	.word	0x0000c6a0
        /*0990*/ 	.word	0x00000000
        /*0994*/ 	.word	0x00030840
        /*0998*/ 	.short	0x010a
        /*099a*/ 	.byte	0x3f
	.zero		1


	//   ....[62]....
        /*099c*/ 	.word	0x0000d950
        /*09a0*/ 	.word	0x00000003
        /*09a4*/ 	.word	0x00030820
        /*09a8*/ 	.short	0x010a
        /*09aa*/ 	.byte	0x3f
	.zero		1


	//   ....[63]....
        /*09ac*/ 	.word	0x0000d9a0
        /*09b0*/ 	.word	0x00000006
        /*09b4*/ 	.word	0x00030840
        /*09b8*/ 	.short	0x010a
        /*09ba*/ 	.byte	0x3f
	.zero		1


	//   ....[64]....
        /*09bc*/ 	.word	0x0000e0d0
        /*09c0*/ 	.word	0x00000006
        /*09c4*/ 	.word	0x00030860
        /*09c8*/ 	.short	0x010a
        /*09ca*/ 	.byte	0x3f
	.zero		1


	//   ....[65]....
        /*09cc*/ 	.word	0x0000e910
        /*09d0*/ 	.word	0x00000004
        /*09d4*/ 	.word	0x00030860
        /*09d8*/ 	.short	0x010a
        /*09da*/ 	.byte	0x3f
	.zero		1


	//   ....[66]....
        /*09dc*/ 	.word	0x0000f220
        /*09e0*/ 	.word	0x00000005
        /*09e4*/ 	.word	0x00030820
        /*09e8*/ 	.short	0x010a
        /*09ea*/ 	.byte	0x3f
	.zero		1


	//   ....[67]....
        /*09ec*/ 	.word	0x0000f3c0
        /*09f0*/ 	.word	0x00000003
        /*09f4*/ 	.word	0x00030840
        /*09f8*/ 	.short	0x010a
        /*09fa*/ 	.byte	0x3f
	.zero		1


	//   ....[68]....
        /*09fc*/ 	.word	0x0000f410
        /*0a00*/ 	.word	0x00000005
        /*0a04*/ 	.word	0x00030840
        /*0a08*/ 	.short	0x010a
        /*0a0a*/ 	.byte	0x3f
	.zero		1


	//   ....[69]....
        /*0a0c*/ 	.word	0x0000f460
        /*0a10*/ 	.word	0x00000003
        /*0a14*/ 	.word	0x00030860
        /*0a18*/ 	.short	0x010a
        /*0a1a*/ 	.byte	0x3f
	.zero		1


	//----- nvinfo : EIATTR_NUM_MBARRIERS
	.align		4
.L_89:
        /*0a1c*/ 	.byte	0x03, 0x38
        /*0a1e*/ 	.short	0x0016


	//----- nvinfo : EIATTR_EXIT_INSTR_OFFSETS
	.align		4
        /*0a20*/ 	.byte	0x04, 0x1c
        /*0a22*/ 	.short	(.L_91 - .L_90)


	//   ....[0]....
.L_90:
        /*0a24*/ 	.word	0x00000940


	//   ....[1]....
        /*0a28*/ 	.word	0x00008a50


	//   ....[2]....
        /*0a2c*/ 	.word	0x0000c3f0


	//----- nvinfo : EIATTR_MAX_THREADS
	.align		4
.L_91:
        /*0a30*/ 	.byte	0x04, 0x05
        /*0a32*/ 	.short	(.L_93 - .L_92)
.L_92:
        /*0a34*/ 	.word	0x00000180
        /*0a38*/ 	.word	0x00000001
        /*0a3c*/ 	.word	0x00000001


	//----- nvinfo : EIATTR_CRS_STACK_SIZE
	.align		4
.L_93:
        /*0a40*/ 	.byte	0x04, 0x1e
        /*0a42*/ 	.short	(.L_95 - .L_94)
.L_94:
        /*0a44*/ 	.word	0x00000000


	//----- nvinfo : EIATTR_CBANK_PARAM_SIZE
	.align		4
.L_95:
        /*0a48*/ 	.byte	0x03, 0x19
        /*0a4a*/ 	.short	0x0a70


	//----- nvinfo : EIATTR_PARAM_CBANK
	.align		4
        /*0a4c*/ 	.byte	0x04, 0x0a
        /*0a4e*/ 	.short	(.L_97 - .L_96)
	.align		4
.L_96:
        /*0a50*/ 	.word	index@(.nv.constant0._ZN7cutlass13device_kernelIN5flash11enable_sm90INS1_16FlashAttnFwdSm90INS1_25CollectiveMainloopFwdSm90ILi2EN4cute5tupleIJNS5_1CILi1EEES8_S8_EEENS6_IJNS7_ILi128EEENS7_ILi96EEENS7_ILi192EEEEEELi192ENS_6half_tEfNS_4arch4Sm90ELb0ELb0ELb1ELb0ELb1ELb0ELb0ELb1ELb1ELb1ELb0ELb0EEENS1_21CollectiveEpilogueFwdINS6_IJSA_SC_SB_EEES9_SE_SG_Li256ELb0ELb1ELb0ELb0EEENS1_29StaticPersistentTileSchedulerILb0EEEEEEEEEvNT_6ParamsE)
        /*0a54*/ 	.short	0x0210
        /*0a56*/ 	.short	0x0a70


	//----- nvinfo : EIATTR_SW_WAR
	.align		4
.L_97:
        /*0a58*/ 	.byte	0x04, 0x36
        /*0a5a*/ 	.short	(.L_99 - .L_98)
.L_98:
        /*0a5c*/ 	.word	0x00000008
.L_99:


//--------------------- .nv.info._ZN7cutlass13device_kernelIN5flash11enable_sm90INS1_16FlashAttnFwdSm90INS1_25CollectiveMainloopFwdSm90ILi2EN4cute5tupleIJNS5_1CILi1EEES8_S8_EEENS6_IJNS7_ILi128EEENS7_ILi96EEENS7_ILi192EEEEEELi192ENS_6half_tEfNS_4arch4Sm90ELb0ELb0ELb1ELb1ELb1ELb0ELb0ELb1ELb1ELb1ELb0ELb0EEENS1_21CollectiveEpilogueFwdINS6_IJSA_SC_SB_EEES9_SE_SG_Li256ELb1ELb1ELb0ELb0EEENS1_36VarlenDynamicPersistentTileSchedulerILi128ELi96ELi256ELi128ELb0ELb1ELb1ELb0ELb1ELb1EEEEEEEEEvNT_6ParamsE --------------------------
	.section	.nv.info._ZN7cutlass13device_kernelIN5flash11enable_sm90INS1_16FlashAttnFwdSm90INS1_25CollectiveMainloopFwdSm90ILi2EN4cute5tupleIJNS5_1CILi1EEES8_S8_EEENS6_IJNS7_ILi128EEENS7_ILi96EEENS7_ILi192EEEEEELi192ENS_6half_tEfNS_4arch4Sm90ELb0ELb0ELb1ELb1ELb1ELb0ELb0ELb1ELb1ELb1ELb0ELb0EEENS1_21CollectiveEpilogueFwdINS6_IJSA_SC_SB_EEES9_SE_SG_Li256ELb1ELb1ELb0ELb0EEENS1_36VarlenDynamicPersistentTileSchedulerILi128ELi96ELi256ELi128ELb0ELb1ELb1ELb0ELb1ELb1EEEEEEEEEvNT_6ParamsE,"",@"SHT_CUDA_INFO"
	.sectionflags	@""
	.align	4


	//----- nvinfo : EIATTR_CUDA_API_VERSION
	.align		4
        /*0000*/ 	.byte	0x04, 0x37
        /*0002*/ 	.short	(.L_101 - .L_100)
.L_100:
        /*0004*/ 	.word	0x00000082


	//----- nvinfo : EIATTR_KPARAM_INFO
	.align		4
.L_101:
        /*0008*/ 	.byte	0x04, 0x17
        /*000a*/ 	.short	(.L_103 - .L_102)
.L_102:
        /*000c*/ 	.word	0x00000000
        /*0010*/ 	.short	0x0000
        /*0012*/ 	.short	0x0070
        /*0014*/ 	.byte	0x00, 0xf0, 0x01, 0x2a


	//----- nvinfo : EIATTR_SPARSE_MMA_MASK
	.align		4
.L_103:
        /*0018*/ 	.byte	0x03, 0x50
        /*001a*/ 	.short	0x0000


	//----- nvinfo : EIATTR_MAXREG_COUNT
	.align		4
        /*001c*/ 	.byte	0x03, 0x1b
        /*001e*/ 	.short	0x00a8


	//----- nvinfo : EIATTR_NUM_BARRIERS
	.align		4
        /*0020*/ 	.byte	0x02, 0x4c
        /*0022*/ 	.byte	0x09
	.zero		1


	//----- nvinfo : EIATTR_EXTERNS
	.align		4
        /*0024*/ 	.byte	0x04, 0x0f
        /*0026*/ 	.short	(.L_105 - .L_104)


	//   ....[0]....
	.align		4
.L_104:
        /*0028*/ 	.word	index@(__assertfail)


	//----- nvinfo : EIATTR_ANNOTATIONS
	.align		4
.L_105:
        /*002c*/ 	.byte	0x04, 0x55
        /*002e*/ 	.short	(.L_107 - .L_106)


	//   ....[0]....
.L_106:
        /*0030*/ 	.word	0x00000001
        /*0034*/ 	.byte	0xa0, 0x08, 0x00, 0x00, 0x01, 0x00, 0x00, 0x00, 0xa0, 0x09, 0x00, 0x00, 0x01, 0x00, 0x00, 0x00
        /* <DEDUP_REMOVED lines=14> */
        /*0124*/ 	.byte	0x00, 0xf1, 0x00, 0x00, 0x01, 0x00, 0x00, 0x00, 0xa0, 0xf2, 0x00, 0x00


	//----- nvinfo : EIATTR_MERCURY_ISA_VERSION
	.align		4
.L_107:
        /*0130*/ 	.byte	0x03, 0x5f
        /*0132*/ 	.short	0x0101


	//----- nvinfo : EIATTR_UNUSED_LOAD_BYTE_OFFSET
	.align		4
        /*0134*/ 	.byte	0x04, 0x44
        /*0136*/ 	.short	(.L_109 - .L_108)


	//   ....[0]....
.L_108:
        /*0138*/ 	.word	0x00000950
        /*013c*/ 	.word	0x0000fff0


	//   ....[1]....
        /*0140*/ 	.word	0x00007890
        /*0144*/ 	.word	0x0000fff0


	//----- nvinfo : EIATTR_INT_WARP_WIDE_INSTR_OFFSETS
	.align		4
.L_109:
        /*0148*/ 	.byte	0x04, 0x31
        /*014a*/ 	.short	(.L_111 - .L_110)


	//   ....[0]....
.L_110:
        /*014c*/ 	.word	0x000000c0


	//   ....[1]....
        /*0150*/ 	.word	0x000000d0


	//   ....[2]....
        /*0154*/ 	.word	0x00000170


	//   ....[3]....
        /*0158*/ 	.word	0x0000b0a0


	//   ....[4]....
        /*015c*/ 	.word	0x0000b130


	//   ....[5]....
        /*0160*/ 	.word	0x0000dfb0


	//   ....[6]....
        /*0164*/ 	.word	0x0000e040


	//----- nvinfo : EIATTR_COOP_GROUP_MASK_REGIDS
	.align		4
.L_111:
        /*0168*/ 	.byte	0x04, 0x29
        /*016a*/ 	.short	(.L_113 - .L_112)


	//   ....[0]....
.L_112:
        /*016c*/ 	.word	0xffffffff


	//   ....[1]....
        /*0170*/ 	.word	0xffffffff


	//   ....[2]....
        /*0174*/ 	.word	0xffffffff


	//   ....[3]....
        /*0178*/ 	.word	0xffffffff


	//   ....[4]....
        /*017c*/ 	.word	0xffffffff


	//   ....[5]....
        /*0180*/ 	.word	0xffffffff


	//   ....[6]....
        /*0184*/ 	.word	0xffffffff


	//   ....[7]....
        /*0188*/ 	.word	0xffffffff


	//   ....[8]....
        /*018c*/ 	.word	0xffffffff


	//   ....[9]....
        /*0190*/ 	.word	0xffffffff


	//   ....[10]....
        /*0194*/ 	.word	0xffffffff


	//   ....[11]....
        /*0198*/ 	.word	0xffffffff


	//   ....[12]....
        /*019c*/ 	.word	0xffffffff


	//   ....[13]....
        /*01a0*/ 	.word	0xffffffff


	//   ....[14]....
        /*01a4*/ 	.word	0xffffffff


	//   ....[15]....
        /*01a8*/ 	.word	0xffffffff


	//   ....[16]....
        /*01ac*/ 	.word	0xffffffff


	//   ....[17]....
        /*01b0*/ 	.word	0xffffffff


	//   ....[18]....
        /*01b4*/ 	.word	0xffffffff


	//   ....[19]....
        /*01b8*/ 	.word	0xffffffff


	//   ....[20]....
        /*01bc*/ 	.word	0xffffffff


	//   ....[21]....
        /*01c0*/ 	.word	0xffffffff


	//   ....[22]....
        /*01c4*/ 	.word	0xffffffff


	//   ....[23]....
        /*01c8*/ 	.word	0xffffffff


	//   ....[24]....
        /*01cc*/ 	.word	0xffffffff


	//   ....[25]....
        /*01d0*/ 	.word	0xffffffff


	//   ....[26]....
        /*01d4*/ 	.word	0xffffffff


	//   ....[27]....
        /*01d8*/ 	.word	0xffffffff


	//   ....[28]....
        /*01dc*/ 	.word	0xffffffff


	//   ....[29]....
        /*01e0*/ 	.word	0xffffffff


	//   ....[30]....
        /*01e4*/ 	.word	0xffffffff


	//   ....[31]....
        /*01e8*/ 	.word	0xffffffff


	//   ....[32]....
        /*01ec*/ 	.word	0xffffffff


	//   ....[33]....
        /*01f0*/ 	.word	0xffffffff


	//   ....[34]....
        /*01f4*/ 	.word	0xffffffff


	//   ....[35]....
        /*01f8*/ 	.word	0xffffffff


	//   ....[36]....
        /*01fc*/ 	.word	0xffffffff


	//   ....[37]....
        /*0200*/ 	.word	0xffffffff


	//   ....[38]....
        /*0204*/ 	.word	0xffffffff


	//   ....[39]....
        /*0208*/ 	.word	0xffffffff


	//   ....[40]....
        /*020c*/ 	.word	0xffffffff


	//   ....[41]....
        /*0210*/ 	.word	0xffffffff


	//   ....[42]....
        /*0214*/ 	.word	0xffffffff


	//   ....[43]....
        /*0218*/ 	.word	0xffffffff


	//   ....[44]....
        /*021c*/ 	.word	0xffffffff


	//   ....[45]....
        /*0220*/ 	.word	0xffffffff


	//   ....[46]....
        /*0224*/ 	.word	0xffffffff


	//   ....[47]....
        /*0228*/ 	.word	0xffffffff


	//   ....[48]....
        /*022c*/ 	.word	0xffffffff


	//   ....[49]....
        /*0230*/ 	.word	0xffffffff


	//   ....[50]....
        /*0234*/ 	.word	0xffffffff


	//   ....[51]....
        /*0238*/ 	.word	0xffffffff


	//   ....[52]....
        /*023c*/ 	.word	0xffffffff


	//   ....[53]....
        /*0240*/ 	.word	0xffffffff


	//   ....[54]....
        /*0244*/ 	.word	0xffffffff


	//   ....[55]....
        /*0248*/ 	.word	0xffffffff


	//   ....[56]....
        /*024c*/ 	.word	0xffffffff


	//   ....[57]....
        /*0250*/ 	.word	0xffffffff


	//   ....[58]....
        /*0254*/ 	.word	0xffffffff


	//   ....[59]....
        /*0258*/ 	.word	0xffffffff


	//   ....[60]....
        /*025c*/ 	.word	0xffffffff


	//   ....[61]....
        /*0260*/ 	.word	0xffffffff


	//   ....[62]....
        /*0264*/ 	.word	0xffffffff


	//   ....[63]....
        /*0268*/ 	.word	0xffffffff


	//   ....[64]....
        /*026c*/ 	.word	0xffffffff


	//   ....[65]....
        /*0270*/ 	.word	0xffffffff


	//   ....[66]....
        /*0274*/ 	.word	0xffffffff


	//   ....[67]....
        /*0278*/ 	.word	0xffffffff


	//   ....[68]....
        /*027c*/ 	.word	0xffffffff


	//   ....[69]....
        /*0280*/ 	.word	0xffffffff


	//   ....[70]....
        /*0284*/ 	.word	0xffffffff


	//   ....[71]....
        /*0288*/ 	.word	0xffffffff


	//   ....[72]....
        /*028c*/ 	.word	0xffffffff


	//   ....[73]....
        /*0290*/ 	.word	0xffffffff


	//   ....[74]....
        /*0294*/ 	.word	0xffffffff


	//   ....[75]....
        /*0298*/ 	.word	0xffffffff


	//   ....[76]....
        /*029c*/ 	.word	0xffffffff


	//   ....[77]....
        /*02a0*/ 	.word	0xffffffff


	//   ....[78]....
        /*02a4*/ 	.word	0xffffffff


	//   ....[79]....
        /*02a8*/ 	.word	0xffffffff


	//   ....[80]....
        /*02ac*/ 	.word	0xffffffff


	//   ....[81]....
        /*02b0*/ 	.word	0xffffffff


	//   ....[82]....
        /*02b4*/ 	.word	0xffffffff


	//   ....[83]....
        /*02b8*/ 	.word	0xffffffff


	//   ....[84]....
        /*02bc*/ 	.word	0xffffffff


	//   ....[85]....
        /*02c0*/ 	.word	0xffffffff


	//   ....[86]....
        /*02c4*/ 	.word	0xffffffff


	//   ....[87]....
        /*02c8*/ 	.word	0xffffffff


	//   ....[88]....
        /*02cc*/ 	.word	0xffffffff


	//   ....[89]....
        /*02d0*/ 	.word	0xffffffff


	//   ....[90]....
        /*02d4*/ 	.word	0xffffffff


	//   ....[91]....
        /*02d8*/ 	.word	0xffffffff


	//   ....[92]....
        /*02dc*/ 	.word	0xffffffff


	//   ....[93]....
        /*02e0*/ 	.word	0xffffffff


	//   ....[94]....
        /*02e4*/ 	.word	0xffffffff


	//   ....[95]....
        /*02e8*/ 	.word	0xffffffff


	//   ....[96]....
        /*02ec*/ 	.word	0xffffffff


	//   ....[97]....
        /*02f0*/ 	.word	0xffffffff


	//   ....[98]....
        /*02f4*/ 	.word	0xffffffff


	//   ....[99]....
        /*02f8*/ 	.word	0xffffffff


	//   ....[100]....
        /*02fc*/ 	.word	0xffffffff


	//   ....[101]....
        /*0300*/ 	.word	0xffffffff


	//   ....[102]....
        /*0304*/ 	.word	0xffffffff


	//   ....[103]....
        /*0308*/ 	.word	0xffffffff


	//   ....[104]....
        /*030c*/ 	.word	0xffffffff


	//   ....[105]....
        /*0310*/ 	.word	0xffffffff


	//   ....[106]....
        /*0314*/ 	.word	0xffffffff


	//   ....[107]....
        /*0318*/ 	.word	0xffffffff


	//   ....[108]....
        /*031c*/ 	.word	0xffffffff


	//   ....[109]....
        /*0320*/ 	.word	0xffffffff


	//   ....[110]....
        /*0324*/ 	.word	0xffffffff


	//   ....[111]....
        /*0328*/ 	.word	0xffffffff


	//   ....[112]....
        /*032c*/ 	.word	0xffffffff


	//   ....[113]....
        /*0330*/ 	.word	0xffffffff


	//   ....[114]....
        /*0334*/ 	.word	0xffffffff


	//   ....[115]....
        /*0338*/ 	.word	0xffffffff


	//   ....[116]....
        /*033c*/ 	.word	0xffffffff


	//   ....[117]....
        /*0340*/ 	.word	0xffffffff


	//   ....[118]....
        /*0344*/ 	.word	0xffffffff


	//   ....[119]....
        /*0348*/ 	.word	0xffffffff


	//   ....[120]....
        /*034c*/ 	.word	0xffffffff


	//   ....[121]....
        /*0350*/ 	.word	0xffffffff


	//   ....[122]....
        /*0354*/ 	.word	0xffffffff


	//   ....[123]....
        /*0358*/ 	.word	0xffffffff


	//   ....[124]....
        /*035c*/ 	.word	0xffffffff


	//   ....[125]....
        /*0360*/ 	.word	0xffffffff


	//   ....[126]....
        /*0364*/ 	.word	0xffffffff


	//   ....[127]....
        /*0368*/ 	.word	0xffffffff


	//   ....[128]....
        /*036c*/ 	.word	0xffffffff


	//   ....[129]....
        /*0370*/ 	.word	0xffffffff


	//   ....[130]....
        /*0374*/ 	.word	0xffffffff


	//   ....[131]....
        /*0378*/ 	.word	0xffffffff


	//   ....[132]....
        /*037c*/ 	.word	0xffffffff


	//   ....[133]....
        /*0380*/ 	.word	0xffffffff


	//   ....[134]....
        /*0384*/ 	.word	0xffffffff


	//   ....[135]....
        /*0388*/ 	.word	0xffffffff


	//   ....[136]....
        /*038c*/ 	.word	0xffffffff


	//   ....[137]....
        /*0390*/ 	.word	0x0500000f


	//   ....[138]....
        /*0394*/ 	.word	0x0500000f


	//   ....[139]....
        /*0398*/ 	.word	0x0500000f


	//   ....[140]....
        /*039c*/ 	.word	0x0500000f


	//   ....[141]....
        /*03a0*/ 	.word	0x0500000f


	//   ....[142]....
        /*03a4*/ 	.word	0x0500000f


	//   ....[143]....
        /*03a8*/ 	.word	0x0500000f


	//   ....[144]....
        /*03ac*/ 	.word	0x0500000f


	//   ....[145]....
        /*03b0*/ 	.word	0x0500000f


	//   ....[146]....
        /*03b4*/ 	.word	0x0500000f


	//   ....[147]....
        /*03b8*/ 	.word	0x0500000f


	//   ....[148]....
        /*03bc*/ 	.word	0x0500000f


	//   ....[149]....
        /*03c0*/ 	.word	0x0500000f


	//   ....[150]....
        /*03c4*/ 	.word	0x0500000f


	//   ....[151]....
        /*03c8*/ 	.word	0x0500000f


	//   ....[152]....
        /*03cc*/ 	.word	0x0500000f


	//   ....[153]....
        /*03d0*/ 	.word	0x0500000f


	//   ....[154]....
        /*03d4*/ 	.word	0x0500000f


	//   ....[155]....
        /*03d8*/ 	.word	0x0500000f


	//   ....[156]....
        /*03dc*/ 	.word	0x0500000f


	//   ....[157]....
        /*03e0*/ 	.word	0x0500000f


	//   ....[158]....
        /*03e4*/ 	.word	0x0500000f


	//   ....[159]....
        /*03e8*/ 	.word	0x0500000f


	//   ....[160]....
        /*03ec*/ 	.word	0x0500000f


	//   ....[161]....
        /*03f0*/ 	.word	0x0500000f


	//   ....[162]....
        /*03f4*/ 	.word	0x0500000f


	//   ....[163]....
        /*03f8*/ 	.word	0x0500000f


	//   ....[164]....
        /*03fc*/ 	.word	0x0500000f


	//   ....[165]....
        /*0400*/ 	.word	0x0500000f


	//   ....[166]....
        /*0404*/ 	.word	0x0500000f


	//   ....[167]....
        /*0408*/ 	.word	0x0500000f


	//   ....[168]....
        /*040c*/ 	.word	0x0500000f


	//   ....[169]....
        /*0410*/ 	.word	0x0500000f


	//   ....[170]....
        /*0414*/ 	.word	0x0500000f


	//   ....[171]....
        /*0418*/ 	.word	0x0500000f


	//   ....[172]....
        /*041c*/ 	.word	0x0500000f


	//   ....[173]....
        /*0420*/ 	.word	0x0500000f


	//   ....[174]....
        /*0424*/ 	.word	0x0500000f


	//   ....[175]....
        /*0428*/ 	.word	0x0500000f


	//   ....[176]....
        /*042c*/ 	.word	0x0500000f


	//   ....[177]....
        /*0430*/ 	.word	0x0500000f


	//   ....[178]....
        /*0434*/ 	.word	0x0500000f


	//   ....[179]....
        /*0438*/ 	.word	0x0500000f


	//   ....[180]....
        /*043c*/ 	.word	0x0500000f


	//   ....[181]....
        /*0440*/ 	.word	0x0500000f


	//   ....[182]....
        /*0444*/ 	.word	0x0500000f


	//   ....[183]....
        /*0448*/ 	.word	0x0500000f


	//   ....[184]....
        /*044c*/ 	.word	0x0500000f


	//   ....[185]....
        /*0450*/ 	.word	0x0500000f


	//   ....[186]....
        /*0454*/ 	.word	0x0500000f


	//   ....[187]....
        /*0458*/ 	.word	0x0500000f


	//   ....[188]....
        /*045c*/ 	.word	0x0500000f


	//   ....[189]....
        /*0460*/ 	.word	0x0500000f


	//   ....[190]....
        /*0464*/ 	.word	0x0500000f


	//   ....[191]....
        /*0468*/ 	.word	0x0500000f


	//   ....[192]....
        /*046c*/ 	.word	0x0500000f


	//   ....[193]....
        /*0470*/ 	.word	0x0500000f


	//   ....[194]....
        /*0474*/ 	.word	0x0500000f


	//   ....[195]....
        /*0478*/ 	.word	0x0500000f


	//   ....[196]....
        /*047c*/ 	.word	0x0500000f


	//   ....[197]....
        /*0480*/ 	.word	0x0500000f


	//   ....[198]....
        /*0484*/ 	.word	0x0500000f


	//   ....[199]....
        /*0488*/ 	.word	0x0500000f


	//   ....[200]....
        /*048c*/ 	.word	0x0500000f


	//   ....[201]....
        /*0490*/ 	.word	0x0500000f


	//   ....[202]....
        /*0494*/ 	.word	0x0500000f


	//   ....[203]....
        /*0498*/ 	.word	0x0500000f


	//   ....[204]....
        /*049c*/ 	.word	0x0500000f


	//   ....[205]....
        /*04a0*/ 	.word	0x0500000f


	//   ....[206]....
        /*04a4*/ 	.word	0x0500000f


	//   ....[207]....
        /*04a8*/ 	.word	0x0500000f


	//   ....[208]....
        /*04ac*/ 	.word	0x0500000f


	//   ....[209]....
        /*04b0*/ 	.word	0x0500000f


	//   ....[210]....
        /*04b4*/ 	.word	0x0500000f


	//   ....[211]....
        /*04b8*/ 	.word	0x0500000f


	//   ....[212]....
        /*04bc*/ 	.word	0x0500000f


	//   ....[213]....
        /*04c0*/ 	.word	0x0500000f


	//   ....[214]....
        /*04c4*/ 	.word	0x0500000f


	//   ....[215]....
        /*04c8*/ 	.word	0x0500000f


	//   ....[216]....
        /*04cc*/ 	.word	0x0500000f


	//   ....[217]....
        /*04d0*/ 	.word	0x0500000f


	//   ....[218]....
        /*04d4*/ 	.word	0x0500000f


	//   ....[219]....
        /*04d8*/ 	.word	0x0500000f


	//----- nvinfo : EIATTR_COOP_GROUP_INSTR_OFFSETS
	.align		4
.L_113:
        /*04dc*/ 	.byte	0x04, 0x28
        /*04de*/ 	.short	(.L_115 - .L_114)


	//   ....[0]....
.L_114:
        /*04e0*/ 	.word	0x00000070


	//   ....[1]....
        /*04e4*/ 	.word	0x000000b0


	//   ....[2]....
        /*04e8*/ 	.word	0x000002d0


	//   ....[3]....
        /*04ec*/ 	.word	0x00000430


	//   ....[4]....
        /*04f0*/ 	.word	0x00000550


	//   ....[5]....
        /*04f4*/ 	.word	0x000006b0


	//   ....[6]....
        /*04f8*/ 	.word	0x00001510


	//   ....[7]....
        /*04fc*/ 	.word	0x00002d90


	//   ....[8]....
        /*0500*/ 	.word	0x00002e10


	//   ....[9]....
        /*0504*/ 	.word	0x000032c0


	//   ....[10]....
        /*0508*/ 	.word	0x00003340


	//   ....[11]....
        /*050c*/ 	.word	0x00005a00


	//   ....[12]....
        /*0510*/ 	.word	0x00005a30


	//   ....[13]....
        /*0514*/ 	.word	0x00005a50


	//   ....[14]....
        /*0518*/ 	.word	0x00005a80


	//   ....[15]....
        /*051c*/ 	.word	0x00006d90


	//   ....[16]....
        /*0520*/ 	.word	0x00006dc0


	//   ....[17]....
        /*0524*/ 	.word	0x00006ea0


	//   ....[18]....
        /*0528*/ 	.word	0x00006eb0


	//   ....[19]....
        /*052c*/ 	.word	0x000086d0


	//   ....[20]....
        /*0530*/ 	.word	0x00008710


	//   ....[21]....
        /*0534*/ 	.word	0x00008750


	//   ....[22]....
        /*0538*/ 	.word	0x000087c0


	//   ....[23]....
        /*053c*/ 	.word	0x00008eb0


	//   ....[24]....
        /*0540*/ 	.word	0x00008ef0


	//   ....[25]....
        /*0544*/ 	.word	0x00008ff0


	//   ....[26]....
        /*0548*/ 	.word	0x00009010


	//   ....[27]....
        /*054c*/ 	.word	0x00009110


	//   ....[28]....
        /*0550*/ 	.word	0x00009130


	//   ....[29]....
        /*0554*/ 	.word	0x00009240


	//   ....[30]....
        /*0558*/ 	.word	0x00009260


	//   ....[31]....
        /*055c*/ 	.word	0x00009bc0


	//   ....[32]....
        /*0560*/ 	.word	0x00009be0


	//   ....[33]....
        /*0564*/ 	.word	0x00009ce0


	//   ....[34]....
        /*0568*/ 	.word	0x00009d00


	//   ....[35]....
        /*056c*/ 	.word	0x00009e00


	//   ....[36]....
        /*0570*/ 	.word	0x00009e20


	//   ....[37]....
        /*0574*/ 	.word	0x00009f30


	//   ....[38]....
        /*0578*/ 	.word	0x00009f50


	//   ....[39]....
        /*057c*/ 	.word	0x0000a0d0


	//   ....[40]....
        /*0580*/ 	.word	0x0000a2a0


	//   ....[41]....
        /*0584*/ 	.word	0x0000a2d0


	//   ....[42]....
        /*0588*/ 	.word	0x0000a300


	//   ....[43]....
        /*058c*/ 	.word	0x0000a330


	//   ....[44]....
        /*0590*/ 	.word	0x0000a360


	//   ....[45]....
        /*0594*/ 	.word	0x0000a390


	//   ....[46]....
        /*0598*/ 	.word	0x0000a4e0


	//   ....[47]....
        /*059c*/ 	.word	0x0000a510


	//   ....[48]....
        /*05a0*/ 	.word	0x0000a540


	//   ....[49]....
        /*05a4*/ 	.word	0x0000a570


	//   ....[50]....
        /*05a8*/ 	.word	0x0000a5a0


	//   ....[51]....
        /*05ac*/ 	.word	0x0000a5d0


	//   ....[52]....
        /*05b0*/ 	.word	0x0000a660


	//   ....[53]....
        /*05b4*/ 	.word	0x0000a690


	//   ....[54]....
        /*05b8*/ 	.word	0x0000a710


	//   ....[55]....
        /*05bc*/ 	.word	0x0000bc90


	//   ....[56]....
        /*05c0*/ 	.word	0x0000bcb0


	//   ....[57]....
        /*05c4*/ 	.word	0x0000bd60


	//   ....[58]....
        /*05c8*/ 	.word	0x0000bd80


	//   ....[59]....
        /*05cc*/ 	.word	0x0000be20


	//   ....[60]....
        /*05d0*/ 	.word	0x0000be40


	//   ....[61]....
        /*05d4*/ 	.word	0x0000bee0


	//   ....[62]....
        /*05d8*/ 	.word	0x0000bf00


	//   ....[63]....
        /*05dc*/ 	.word	0x0000bfa0


	//   ....[64]....
        /*05e0*/ 	.word	0x0000bfc0


	//   ....[65]....
        /*05e4*/ 	.word	0x0000bfd0


	//   ....[66]....
        /*05e8*/ 	.word	0x0000c060


	//   ....[67]....
        /*05ec*/ 	.word	0x0000c780


	//   ....[68]....
        /*05f0*/ 	.word	0x0000c7b0


	//   ....[69]....
        /*05f4*/ 	.word	0x0000c810


	//   ....[70]....
        /*05f8*/ 	.word	0x0000c860


	//   ....[71]....
        /*05fc*/ 	.word	0x0000c8a0


	//   ....[72]....
        /*0600*/ 	.word	0x0000c910


	//   ....[73]....
        /*0604*/ 	.word	0x0000c950


	//   ....[74]....
        /*0608*/ 	.word	0x0000c9c0


	//   ....[75]....
        /*060c*/ 	.word	0x0000ca10


	//   ....[76]....
        /*0610*/ 	.word	0x0000ca70


	//   ....[77]....
        /*0614*/ 	.word	0x0000cac0


	//   ....[78]....
        /*0618*/ 	.word	0x0000cb20


	//   ....[79]....
        /*061c*/ 	.word	0x0000cb60


	//   ....[80]....
        /*0620*/ 	.word	0x0000cbd0


	//   ....[81]....
        /*0624*/ 	.word	0x0000cbf0


	//   ....[82]....
        /*0628*/ 	.word	0x0000cc20


	//   ....[83]....
        /*062c*/ 	.word	0x0000d400


	//   ....[84]....
        /*0630*/ 	.word	0x0000d430


	//   ....[85]....
        /*0634*/ 	.word	0x0000d450


	//   ....[86]....
        /*0638*/ 	.word	0x0000d4b0


	//   ....[87]....
        /*063c*/ 	.word	0x0000d4c0


	//   ....[88]....
        /*0640*/ 	.word	0x0000d520


	//   ....[89]....
        /*0644*/ 	.word	0x0000d550


	//   ....[90]....
        /*0648*/ 	.word	0x0000d590


	//   ....[91]....
        /*064c*/ 	.word	0x0000d5c0


	//   ....[92]....
        /*0650*/ 	.word	0x0000d600


	//   ....[93]....
        /*0654*/ 	.word	0x0000d630


	//   ....[94]....
        /*0658*/ 	.word	0x0000d670


	//   ....[95]....
        /*065c*/ 	.word	0x0000d8f0


	//   ....[96]....
        /*0660*/ 	.word	0x0000d910


	//   ....[97]....
        /*0664*/ 	.word	0x0000d920


	//   ....[98]....
        /*0668*/ 	.word	0x0000d9b0


	//   ....[99]....
        /*066c*/ 	.word	0x0000d9c0


	//   ....[100]....
        /*0670*/ 	.word	0x0000da50


	//   ....[101]....
        /*0674*/ 	.word	0x0000da60


	//   ....[102]....
        /*0678*/ 	.word	0x0000daf0


	//   ....[103]....
        /*067c*/ 	.word	0x0000db00


	//   ....[104]....
        /*0680*/ 	.word	0x0000db90


	//   ....[105]....
        /*0684*/ 	.word	0x0000dba0


	//   ....[106]....
        /*0688*/ 	.word	0x0000dbb0


	//   ....[107]....
        /*068c*/ 	.word	0x0000e190


	//   ....[108]....
        /*0690*/ 	.word	0x0000e1d0


	//   ....[109]....
        /*0694*/ 	.word	0x0000e210


	//   ....[110]....
        /*0698*/ 	.word	0x0000e240


	//   ....[111]....
        /*069c*/ 	.word	0x0000e2d0


	//   ....[112]....
        /*06a0*/ 	.word	0x0000e2f0


	//   ....[113]....
        /*06a4*/ 	.word	0x0000e370


	//   ....[114]....
        /*06a8*/ 	.word	0x0000e3a0


	//   ....[115]....
        /*06ac*/ 	.word	0x0000e410


	//   ....[116]....
        /*06b0*/ 	.word	0x0000e440


	//   ....[117]....
        /*06b4*/ 	.word	0x0000e470


	//   ....[118]....
        /*06b8*/ 	.word	0x0000e4c0


	//   ....[119]....
        /*06bc*/ 	.word	0x0000e890


	//   ....[120]....
        /*06c0*/ 	.word	0x0000e8f0


	//   ....[121]....
        /*06c4*/ 	.word	0x0000e920


	//   ....[122]....
        /*06c8*/ 	.word	0x0000e930


	//   ....[123]....
        /*06cc*/ 	.word	0x0000e960


	//   ....[124]....
        /*06d0*/ 	.word	0x0000e990


	//   ....[125]....
        /*06d4*/ 	.word	0x0000e9c0


	//   ....[126]....
        /*06d8*/ 	.word	0x0000e9f0


	//   ....[127]....
        /*06dc*/ 	.word	0x0000eb70


	//   ....[128]....
        /*06e0*/ 	.word	0x0000eba0


	//   ....[129]....
        /*06e4*/ 	.word	0x0000ebd0


	//   ....[130]....
        /*06e8*/ 	.word	0x0000ec00


	//   ....[131]....
        /*06ec*/ 	.word	0x0000ec30


	//   ....[132]....
        /*06f0*/ 	.word	0x0000ec60


	//   ....[133]....
        /*06f4*/ 	.word	0x0000ed20


	//   ....[134]....
        /*06f8*/ 	.word	0x0000ed40


	//   ....[135]....
        /*06fc*/ 	.word	0x0000edb0


	//   ....[136]....
        /*0700*/ 	.word	0x0000f220


	//   ....[137]....
        /*0704*/ 	.word	0x0000f710


	//   ....[138]....
        /*0708*/ 	.word	0x0000f800


	//   ....[139]....
        /*070c*/ 	.word	0x0000f8a0


	//   ....[140]....
        /*0710*/ 	.word	0x0000f900


	//   ....[141]....
        /*0714*/ 	.word	0x0000fa10


	//   ....[142]....
        /*0718*/ 	.word	0x0000fa80


	//   ....[143]....
        /*071c*/ 	.word	0x0000fb90


	//   ....[144]....
        /*0720*/ 	.word	0x0000fc00


	//   ....[145]....
        /*0724*/ 	.word	0x0000fd10


	//   ....[146]....
        /*0728*/ 	.word	0x0000fd80


	//   ....[147]....
        /*072c*/ 	.word	0x0000fe90


	//   ....[148]....
        /*0730*/ 	.word	0x0000ff00


	//   ....[149]....
        /*0734*/ 	.word	0x0000ffa0


	//   ....[150]....
        /*0738*/ 	.word	0x000100b0


	//   ....[151]....
        /*073c*/ 	.word	0x00010120


	//   ....[152]....
        /*0740*/ 	.word	0x000101a0


	//   ....[153]....
        /*0744*/ 	.word	0x00010260


	//   ....[154]....
        /*0748*/ 	.word	0x000102e0


	//   ....[155]....
        /*074c*/ 	.word	0x000103c0


	//   ....[156]....
        /*0750*/ 	.word	0x00010440


	//   ....[157]....
        /*0754*/ 	.word	0x00010520


	//   ....[158]....
        /*0758*/ 	.word	0x000105a0


	//   ....[159]....
        /*075c*/ 	.word	0x00010680


	//   ....[160]....
        /*0760*/ 	.word	0x00010700


	//   ....[161]....
        /*0764*/ 	.word	0x000107e0


	//   ....[162]....
        /*0768*/ 	.word	0x00010860


	//   ....[163]....
        /*076c*/ 	.word	0x00010940


	//   ....[164]....
        /*0770*/ 	.word	0x000109c0


	//   ....[165]....
        /*0774*/ 	.word	0x00010a80


	//   ....[166]....
        /*0778*/ 	.word	0x00010bb0


	//   ....[167]....
        /*077c*/ 	.word	0x00010c80


	//   ....[168]....
        /*0780*/ 	.word	0x00010cf0


	//   ....[169]....
        /*0784*/ 	.word	0x00010dc0


	//   ....[170]....
        /*0788*/ 	.word	0x00010e20


	//   ....[171]....
        /*078c*/ 	.word	0x00010ef0


	//   ....[172]....
        /*0790*/ 	.word	0x00010f50


	//   ....[173]....
        /*0794*/ 	.word	0x00011020


	//   ....[174]....
        /*0798*/ 	.word	0x00011080


	//   ....[175]....
        /*079c*/ 	.word	0x00011150


	//   ....[176]....
        /*07a0*/ 	.word	0x000111b0


	//   ....[177]....
        /*07a4*/ 	.word	0x00011290


	//   ....[178]....
        /*07a8*/ 	.word	0x00011380


	//   ....[179]....
        /*07ac*/ 	.word	0x00011420


	//   ....[180]....
        /*07b0*/ 	.word	0x00011480


	//   ....[181]....
        /*07b4*/ 	.word	0x00011580


	//   ....[182]....
        /*07b8*/ 	.word	0x000115e0


	//   ....[183]....
        /*07bc*/ 	.word	0x000116e0


	//   ....[184]....
        /*07c0*/ 	.word	0x00011740


	//   ....[185]....
        /*07c4*/ 	.word	0x00011840


	//   ....[186]....
        /*07c8*/ 	.word	0x000118a0


	//   ....[187]....
        /*07cc*/ 	.word	0x000119a0


	//   ....[188]....
        /*07d0*/ 	.word	0x00011a00


	//   ....[189]....
        /*07d4*/ 	.word	0x00011ad0


	//   ....[190]....
        /*07d8*/ 	.word	0x00011c10


	//   ....[191]....
        /*07dc*/ 	.word	0x00011cc0


	//   ....[192]....
        /*07e0*/ 	.word	0x00011d90


	//   ....[193]....
        /*07e4*/ 	.word	0x00011e60


	//   ....[194]....
        /*07e8*/ 	.word	0x00011ec0


	//   ....[195]....
        /*07ec*/ 	.word	0x00011fb0


	//   ....[196]....
        /*07f0*/ 	.word	0x00012010


	//   ....[197]....
        /*07f4*/ 	.word	0x00012100


	//   ....[198]....
        /*07f8*/ 	.word	0x00012160


	//   ....[199]....
        /*07fc*/ 	.word	0x00012250


	//   ....[200]....
        /*0800*/ 	.word	0x000122b0


	//   ....[201]....
        /*0804*/ 	.word	0x00012390


	//   ....[202]....
        /*0808*/ 	.word	0x00012420


	//   ....[203]....
        /*080c*/ 	.word	0x000124c0


	//   ....[204]....
        /*0810*/ 	.word	0x000125e0


	//   ....[205]....
        /*0814*/ 	.word	0x00012650


	//   ....[206]....
        /*0818*/ 	.word	0x000126c0


	//   ....[207]....
        /*081c*/ 	.word	0x00012730


	//   ....[208]....
        /*0820*/ 	.word	0x000127a0


	//   ....[209]....
        /*0824*/ 	.word	0x00012820


	//   ....[210]....
        /*0828*/ 	.word	0x000128b0


	//   ....[211]....
        /*082c*/ 	.word	0x00012940


	//   ....[212]....
        /*0830*/ 	.word	0x000129b0


	//   ....[213]....
        /*0834*/ 	.word	0x00012a20


	//   ....[214]....
        /*0838*/ 	.word	0x00012a90


	//   ....[215]....
        /*083c*/ 	.word	0x00012b10


	//   ....[216]....
        /*0840*/ 	.word	0x00012b80


	//   ....[217]....
        /*0844*/ 	.word	0x00012c20


	//   ....[218]....
        /*0848*/ 	.word	0x00012cb0


	//   ....[219]....
        /*084c*/ 	.word	0x00012dd0


	//----- nvinfo : EIATTR_REG_RECONFIG
	.align		4
.L_115:
        /*0850*/ 	.byte	0x01, 0x54
	.zero		2


	//----- nvinfo : EIATTR_SYSCALL_OFFSETS
	.align		4
        /*0854*/ 	.byte	0x04, 0x46
        /*0856*/ 	.short	(.L_117 - .L_116)


	//   ....[0]....
.L_116:
        /*0858*/ 	.word	0x000016f0


	//   ....[1]....
        /*085c*/ 	.word	0x0000b290


	//   ....[2]....
        /*0860*/ 	.word	0x0000b3e0


	//   ....[3]....
        /*0864*/ 	.word	0x0000b4d0


	//   ....[4]....
        /*0868*/ 	.word	0x0000c3f0


	//----- nvinfo : EIATTR_MBARRIER_INSTR_OFFSETS
	.align		4
.L_117:
        /*086c*/ 	.byte	0x04, 0x39
        /*086e*/ 	.short	(.L_119 - .L_118)


	//   ....[0]....
.L_118:
        /*0870*/ 	.word	0x00000180
        /*0874*/ 	.word	0x000000ff
        /*0878*/ 	.word	0x00030800
        /*087c*/ 	.short	0x0100
        /*087e*/ 	.byte	0x08
	.zero		1


	//   ....[1]....
        /*0880*/ 	.word	0x00000190
        /*0884*/ 	.word	0x000000ff
        /*0888*/ 	.word	0x00030820
        /*088c*/ 	.short	0x0100
        /*088e*/ 	.byte	0x08
	.zero		1


	//   ....[2]....
        /*0890*/ 	.word	0x00000280
        /*0894*/ 	.word	0x000000ff
        /*0898*/ 	.word	0x00030830
        /*089c*/ 	.short	0x0100
        /*089e*/ 	.byte	0x08
	.zero		1


	//   ....[3]....
        /*08a0*/ 	.word	0x00000290
        /*08a4*/ 	.word	0x000000ff
        /*08a8*/ 	.word	0x00030840
        /*08ac*/ 	.short	0x0100
        /*08ae*/ 	.byte	0x08
	.zero		1


	//   ....[4]....
        /*08b0*/ 	.word	0x000002a0
        /*08b4*/ 	.word	0x000000ff
        /*08b8*/ 	.word	0x00030838
        /*08bc*/ 	.short	0x0100
        /*08be*/ 	.byte	0x08
	.zero		1


	//   ....[5]....
        /*08c0*/ 	.word	0x000002b0
        /*08c4*/ 	.word	0x000000ff
        /*08c8*/ 	.word	0x00030848
        /*08cc*/ 	.short	0x0100
        /*08ce*/ 	.byte	0x08
	.zero		1


	//   ....[6]....
        /*08d0*/ 	.word	0x000003e0
        /*08d4*/ 	.word	0x000000ff
        /*08d8*/ 	.word	0x00030850
        /*08dc*/ 	.short	0x0100
        /*08de*/ 	.byte	0x08
	.zero		1


	//   ....[7]....
        /*08e0*/ 	.word	0x000003f0
        /*08e4*/ 	.word	0x000000ff
        /*08e8*/ 	.word	0x00030860
        /*08ec*/ 	.short	0x0100
        /*08ee*/ 	.byte	0x08
	.zero		1


	//   ....[8]....
        /*08f0*/ 	.word	0x00000400
        /*08f4*/ 	.word	0x000000ff
        /*08f8*/ 	.word	0x00030858
        /*08fc*/ 	.short	0x0100
        /*08fe*/ 	.byte	0x08
	.zero		1


	//   ....[9]....
        /*0900*/ 	.word	0x00000410
        /*0904*/ 	.word	0x000000ff
        /*0908*/ 	.word	0x00030868
        /*090c*/ 	.short	0x0100
        /*090e*/ 	.byte	0x08
	.zero		1


	//   ....[10]....
        /*0910*/ 	.word	0x00000500
        /*0914*/ 	.word	0x000000ff
        /*0918*/ 	.word	0x00030870
        /*091c*/ 	.short	0x0100
        /*091e*/ 	.byte	0x06
	.zero		1


	//   ....[11]....
        /*0920*/ 	.word	0x00000510
        /*0924*/ 	.word	0x000000ff
        /*0928*/ 	.word	0x00030880
        /*092c*/ 	.short	0x0100
        /*092e*/ 	.byte	0x06
	.zero		1


	//   ....[12]....
        /*0930*/ 	.word	0x00000520
        /*0934*/ 	.word	0x000000ff
        /*0938*/ 	.word	0x00030878
        /*093c*/ 	.short	0x0100
        /*093e*/ 	.byte	0x06
	.zero		1


	//   ....[13]....
        /*0940*/ 	.word	0x00000530
        /*0944*/ 	.word	0x000000ff
        /*0948*/ 	.word	0x00030888
        /*094c*/ 	.short	0x0100
        /*094e*/ 	.byte	0x06
	.zero		1


	//   ....[14]....
        /*0950*/ 	.word	0x00000660
        /*0954*/ 	.word	0x000000ff
        /*0958*/ 	.word	0x00030890
        /*095c*/ 	.short	0x0100
        /*095e*/ 	.byte	0x08
	.zero		1


	//   ....[15]....
        /*0960*/ 	.word	0x00000670
        /*0964*/ 	.word	0x000000ff
        /*0968*/ 	.word	0x000308a0
        /*096c*/ 	.short	0x0100
        /*096e*/ 	.byte	0x08
	.zero		1


	//   ....[16]....
        /*0970*/ 	.word	0x00000680
        /*0974*/ 	.word	0x000000ff
        /*0978*/ 	.word	0x00030898
        /*097c*/ 	.short	0x0100
        /*097e*/ 	.byte	0x08
	.zero		1


	//   ....[17]....
        /*0980*/ 	.word	0x00000690
        /*0984*/ 	.word	0x000000ff
        /*0988*/ 	.word	0x000308a8
        /*098c*/ 	.short	0x0100
        /*098e*/ 	.byte	0x08
	.zero		1


	//   ....[18]....
        /*0990*/ 	.word	0x000007d0
        /*0994*/ 	.word	0x000000ff
        /*0998*/ 	.word	0x000308b0
        /*099c*/ 	.short	0x0100
        /*099e*/ 	.byte	0x08
	.zero		1


	//   ....[19]....
        /*09a0*/ 	.word	0x000007e0
        /*09a4*/ 	.word	0x000000ff
        /*09a8*/ 	.word	0x000308c0
        /*09ac*/ 	.short	0x0100
        /*09ae*/ 	.byte	0x08
	.zero		1


	//   ....[20]....
        /*09b0*/ 	.word	0x000007f0
        /*09b4*/ 	.word	0x000000ff
        /*09b8*/ 	.word	0x000308b8
        /*09bc*/ 	.short	0x0100
        /*09be*/ 	.byte	0x08
	.zero		1


	//   ....[21]....
        /*09c0*/ 	.word	0x00000800
        /*09c4*/ 	.word	0x000000ff
        /*09c8*/ 	.word	0x000308c8
        /*09cc*/ 	.short	0x0100
        /*09ce*/ 	.byte	0x08
	.zero		1


	//   ....[22]....
        /*09d0*/ 	.word	0x00001790
        /*09d4*/ 	.word	0x000000ff
        /*09d8*/ 	.word	0x00030800
        /*09dc*/ 	.short	0x010a
        /*09de*/ 	.byte	0x28
	.zero		1


	//   ....[23]....
        /*09e0*/ 	.word	0x00001810
        /*09e4*/ 	.word	0x00000000
        /*09e8*/ 	.word	0x00030830
        /*09ec*/ 	.short	0x010a
        /*09ee*/ 	.byte	0x3f
	.zero		1


	//   ....[24]....
        /*09f0*/ 	.word	0x00001860
        /*09f4*/ 	.word	0x00000000
        /*09f8*/ 	.word	0x00030830
        /*09fc*/ 	.short	0x010a
        /*09fe*/ 	.byte	0x3f
	.zero		1


	//   ....[25]....
        /*0a00*/ 	.word	0x00002e20
        /*0a04*/ 	.word	0x000000ff
        /*0a08*/ 	.word	0x00000000
        /*0a0c*/ 	.short	0x0101
        /*0a0e*/ 	.byte	0x04
	.zero		1


	//   ....[26]....
        /*0a10*/ 	.word	0x000042e0
        /*0a14*/ 	.word	0x000000ff
        /*0a18*/ 	.word	0x00030830
        /*0a1c*/ 	.short	0x010a
        /*0a1e*/ 	.byte	0x09
	.zero		1


	//   ....[27]....
        /*0a20*/ 	.word	0x00004320
        /*0a24*/ 	.word	0x000000ff
        /*0a28*/ 	.word	0x00030830
        /*0a2c*/ 	.short	0x010a
        /*0a2e*/ 	.byte	0x09
	.zero		1


	//   ....[28]....
        /*0a30*/ 	.word	0x00004e40
        /*0a34*/ 	.word	0x000000ff
        /*0a38*/ 	.word	0x00030850
        /*0a3c*/ 	.short	0x010a
        /*0a3e*/ 	.byte	0x0a
	.zero		1


	//   ....[29]....
        /*0a40*/ 	.word	0x00004e80
        /*0a44*/ 	.word	0x000000ff
        /*0a48*/ 	.word	0x00030850
        /*0a4c*/ 	.short	0x010a
        /*0a4e*/ 	.byte	0x0a
	.zero		1


	//   ....[30]....
        /*0a50*/ 	.word	0x00005510
        /*0a54*/ 	.word	0x000000ff
        /*0a58*/ 	.word	0x00000000
        /*0a5c*/ 	.short	0x0101
        /*0a5e*/ 	.byte	0x09
	.zero		1


	//   ....[31]....
        /*0a60*/ 	.word	0x00006510
        /*0a64*/ 	.word	0x000000ff
        /*0a68*/ 	.word	0x00000000
        /*0a6c*/ 	.short	0x0101
        /*0a6e*/ 	.byte	0x0a
	.zero		1


	//   ....[32]....
        /*0a70*/ 	.word	0x00006d00
        /*0a74*/ 	.word	0x000000ff
        /*0a78*/ 	.word	0x00030850
        /*0a7c*/ 	.short	0x010a
        /*0a7e*/ 	.byte	0x05
	.zero		1


	//   ....[33]....
        /*0a80*/ 	.word	0x00006d40
        /*0a84*/ 	.word	0x000000ff
        /*0a88*/ 	.word	0x00030850
        /*0a8c*/ 	.short	0x010a
        /*0a8e*/ 	.byte	0x05
	.zero		1


	//   ....[34]....
        /*0a90*/ 	.word	0x00007260
        /*0a94*/ 	.word	0x000000ff
        /*0a98*/ 	.word	0x00000000
        /*0a9c*/ 	.short	0x0101
        /*0a9e*/ 	.byte	0x04
	.zero		1


	//   ....[35]....
        /*0aa0*/ 	.word	0x00008ee0
        /*0aa4*/ 	.word	0x0000002a
        /*0aa8*/ 	.word	0x00000000
        /*0aac*/ 	.short	0x0101
        /*0aae*/ 	.byte	0x3f
	.zero		1


	//   ....[36]....
        /*0ab0*/ 	.word	0x0000ba70
        /*0ab4*/ 	.word	0x00000007
        /*0ab8*/ 	.word	0x00030840
        /*0abc*/ 	.short	0x010a
        /*0abe*/ 	.byte	0x3f
	.zero		1


	//   ....[37]....
        /*0ac0*/ 	.word	0x0000c120
        /*0ac4*/ 	.word	0x00000007
        /*0ac8*/ 	.word	0x00030830
        /*0acc*/ 	.short	0x0107
        /*0ace*/ 	.byte	0x3f
	.zero		1


	//   ....[38]....
        /*0ad0*/ 	.word	0x0000c1f0
        /*0ad4*/ 	.word	0x00000007
        /*0ad8*/ 	.word	0x00030830
        /*0adc*/ 	.short	0x0101
        /*0ade*/ 	.byte	0x3f
	.zero		1


	//   ....[39]....
        /*0ae0*/ 	.word	0x0000cd40
        /*0ae4*/ 	.word	0x00000016
        /*0ae8*/ 	.word	0x00030800
        /*0aec*/ 	.short	0x0107
        /*0aee*/ 	.byte	0x3f
	.zero		1


	//   ....[40]....
        /*0af0*/ 	.word	0x0000ce40
        /*0af4*/ 	.word	0x00000016
        /*0af8*/ 	.word	0x00030800
        /*0afc*/ 	.short	0x0101
        /*0afe*/ 	.byte	0x3f
	.zero		1


	//   ....[41]....
        /*0b00*/ 	.word	0x0000ce60
        /*0b04*/ 	.word	0x00000016
        /*0b08*/ 	.word	0x00030820
        /*0b0c*/ 	.short	0x010a
        /*0b0e*/ 	.byte	0x3f
	.zero		1


	//   ....[42]....
        /*0b10*/ 	.word	0x0000d240
        /*0b14*/ 	.word	0x00000007
        /*0b18*/ 	.word	0x00030840
        /*0b1c*/ 	.short	0x010a
        /*0b1e*/ 	.byte	0x3f
	.zero		1


	//   ....[43]....
        /*0b20*/ 	.word	0x0000d720
        /*0b24*/ 	.word	0x00000007
        /*0b28*/ 	.word	0x00030830
        /*0b2c*/ 	.short	0x0107
        /*0b2e*/ 	.byte	0x3f
	.zero		1


	//   ....[44]....
        /*0b30*/ 	.word	0x0000d7d0
        /*0b34*/ 	.word	0x00000007
        /*0b38*/ 	.word	0x00030830
        /*0b3c*/ 	.short	0x0101
        /*0b3e*/ 	.byte	0x3f
	.zero		1


	//   ....[45]....
        /*0b40*/ 	.word	0x0000d840
        /*0b44*/ 	.word	0x00000006
        /*0b48*/ 	.word	0x00030860
        /*0b4c*/ 	.short	0x010a
        /*0b4e*/ 	.byte	0x3f
	.zero		1


	//   ....[46]....
        /*0b50*/ 	.word	0x0000dd90
        /*0b54*/ 	.word	0x00000006
        /*0b58*/ 	.word	0x00030850
        /*0b5c*/ 	.short	0x0107
        /*0b5e*/ 	.byte	0x3f
	.zero		1


	//   ....[47]....
        /*0b60*/ 	.word	0x0000dee0
        /*0b64*/ 	.word	0x00000006
        /*0b68*/ 	.word	0x00030850
        /*0b6c*/ 	.short	0x0101
        /*0b6e*/ 	.byte	0x3f
	.zero		1


	//   ....[48]....
        /*0b70*/ 	.word	0x0000e0e0
        /*0b74*/ 	.word	0x00000000
        /*0b78*/ 	.word	0x00030860
        /*0b7c*/ 	.short	0x010a
        /*0b7e*/ 	.byte	0x3f
	.zero		1


	//   ....[49]....
        /*0b80*/ 	.word	0x0000e5f0
        /*0b84*/ 	.word	0x00000000
        /*0b88*/ 	.word	0x00030850
        /*0b8c*/ 	.short	0x0107
        /*0b8e*/ 	.byte	0x3f
	.zero		1


	//   ....[50]....
        /*0b90*/ 	.word	0x0000e6a0
        /*0b94*/ 	.word	0x00000000
        /*0b98*/ 	.word	0x00030850
        /*0b9c*/ 	.short	0x0101
        /*0b9e*/ 	.byte	0x3f
	.zero		1


	//   ....[51]....
        /*0ba0*/ 	.word	0x0000f1a0
        /*0ba4*/ 	.word	0x00000004
        /*0ba8*/ 	.word	0x00030820
        /*0bac*/ 	.short	0x010a
        /*0bae*/ 	.byte	0x3f
	.zero		1


	//   ....[52]....
        /*0bb0*/ 	.word	0x0000f340
        /*0bb4*/ 	.word	0x00000005
        /*0bb8*/ 	.word	0x00030840
        /*0bbc*/ 	.short	0x010a
        /*0bbe*/ 	.byte	0x3f
	.zero		1


	//   ....[53]....
        /*0bc0*/ 	.word	0x0000f3e0
        /*0bc4*/ 	.word	0x0000001b
        /*0bc8*/ 	.word	0x00030840
        /*0bcc*/ 	.short	0x010a
        /*0bce*/ 	.byte	0x3f
	.zero		1


	//   ....[54]....
        /*0bd0*/ 	.word	0x0000f420
        /*0bd4*/ 	.word	0x00000005
        /*0bd8*/ 	.word	0x00030860
        /*0bdc*/ 	.short	0x010a
        /*0bde*/ 	.byte	0x3f
	.zero		1


	//   ....[55]....
        /*0be0*/ 	.word	0x0000f460
        /*0be4*/ 	.word	0x0000001b
        /*0be8*/ 	.word	0x00030860
        /*0bec*/ 	.short	0x010a
        /*0bee*/ 	.byte	0x3f
	.zero		1


	//   ....[56]....
        /*0bf0*/ 	.word	0x0000f4d0
        /*0bf4*/ 	.word	0x00000003
        /*0bf8*/ 	.word	0x00030800
        /*0bfc*/ 	.short	0x010a
        /*0bfe*/ 	.byte	0x3f
	.zero		1


	//   ....[57]....
        /*0c00*/ 	.word	0x0000f520
        /*0c04*/ 	.word	0x00000000
        /*0c08*/ 	.word	0x00030830
        /*0c0c*/ 	.short	0x010a
        /*0c0e*/ 	.byte	0x3f
	.zero		1


	//   ....[58]....
        /*0c10*/ 	.word	0x0000f580
        /*0c14*/ 	.word	0x00000004
        /*0c18*/ 	.word	0x00030830
        /*0c1c*/ 	.short	0x010a
        /*0c1e*/ 	.byte	0x3f
	.zero		1


	//   ....[59]....
        /*0c20*/ 	.word	0x0000f5e0
        /*0c24*/ 	.word	0x00000003
        /*0c28*/ 	.word	0x00030850
        /*0c2c*/ 	.short	0x010a
        /*0c2e*/ 	.byte	0x3f
	.zero		1


	//   ....[60]....
        /*0c30*/ 	.word	0x0000f640
        /*0c34*/ 	.word	0x00000007
        /*0c38*/ 	.word	0x00030850
        /*0c3c*/ 	.short	0x010a
        /*0c3e*/ 	.byte	0x3f
	.zero		1


	//   ....[61]....
        /*0c40*/ 	.word	0x0000f750
        /*0c44*/ 	.word	0x00000007
        /*0c48*/ 	.word	0x00030840
        /*0c4c*/ 	.short	0x010a
        /*0c4e*/ 	.byte	0x3f
	.zero		1


	//   ....[62]....
        /*0c50*/ 	.word	0x00010ab0
        /*0c54*/ 	.word	0x00000016
        /*0c58*/ 	.word	0x00030820
        /*0c5c*/ 	.short	0x010a
        /*0c5e*/ 	.byte	0x3f
	.zero		1


	//   ....[63]....
        /*0c60*/ 	.word	0x00010b00
        /*0c64*/ 	.word	0x00000007
        /*0c68*/ 	.word	0x00030840
        /*0c6c*/ 	.short	0x010a
        /*0c6e*/ 	.byte	0x3f
	.zero		1


	//   ....[64]....
        /*0c70*/ 	.word	0x000112d0
        /*0c74*/ 	.word	0x00000006
        /*0c78*/ 	.word	0x00030860
        /*0c7c*/ 	.short	0x010a
        /*0c7e*/ 	.byte	0x3f
	.zero		1


	//   ....[65]....
        /*0c80*/ 	.word	0x00011b60
        /*0c84*/ 	.word	0x00000000
        /*0c88*/ 	.word	0x00030860
        /*0c8c*/ 	.short	0x010a
        /*0c8e*/ 	.byte	0x3f
	.zero		1


	//   ....[66]....
        /*0c90*/ 	.word	0x00012cf0
        /*0c94*/ 	.word	0x00000004
        /*0c98*/ 	.word	0x00030820
        /*0c9c*/ 	.short	0x010a
        /*0c9e*/ 	.byte	0x3f
	.zero		1


	//   ....[67]....
        /*0ca0*/ 	.word	0x00012e90
        /*0ca4*/ 	.word	0x00000005
        /*0ca8*/ 	.word	0x00030840
        /*0cac*/ 	.short	0x010a
        /*0cae*/ 	.byte	0x3f
	.zero		1


	//   ....[68]....
        /*0cb0*/ 	.word	0x00012ee0
        /*0cb4*/ 	.word	0x0000001b
        /*0cb8*/ 	.word	0x00030840
        /*0cbc*/ 	.short	0x010a
        /*0cbe*/ 	.byte	0x3f
	.zero		1


	//   ....[69]....
        /*0cc0*/ 	.word	0x00012f30
        /*0cc4*/ 	.word	0x00000005
        /*0cc8*/ 	.word	0x00030860
        /*0ccc*/ 	.short	0x010a
        /*0cce*/ 	.byte	0x3f
	.zero		1


	//----- nvinfo : EIATTR_NUM_MBARRIERS
	.align		4
.L_119:
        /*0cd0*/ 	.byte	0x03, 0x38
        /*0cd2*/ 	.short	0x0016


	//----- nvinfo : EIATTR_EXIT_INSTR_OFFSETS
	.align		4
        /*0cd4*/ 	.byte	0x04, 0x1c
        /*0cd6*/ 	.short	(.L_121 - .L_120)


	//   ....[0]....
.L_120:
        /*0cd8*/ 	.word	0x00000990


	//   ....[1]....
        /*0cdc*/ 	.word	0x0000a080


	//   ....[2]....
        /*0ce0*/ 	.word	0x0000f4b0


	//----- nvinfo : EIATTR_MAX_THREADS
	.align		4
.L_121:
        /*0ce4*/ 	.byte	0x04, 0x05
        /*0ce6*/ 	.short	(.L_123 - .L_122)
.L_122:
        /*0ce8*/ 	.word	0x00000180
        /*0cec*/ 	.word	0x00000001
        /*0cf0*/ 	.word	0x00000001


	//----- nvinfo : EIATTR_CRS_STACK_SIZE
	.align		4
.L_123:
        /*0cf4*/ 	.byte	0x04, 0x1e
        /*0cf6*/ 	.short	(.L_125 - .L_124)
.L_124:
        /*0cf8*/ 	.word	0x00000000


	//----- nvinfo : EIATTR_CBANK_PARAM_SIZE
	.align		4
.L_125:
        /*0cfc*/ 	.byte	0x03, 0x19
        /*0cfe*/ 	.short	0x0af0


	//----- nvinfo : EIATTR_PARAM_CBANK
	.align		4
        /*0d00*/ 	.byte	0x04, 0x0a
        /*0d02*/ 	.short	(.L_127 - .L_126)
	.align		4
.L_126:
        /*0d04*/ 	.word	index@(.nv.constant0._ZN7cutlass13device_kernelIN5flash11enable_sm90INS1_16FlashAttnFwdSm90INS1_25CollectiveMainloopFwdSm90ILi2EN4cute5tupleIJNS5_1CILi1EEES8_S8_EEENS6_IJNS7_ILi128EEENS7_ILi96EEENS7_ILi192EEEEEELi192ENS_6half_tEfNS_4arch4Sm90ELb0ELb0ELb1ELb1ELb1ELb0ELb0ELb1ELb1ELb1ELb0ELb0EEENS1_21CollectiveEpilogueFwdINS6_IJSA_SC_SB_EEES9_SE_SG_Li256ELb1ELb1ELb0ELb0EEENS1_36VarlenDynamicPersistentTileSchedulerILi128ELi96ELi256ELi128ELb0ELb1ELb1ELb0ELb1ELb1EEEEEEEEEvNT_6ParamsE)
        /*0d08*/ 	.short	0x0210
        /*0d0a*/ 	.short	0x0af0


	//----- nvinfo : EIATTR_SW_WAR
	.align		4
.L_127:
        /*0d0c*/ 	.byte	0x04, 0x36
        /*0d0e*/ 	.short	(.L_129 - .L_128)
.L_128:
        /*0d10*/ 	.word	0x00000008
.L_129:


//--------------------- .nv.info._ZN7cutlass13device_kernelIN5flash11enable_sm90INS1_16FlashAttnFwdSm90INS1_25CollectiveMainloopFwdSm90ILi2EN4cute5tupleIJNS5_1CILi1EEES8_S8_EEENS6_IJNS7_ILi128EEENS7_ILi96EEENS7_ILi192EEEEEELi192ENS_6half_tEfNS_4arch4Sm90ELb0ELb0ELb1ELb1ELb1ELb1ELb0ELb1ELb1ELb1ELb0ELb0EEENS1_21CollectiveEpilogueFwdINS6_IJSA_SC_SB_EEES9_SE_SG_Li256ELb1ELb1ELb0ELb0EEENS1_36VarlenDynamicPersistentTileSchedulerILi128ELi96ELi256ELi128ELb0ELb1ELb1ELb0ELb1ELb1EEEEEEEEEvNT_6ParamsE --------------------------
	.section	.nv.info._ZN7cutlass13device_kernelIN5flash11enable_sm90INS1_16FlashAttnFwdSm90INS1_25CollectiveMainloopFwdSm90ILi2EN4cute5tupleIJNS5_1CILi1EEES8_S8_EEENS6_IJNS7_ILi128EEENS7_ILi96EEENS7_ILi192EEEEEELi192ENS_6half_tEfNS_4arch4Sm90ELb0ELb0ELb1ELb1ELb1ELb1ELb0ELb1ELb1ELb1ELb0ELb0EEENS1_21CollectiveEpilogueFwdINS6_IJSA_SC_SB_EEES9_SE_SG_Li256ELb1ELb1ELb0ELb0EEENS1_36VarlenDynamicPersistentTileSchedulerILi128ELi96ELi256ELi128ELb0ELb1ELb1ELb0ELb1ELb1EEEEEEEEEvNT_6ParamsE,"",@"SHT_CUDA_INFO"
	.sectionflags	@""
	.align	4


	//----- nvinfo : EIATTR_CUDA_API_VERSION
	.align		4
        /*0000*/ 	.byte	0x04, 0x37
        /*0002*/ 	.short	(.L_131 - .L_130)
.L_130:
        /*0004*/ 	.word	0x00000082


	//----- nvinfo : EIATTR_KPARAM_INFO
	.align		4
.L_131:
        /*0008*/ 	.byte	0x04, 0x17
        /*000a*/ 	.short	(.L_133 - .L_132)
.L_132:
        /*000c*/ 	.word	0x00000000
        /*0010*/ 	.short	0x0000
        /*0012*/ 	.short	0x0070
        /*0014*/ 	.byte	0x00, 0xf0, 0x01, 0x2a


	//----- nvinfo : EIATTR_SPARSE_MMA_MASK
	.align		4
.L_133:
        /*0018*/ 	.byte	0x03, 0x50
        /*001a*/ 	.short	0x0000


	//----- nvinfo : EIATTR_MAXREG_COUNT
	.align		4
        /*001c*/ 	.byte	0x03, 0x1b
        /*001e*/ 	.short	0x00a8


	//----- nvinfo : EIATTR_NUM_BARRIERS
	.align		4
        /*0020*/ 	.byte	0x02, 0x4c
        /*0022*/ 	.byte	0x10
	.zero		1


	//----- nvinfo : EIATTR_EXTERNS
	.align		4
        /*0024*/ 	.byte	0x04, 0x0f
        /*0026*/ 	.short	(.L_135 - .L_134)


	//   ....[0]....
	.align		4
.L_134:
        /*0028*/ 	.word	index@(__assertfail)


	//----- nvinfo : EIATTR_ANNOTATIONS
	.align		4
.L_135:
        /*002c*/ 	.byte	0x04, 0x55
        /*002e*/ 	.short	(.L_137 - .L_136)


	//   ....[0]....
.L_136:
        /* <DEDUP_REMOVED lines=60> */
        /*03e4*/ 	.byte	0x80, 0x31, 0x02, 0x00


	//----- nvinfo : EIATTR_MERCURY_ISA_VERSION
	.align		4
.L_137:
        /*03e8*/ 	.byte	0x03, 0x5f
        /*03ea*/ 	.short	0x0101


	//----- nvinfo : EIATTR_UNUSED_LOAD_BYTE_OFFSET
	.align		4
        /*03ec*/ 	.byte	0x04, 0x44
        /*03ee*/ 	.short	(.L_139 - .L_138)


	//   ....[0]....
.L_138:
        /*03f0*/ 	.word	0x00000a30
        /*03f4*/ 	.word	0x0000fff0


	//   ....[1]....
        /*03f8*/ 	.word	0x000172b0
        /*03fc*/ 	.word	0x0000fff0


	//----- nvinfo : EIATTR_INT_WARP_WIDE_INSTR_OFFSETS
	.align		4
.L_139:
        /*0400*/ 	.byte	0x04, 0x31
        /*0402*/ 	.short	(.L_141 - .L_140)


	//   ....[0]....
.L_140:
        /*0404*/ 	.word	0x00000130


	//   ....[1]....
        /*0408*/ 	.word	0x00000170


	//   ....[2]....
        /*040c*/ 	.word	0x000001e0


	//   ....[3]....
        /*0410*/ 	.word	0x0001c030


	//   ....[4]....
        /*0414*/ 	.word	0x0001c0c0


	//   ....[5]....
        /*0418*/ 	.word	0x0001eff0


	//   ....[6]....
        /*041c*/ 	.word	0x0001f080


	//----- nvinfo : EIATTR_COOP_GROUP_MASK_REGIDS
	.align		4
.L_141:
        /*0420*/ 	.byte	0x04, 0x29
        /*0422*/ 	.short	(.L_143 - .L_142)


	//   ....[0]....
.L_142:
        /*0424*/ 	.word	0xffffffff


	//   ....[1]....
        /*0428*/ 	.word	0xffffffff


	//   ....[2]....
        /*042c*/ 	.word	0xffffffff


	//   ....[3]....
        /*0430*/ 	.word	0xffffffff


	//   ....[4]....
        /*0434*/ 	.word	0xffffffff


	//   ....[5]....
        /*0438*/ 	.word	0xffffffff


	//   ....[6]....
        /*043c*/ 	.word	0xffffffff


	//   ....[7]....
        /*0440*/ 	.word	0xffffffff


	//   ....[8]....
        /*0444*/ 	.word	0xffffffff


	//   ....[9]....
        /*0448*/ 	.word	0xffffffff


	//   ....[10]....
        /*044c*/ 	.word	0xffffffff


	//   ....[11]....
        /*0450*/ 	.word	0xffffffff


	//   ....[12]....
        /*0454*/ 	.word	0xffffffff


	//   ....[13]....
        /*0458*/ 	.word	0xffffffff


	//   ....[14]....
        /*045c*/ 	.word	0xffffffff


	//   ....[15]....
        /*0460*/ 	.word	0xffffffff


	//   ....[16]....
        /*0464*/ 	.word	0xffffffff


	//   ....[17]....
        /*0468*/ 	.word	0xffffffff


	//   ....[18]....
        /*046c*/ 	.word	0xffffffff


	//   ....[19]....
        /*0470*/ 	.word	0xffffffff


	//   ....[20]....
        /*0474*/ 	.word	0xffffffff


	//   ....[21]....
        /*0478*/ 	.word	0xffffffff


	//   ....[22]....
        /*047c*/ 	.word	0xffffffff


	//   ....[23]....
        /*0480*/ 	.word	0xffffffff


	//   ....[24]....
        /*0484*/ 	.word	0xffffffff


	//   ....[25]....
        /*0488*/ 	.word	0xffffffff


	//   ....[26]....
        /*048c*/ 	.word	0xffffffff


	//   ....[27]....
        /*0490*/ 	.word	0xffffffff


	//   ....[28]....
        /*0494*/ 	.word	0xffffffff


	//   ....[29]....
        /*0498*/ 	.word	0xffffffff


	//   ....[30]....
        /*049c*/ 	.word	0xffffffff


	//   ....[31]....
        /*04a0*/ 	.word	0xffffffff


	//   ....[32]....
        /*04a4*/ 	.word	0xffffffff


	//   ....[33]....
        /*04a8*/ 	.word	0xffffffff


	//   ....[34]....
        /*04ac*/ 	.word	0xffffffff


	//   ....[35]....
        /*04b0*/ 	.word	0xffffffff


	//   ....[36]....
        /*04b4*/ 	.word	0xffffffff


	//   ....[37]....
        /*04b8*/ 	.word	0xffffffff


	//   ....[38]....
        /*04bc*/ 	.word	0xffffffff


	//   ....[39]....
        /*04c0*/ 	.word	0xffffffff


	//   ....[40]....
        /*04c4*/ 	.word	0xffffffff


	//   ....[41]....
        /*04c8*/ 	.word	0xffffffff


	//   ....[42]....
        /*04cc*/ 	.word	0xffffffff


	//   ....[43]....
        /*04d0*/ 	.word	0xffffffff


	//   ....[44]....
        /*04d4*/ 	.word	0xffffffff


	//   ....[45]....
        /*04d8*/ 	.word	0xffffffff


	//   ....[46]....
        /*04dc*/ 	.word	0xffffffff


	//   ....[47]....
        /*04e0*/ 	.word	0xffffffff


	//   ....[48]....
        /*04e4*/ 	.word	0xffffffff


	//   ....[49]....
        /*04e8*/ 	.word	0xffffffff


	//   ....[50]....
        /*04ec*/ 	.word	0xffffffff


	//   ....[51]....
        /*04f0*/ 	.word	0xffffffff


	//   ....[52]....
        /*04f4*/ 	.word	0xffffffff


	//   ....[53]....
        /*04f8*/ 	.word	0xffffffff


	//   ....[54]....
        /*04fc*/ 	.word	0xffffffff


	//   ....[55]....
        /*0500*/ 	.word	0xffffffff


	//   ....[56]....
        /*0504*/ 	.word	0xffffffff


	//   ....[57]....
        /*0508*/ 	.word	0xffffffff


	//   ....[58]....
        /*050c*/ 	.word	0xffffffff


	//   ....[59]....
        /*0510*/ 	.word	0xffffffff


	//   ....[60]....
        /*0514*/ 	.word	0xffffffff


	//   ....[61]....
        /*0518*/ 	.word	0xffffffff


	//   ....[62]....
        /*051c*/ 	.word	0xffffffff


	//   ....[63]....
        /*0520*/ 	.word	0xffffffff


	//   ....[64]....
        /*0524*/ 	.word	0xffffffff


	//   ....[65]....
        /*0528*/ 	.word	0xffffffff


	//   ....[66]....
        /*052c*/ 	.word	0xffffffff


	//   ....[67]....
        /*0530*/ 	.word	0xffffffff


	//   ....[68]....
        /*0534*/ 	.word	0xffffffff


	//   ....[69]....
        /*0538*/ 	.word	0xffffffff


	//   ....[70]....
        /*053c*/ 	.word	0xffffffff


	//   ....[71]....
        /*0540*/ 	.word	0xffffffff


	//   ....[72]....
        /*0544*/ 	.word	0xffffffff


	//   ....[73]....
        /*0548*/ 	.word	0xffffffff


	//   ....[74]....
        /*054c*/ 	.word	0xffffffff


	//   ....[75]....
        /*0550*/ 	.word	0xffffffff


	//   ....[76]....
        /*0554*/ 	.word	0xffffffff


	//   ....[77]....
        /*0558*/ 	.word	0xffffffff


	//   ....[78]....
        /*055c*/ 	.word	0xffffffff


	//   ....[79]....
        /*0560*/ 	.word	0xffffffff


	//   ....[80]....
        /*0564*/ 	.word	0xffffffff


	//   ....[81]....
        /*0568*/ 	.word	0xffffffff


	//   ....[82]....
        /*056c*/ 	.word	0xffffffff


	//   ....[83]....
        /*0570*/ 	.word	0xffffffff


	//   ....[84]....
        /*0574*/ 	.word	0xffffffff


	//   ....[85]....
        /*0578*/ 	.word	0xffffffff


	//   ....[86]....
        /*057c*/ 	.word	0xffffffff


	//   ....[87]....
        /*0580*/ 	.word	0xffffffff


	//   ....[88]....
        /*0584*/ 	.word	0xffffffff


	//   ....[89]....
        /*0588*/ 	.word	0xffffffff


	//   ....[90]....
        /*058c*/ 	.word	0xffffffff


	//   ....[91]....
        /*0590*/ 	.word	0xffffffff


	//   ....[92]....
        /*0594*/ 	.word	0xffffffff


	//   ....[93]....
        /*0598*/ 	.word	0xffffffff


	//   ....[94]....
        /*059c*/ 	.word	0xffffffff


	//   ....[95]....
        /*05a0*/ 	.word	0xffffffff


	//   ....[96]....
        /*05a4*/ 	.word	0xffffffff


	//   ....[97]....
        /*05a8*/ 	.word	0xffffffff


	//   ....[98]....
        /*05ac*/ 	.word	0xffffffff


	//   ....[99]....
        /*05b0*/ 	.word	0xffffffff


	//   ....[100]....
        /*05b4*/ 	.word	0xffffffff


	//   ....[101]....
        /*05b8*/ 	.word	0xffffffff


	//   ....[102]....
        /*05bc*/ 	.word	0xffffffff


	//   ....[103]....
        /*05c0*/ 	.word	0xffffffff


	//   ....[104]....
        /*05c4*/ 	.word	0xffffffff


	//   ....[105]....
        /*05c8*/ 	.word	0xffffffff


	//   ....[106]....
        /*05cc*/ 	.word	0xffffffff


	//   ....[107]....
        /*05d0*/ 	.word	0xffffffff


	//   ....[108]....
        /*05d4*/ 	.word	0xffffffff


	//   ....[109]....
        /*05d8*/ 	.word	0xffffffff


	//   ....[110]....
        /*05dc*/ 	.word	0xffffffff


	//   ....[111]....
        /*05e0*/ 	.word	0xffffffff


	//   ....[112]....
        /*05e4*/ 	.word	0xffffffff


	//   ....[113]....
        /*05e8*/ 	.word	0xffffffff


	//   ....[114]....
        /*05ec*/ 	.word	0xffffffff


	//   ....[115]....
        /*05f0*/ 	.word	0xffffffff


	//   ....[116]....
        /*05f4*/ 	.word	0xffffffff


	//   ....[117]....
        /*05f8*/ 	.word	0xffffffff


	//   ....[118]....
        /*05fc*/ 	.word	0xffffffff


	//   ....[119]....
        /*0600*/ 	.word	0xffffffff


	//   ....[120]....
        /*0604*/ 	.word	0xffffffff


	//   ....[121]....
        /*0608*/ 	.word	0xffffffff


	//   ....[122]....
        /*060c*/ 	.word	0xffffffff


	//   ....[123]....
        /*0610*/ 	.word	0xffffffff


	//   ....[124]....
        /*0614*/ 	.word	0xffffffff


	//   ....[125]....
        /*0618*/ 	.word	0xffffffff


	//   ....[126]....
        /*061c*/ 	.word	0xffffffff


	//   ....[127]....
        /*0620*/ 	.word	0xffffffff


	//   ....[128]....
        /*0624*/ 	.word	0xffffffff


	//   ....[129]....
        /*0628*/ 	.word	0xffffffff


	//   ....[130]....
        /*062c*/ 	.word	0xffffffff


	//   ....[131]....
        /*0630*/ 	.word	0xffffffff


	//   ....[132]....
        /*0634*/ 	.word	0xffffffff


	//   ....[133]....
        /*0638*/ 	.word	0xffffffff


	//   ....[134]....
        /*063c*/ 	.word	0xffffffff


	//   ....[135]....
        /*0640*/ 	.word	0xffffffff


	//   ....[136]....
        /*0644*/ 	.word	0xffffffff


	//   ....[137]....
        /*0648*/ 	.word	0xffffffff


	//   ....[138]....
        /*064c*/ 	.word	0xffffffff


	//   ....[139]....
        /*0650*/ 	.word	0xffffffff


	//   ....[140]....
        /*0654*/ 	.word	0xffffffff


	//   ....[141]....
        /*0658*/ 	.word	0xffffffff


	//   ....[142]....
        /*065c*/ 	.word	0xffffffff


	//   ....[143]....
        /*0660*/ 	.word	0xffffffff


	//   ....[144]....
        /*0664*/ 	.word	0xffffffff


	//   ....[145]....
        /*0668*/ 	.word	0xffffffff


	//   ....[146]....
        /*066c*/ 	.word	0xffffffff


	//   ....[147]....
        /*0670*/ 	.word	0xffffffff


	//   ....[148]....
        /*0674*/ 	.word	0xffffffff


	//   ....[149]....
        /*0678*/ 	.word	0xffffffff


	//   ....[150]....
        /*067c*/ 	.word	0xffffffff


	//   ....[151]....
        /*0680*/ 	.word	0xffffffff


	//   ....[152]....
        /*0684*/ 	.word	0xffffffff


	//   ....[153]....
        /*0688*/ 	.word	0xffffffff


	//   ....[154]....
        /*068c*/ 	.word	0xffffffff


	//   ....[155]....
        /*0690*/ 	.word	0xffffffff


	//   ....[156]....
        /*0694*/ 	.word	0xffffffff


	//   ....[157]....
        /*0698*/ 	.word	0xffffffff


	//   ....[158]....
        /*069c*/ 	.word	0xffffffff


	//   ....[159]....
        /*06a0*/ 	.word	0xffffffff


	//   ....[160]....
        /*06a4*/ 	.word	0xffffffff


	//   ....[161]....
        /*06a8*/ 	.word	0xffffffff


	//   ....[162]....
        /*06ac*/ 	.word	0xffffffff


	//   ....[163]....
        /*06b0*/ 	.word	0x0500000f


	//   ....[164]....
        /*06b4*/ 	.word	0x0500000f


	//   ....[165]....
        /*06b8*/ 	.word	0x0500000f


	//   ....[166]....
        /*06bc*/ 	.word	0x0500000f


	//   ....[167]....
        /*06c0*/ 	.word	0x0500000f


	//   ....[168]....
        /*06c4*/ 	.word	0x0500000f


	//   ....[169]....
        /*06c8*/ 	.word	0x0500000f


	//   ....[170]....
        /*06cc*/ 	.word	0x0500000f


	//   ....[171]....
        /*06d0*/ 	.word	0x0500000f


	//   ....[172]....
        /*06d4*/ 	.word	0x0500000f


	//   ....[173]....
        /*06d8*/ 	.word	0x0500000f


	//   ....[174]....
        /*06dc*/ 	.word	0x0500000f


	//   ....[175]....
        /*06e0*/ 	.word	0x0500000f


	//   ....[176]....
        /*06e4*/ 	.word	0x0500000f


	//   ....[177]....
        /*06e8*/ 	.word	0x0500000f


	//   ....[178]....
        /*06ec*/ 	.word	0x0500000f


	//   ....[179]....
        /*06f0*/ 	.word	0x0500000f


	//   ....[180]....
        /*06f4*/ 	.word	0x0500000f


	//   ....[181]....
        /*06f8*/ 	.word	0x0500000f


	//   ....[182]....
        /*06fc*/ 	.word	0x0500000f


	//   ....[183]....
        /*0700*/ 	.word	0x0500000f


	//   ....[184]....
        /*0704*/ 	.word	0x0500000f


	//   ....[185]....
        /*0708*/ 	.word	0x0500000f


	//   ....[186]....
        /*070c*/ 	.word	0x0500000f


	//   ....[187]....
        /*0710*/ 	.word	0x0500000f


	//   ....[188]....
        /*0714*/ 	.word	0x0500000f


	//   ....[189]....
        /*0718*/ 	.word	0x0500000f


	//   ....[190]....
        /*071c*/ 	.word	0x0500000f


	//   ....[191]....
        /*0720*/ 	.word	0x0500000f


	//   ....[192]....
        /*0724*/ 	.word	0x0500000f


	//   ....[193]....
        /*0728*/ 	.word	0x0500000f


	//   ....[194]....
        /*072c*/ 	.word	0x0500000f


	//   ....[195]....
        /*0730*/ 	.word	0x0500000f


	//   ....[196]....
        /*0734*/ 	.word	0x0500000f


	//   ....[197]....
        /*0738*/ 	.word	0x0500000f


	//   ....[198]....
        /*073c*/ 	.word	0x0500000f


	//   ....[199]....
        /*0740*/ 	.word	0x0500000f


	//   ....[200]....
        /*0744*/ 	.word	0x0500000f


	//   ....[201]....
        /*0748*/ 	.word	0x0500000f


	//   ....[202]....
        /*074c*/ 	.word	0x0500000f


	//   ....[203]....
        /*0750*/ 	.word	0x0500000f


	//   ....[204]....
        /*0754*/ 	.word	0x0500000f


	//   ....[205]....
        /*0758*/ 	.word	0x0500000f


	//   ....[206]....
        /*075c*/ 	.word	0x0500000f


	//   ....[207]....
        /*0760*/ 	.word	0x0500000f


	//   ....[208]....
        /*0764*/ 	.word	0x0500000f


	//   ....[209]....
        /*0768*/ 	.word	0x0500000f


	//   ....[210]....
        /*076c*/ 	.word	0x0500000f


	//   ....[211]....
        /*0770*/ 	.word	0x0500000f


	//   ....[212]....
        /*0774*/ 	.word	0x0500000f


	//   ....[213]....
        /*0778*/ 	.word	0x0500000f


	//   ....[214]....
        /*077c*/ 	.word	0x0500000f


	//   ....[215]....
        /*0780*/ 	.word	0x0500000f


	//   ....[216]....
        /*0784*/ 	.word	0x0500000f


	//   ....[217]....
        /*0788*/ 	.word	0x0500000f


	//   ....[218]....
        /*078c*/ 	.word	0x0500000f


	//   ....[219]....
        /*0790*/ 	.word	0x0500000f


	//   ....[220]....
        /*0794*/ 	.word	0x0500000f


	//   ....[221]....
        /*0798*/ 	.word	0x0500000f


	//   ....[222]....
        /*079c*/ 	.word	0x0500000f


	//   ....[223]....
        /*07a0*/ 	.word	0x0500000f


	//   ....[224]....
        /*07a4*/ 	.word	0x0500000f


	//   ....[225]....
        /*07a8*/ 	.word	0x0500000f


	//   ....[226]....
        /*07ac*/ 	.word	0x0500000f


	//   ....[227]....
        /*07b0*/ 	.word	0x0500000f


	//   ....[228]....
        /*07b4*/ 	.word	0x0500000f


	//   ....[229]....
        /*07b8*/ 	.word	0x0500000f


	//   ....[230]....
        /*07bc*/ 	.word	0x0500000f


	//   ....[231]....
        /*07c0*/ 	.word	0x0500000f


	//   ....[232]....
        /*07c4*/ 	.word	0x0500000f


	//   ....[233]....
        /*07c8*/ 	.word	0x0500000f


	//   ....[234]....
        /*07cc*/ 	.word	0x0500000f


	//   ....[235]....
        /*07d0*/ 	.word	0x0500000f


	//   ....[236]....
        /*07d4*/ 	.word	0x0500000f


	//   ....[237]....
        /*07d8*/ 	.word	0x0500000f


	//   ....[238]....
        /*07dc*/ 	.word	0x0500000f


	//   ....[239]....
        /*07e0*/ 	.word	0x0500000f


	//   ....[240]....
        /*07e4*/ 	.word	0x0500000f


	//   ....[241]....
        /*07e8*/ 	.word	0x0500000f


	//   ....[242]....
        /*07ec*/ 	.word	0x0500000f


	//   ....[243]....
        /*07f0*/ 	.word	0x0500000f


	//   ....[244]....
        /*07f4*/ 	.word	0x0500000f


	//   ....[245]....
        /*07f8*/ 	.word	0x0500000f


	//   ....[246]....
        /*07fc*/ 	.word	0x0500000f


	//   ....[247]....
        /*0800*/ 	.word	0x0500000f


	//   ....[248]....
        /*0804*/ 	.word	0x0500000f


	//   ....[249]....
        /*0808*/ 	.word	0x0500000f


	//   ....[250]....
        /*080c*/ 	.word	0x0500000f


	//   ....[251]....
        /*0810*/ 	.word	0x0500000f


	//   ....[252]....
        /*0814*/ 	.word	0x0500000f


	//   ....[253]....
        /*0818*/ 	.word	0x0500000f


	//   ....[254]....
        /*081c*/ 	.word	0x0500000f


	//   ....[255]....
        /*0820*/ 	.word	0x0500000f


	//   ....[0]....
        /*0824*/ 	.word	0x0500000f


	//   ....[1]....
        /*0828*/ 	.word	0x0500000f


	//   ....[2]....
        /*082c*/ 	.word	0x0500000f


	//   ....[3]....
        /*0830*/ 	.word	0x0500000f


	//   ....[4]....
        /*0834*/ 	.word	0x0500000f


	//   ....[5]....
        /*0838*/ 	.word	0x0500000f


	//   ....[6]....
        /*083c*/ 	.word	0x0500000f


	//   ....[7]....
        /*0840*/ 	.word	0x0500000f


	//   ....[8]....
        /*0844*/ 	.word	0x0500000f


	//   ....[9]....
        /*0848*/ 	.word	0x0500000f


	//   ....[10]....
        /*084c*/ 	.word	0x0500000f


	//----- nvinfo : EIATTR_COOP_GROUP_INSTR_OFFSETS
	.align		4
.L_143:
        /*0850*/ 	.byte	0x04, 0x28
        /*0852*/ 	.short	(.L_145 - .L_144)


	//   ....[0]....
.L_144:
        /*0854*/ 	.word	0x00000060


	//   ....[1]....
        /*0858*/ 	.word	0x00000140


	//   ....[2]....
        /*085c*/ 	.word	0x00000190


	//   ....[3]....
        /*0860*/ 	.word	0x000003c0


	//   ....[4]....
        /*0864*/ 	.word	0x00000520


	//   ....[5]....
        /*0868*/ 	.word	0x00000640


	//   ....[6]....
        /*086c*/ 	.word	0x000007a0


	//   ....[7]....
        /*0870*/ 	.word	0x00003700


	//   ....[8]....
        /*0874*/ 	.word	0x00003710


	//   ....[9]....
        /*0878*/ 	.word	0x00004bb0


	//   ....[10]....
        /*087c*/ 	.word	0x00004bc0


	//   ....[11]....
        /*0880*/ 	.word	0x00006b30


	//   ....[12]....
        /*0884*/ 	.word	0x00006b40


	//   ....[13]....
        /*0888*/ 	.word	0x00008200


	//   ....[14]....
        /*088c*/ 	.word	0x00008210


	//   ....[15]....
        /*0890*/ 	.word	0x00009af0


	//   ....[16]....
        /*0894*/ 	.word	0x00009b00


	//   ....[17]....
        /*0898*/ 	.word	0x00009d90


	//   ....[18]....
        /*089c*/ 	.word	0x00009da0


	//   ....[19]....
        /*08a0*/ 	.word	0x0000a2c0


	//   ....[20]....
        /*08a4*/ 	.word	0x0000a2e0


	//   ....[21]....
        /*08a8*/ 	.word	0x0000a520


	//   ....[22]....
        /*08ac*/ 	.word	0x0000a540


	//   ....[23]....
        /*08b0*/ 	.word	0x0000acf0


	//   ....[24]....
        /*08b4*/ 	.word	0x0000b250


	//   ....[25]....
        /*08b8*/ 	.word	0x0000b260


	//   ....[26]....
        /*08bc*/ 	.word	0x0000b270


	//   ....[27]....
        /*08c0*/ 	.word	0x0000b280


	//   ....[28]....
        /*08c4*/ 	.word	0x0000dd80


	//   ....[29]....
        /*08c8*/ 	.word	0x0000dd90


	//   ....[30]....
        /*08cc*/ 	.word	0x0000dda0


	//   ....[31]....
        /*08d0*/ 	.word	0x0000ddb0


	//   ....[32]....
        /*08d4*/ 	.word	0x00012340


	//   ....[33]....
        /*08d8*/ 	.word	0x00012390


	//   ....[34]....
        /*08dc*/ 	.word	0x00012830


	//   ....[35]....
        /*08e0*/ 	.word	0x00012890


	//   ....[36]....
        /*08e4*/ 	.word	0x00015390


	//   ....[37]....
        /*08e8*/ 	.word	0x000153b0


	//   ....[38]....
        /*08ec*/ 	.word	0x000153d0


	//   ....[39]....
        /*08f0*/ 	.word	0x000153f0


	//   ....[40]....
        /*08f4*/ 	.word	0x00016780


	//   ....[41]....
        /*08f8*/ 	.word	0x00016980


	//   ....[42]....
        /*08fc*/ 	.word	0x00016a40


	//   ....[43]....
        /*0900*/ 	.word	0x00016a60


	//   ....[44]....
        /*0904*/ 	.word	0x00018050


	//   ....[45]....
        /*0908*/ 	.word	0x000180d0


	//   ....[46]....
        /*090c*/ 	.word	0x000182b0


	//   ....[47]....
        /*0910*/ 	.word	0x000182f0


	//   ....[48]....
        /*0914*/ 	.word	0x00018870


	//   ....[49]....
        /*0918*/ 	.word	0x000188c0


	//   ....[50]....
        /*091c*/ 	.word	0x000189d0


	//   ....[51]....
        /*0920*/ 	.word	0x000189f0


	//   ....[52]....
        /*0924*/ 	.word	0x00018af0


	//   ....[53]....
        /*0928*/ 	.word	0x00018b10


	//   ....[54]....
        /*092c*/ 	.word	0x00018c20


	//   ....[55]....
        /*0930*/ 	.word	0x00018c40


	//   ....[56]....
        /*0934*/ 	.word	0x00019560


	//   ....[57]....
        /*0938*/ 	.word	0x00019570


	//   ....[58]....
        /*093c*/ 	.word	0x00019670


	//   ....[59]....
        /*0940*/ 	.word	0x00019690


	//   ....[60]....
        /*0944*/ 	.word	0x00019790


	//   ....[61]....
        /*0948*/ 	.word	0x000197b0


	//   ....[62]....
        /*094c*/ 	.word	0x000198c0


	//   ....[63]....
        /*0950*/ 	.word	0x000198e0


	//   ....[64]....
        /*0954*/ 	.word	0x00019a70


	//   ....[65]....
        /*0958*/ 	.word	0x00019c40


	//   ....[66]....
        /*095c*/ 	.word	0x00019c70


	//   ....[67]....
        /*0960*/ 	.word	0x00019ca0


	//   ....[68]....
        /*0964*/ 	.word	0x00019cd0


	//   ....[69]....
        /*0968*/ 	.word	0x00019d00


	//   ....[70]....
        /*096c*/ 	.word	0x00019d30


	//   ....[71]....
        /*0970*/ 	.word	0x00019ea0


	//   ....[72]....
        /*0974*/ 	.word	0x00019ed0


	//   ....[73]....
        /*0978*/ 	.word	0x00019f00


	//   ....[74]....
        /*097c*/ 	.word	0x00019f30


	//   ....[75]....
        /*0980*/ 	.word	0x00019f60


	//   ....[76]....
        /*0984*/ 	.word	0x00019f90


	//   ....[77]....
        /*0988*/ 	.word	0x0001a020


	//   ....[78]....
        /*098c*/ 	.word	0x0001a050


	//   ....[79]....
        /*0990*/ 	.word	0x0001a0d0


	//   ....[80]....
        /*0994*/ 	.word	0x0001abd0


	//   ....[81]....
        /*0998*/ 	.word	0x0001cc40


	//   ....[82]....
        /*099c*/ 	.word	0x0001cc60


	//   ....[83]....
        /*09a0*/ 	.word	0x0001cd10


	//   ....[84]....
        /*09a4*/ 	.word	0x0001cd30


	//   ....[85]....
        /*09a8*/ 	.word	0x0001cdd0


	//   ....[86]....
        /*09ac*/ 	.word	0x0001cdf0


	//   ....[87]....
        /*09b0*/ 	.word	0x0001ce90


	//   ....[88]....
        /*09b4*/ 	.word	0x0001ceb0


	//   ....[89]....
        /*09b8*/ 	.word	0x0001cf50


	//   ....[90]....
        /*09bc*/ 	.word	0x0001cf70


	//   ....[91]....
        /*09c0*/ 	.word	0x0001cf80


	//   ....[92]....
        /*09c4*/ 	.word	0x0001d010


	//   ....[93]....
        /*09c8*/ 	.word	0x0001d770


	//   ....[94]....
        /*09cc*/ 	.word	0x0001d7a0


	//   ....[95]....
        /*09d0*/ 	.word	0x0001d800


	//   ....[96]....
        /*09d4*/ 	.word	0x0001d850


	//   ....[97]....
        /*09d8*/ 	.word	0x0001d890


	//   ....[98]....
        /*09dc*/ 	.word	0x0001d900


	//   ....[99]....
        /*09e0*/ 	.word	0x0001d940


	//   ....[100]....
        /*09e4*/ 	.word	0x0001d9b0


	//   ....[101]....
        /*09e8*/ 	.word	0x0001d9f0


	//   ....[102]....
        /*09ec*/ 	.word	0x0001da60


	//   ....[103]....
        /*09f0*/ 	.word	0x0001daa0


	//   ....[104]....
        /*09f4*/ 	.word	0x0001db10


	//   ....[105]....
        /*09f8*/ 	.word	0x0001db50


	//   ....[106]....
        /*09fc*/ 	.word	0x0001dbc0


	//   ....[107]....
        /*0a00*/ 	.word	0x0001dbe0


	//   ....[108]....
        /*0a04*/ 	.word	0x0001dc10


	//   ....[109]....
        /*0a08*/ 	.word	0x0001e430


	//   ....[110]....
        /*0a0c*/ 	.word	0x0001e440


	//   ....[111]....
        /*0a10*/ 	.word	0x0001e470


	//   ....[112]....
        /*0a14*/ 	.word	0x0001e4c0


	//   ....[113]....
        /*0a18*/ 	.word	0x0001e4d0


	//   ....[114]....
        /*0a1c*/ 	.word	0x0001e530


	//   ....[115]....
        /*0a20*/ 	.word	0x0001e560


	//   ....[116]....
        /*0a24*/ 	.word	0x0001e5a0


	//   ....[117]....
        /*0a28*/ 	.word	0x0001e5d0


	//   ....[118]....
        /*0a2c*/ 	.word	0x0001e610


	//   ....[119]....
        /*0a30*/ 	.word	0x0001e640


	//   ....[120]....
        /*0a34*/ 	.word	0x0001e680


	//   ....[121]....
        /*0a38*/ 	.word	0x0001e920


	//   ....[122]....
        /*0a3c*/ 	.word	0x0001e940


	//   ....[123]....
        /*0a40*/ 	.word	0x0001e950


	//   ....[124]....
        /*0a44*/ 	.word	0x0001e9e0


	//   ....[125]....
        /*0a48*/ 	.word	0x0001e9f0


	//   ....[126]....
        /*0a4c*/ 	.word	0x0001ea80


	//   ....[127]....
        /*0a50*/ 	.word	0x0001ea90


	//   ....[128]....
        /*0a54*/ 	.word	0x0001eb20


	//   ....[129]....
        /*0a58*/ 	.word	0x0001eb30


	//   ....[130]....
        /*0a5c*/ 	.word	0x0001ebc0


	//   ....[131]....
        /*0a60*/ 	.word	0x0001ebd0


	//   ....[132]....
        /*0a64*/ 	.word	0x0001ebe0


	//   ....[133]....
        /*0a68*/ 	.word	0x0001f1e0


	//   ....[134]....
        /*0a6c*/ 	.word	0x0001f220


	//   ....[135]....
        /*0a70*/ 	.word	0x0001f250


	//   ....[136]....
        /*0a74*/ 	.word	0x0001f290


	//   ....[137]....
        /*0a78*/ 	.word	0x0001f320


	//   ....[138]....
        /*0a7c*/ 	.word	0x0001f340


	//   ....[139]....
        /*0a80*/ 	.word	0x0001f3c0


	//   ....[140]....
        /*0a84*/ 	.word	0x0001f3f0


	//   ....[141]....
        /*0a88*/ 	.word	0x0001f460


	//   ....[142]....
        /*0a8c*/ 	.word	0x0001f480


	//   ....[143]....
        /*0a90*/ 	.word	0x0001f4c0


	//   ....[144]....
        /*0a94*/ 	.word	0x0001f510


	//   ....[145]....
        /*0a98*/ 	.word	0x0001f900


	//   ....[146]....
        /*0a9c*/ 	.word	0x0001f960


	//   ....[147]....
        /*0aa0*/ 	.word	0x0001f990


	//   ....[148]....
        /*0aa4*/ 	.word	0x0001f9a0


	//   ....[149]....
        /*0aa8*/ 	.word	0x0001f9d0


	//   ....[150]....
        /*0aac*/ 	.word	0x0001fa00


	//   ....[151]....
        /*0ab0*/ 	.word	0x0001fa30


	//   ....[152]....
        /*0ab4*/ 	.word	0x0001fa60


	//   ....[153]....
        /*0ab8*/ 	.word	0x0001fbe0


	//   ....[154]....
        /*0abc*/ 	.word	0x0001fc10


	//   ....[155]....
        /*0ac0*/ 	.word	0x0001fc40


	//   ....[156]....
        /*0ac4*/ 	.word	0x0001fc70


	//   ....[157]....
        /*0ac8*/ 	.word	0x0001fca0


	//   ....[158]....
        /*0acc*/ 	.word	0x0001fcd0


	//   ....[159]....
        /*0ad0*/ 	.word	0x0001fd90


	//   ....[160]....
        /*0ad4*/ 	.word	0x0001fdb0


	//   ....[161]....
        /*0ad8*/ 	.word	0x0001fe20


	//   ....[162]....
        /*0adc*/ 	.word	0x00020290


	//   ....[163]....
        /*0ae0*/ 	.word	0x000205b0


	//   ....[164]....
        /*0ae4*/ 	.word	0x00020640


	//   ....[165]....
        /*0ae8*/ 	.word	0x000206e0


	//   ....[166]....
        /*0aec*/ 	.word	0x00020770


	//   ....[167]....
        /*0af0*/ 	.word	0x00020860


	//   ....[168]....
        /*0af4*/ 	.word	0x000208f0


	//   ....[169]....
        /*0af8*/ 	.word	0x00020990


	//   ....[170]....
        /*0afc*/ 	.word	0x00020a20


	//   ....[171]....
        /*0b00*/ 	.word	0x00020b10


	//   ....[172]....
        /*0b04*/ 	.word	0x00020ba0


	//   ....[173]....
        /*0b08*/ 	.word	0x00020c40


	//   ....[174]....
        /*0b0c*/ 	.word	0x00020cd0


	//   ....[175]....
        /*0b10*/ 	.word	0x00020dc0


	//   ....[176]....
        /*0b14*/ 	.word	0x00020e50


	//   ....[177]....
        /*0b18*/ 	.word	0x00020ea0


	//   ....[178]....
        /*0b1c*/ 	.word	0x00020ef0


	//   ....[179]....
        /*0b20*/ 	.word	0x00020fd0


	//   ....[180]....
        /*0b24*/ 	.word	0x00021060


	//   ....[181]....
        /*0b28*/ 	.word	0x000210b0


	//   ....[182]....
        /*0b2c*/ 	.word	0x00021100


	//   ....[183]....
        /*0b30*/ 	.word	0x00021360


	//   ....[184]....
        /*0b34*/ 	.word	0x00021640


	//   ....[185]....
        /*0b38*/ 	.word	0x00021730


	//   ....[186]....
        /*0b3c*/ 	.word	0x000217d0


	//   ....[187]....
        /*0b40*/ 	.word	0x00021830


	//   ....[188]....
        /*0b44*/ 	.word	0x00021940


	//   ....[189]....
        /*0b48*/ 	.word	0x000219b0


	//   ....[190]....
        /*0b4c*/ 	.word	0x00021ac0


	//   ....[191]....
        /*0b50*/ 	.word	0x00021b30


	//   ....[192]....
        /*0b54*/ 	.word	0x00021c40


	//   ....[193]....
        /*0b58*/ 	.word	0x00021cb0


	//   ....[194]....
        /*0b5c*/ 	.word	0x00021dc0


	//   ....[195]....
        /*0b60*/ 	.word	0x00021e30


	//   ....[196]....
        /*0b64*/ 	.word	0x00021f10


	//   ....[197]....
        /*0b68*/ 	.word	0x00022010


	//   ....[198]....
        /*0b6c*/ 	.word	0x00022080


	//   ....[199]....
        /*0b70*/ 	.word	0x00022100


	//   ....[200]....
        /*0b74*/ 	.word	0x000221c0


	//   ....[201]....
        /*0b78*/ 	.word	0x00022240


	//   ....[202]....
        /*0b7c*/ 	.word	0x00022320


	//   ....[203]....
        /*0b80*/ 	.word	0x000223a0


	//   ....[204]....
        /*0b84*/ 	.word	0x00022480


	//   ....[205]....
        /*0b88*/ 	.word	0x00022500


	//   ....[206]....
        /*0b8c*/ 	.word	0x000225e0


	//   ....[207]....
        /*0b90*/ 	.word	0x00022660


	//   ....[208]....
        /*0b94*/ 	.word	0x00022740


	//   ....[209]....
        /*0b98*/ 	.word	0x000227c0


	//   ....[210]....
        /*0b9c*/ 	.word	0x000228a0


	//   ....[211]....
        /*0ba0*/ 	.word	0x00022920


	//   ....[212]....
        /*0ba4*/ 	.word	0x000229e0


	//   ....[213]....
        /*0ba8*/ 	.word	0x00022b10


	//   ....[214]....
        /*0bac*/ 	.word	0x00022bd0


	//   ....[215]....
        /*0bb0*/ 	.word	0x00022c40


	//   ....[216]....
        /*0bb4*/ 	.word	0x00022d50


	//   ....[217]....
        /*0bb8*/ 	.word	0x00022db0


	//   ....[218]....
        /*0bbc*/ 	.word	0x00022e80


	//   ....[219]....
        /*0bc0*/ 	.word	0x00022ee0


	//   ....[220]....
        /*0bc4*/ 	.word	0x00022fb0


	//   ....[221]....
        /*0bc8*/ 	.word	0x00023010


	//   ....[222]....
        /*0bcc*/ 	.word	0x000230e0


	//   ....[223]....
        /*0bd0*/ 	.word	0x000231d0


	//   ....[224]....
        /*0bd4*/ 	.word	0x00023260


	//   ....[225]....
        /*0bd8*/ 	.word	0x00023350


	//   ....[226]....
        /*0bdc*/ 	.word	0x000233f0


	//   ....[227]....
        /*0be0*/ 	.word	0x00023450


	//   ....[228]....
        /*0be4*/ 	.word	0x00023550


	//   ....[229]....
        /*0be8*/ 	.word	0x000235b0


	//   ....[230]....
        /*0bec*/ 	.word	0x000236b0


	//   ....[231]....
        /*0bf0*/ 	.word	0x00023710


	//   ....[232]....
        /*0bf4*/ 	.word	0x00023810


	//   ....[233]....
        /*0bf8*/ 	.word	0x00023870


	//   ....[234]....
        /*0bfc*/ 	.word	0x00023970


	//   ....[235]....
        /*0c00*/ 	.word	0x000239d0


	//   ....[236]....
        /*0c04*/ 	.word	0x00023aa0


	//   ....[237]....
        /*0c08*/ 	.word	0x00023be0


	//   ....[238]....
        /*0c0c*/ 	.word	0x00023c90


	//   ....[239]....
        /*0c10*/ 	.word	0x00023d60


	//   ....[240]....
        /*0c14*/ 	.word	0x00023e30


	//   ....[241]....
        /*0c18*/ 	.word	0x00023e90


	//   ....[242]....
        /*0c1c*/ 	.word	0x00023f80


	//   ....[243]....
        /*0c20*/ 	.word	0x00023fe0


	//   ....[244]....
        /*0c24*/ 	.word	0x000240d0


	//   ....[245]....
        /*0c28*/ 	.word	0x00024130


	//   ....[246]....
        /*0c2c*/ 	.word	0x00024220


	//   ....[247]....
        /*0c30*/ 	.word	0x00024280


	//   ....[248]....
        /*0c34*/ 	.word	0x00024360


	//   ....[249]....
        /*0c38*/ 	.word	0x000243f0


	//   ....[250]....
        /*0c3c*/ 	.word	0x00024490


	//   ....[251]....
        /*0c40*/ 	.word	0x000245b0


	//   ....[252]....
        /*0c44*/ 	.word	0x00024620


	//   ....[253]....
        /*0c48*/ 	.word	0x00024690


	//   ....[254]....
        /*0c4c*/ 	.word	0x00024700


	//   ....[255]....
        /*0c50*/ 	.word	0x00024770


	//   ....[0]....
        /*0c54*/ 	.word	0x000247f0


	//   ....[1]....
        /*0c58*/ 	.word	0x00024880


	//   ....[2]....
        /*0c5c*/ 	.word	0x00024910


	//   ....[3]....
        /*0c60*/ 	.word	0x00024980


	//   ....[4]....
        /*0c64*/ 	.word	0x000249f0


	//   ....[5]....
        /*0c68*/ 	.word	0x00024a60


	//   ....[6]....
        /*0c6c*/ 	.word	0x00024ae0


	//   ....[7]....
        /*0c70*/ 	.word	0x00024b50


	//   ....[8]....
        /*0c74*/ 	.word	0x00024bf0


	//   ....[9]....
        /*0c78*/ 	.word	0x00024c80


	//   ....[10]....
        /*0c7c*/ 	.word	0x00024da0


	//----- nvinfo : EIATTR_REG_RECONFIG
	.align		4
.L_145:
        /*0c80*/ 	.byte	0x01, 0x54
	.zero		2


	//----- nvinfo : EIATTR_SYSCALL_OFFSETS
	.align		4
        /*0c84*/ 	.byte	0x04, 0x46
        /*0c86*/ 	.short	(.L_147 - .L_146)


	//   ....[0]....
.L_146:
        /*0c88*/ 	.word	0x00001b00


	//   ....[1]....
        /*0c8c*/ 	.word	0x00001c50


	//   ....[2]....
        /*0c90*/ 	.word	0x0000ae60


	//   ....[3]....
        /*0c94*/ 	.word	0x0000b1d0


	//   ....[4]....
        /*0c98*/ 	.word	0x0001c220


	//   ....[5]....
        /*0c9c*/ 	.word	0x0001c370


	//   ....[6]....
        /*0ca0*/ 	.word	0x0001c460


	//   ....[7]....
        /*0ca4*/ 	.word	0x0001d3d0


	//----- nvinfo : EIATTR_MBARRIER_INSTR_OFFSETS
	.align		4
.L_147:
        /*0ca8*/ 	.byte	0x04, 0x39
        /*0caa*/ 	.short	(.L_149 - .L_148)


	//   ....[0]....
.L_148:
        /*0cac*/ 	.word	0x00000270
        /*0cb0*/ 	.word	0x000000ff
        /*0cb4*/ 	.word	0x00030800
        /*0cb8*/ 	.short	0x0100
        /*0cba*/ 	.byte	0x08
	.zero		1


	//   ....[1]....
        /*0cbc*/ 	.word	0x00000280
        /*0cc0*/ 	.word	0x000000ff
        /*0cc4*/ 	.word	0x00030820
        /*0cc8*/ 	.short	0x0100
        /*0cca*/ 	.byte	0x08
	.zero		1


	//   ....[2]....
        /*0ccc*/ 	.word	0x00000370
        /*0cd0*/ 	.word	0x000000ff
        /*0cd4*/ 	.word	0x00030830
        /*0cd8*/ 	.short	0x0100
        /*0cda*/ 	.byte	0x08
	.zero		1


	//   ....[3]....
        /*0cdc*/ 	.word	0x00000380
        /*0ce0*/ 	.word	0x000000ff
        /*0ce4*/ 	.word	0x00030840
        /*0ce8*/ 	.short	0x0100
        /*0cea*/ 	.byte	0x08
	.zero		1


	//   ....[4]....
        /*0cec*/ 	.word	0x00000390
        /*0cf0*/ 	.word	0x000000ff
        /*0cf4*/ 	.word	0x00030838
        /*0cf8*/ 	.short	0x0100
        /*0cfa*/ 	.byte	0x08
	.zero		1


	//   ....[5]....
        /*0cfc*/ 	.word	0x000003a0
        /*0d00*/ 	.word	0x000000ff
        /*0d04*/ 	.word	0x00030848
        /*0d08*/ 	.short	0x0100
        /*0d0a*/ 	.byte	0x08
	.zero		1


	//   ....[6]....
        /*0d0c*/ 	.word	0x000004d0
        /*0d10*/ 	.word	0x000000ff
        /*0d14*/ 	.word	0x00030850
        /*0d18*/ 	.short	0x0100
        /*0d1a*/ 	.byte	0x08
	.zero		1


	//   ....[7]....
        /*0d1c*/ 	.word	0x000004e0
        /*0d20*/ 	.word	0x000000ff
        /*0d24*/ 	.word	0x00030860
        /*0d28*/ 	.short	0x0100
        /*0d2a*/ 	.byte	0x08
	.zero		1


	//   ....[8]....
        /*0d2c*/ 	.word	0x000004f0
        /*0d30*/ 	.word	0x000000ff
        /*0d34*/ 	.word	0x00030858
        /*0d38*/ 	.short	0x0100
        /*0d3a*/ 	.byte	0x08
	.zero		1


	//   ....[9]....
        /*0d3c*/ 	.word	0x00000500
        /*0d40*/ 	.word	0x000000ff
        /*0d44*/ 	.word	0x00030868
        /*0d48*/ 	.short	0x0100
        /*0d4a*/ 	.byte	0x08
	.zero		1


	//   ....[10]....
        /*0d4c*/ 	.word	0x000005f0
        /*0d50*/ 	.word	0x000000ff
        /*0d54*/ 	.word	0x00030870
        /*0d58*/ 	.short	0x0100
        /*0d5a*/ 	.byte	0x06
	.zero		1


	//   ....[11]....
        /*0d5c*/ 	.word	0x00000600
        /*0d60*/ 	.word	0x000000ff
        /*0d64*/ 	.word	0x00030880
        /*0d68*/ 	.short	0x0100
        /*0d6a*/ 	.byte	0x06
	.zero		1


	//   ....[12]....
        /*0d6c*/ 	.word	0x00000610
        /*0d70*/ 	.word	0x000000ff
        /*0d74*/ 	.word	0x00030878
        /*0d78*/ 	.short	0x0100
        /*0d7a*/ 	.byte	0x06
	.zero		1


	//   ....[13]....
        /*0d7c*/ 	.word	0x00000620
        /*0d80*/ 	.word	0x000000ff
        /*0d84*/ 	.word	0x00030888
        /*0d88*/ 	.short	0x0100
        /*0d8a*/ 	.byte	0x06
	.zero		1


	//   ....[14]....
        /*0d8c*/ 	.word	0x00000750
        /*0d90*/ 	.word	0x000000ff
        /*0d94*/ 	.word	0x00030890
        /*0d98*/ 	.short	0x0100
        /*0d9a*/ 	.byte	0x08
	.zero		1


	//   ....[15]....
        /*0d9c*/ 	.word	0x00000760
        /*0da0*/ 	.word	0x000000ff
        /*0da4*/ 	.word	0x000308a0
        /*0da8*/ 	.short	0x0100
        /*0daa*/ 	.byte	0x08
	.zero		1


	//   ....[16]....
        /*0dac*/ 	.word	0x00000770
        /*0db0*/ 	.word	0x000000ff
        /*0db4*/ 	.word	0x00030898
        /*0db8*/ 	.short	0x0100
        /*0dba*/ 	.byte	0x08
	.zero		1


	//   ....[17]....
        /*0dbc*/ 	.word	0x00000780
        /*0dc0*/ 	.word	0x000000ff
        /*0dc4*/ 	.word	0x000308a8
        /*0dc8*/ 	.short	0x0100
        /*0dca*/ 	.byte	0x08
	.zero		1


	//   ....[18]....
        /*0dcc*/ 	.word	0x000008b0
        /*0dd0*/ 	.word	0x000000ff
        /*0dd4*/ 	.word	0x000308b0
        /*0dd8*/ 	.short	0x0100
        /*0dda*/ 	.byte	0x08
	.zero		1


	//   ....[19]....
        /*0ddc*/ 	.word	0x000008c0
        /*0de0*/ 	.word	0x000000ff
        /*0de4*/ 	.word	0x000308c0
        /*0de8*/ 	.short	0x0100
        /*0dea*/ 	.byte	0x08
	.zero		1


	//   ....[20]....
        /*0dec*/ 	.word	0x000008d0
        /*0df0*/ 	.word	0x000000ff
        /*0df4*/ 	.word	0x000308b8
        /*0df8*/ 	.short	0x0100
        /*0dfa*/ 	.byte	0x08
	.zero		1


	//   ....[21]....
        /*0dfc*/ 	.word	0x000008e0
        /*0e00*/ 	.word	0x000000ff
        /*0e04*/ 	.word	0x000308c8
        /*0e08*/ 	.short	0x0100
        /*0e0a*/ 	.byte	0x08
	.zero		1


	//   ....[22]....
        /*0e0c*/ 	.word	0x000036b0
        /*0e10*/ 	.word	0x00000057
        /*0e14*/ 	.word	0x00030890
        /*0e18*/ 	.short	0x010a
        /*0e1a*/ 	.byte	0x3f
	.zero		1


	//   ....[23]....
        /*0e1c*/ 	.word	0x00006ad0
        /*0e20*/ 	.word	0x00000057
        /*0e24*/ 	.word	0x00030890
        /*0e28*/ 	.short	0x010a
        /*0e2a*/ 	.byte	0x3f
	.zero		1


	//   ....[24]....
        /*0e2c*/ 	.word	0x00009930
        /*0e30*/ 	.word	0x00000057
        /*0e34*/ 	.word	0x00030890
        /*0e38*/ 	.short	0x010a
        /*0e3a*/ 	.byte	0x3f
	.zero		1


	//   ....[25]....
        /*0e3c*/ 	.word	0x0000a0f0
        /*0e40*/ 	.word	0x0000000b
        /*0e44*/ 	.word	0x00000000
        /*0e48*/ 	.short	0x0101
        /*0e4a*/ 	.byte	0x3f
	.zero		1


	//   ....[26]....
        /*0e4c*/ 	.word	0x0000a130
        /*0e50*/ 	.word	0x00000057
        /*0e54*/ 	.word	0x000308b0
        /*0e58*/ 	.short	0x010a
        /*0e5a*/ 	.byte	0x3f
	.zero		1


	//   ....[27]....
        /*0e5c*/ 	.word	0x0000a830
        /*0e60*/ 	.word	0x00000057
        /*0e64*/ 	.word	0x00000000
        /*0e68*/ 	.short	0x0101
        /*0e6a*/ 	.byte	0x3f
	.zero		1


	//   ....[28]....
        /*0e6c*/ 	.word	0x0000aef0
        /*0e70*/ 	.word	0x00000002
        /*0e74*/ 	.word	0x00030800
        /*0e78*/ 	.short	0x010a
        /*0e7a*/ 	.byte	0x3f
	.zero		1


	//   ....[29]....
        /*0e7c*/ 	.word	0x0000af40
        /*0e80*/ 	.word	0x00000002
        /*0e84*/ 	.word	0x00030800
        /*0e88*/ 	.short	0x010a
        /*0e8a*/ 	.byte	0x3f
	.zero		1


	//   ....[30]....
        /*0e8c*/ 	.word	0x0000bd50
        /*0e90*/ 	.word	0x00000002
        /*0e94*/ 	.word	0x00030800
        /*0e98*/ 	.short	0x010a
        /*0e9a*/ 	.byte	0x3f
	.zero		1


	//   ....[31]....
        /*0e9c*/ 	.word	0x0000e600
        /*0ea0*/ 	.word	0x00000002
        /*0ea4*/ 	.word	0x00030800
        /*0ea8*/ 	.short	0x010a
        /*0eaa*/ 	.byte	0x3f
	.zero		1


	//   ....[32]....
        /*0eac*/ 	.word	0x00010ab0
        /*0eb0*/ 	.word	0x00000003
        /*0eb4*/ 	.word	0x00030830
        /*0eb8*/ 	.short	0x010a
        /*0eba*/ 	.byte	0x3f
	.zero		1


	//   ....[33]....
        /*0ebc*/ 	.word	0x00010b00
        /*0ec0*/ 	.word	0x00000003
        /*0ec4*/ 	.word	0x00030830
        /*0ec8*/ 	.short	0x010a
        /*0eca*/ 	.byte	0x3f
	.zero		1


	//   ....[34]....
        /*0ecc*/ 	.word	0x00011840
        /*0ed0*/ 	.word	0x00000003
        /*0ed4*/ 	.word	0x00000000
        /*0ed8*/ 	.short	0x0101
        /*0eda*/ 	.byte	0x3f
	.zero		1


	//   ....[35]....
        /*0edc*/ 	.word	0x000137d0
        /*0ee0*/ 	.word	0x0000000b
        /*0ee4*/ 	.word	0x00030830
        /*0ee8*/ 	.short	0x010a
        /*0eea*/ 	.byte	0x3f
	.zero		1


	//   ....[36]....
        /*0eec*/ 	.word	0x00013850
        /*0ef0*/ 	.word	0x0000000b
        /*0ef4*/ 	.word	0x00030830
        /*0ef8*/ 	.short	0x010a
        /*0efa*/ 	.byte	0x3f
	.zero		1


	//   ....[37]....
        /*0efc*/ 	.word	0x00014720
        /*0f00*/ 	.word	0x0000000d
        /*0f04*/ 	.word	0x00030850
        /*0f08*/ 	.short	0x010a
        /*0f0a*/ 	.byte	0x3f
	.zero		1


	//   ....[38]....
        /*0f0c*/ 	.word	0x00014770
        /*0f10*/ 	.word	0x0000000d
        /*0f14*/ 	.word	0x00030850
        /*0f18*/ 	.short	0x010a
        /*0f1a*/ 	.byte	0x3f
	.zero		1


	//   ....[39]....
        /*0f1c*/ 	.word	0x00015610
        /*0f20*/ 	.word	0x0000007c
        /*0f24*/ 	.word	0x00000000
        /*0f28*/ 	.short	0x0101
        /*0f2a*/ 	.byte	0x3f
	.zero		1


	//   ....[40]....
        /*0f2c*/ 	.word	0x00015e70
        /*0f30*/ 	.word	0x0000000d
        /*0f34*/ 	.word	0x00000000
        /*0f38*/ 	.short	0x0101
        /*0f3a*/ 	.byte	0x3f
	.zero		1


	//   ....[41]....
        /*0f3c*/ 	.word	0x00016680
        /*0f40*/ 	.word	0x00000008
        /*0f44*/ 	.word	0x00030850
        /*0f48*/ 	.short	0x010a
        /*0f4a*/ 	.byte	0x3f
	.zero		1


	//   ....[42]....
        /*0f4c*/ 	.word	0x00016720
        /*0f50*/ 	.word	0x00000008
        /*0f54*/ 	.word	0x00030850
        /*0f58*/ 	.short	0x010a
        /*0f5a*/ 	.byte	0x3f
	.zero		1


	//   ....[43]....
        /*0f5c*/ 	.word	0x00016c20
        /*0f60*/ 	.word	0x00000005
        /*0f64*/ 	.word	0x00000000
        /*0f68*/ 	.short	0x0101
        /*0f6a*/ 	.byte	0x3f
	.zero		1


	//   ....[44]....
        /*0f6c*/ 	.word	0x00018880
        /*0f70*/ 	.word	0x00000000
        /*0f74*/ 	.word	0x00000000
        /*0f78*/ 	.short	0x0101
        /*0f7a*/ 	.byte	0x3f
	.zero		1


	//   ....[45]....
        /*0f7c*/ 	.word	0x0001acb0
        /*0f80*/ 	.word	0x00000016
        /*0f84*/ 	.word	0x00030820
        /*0f88*/ 	.short	0x010a
        /*0f8a*/ 	.byte	0x3f
	.zero		1


	//   ....[46]....
        /*0f8c*/ 	.word	0x0001ad40
        /*0f90*/ 	.word	0x00000009
        /*0f94*/ 	.word	0x000308a0
        /*0f98*/ 	.short	0x010a
        /*0f9a*/ 	.byte	0x3f
	.zero		1


	//   ....[47]....
        /*0f9c*/ 	.word	0x0001b190
        /*0fa0*/ 	.word	0x00000009
        /*0fa4*/ 	.word	0x000308c0
        /*0fa8*/ 	.short	0x010a
        /*0faa*/ 	.byte	0x3f
	.zero		1


	//   ....[48]....
        /*0fac*/ 	.word	0x0001b6a0
        /*0fb0*/ 	.word	0x00000008
        /*0fb4*/ 	.word	0x000308a0
        /*0fb8*/ 	.short	0x010a
        /*0fba*/ 	.byte	0x3f
	.zero		1


	//   ....[49]....
        /*0fbc*/ 	.word	0x0001bae0
        /*0fc0*/ 	.word	0x00000008
        /*0fc4*/ 	.word	0x000308c0
        /*0fc8*/ 	.short	0x010a
        /*0fca*/ 	.byte	0x3f
	.zero		1


	//   ....[50]....
        /*0fcc*/ 	.word	0x0001ca10
        /*0fd0*/ 	.word	0x00000007
        /*0fd4*/ 	.word	0x00030840
        /*0fd8*/ 	.short	0x010a
        /*0fda*/ 	.byte	0x3f
	.zero		1


	//   ....[51]....
        /*0fdc*/ 	.word	0x0001d0d0
        /*0fe0*/ 	.word	0x00000007
        /*0fe4*/ 	.word	0x00030830
        /*0fe8*/ 	.short	0x0107
        /*0fea*/ 	.byte	0x3f
	.zero		1


	//   ....[52]....
        /*0fec*/ 	.word	0x0001d1a0
        /*0ff0*/ 	.word	0x00000007
        /*0ff4*/ 	.word	0x00030830
        /*0ff8*/ 	.short	0x0101
        /*0ffa*/ 	.byte	0x3f
	.zero		1


	//   ....[53]....
        /*0ffc*/ 	.word	0x0001dd30
        /*1000*/ 	.word	0x00000016
        /*1004*/ 	.word	0x00030800
        /*1008*/ 	.short	0x0107
        /*100a*/ 	.byte	0x3f
	.zero		1


	//   ....[54]....
        /*100c*/ 	.word	0x0001de30
        /*1010*/ 	.word	0x00000016
        /*1014*/ 	.word	0x00030800
        /*1018*/ 	.short	0x0101
        /*101a*/ 	.byte	0x3f
	.zero		1


	//   ....[55]....
        /*101c*/ 	.word	0x0001de50
        /*1020*/ 	.word	0x00000016
        /*1024*/ 	.word	0x00030820
        /*1028*/ 	.short	0x010a
        /*102a*/ 	.byte	0x3f
	.zero		1


	//   ....[56]....
        /*102c*/ 	.word	0x0001e230
        /*1030*/ 	.word	0x00000007
        /*1034*/ 	.word	0x00030840
        /*1038*/ 	.short	0x010a
        /*103a*/ 	.byte	0x3f
	.zero		1


	//   ....[57]....
        /*103c*/ 	.word	0x0001e740
        /*1040*/ 	.word	0x00000007
        /*1044*/ 	.word	0x00030830
        /*1048*/ 	.short	0x0107
        /*104a*/ 	.byte	0x3f
	.zero		1


	//   ....[58]....
        /*104c*/ 	.word	0x0001e800
        /*1050*/ 	.word	0x00000007
        /*1054*/ 	.word	0x00030830
        /*1058*/ 	.short	0x0101
        /*105a*/ 	.byte	0x3f
	.zero		1


	//   ....[59]....
        /*105c*/ 	.word	0x0001e860
        /*1060*/ 	.word	0x00000006
        /*1064*/ 	.word	0x00030860
        /*1068*/ 	.short	0x010a
        /*106a*/ 	.byte	0x3f
	.zero		1


	//   ....[60]....
        /*106c*/ 	.word	0x0001edc0
        /*1070*/ 	.word	0x00000006
        /*1074*/ 	.word	0x00030850
        /*1078*/ 	.short	0x0107
        /*107a*/ 	.byte	0x3f
	.zero		1


	//   ....[61]....
        /*107c*/ 	.word	0x0001ef20
        /*1080*/ 	.word	0x00000006
        /*1084*/ 	.word	0x00030850
        /*1088*/ 	.short	0x0101
        /*108a*/ 	.byte	0x3f
	.zero		1


	//   ....[62]....
        /*108c*/ 	.word	0x0001f130
        /*1090*/ 	.word	0x00000000
        /*1094*/ 	.word	0x00030860
        /*1098*/ 	.short	0x010a
        /*109a*/ 	.byte	0x3f
	.zero		1


	//   ....[63]....
        /*109c*/ 	.word	0x0001f640
        /*10a0*/ 	.word	0x00000000
        /*10a4*/ 	.word	0x00030850
        /*10a8*/ 	.short	0x0107
        /*10aa*/ 	.byte	0x3f
	.zero		1


	//   ....[64]....
        /*10ac*/ 	.word	0x0001f700
        /*10b0*/ 	.word	0x00000000
        /*10b4*/ 	.word	0x00030850
        /*10b8*/ 	.short	0x0101
        /*10ba*/ 	.byte	0x3f
	.zero		1


	//   ....[65]....
        /*10bc*/ 	.word	0x00020210
        /*10c0*/ 	.word	0x00000007
        /*10c4*/ 	.word	0x00030820
        /*10c8*/ 	.short	0x010a
        /*10ca*/ 	.byte	0x3f
	.zero		1


	//   ....[66]....
        /*10cc*/ 	.word	0x00020380
        /*10d0*/ 	.word	0x00000005
        /*10d4*/ 	.word	0x00030840
        /*10d8*/ 	.short	0x010a
        /*10da*/ 	.byte	0x3f
	.zero		1


	//   ....[67]....
        /*10dc*/ 	.word	0x00020420
        /*10e0*/ 	.word	0x00000003
        /*10e4*/ 	.word	0x00030840
        /*10e8*/ 	.short	0x010a
        /*10ea*/ 	.byte	0x3f
	.zero		1


	//   ....[68]....
        /*10ec*/ 	.word	0x00020460
        /*10f0*/ 	.word	0x00000005
        /*10f4*/ 	.word	0x00030860
        /*10f8*/ 	.short	0x010a
        /*10fa*/ 	.byte	0x3f
	.zero		1


	//   ....[69]....
        /*10fc*/ 	.word	0x000204a0
        /*1100*/ 	.word	0x00000003
        /*1104*/ 	.word	0x00030860
        /*1108*/ 	.short	0x010a
        /*110a*/ 	.byte	0x3f
	.zero		1


	//   ....[70]....
        /*110c*/ 	.word	0x00020500
        /*1110*/ 	.word	0x00000057
        /*1114*/ 	.word	0x00030890
        /*1118*/ 	.short	0x010a
        /*111a*/ 	.byte	0x3f
	.zero		1


	//   ....[71]....
        /*111c*/ 	.word	0x000207b0
        /*1120*/ 	.word	0x00000057
        /*1124*/ 	.word	0x00030890
        /*1128*/ 	.short	0x010a
        /*112a*/ 	.byte	0x3f
	.zero		1


	//   ....[72]....
        /*112c*/ 	.word	0x00020a60
        /*1130*/ 	.word	0x00000057
        /*1134*/ 	.word	0x00030890
        /*1138*/ 	.short	0x010a
        /*113a*/ 	.byte	0x3f
	.zero		1


	//   ....[73]....
        /*113c*/ 	.word	0x00020d10
        /*1140*/ 	.word	0x00000057
        /*1144*/ 	.word	0x000308b0
        /*1148*/ 	.short	0x010a
        /*114a*/ 	.byte	0x3f
	.zero		1


	//   ....[74]....
        /*114c*/ 	.word	0x00020f20
        /*1150*/ 	.word	0x00000002
        /*1154*/ 	.word	0x00030800
        /*1158*/ 	.short	0x010a
        /*115a*/ 	.byte	0x3f
	.zero		1


	//   ....[75]....
        /*115c*/ 	.word	0x00021140
        /*1160*/ 	.word	0x00000002
        /*1164*/ 	.word	0x00030800
        /*1168*/ 	.short	0x010a
        /*116a*/ 	.byte	0x3f
	.zero		1


	//   ....[76]....
        /*116c*/ 	.word	0x00021190
        /*1170*/ 	.word	0x00000003
        /*1174*/ 	.word	0x00030830
        /*1178*/ 	.short	0x010a
        /*117a*/ 	.byte	0x3f
	.zero		1


	//   ....[77]....
        /*117c*/ 	.word	0x000211e0
        /*1180*/ 	.word	0x0000000b
        /*1184*/ 	.word	0x00030830
        /*1188*/ 	.short	0x010a
        /*118a*/ 	.byte	0x3f
	.zero		1


	//   ....[78]....
        /*118c*/ 	.word	0x00021230
        /*1190*/ 	.word	0x0000000d
        /*1194*/ 	.word	0x00030850
        /*1198*/ 	.short	0x010a
        /*119a*/ 	.byte	0x3f
	.zero		1


	//   ....[79]....
        /*119c*/ 	.word	0x00021280
        /*11a0*/ 	.word	0x00000008
        /*11a4*/ 	.word	0x00030850
        /*11a8*/ 	.short	0x010a
        /*11aa*/ 	.byte	0x3f
	.zero		1


	//   ....[80]....
        /*11ac*/ 	.word	0x00021420
        /*11b0*/ 	.word	0x00000016
        /*11b4*/ 	.word	0x00030820
        /*11b8*/ 	.short	0x010a
        /*11ba*/ 	.byte	0x3f
	.zero		1


	//   ....[81]....
        /*11bc*/ 	.word	0x00021470
        /*11c0*/ 	.word	0x00000009
        /*11c4*/ 	.word	0x000308a0
        /*11c8*/ 	.short	0x010a
        /*11ca*/ 	.byte	0x3f
	.zero		1


	//   ....[82]....
        /*11cc*/ 	.word	0x000214c0
        /*11d0*/ 	.word	0x00000009
        /*11d4*/ 	.word	0x000308c0
        /*11d8*/ 	.short	0x010a
        /*11da*/ 	.byte	0x3f
	.zero		1


	//   ....[83]....
        /*11dc*/ 	.word	0x00021510
        /*11e0*/ 	.word	0x00000008
        /*11e4*/ 	.word	0x000308a0
        /*11e8*/ 	.short	0x010a
        /*11ea*/ 	.byte	0x3f
	.zero		1


	//   ....[84]....
        /*11ec*/ 	.word	0x00021560
        /*11f0*/ 	.word	0x00000008
        /*11f4*/ 	.word	0x000308c0
        /*11f8*/ 	.short	0x010a
        /*11fa*/ 	.byte	0x3f
	.zero		1


	//   ....[85]....
        /*11fc*/ 	.word	0x00021680
        /*1200*/ 	.word	0x00000007
        /*1204*/ 	.word	0x00030840
        /*1208*/ 	.short	0x010a
        /*120a*/ 	.byte	0x3f
	.zero		1


	//   ....[86]....
        /*120c*/ 	.word	0x00022a10
        /*1210*/ 	.word	0x00000016
        /*1214*/ 	.word	0x00030820
        /*1218*/ 	.short	0x010a
        /*121a*/ 	.byte	0x3f
	.zero		1


	//   ....[87]....
        /*121c*/ 	.word	0x00022a60
        /*1220*/ 	.word	0x00000007
        /*1224*/ 	.word	0x00030840
        /*1228*/ 	.short	0x010a
        /*122a*/ 	.byte	0x3f
	.zero		1


	//   ....[88]....
        /*122c*/ 	.word	0x000232a0
        /*1230*/ 	.word	0x00000006
        /*1234*/ 	.word	0x00030860
        /*1238*/ 	.short	0x010a
        /*123a*/ 	.byte	0x3f
	.zero		1


	//   ....[89]....
        /*123c*/ 	.word	0x00023b30
        /*1240*/ 	.word	0x00000000
        /*1244*/ 	.word	0x00030860
        /*1248*/ 	.short	0x010a
        /*124a*/ 	.byte	0x3f
	.zero		1


	//   ....[90]....
        /*124c*/ 	.word	0x00024cc0
        /*1250*/ 	.word	0x00000007
        /*1254*/ 	.word	0x00030820
        /*1258*/ 	.short	0x010a
        /*125a*/ 	.byte	0x3f
	.zero		1


	//   ....[91]....
        /*125c*/ 	.word	0x00024e60
        /*1260*/ 	.word	0x00000005
        /*1264*/ 	.word	0x00030840
        /*1268*/ 	.short	0x010a
        /*126a*/ 	.byte	0x3f
	.zero		1


	//   ....[92]....
        /*126c*/ 	.word	0x00024eb0
        /*1270*/ 	.word	0x00000003
        /*1274*/ 	.word	0x00030840
        /*1278*/ 	.short	0x010a
        /*127a*/ 	.byte	0x3f
	.zero		1


	//   ....[93]....
        /*127c*/ 	.word	0x00024f00
        /*1280*/ 	.word	0x00000005
        /*1284*/ 	.word	0x00030860
        /*1288*/ 	.short	0x010a
        /*128a*/ 	.byte	0x3f
	.zero		1


	//----- nvinfo : EIATTR_NUM_MBARRIERS
	.align		4
.L_149:
        /*128c*/ 	.byte	0x03, 0x38
        /*128e*/ 	.short	0x0016


	//----- nvinfo : EIATTR_EXIT_INSTR_OFFSETS
	.align		4
        /*1290*/ 	.byte	0x04, 0x1c
        /*1292*/ 	.short	(.L_151 - .L_150)


	//   ....[0]....
.L_150:
        /*1294*/ 	.word	0x000204f0


	//----- nvinfo : EIATTR_MAX_THREADS
	.align		4
.L_151:
        /*1298*/ 	.byte	0x04, 0x05
        /*129a*/ 	.short	(.L_153 - .L_152)
.L_152:
        /*129c*/ 	.word	0x00000180
        /*12a0*/ 	.word	0x00000001
        /*12a4*/ 	.word	0x00000001


	//----- nvinfo : EIATTR_CRS_STACK_SIZE
	.align		4
.L_153:
        /*12a8*/ 	.byte	0x04, 0x1e
        /*12aa*/ 	.short	(.L_155 - .L_154)
.L_154:
        /*12ac*/ 	.word	0x00000000


	//----- nvinfo : EIATTR_CBANK_PARAM_SIZE
	.align		4
.L_155:
        /*12b0*/ 	.byte	0x03, 0x19
        /*12b2*/ 	.short	0x0af0


	//----- nvinfo : EIATTR_PARAM_CBANK
	.align		4
        /*12b4*/ 	.byte	0x04, 0x0a
        /*12b6*/ 	.short	(.L_157 - .L_156)
	.align		4
.L_156:
        /*12b8*/ 	.word	index@(.nv.constant0._ZN7cutlass13device_kernelIN5flash11enable_sm90INS1_16FlashAttnFwdSm90INS1_25CollectiveMainloopFwdSm90ILi2EN4cute5tupleIJNS5_1CILi1EEES8_S8_EEENS6_IJNS7_ILi128EEENS7_ILi96EEENS7_ILi192EEEEEELi192ENS_6half_tEfNS_4arch4Sm90ELb0ELb0ELb1ELb1ELb1ELb1ELb0ELb1ELb1ELb1ELb0ELb0EEENS1_21CollectiveEpilogueFwdINS6_IJSA_SC_SB_EEES9_SE_SG_Li256ELb1ELb1ELb0ELb0EEENS1_36VarlenDynamicPersistentTileSchedulerILi128ELi96ELi256ELi128ELb0ELb1ELb1ELb0ELb1ELb1EEEEEEEEEvNT_6ParamsE)
        /*12bc*/ 	.short	0x0210
        /*12be*/ 	.short	0x0af0


	//----- nvinfo : EIATTR_SW_WAR
	.align		4
.L_157:
        /*12c0*/ 	.byte	0x04, 0x36
        /*12c2*/ 	.short	(.L_159 - .L_158)
.L_158:
        /*12c4*/ 	.word	0x00000008
.L_159:


//--------------------- .nv.info._ZN7cutlass13device_kernelIN5flash11enable_sm90INS1_16FlashAttnFwdSm90INS1_25CollectiveMainloopFwdSm90ILi2EN4cute5tupleIJNS5_1CILi1EEES8_S8_EEENS6_IJNS7_ILi128EEENS7_ILi96EEENS7_ILi192EEEEEELi192ENS_6half_tEfNS_4arch4Sm90ELb0ELb1ELb1ELb0ELb1ELb0ELb0ELb1ELb1ELb1ELb0ELb0EEENS1_21CollectiveEpilogueFwdINS6_IJSA_SC_SB_EEES9_SE_SG_Li256ELb0ELb1ELb0ELb0EEENS1_30DynamicPersistentTileSchedulerILi256ELi128ELb0ELb1ELb1EEEEEEEEEvNT_6ParamsE --------------------------
	.section	.nv.info._ZN7cutlass13device_kernelIN5flash11enable_sm90INS1_16FlashAttnFwdSm90INS1_25CollectiveMainloopFwdSm90ILi2EN4cute5tupleIJNS5_1CILi1EEES8_S8_EEENS6_IJNS7_ILi128EEENS7_ILi96EEENS7_ILi192EEEEEELi192ENS_6half_tEfNS_4arch4Sm90ELb0ELb1ELb1ELb0ELb1ELb0ELb0ELb1ELb1ELb1ELb0ELb0EEENS1_21CollectiveEpilogueFwdINS6_IJSA_SC_SB_EEES9_SE_SG_Li256ELb0ELb1ELb0ELb0EEENS1_30DynamicPersistentTileSchedulerILi256ELi128ELb0ELb1ELb1EEEEEEEEEvNT_6ParamsE,"",@"SHT_CUDA_INFO"
	.sectionflags	@""
	.align	4


	//----- nvinfo : EIATTR_CUDA_API_VERSION
	.align		4
        /*0000*/ 	.byte	0x04, 0x37
        /*0002*/ 	.short	(.L_161 - .L_160)
.L_160:
        /*0004*/ 	.word	0x00000082


	//----- nvinfo : EIATTR_KPARAM_INFO
	.align		4
.L_161:
        /*0008*/ 	.byte	0x04, 0x17
        /*000a*/ 	.short	(.L_163 - .L_162)
.L_162:
        /*000c*/ 	.word	0x00000000
        /*0010*/ 	.short	0x0000
        /*0012*/ 	.short	0x0070
        /*0014*/ 	.byte	0x00, 0xf0, 0x01, 0x2a


	//----- nvinfo : EIATTR_SPARSE_MMA_MASK
	.align		4
.L_163:
        /*0018*/ 	.byte	0x03, 0x50
        /*001a*/ 	.short	0x0000


	//----- nvinfo : EIATTR_MAXREG_COUNT
	.align		4
        /*001c*/ 	.byte	0x03, 0x1b
        /*001e*/ 	.short	0x00a8


	//----- nvinfo : EIATTR_NUM_BARRIERS
	.align		4
        /*0020*/ 	.byte	0x02, 0x4c
        /*0022*/ 	.byte	0x09
	.zero		1


	//----- nvinfo : EIATTR_EXTERNS
	.align		4
        /*0024*/ 	.byte	0x04, 0x0f
        /*0026*/ 	.short	(.L_165 - .L_164)


	//   ....[0]....
	.align		4
.L_164:
        /*0028*/ 	.word	index@(__assertfail)


	//----- nvinfo : EIATTR_ANNOTATIONS
	.align		4
.L_165:
        /*002c*/ 	.byte	0x04, 0x55
        /*002e*/ 	.short	(.L_167 - .L_166)


	//   ....[0]....
.L_166:
        /*0030*/ 	.word	0x00000001
        /*0034*/ 	.byte	0xa0, 0x08, 0x00, 0x00, 0x01, 0x00, 0x00, 0x00, 0x60, 0x09, 0x00, 0x00, 0x01, 0x00, 0x00, 0x00
        /*0044*/ 	.byte	0x10, 0x19, 0x01, 0x00, 0x01, 0x00, 0x00, 0x00, 0xb0, 0x19, 0x01, 0x00, 0x01, 0x00, 0x00, 0x00
        /*0054*/ 	.byte	0x30, 0x1a, 0x01, 0x00, 0x01, 0x00, 0x00, 0x00, 0x20, 0x41, 0x01, 0x00, 0x01, 0x00, 0x00, 0x00
        /*0064*/ 	.byte	0x40, 0x41, 0x01, 0x00, 0x01, 0x00, 0x00, 0x00, 0x20, 0x5b, 0x01, 0x00, 0x01, 0x00, 0x00, 0x00
        /*0074*/ 	.byte	0xc0, 0x5c, 0x01, 0x00


	//----- nvinfo : EIATTR_MERCURY_ISA_VERSION
	.align		4
.L_167:
        /*0078*/ 	.byte	0x03, 0x5f
        /*007a*/ 	.short	0x0101


	//----- nvinfo : EIATTR_INT_WARP_WIDE_INSTR_OFFSETS
	.align		4
        /*007c*/ 	.byte	0x04, 0x31
        /*007e*/ 	.short	(.L_169 - .L_168)


	//   ....[0]....
.L_168:
        /*0080*/ 	.word	0x000000c0


	//   ....[1]....
        /*0084*/ 	.word	0x000000d0


	//   ....[2]....
        /*0088*/ 	.word	0x00000170


	//   ....[3]....
        /*008c*/ 	.word	0x00012640


	//   ....[4]....
        /*0090*/ 	.word	0x000126d0


	//   ....[5]....
        /*0094*/ 	.word	0x00015270


	//   ....[6]....
        /*0098*/ 	.word	0x00015300


	//----- nvinfo : EIATTR_COOP_GROUP_MASK_REGIDS
	.align		4
.L_169:
        /*009c*/ 	.byte	0x04, 0x29
        /*009e*/ 	.short	(.L_171 - .L_170)


	//   ....[0]....
.L_170:
        /*00a0*/ 	.word	0xffffffff


	//   ....[1]....
        /*00a4*/ 	.word	0xffffffff


	//   ....[2]....
        /*00a8*/ 	.word	0xffffffff


	//   ....[3]....
        /*00ac*/ 	.word	0xffffffff


	//   ....[4]....
        /*00b0*/ 	.word	0xffffffff


	//   ....[5]....
        /*00b4*/ 	.word	0xffffffff


	//   ....[6]....
        /*00b8*/ 	.word	0xffffffff


	//   ....[7]....
        /*00bc*/ 	.word	0xffffffff


	//   ....[8]....
        /*00c0*/ 	.word	0xffffffff


	//   ....[9]....
        /*00c4*/ 	.word	0xffffffff


	//   ....[10]....
        /*00c8*/ 	.word	0xffffffff


	//   ....[11]....
        /*00cc*/ 	.word	0xffffffff


	//   ....[12]....
        /*00d0*/ 	.word	0xffffffff


	//   ....[13]....
        /*00d4*/ 	.word	0xffffffff


	//   ....[14]....
        /*00d8*/ 	.word	0xffffffff


	//   ....[15]....
        /*00dc*/ 	.word	0xffffffff


	//   ....[16]....
        /*00e0*/ 	.word	0xffffffff


	//   ....[17]....
        /*00e4*/ 	.word	0xffffffff


	//   ....[18]....
        /*00e8*/ 	.word	0xffffffff


	//   ....[19]....
        /*00ec*/ 	.word	0xffffffff


	//   ....[20]....
        /*00f0*/ 	.word	0xffffffff


	//   ....[21]....
        /*00f4*/ 	.word	0xffffffff


	//   ....[22]....
        /*00f8*/ 	.word	0xffffffff


	//   ....[23]....
        /*00fc*/ 	.word	0xffffffff


	//   ....[24]....
        /*0100*/ 	.word	0xffffffff


	//   ....[25]....
        /*0104*/ 	.word	0xffffffff


	//   ....[26]....
        /*0108*/ 	.word	0xffffffff


	//   ....[27]....
        /*010c*/ 	.word	0xffffffff


	//   ....[28]....
        /*0110*/ 	.word	0xffffffff


	//   ....[29]....
        /*0114*/ 	.word	0xffffffff


	//   ....[30]....
        /*0118*/ 	.word	0xffffffff


	//   ....[31]....
        /*011c*/ 	.word	0xffffffff


	//   ....[32]....
        /*0120*/ 	.word	0xffffffff


	//   ....[33]....
        /*0124*/ 	.word	0xffffffff


	//   ....[34]....
        /*0128*/ 	.word	0xffffffff


	//   ....[35]....
        /*012c*/ 	.word	0xffffffff


	//   ....[36]....
        /*0130*/ 	.word	0xffffffff


	//   ....[37]....
        /*0134*/ 	.word	0xffffffff


	//   ....[38]....
        /*0138*/ 	.word	0xffffffff


	//   ....[39]....
        /*013c*/ 	.word	0xffffffff


	//   ....[40]....
        /*0140*/ 	.word	0xffffffff


	//   ....[41]....
        /*0144*/ 	.word	0xffffffff


	//   ....[42]....
        /*0148*/ 	.word	0xffffffff


	//   ....[43]....
        /*014c*/ 	.word	0xffffffff


	//   ....[44]....
        /*0150*/ 	.word	0xffffffff


	//   ....[45]....
        /*0154*/ 	.word	0xffffffff


	//   ....[46]....
        /*0158*/ 	.word	0xffffffff


	//   ....[47]....
        /*015c*/ 	.word	0xffffffff


	//   ....[48]....
        /*0160*/ 	.word	0xffffffff


	//   ....[49]....
        /*0164*/ 	.word	0xffffffff


	//   ....[50]....
        /*0168*/ 	.word	0xffffffff


	//   ....[51]....
        /*016c*/ 	.word	0xffffffff


	//   ....[52]....
        /*0170*/ 	.word	0xffffffff


	//   ....[53]....
        /*0174*/ 	.word	0xffffffff


	//   ....[54]....
        /*0178*/ 	.word	0xffffffff


	//   ....[55]....
        /*017c*/ 	.word	0xffffffff


	//   ....[56]....
        /*0180*/ 	.word	0xffffffff


	//   ....[57]....
        /*0184*/ 	.word	0xffffffff


	//   ....[58]....
        /*0188*/ 	.word	0xffffffff


	//   ....[59]....
        /*018c*/ 	.word	0xffffffff


	//   ....[60]....
        /*0190*/ 	.word	0xffffffff


	//   ....[61]....
        /*0194*/ 	.word	0xffffffff


	//   ....[62]....
        /*0198*/ 	.word	0xffffffff


	//   ....[63]....
        /*019c*/ 	.word	0xffffffff


	//   ....[64]....
        /*01a0*/ 	.word	0xffffffff


	//   ....[65]....
        /*01a4*/ 	.word	0xffffffff


	//   ....[66]....
        /*01a8*/ 	.word	0xffffffff


	//   ....[67]....
        /*01ac*/ 	.word	0xffffffff


	//   ....[68]....
        /*01b0*/ 	.word	0xffffffff


	//   ....[69]....
        /*01b4*/ 	.word	0xffffffff


	//   ....[70]....
        /*01b8*/ 	.word	0xffffffff


	//   ....[71]....
        /*01bc*/ 	.word	0xffffffff


	//   ....[72]....
        /*01c0*/ 	.word	0xffffffff


	//   ....[73]....
        /*01c4*/ 	.word	0xffffffff


	//   ....[74]....
        /*01c8*/ 	.word	0xffffffff


	//   ....[75]....
        /*01cc*/ 	.word	0xffffffff


	//   ....[76]....
        /*01d0*/ 	.word	0xffffffff


	//   ....[77]....
        /*01d4*/ 	.word	0xffffffff


	//   ....[78]....
        /*01d8*/ 	.word	0xffffffff


	//   ....[79]....
        /*01dc*/ 	.word	0xffffffff


	//   ....[80]....
        /*01e0*/ 	.word	0xffffffff


	//   ....[81]....
        /*01e4*/ 	.word	0xffffffff


	//   ....[82]....
        /*01e8*/ 	.word	0xffffffff


	//   ....[83]....
        /*01ec*/ 	.word	0xffffffff


	//   ....[84]....
        /*01f0*/ 	.word	0xffffffff


	//   ....[85]....
        /*01f4*/ 	.word	0xffffffff


	//   ....[86]....
        /*01f8*/ 	.word	0xffffffff


	//   ....[87]....
        /*01fc*/ 	.word	0xffffffff


	//   ....[88]....
        /*0200*/ 	.word	0xffffffff


	//   ....[89]....
        /*0204*/ 	.word	0xffffffff


	//   ....[90]....
        /*0208*/ 	.word	0xffffffff


	//   ....[91]....
        /*020c*/ 	.word	0xffffffff


	//   ....[92]....
        /*0210*/ 	.word	0xffffffff


	//   ....[93]....
        /*0214*/ 	.word	0xffffffff


	//   ....[94]....
        /*0218*/ 	.word	0xffffffff


	//   ....[95]....
        /*021c*/ 	.word	0xffffffff


	//   ....[96]....
        /*0220*/ 	.word	0xffffffff


	//   ....[97]....
        /*0224*/ 	.word	0xffffffff


	//   ....[98]....
        /*0228*/ 	.word	0xffffffff


	//   ....[99]....
        /*022c*/ 	.word	0xffffffff


	//   ....[100]....
        /*0230*/ 	.word	0xffffffff


	//   ....[101]....
        /*0234*/ 	.word	0xffffffff


	//   ....[102]....
        /*0238*/ 	.word	0xffffffff


	//   ....[103]....
        /*023c*/ 	.word	0xffffffff


	//   ....[104]....
        /*0240*/ 	.word	0xffffffff


	//   ....[105]....
        /*0244*/ 	.word	0xffffffff


	//   ....[106]....
        /*0248*/ 	.word	0xffffffff


	//   ....[107]....
        /*024c*/ 	.word	0xffffffff


	//   ....[108]....
        /*0250*/ 	.word	0xffffffff


	//   ....[109]....
        /*0254*/ 	.word	0xffffffff


	//   ....[110]....
        /*0258*/ 	.word	0xffffffff


	//   ....[111]....
        /*025c*/ 	.word	0xffffffff


	//   ....[112]....
        /*0260*/ 	.word	0xffffffff


	//   ....[113]....
        /*0264*/ 	.word	0xffffffff


	//   ....[114]....
        /*0268*/ 	.word	0xffffffff


	//   ....[115]....
        /*026c*/ 	.word	0xffffffff


	//   ....[116]....
        /*0270*/ 	.word	0xffffffff


	//   ....[117]....
        /*0274*/ 	.word	0xffffffff


	//   ....[118]....
        /*0278*/ 	.word	0xffffffff


	//   ....[119]....
        /*027c*/ 	.word	0xffffffff


	//   ....[120]....
        /*0280*/ 	.word	0x0500000f


	//   ....[121]....
        /*0284*/ 	.word	0x0500000f


	//   ....[122]....
        /*0288*/ 	.word	0x0500000f


	//   ....[123]....
        /*028c*/ 	.word	0x0500000f


	//   ....[124]....
        /*0290*/ 	.word	0x0500000f


	//   ....[125]....
        /*0294*/ 	.word	0x0500000f


	//   ....[126]....
        /*0298*/ 	.word	0x0500000f


	//   ....[127]....
        /*029c*/ 	.word	0x0500000f


	//   ....[128]....
        /*02a0*/ 	.word	0x0500000f


	//   ....[129]....
        /*02a4*/ 	.word	0x0500000f


	//   ....[130]....
        /*02a8*/ 	.word	0x0500000f


	//   ....[131]....
        /*02ac*/ 	.word	0x0500000f


	//   ....[132]....
        /*02b0*/ 	.word	0x0500000f


	//   ....[133]....
        /*02b4*/ 	.word	0x0500000f


	//   ....[134]....
        /*02b8*/ 	.word	0x0500000f


	//   ....[135]....
        /*02bc*/ 	.word	0x0500000f


	//   ....[136]....
        /*02c0*/ 	.word	0x0500000f


	//   ....[137]....
        /*02c4*/ 	.word	0x0500000f


	//   ....[138]....
        /*02c8*/ 	.word	0x0500000f


	//   ....[139]....
        /*02cc*/ 	.word	0x0500000f


	//   ....[140]....
        /*02d0*/ 	.word	0x0500000f


	//   ....[141]....
        /*02d4*/ 	.word	0x0500000f


	//   ....[142]....
        /*02d8*/ 	.word	0x0500000f


	//   ....[143]....
        /*02dc*/ 	.word	0x0500000f


	//   ....[144]....
        /*02e0*/ 	.word	0x0500000f


	//   ....[145]....
        /*02e4*/ 	.word	0x0500000f


	//   ....[146]....
        /*02e8*/ 	.word	0x0500000f


	//   ....[147]....
        /*02ec*/ 	.word	0x0500000f


	//   ....[148]....
        /*02f0*/ 	.word	0x0500000f


	//   ....[149]....
        /*02f4*/ 	.word	0x0500000f


	//   ....[150]....
        /*02f8*/ 	.word	0x0500000f


	//   ....[151]....
        /*02fc*/ 	.word	0x0500000f


	//   ....[152]....
        /*0300*/ 	.word	0x0500000f


	//   ....[153]....
        /*0304*/ 	.word	0x0500000f


	//   ....[154]....
        /*0308*/ 	.word	0x0500000f


	//   ....[155]....
        /*030c*/ 	.word	0x0500000f


	//   ....[156]....
        /*0310*/ 	.word	0x0500000f


	//   ....[157]....
        /*0314*/ 	.word	0x0500000f


	//   ....[158]....
        /*0318*/ 	.word	0x0500000f


	//   ....[159]....
        /*031c*/ 	.word	0x0500000f


	//   ....[160]....
        /*0320*/ 	.word	0x0500000f


	//   ....[161]....
        /*0324*/ 	.word	0x0500000f


	//   ....[162]....
        /*0328*/ 	.word	0x0500000f


	//   ....[163]....
        /*032c*/ 	.word	0x0500000f


	//   ....[164]....
        /*0330*/ 	.word	0x0500000f


	//   ....[165]....
        /*0334*/ 	.word	0x0500000f


	//   ....[166]....
        /*0338*/ 	.word	0x0500000f


	//   ....[167]....
        /*033c*/ 	.word	0x0500000f


	//   ....[168]....
        /*0340*/ 	.word	0x0500000f


	//   ....[169]....
        /*0344*/ 	.word	0x0500000f


	//   ....[170]....
        /*0348*/ 	.word	0x0500000f


	//   ....[171]....
        /*034c*/ 	.word	0x0500000f


	//   ....[172]....
        /*0350*/ 	.word	0x0500000f


	//   ....[173]....
        /*0354*/ 	.word	0x0500000f


	//   ....[174]....
        /*0358*/ 	.word	0x0500000f


	//   ....[175]....
        /*035c*/ 	.word	0x0500000f


	//   ....[176]....
        /*0360*/ 	.word	0x0500000f


	//   ....[177]....
        /*0364*/ 	.word	0x0500000f


	//   ....[178]....
        /*0368*/ 	.word	0x0500000f


	//   ....[179]....
        /*036c*/ 	.word	0x0500000f


	//   ....[180]....
        /*0370*/ 	.word	0x0500000f


	//   ....[181]....
        /*0374*/ 	.word	0x0500000f


	//   ....[182]....
        /*0378*/ 	.word	0x0500000f


	//   ....[183]....
        /*037c*/ 	.word	0x0500000f


	//   ....[184]....
        /*0380*/ 	.word	0x0500000f


	//   ....[185]....
        /*0384*/ 	.word	0x0500000f


	//   ....[186]....
        /*0388*/ 	.word	0x0500000f


	//----- nvinfo : EIATTR_COOP_GROUP_INSTR_OFFSETS
	.align		4
.L_171:
        /*038c*/ 	.byte	0x04, 0x28
        /*038e*/ 	.short	(.L_173 - .L_172)


	//   ....[0]....
.L_172:
        /*0390*/ 	.word	0x00000070


	//   ....[1]....
        /*0394*/ 	.word	0x000000b0


	//   ....[2]....
        /*0398*/ 	.word	0x000002d0


	//   ....[3]....
        /*039c*/ 	.word	0x00000430


	//   ....[4]....
        /*03a0*/ 	.word	0x00000550


	//   ....[5]....
        /*03a4*/ 	.word	0x000006b0


	//   ....[6]....
        /*03a8*/ 	.word	0x000018b0


	//   ....[7]....
        /*03ac*/ 	.word	0x00002560


	//   ....[8]....
        /*03b0*/ 	.word	0x00002e20


	//   ....[9]....
        /*03b4*/ 	.word	0x000039e0


	//   ....[10]....
        /*03b8*/ 	.word	0x00003a90


	//   ....[11]....
        /*03bc*/ 	.word	0x00003fb0


	//   ....[12]....
        /*03c0*/ 	.word	0x00004030


	//   ....[13]....
        /*03c4*/ 	.word	0x00006070


	//   ....[14]....
        /*03c8*/ 	.word	0x00006620


	//   ....[15]....
        /*03cc*/ 	.word	0x00007480


	//   ....[16]....
        /*03d0*/ 	.word	0x00007590


	//   ....[17]....
        /*03d4*/ 	.word	0x00007b50


	//   ....[18]....
        /*03d8*/ 	.word	0x00007bb0


	//   ....[19]....
        /*03dc*/ 	.word	0x0000a010


	//   ....[20]....
        /*03e0*/ 	.word	0x0000a030


	//   ....[21]....
        /*03e4*/ 	.word	0x0000a050


	//   ....[22]....
        /*03e8*/ 	.word	0x0000a070


	//   ....[23]....
        /*03ec*/ 	.word	0x0000beb0


	//   ....[24]....
        /*03f0*/ 	.word	0x0000c460


	//   ....[25]....
        /*03f4*/ 	.word	0x0000d2c0


	//   ....[26]....
        /*03f8*/ 	.word	0x0000d3d0


	//   ....[27]....
        /*03fc*/ 	.word	0x0000d980


	//   ....[28]....
        /*0400*/ 	.word	0x0000d9f0


	//   ....[29]....
        /*0404*/ 	.word	0x0000eaa0


	//   ....[30]....
        /*0408*/ 	.word	0x0000ead0


	//   ....[31]....
        /*040c*/ 	.word	0x0000eba0


	//   ....[32]....
        /*0410*/ 	.word	0x0000ebb0


	//   ....[33]....
        /*0414*/ 	.word	0x00010160


	//   ....[34]....
        /*0418*/ 	.word	0x00010190


	//   ....[35]....
        /*041c*/ 	.word	0x000101c0


	//   ....[36]....
        /*0420*/ 	.word	0x00010250


	//   ....[37]....
        /*0424*/ 	.word	0x00010900


	//   ....[38]....
        /*0428*/ 	.word	0x00010930


	//   ....[39]....
        /*042c*/ 	.word	0x00010a30


	//   ....[40]....
        /*0430*/ 	.word	0x00010a50


	//   ....[41]....
        /*0434*/ 	.word	0x00010b50


	//   ....[42]....
        /*0438*/ 	.word	0x00010b70


	//   ....[43]....
        /*043c*/ 	.word	0x00010c80


	//   ....[44]....
        /*0440*/ 	.word	0x00010ca0


	//   ....[45]....
        /*0444*/ 	.word	0x000113c0


	//   ....[46]....
        /*0448*/ 	.word	0x000113f0


	//   ....[47]....
        /*044c*/ 	.word	0x00011500


	//   ....[48]....
        /*0450*/ 	.word	0x00011520


	//   ....[49]....
        /*0454*/ 	.word	0x00011620


	//   ....[50]....
        /*0458*/ 	.word	0x00011640


	//   ....[51]....
        /*045c*/ 	.word	0x00011750


	//   ....[52]....
        /*0460*/ 	.word	0x00011770


	//   ....[53]....
        /*0464*/ 	.word	0x00011940


	//   ....[54]....
        /*0468*/ 	.word	0x000131b0


	//   ....[55]....
        /*046c*/ 	.word	0x000131d0


	//   ....[56]....
        /*0470*/ 	.word	0x000131e0


	//   ....[57]....
        /*0474*/ 	.word	0x00013220


	//   ....[58]....
        /*0478*/ 	.word	0x000132b0


	//   ....[59]....
        /*047c*/ 	.word	0x000132d0


	//   ....[60]....
        /*0480*/ 	.word	0x00013360


	//   ....[61]....
        /*0484*/ 	.word	0x00013380


	//   ....[62]....
        /*0488*/ 	.word	0x00013410


	//   ....[63]....
        /*048c*/ 	.word	0x00013430


	//   ....[64]....
        /*0490*/ 	.word	0x000134c0


	//   ....[65]....
        /*0494*/ 	.word	0x000134e0


	//   ....[66]....
        /*0498*/ 	.word	0x00013b20


	//   ....[67]....
        /*049c*/ 	.word	0x00013b40


	//   ....[68]....
        /*04a0*/ 	.word	0x00013b70


	//   ....[69]....
        /*04a4*/ 	.word	0x00013bb0


	//   ....[70]....
        /*04a8*/ 	.word	0x00013c30


	//   ....[71]....
        /*04ac*/ 	.word	0x00013c60


	//   ....[72]....
        /*04b0*/ 	.word	0x00013ce0


	//   ....[73]....
        /*04b4*/ 	.word	0x00013d10


	//   ....[74]....
        /*04b8*/ 	.word	0x00013d90


	//   ....[75]....
        /*04bc*/ 	.word	0x00013dc0


	//   ....[76]....
        /*04c0*/ 	.word	0x00013e40


	//   ....[77]....
        /*04c4*/ 	.word	0x00013e70


	//   ....[78]....
        /*04c8*/ 	.word	0x00013ef0


	//   ....[79]....
        /*04cc*/ 	.word	0x00013f20


	//   ....[80]....
        /*04d0*/ 	.word	0x00013fa0


	//   ....[81]....
        /*04d4*/ 	.word	0x00013fc0


	//   ....[82]....
        /*04d8*/ 	.word	0x000146e0


	//   ....[83]....
        /*04dc*/ 	.word	0x00014710


	//   ....[84]....
        /*04e0*/ 	.word	0x00014720


	//   ....[85]....
        /*04e4*/ 	.word	0x00014740


	//   ....[86]....
        /*04e8*/ 	.word	0x00014790


	//   ....[87]....
        /*04ec*/ 	.word	0x000147b0


	//   ....[88]....
        /*04f0*/ 	.word	0x00014810


	//   ....[89]....
        /*04f4*/ 	.word	0x00014830


	//   ....[90]....
        /*04f8*/ 	.word	0x00014880


	//   ....[91]....
        /*04fc*/ 	.word	0x000148a0


	//   ....[92]....
        /*0500*/ 	.word	0x000148f0


	//   ....[93]....
        /*0504*/ 	.word	0x00014910


	//   ....[94]....
        /*0508*/ 	.word	0x00014bb0


	//   ....[95]....
        /*050c*/ 	.word	0x00014bd0


	//   ....[96]....
        /*0510*/ 	.word	0x00014bf0


	//   ....[97]....
        /*0514*/ 	.word	0x00014c70


	//   ....[98]....
        /*0518*/ 	.word	0x00014c90


	//   ....[99]....
        /*051c*/ 	.word	0x00014d10


	//   ....[100]....
        /*0520*/ 	.word	0x00014d30


	//   ....[101]....
        /*0524*/ 	.word	0x00014db0


	//   ....[102]....
        /*0528*/ 	.word	0x00014dd0


	//   ....[103]....
        /*052c*/ 	.word	0x00014e50


	//   ....[104]....
        /*0530*/ 	.word	0x00014e70


	//   ....[105]....
        /*0534*/ 	.word	0x00014e80


	//   ....[106]....
        /*0538*/ 	.word	0x00015450


	//   ....[107]....
        /*053c*/ 	.word	0x00015470


	//   ....[108]....
        /*0540*/ 	.word	0x00015480


	//   ....[109]....
        /*0544*/ 	.word	0x000154a0


	//   ....[110]....
        /*0548*/ 	.word	0x00015540


	//   ....[111]....
        /*054c*/ 	.word	0x00015570


	//   ....[112]....
        /*0550*/ 	.word	0x000155e0


	//   ....[113]....
        /*0554*/ 	.word	0x00015610


	//   ....[114]....
        /*0558*/ 	.word	0x00015680


	//   ....[115]....
        /*055c*/ 	.word	0x000156b0


	//   ....[116]....
        /*0560*/ 	.word	0x00015720


	//   ....[117]....
        /*0564*/ 	.word	0x00015750


	//   ....[118]....
        /*0568*/ 	.word	0x00015a60


	//   ....[119]....
        /*056c*/ 	.word	0x00015c40


	//   ....[120]....
        /*0570*/ 	.word	0x000162b0


	//   ....[121]....
        /*0574*/ 	.word	0x00016390


	//   ....[122]....
        /*0578*/ 	.word	0x00016430


	//   ....[123]....
        /*057c*/ 	.word	0x000164b0


	//   ....[124]....
        /*0580*/ 	.word	0x00016570


	//   ....[125]....
        /*0584*/ 	.word	0x000165f0


	//   ....[126]....
        /*0588*/ 	.word	0x000166d0


	//   ....[127]....
        /*058c*/ 	.word	0x00016750


	//   ....[128]....
        /*0590*/ 	.word	0x00016830


	//   ....[129]....
        /*0594*/ 	.word	0x000168b0


	//   ....[130]....
        /*0598*/ 	.word	0x00016990


	//   ....[131]....
        /*059c*/ 	.word	0x00016a10


	//   ....[132]....
        /*05a0*/ 	.word	0x00016ae0


	//   ....[133]....
        /*05a4*/ 	.word	0x00016b70


	//   ....[134]....
        /*05a8*/ 	.word	0x00016be0


	//   ....[135]....
        /*05ac*/ 	.word	0x00016c60


	//   ....[136]....
        /*05b0*/ 	.word	0x00016d20


	//   ....[137]....
        /*05b4*/ 	.word	0x00016d90


	//   ....[138]....
        /*05b8*/ 	.word	0x00016e80


	//   ....[139]....
        /*05bc*/ 	.word	0x00016ef0


	//   ....[140]....
        /*05c0*/ 	.word	0x00016fe0


	//   ....[141]....
        /*05c4*/ 	.word	0x00017050


	//   ....[142]....
        /*05c8*/ 	.word	0x00017140


	//   ....[143]....
        /*05cc*/ 	.word	0x000171b0


	//   ....[144]....
        /*05d0*/ 	.word	0x000172a0


	//   ....[145]....
        /*05d4*/ 	.word	0x00017310


	//   ....[146]....
        /*05d8*/ 	.word	0x00017400


	//   ....[147]....
        /*05dc*/ 	.word	0x00017470


	//   ....[148]....
        /*05e0*/ 	.word	0x00017540


	//   ....[149]....
        /*05e4*/ 	.word	0x00017670


	//   ....[150]....
        /*05e8*/ 	.word	0x00017710


	//   ....[151]....
        /*05ec*/ 	.word	0x00017780


	//   ....[152]....
        /*05f0*/ 	.word	0x00017840


	//   ....[153]....
        /*05f4*/ 	.word	0x000178a0


	//   ....[154]....
        /*05f8*/ 	.word	0x00017960


	//   ....[155]....
        /*05fc*/ 	.word	0x000179c0


	//   ....[156]....
        /*0600*/ 	.word	0x00017a80


	//   ....[157]....
        /*0604*/ 	.word	0x00017ae0


	//   ....[158]....
        /*0608*/ 	.word	0x00017ba0


	//   ....[159]....
        /*060c*/ 	.word	0x00017c00


	//   ....[160]....
        /*0610*/ 	.word	0x00017cc0


	//   ....[161]....
        /*0614*/ 	.word	0x00017da0


	//   ....[162]....
        /*0618*/ 	.word	0x00017e40


	//   ....[163]....
        /*061c*/ 	.word	0x00017ea0


	//   ....[164]....
        /*0620*/ 	.word	0x00017f90


	//   ....[165]....
        /*0624*/ 	.word	0x00017ff0


	//   ....[166]....
        /*0628*/ 	.word	0x000180e0


	//   ....[167]....
        /*062c*/ 	.word	0x00018140


	//   ....[168]....
        /*0630*/ 	.word	0x00018230


	//   ....[169]....
        /*0634*/ 	.word	0x00018290


	//   ....[170]....
        /*0638*/ 	.word	0x00018380


	//   ....[171]....
        /*063c*/ 	.word	0x000183e0


	//   ....[172]....
        /*0640*/ 	.word	0x000184a0


	//   ....[173]....
        /*0644*/ 	.word	0x000185e0


	//   ....[174]....
        /*0648*/ 	.word	0x00018680


	//   ....[175]....
        /*064c*/ 	.word	0x000186e0


	//   ....[176]....
        /*0650*/ 	.word	0x000187b0


	//   ....[177]....
        /*0654*/ 	.word	0x00018870


	//   ....[178]....
        /*0658*/ 	.word	0x00018930


	//   ....[179]....
        /*065c*/ 	.word	0x000189f0


	//   ....[180]....
        /*0660*/ 	.word	0x00018ab0


	//   ....[181]....
        /*0664*/ 	.word	0x00018b70


	//   ....[182]....
        /*0668*/ 	.word	0x00018c30


	//   ....[183]....
        /*066c*/ 	.word	0x00018cf0


	//   ....[184]....
        /*0670*/ 	.word	0x00018db0


	//   ....[185]....
        /*0674*/ 	.word	0x00018ea0


	//   ....[186]....
        /*0678*/ 	.word	0x00018fc0


	//----- nvinfo : EIATTR_REG_RECONFIG
	.align		4
.L_173:
        /*067c*/ 	.byte	0x01, 0x54
	.zero		2


	//----- nvinfo : EIATTR_SYSCALL_OFFSETS
	.align		4
        /*0680*/ 	.byte	0x04, 0x46
        /*0682*/ 	.short	(.L_175 - .L_174)


	//   ....[0]....
.L_174:
        /*0684*/ 	.word	0x00001a90


	//   ....[1]....
        /*0688*/ 	.word	0x00012830


	//   ....[2]....
        /*068c*/ 	.word	0x00012980


	//   ....[3]....
        /*0690*/ 	.word	0x00012a70


	//   ....[4]....
        /*0694*/ 	.word	0x000137e0


	//----- nvinfo : EIATTR_MBARRIER_INSTR_OFFSETS
	.align		4
.L_175:
        /*0698*/ 	.byte	0x04, 0x39
        /*069a*/ 	.short	(.L_177 - .L_176)


	//   ....[0]....
.L_176:
        /*069c*/ 	.word	0x00000180
        /*06a0*/ 	.word	0x000000ff
        /*06a4*/ 	.word	0x00030800
        /*06a8*/ 	.short	0x0100
        /*06aa*/ 	.byte	0x08
	.zero		1


	//   ....[1]....
        /*06ac*/ 	.word	0x00000190
        /*06b0*/ 	.word	0x000000ff
        /*06b4*/ 	.word	0x00030820
        /*06b8*/ 	.short	0x0100
        /*06ba*/ 	.byte	0x08
	.zero		1


	//   ....[2]....
        /*06bc*/ 	.word	0x00000280
        /*06c0*/ 	.word	0x000000ff
        /*06c4*/ 	.word	0x00030830
        /*06c8*/ 	.short	0x0100
        /*06ca*/ 	.byte	0x08
	.zero		1


	//   ....[3]....
        /*06cc*/ 	.word	0x00000290
        /*06d0*/ 	.word	0x000000ff
        /*06d4*/ 	.word	0x00030840
        /*06d8*/ 	.short	0x0100
        /*06da*/ 	.byte	0x08
	.zero		1


	//   ....[4]....
        /*06dc*/ 	.word	0x000002a0
        /*06e0*/ 	.word	0x000000ff
        /*06e4*/ 	.word	0x00030838
        /*06e8*/ 	.short	0x0100
        /*06ea*/ 	.byte	0x08
	.zero		1


	//   ....[5]....
        /*06ec*/ 	.word	0x000002b0
        /*06f0*/ 	.word	0x000000ff
        /*06f4*/ 	.word	0x00030848
        /*06f8*/ 	.short	0x0100
        /*06fa*/ 	.byte	0x08
	.zero		1


	//   ....[6]....
        /*06fc*/ 	.word	0x000003e0
        /*0700*/ 	.word	0x000000ff
        /*0704*/ 	.word	0x00030850
        /*0708*/ 	.short	0x0100
        /*070a*/ 	.byte	0x08
	.zero		1


	//   ....[7]....
        /*070c*/ 	.word	0x000003f0
        /*0710*/ 	.word	0x000000ff
        /*0714*/ 	.word	0x00030860
        /*0718*/ 	.short	0x0100
        /*071a*/ 	.byte	0x08
	.zero		1


	//   ....[8]....
        /*071c*/ 	.word	0x00000400
        /*0720*/ 	.word	0x000000ff
        /*0724*/ 	.word	0x00030858
        /*0728*/ 	.short	0x0100
        /*072a*/ 	.byte	0x08
	.zero		1


	//   ....[9]....
        /*072c*/ 	.word	0x00000410
        /*0730*/ 	.word	0x000000ff
        /*0734*/ 	.word	0x00030868
        /*0738*/ 	.short	0x0100
        /*073a*/ 	.byte	0x08
	.zero		1


	//   ....[10]....
        /*073c*/ 	.word	0x00000500
        /*0740*/ 	.word	0x000000ff
        /*0744*/ 	.word	0x00030870
        /*0748*/ 	.short	0x0100
        /*074a*/ 	.byte	0x06
	.zero		1


	//   ....[11]....
        /*074c*/ 	.word	0x00000510
        /*0750*/ 	.word	0x000000ff
        /*0754*/ 	.word	0x00030880
        /*0758*/ 	.short	0x0100
        /*075a*/ 	.byte	0x06
	.zero		1


	//   ....[12]....
        /*075c*/ 	.word	0x00000520
        /*0760*/ 	.word	0x000000ff
        /*0764*/ 	.word	0x00030878
        /*0768*/ 	.short	0x0100
        /*076a*/ 	.byte	0x06
	.zero		1


	//   ....[13]....
        /*076c*/ 	.word	0x00000530
        /*0770*/ 	.word	0x000000ff
        /*0774*/ 	.word	0x00030888
        /*0778*/ 	.short	0x0100
        /*077a*/ 	.byte	0x06
	.zero		1


	//   ....[14]....
        /*077c*/ 	.word	0x00000660
        /*0780*/ 	.word	0x000000ff
        /*0784*/ 	.word	0x00030890
        /*0788*/ 	.short	0x0100
        /*078a*/ 	.byte	0x08
	.zero		1


	//   ....[15]....
        /*078c*/ 	.word	0x00000670
        /*0790*/ 	.word	0x000000ff
        /*0794*/ 	.word	0x000308a0
        /*0798*/ 	.short	0x0100
        /*079a*/ 	.byte	0x08
	.zero		1


	//   ....[16]....
        /*079c*/ 	.word	0x00000680
        /*07a0*/ 	.word	0x000000ff
        /*07a4*/ 	.word	0x00030898
        /*07a8*/ 	.short	0x0100
        /*07aa*/ 	.byte	0x08
	.zero		1


	//   ....[17]....
        /*07ac*/ 	.word	0x00000690
        /*07b0*/ 	.word	0x000000ff
        /*07b4*/ 	.word	0x000308a8
        /*07b8*/ 	.short	0x0100
        /*07ba*/ 	.byte	0x08
	.zero		1


	//   ....[18]....
        /*07bc*/ 	.word	0x000007d0
        /*07c0*/ 	.word	0x000000ff
        /*07c4*/ 	.word	0x000308b0
        /*07c8*/ 	.short	0x0100
        /*07ca*/ 	.byte	0x08
	.zero		1


	//   ....[19]....
        /*07cc*/ 	.word	0x000007e0
        /*07d0*/ 	.word	0x000000ff
        /*07d4*/ 	.word	0x000308c0
        /*07d8*/ 	.short	0x0100
        /*07da*/ 	.byte	0x08
	.zero		1


	//   ....[20]....
        /*07dc*/ 	.word	0x000007f0
        /*07e0*/ 	.word	0x000000ff
        /*07e4*/ 	.word	0x000308b8
        /*07e8*/ 	.short	0x0100
        /*07ea*/ 	.byte	0x08
	.zero		1


	//   ....[21]....
        /*07ec*/ 	.word	0x00000800
        /*07f0*/ 	.word	0x000000ff
        /*07f4*/ 	.word	0x000308c8
        /*07f8*/ 	.short	0x0100
        /*07fa*/ 	.byte	0x08
	.zero		1


	//   ....[22]....
        /*07fc*/ 	.word	0x00001b30
        /*0800*/ 	.word	0x000000ff
        /*0804*/ 	.word	0x00030800
        /*0808*/ 	.short	0x010a
        /*080a*/ 	.byte	0x28
	.zero		1


	//   ....[23]....
        /*080c*/ 	.word	0x00001bb0
        /*0810*/ 	.word	0x0000000d
        /*0814*/ 	.word	0x00030830
        /*0818*/ 	.short	0x010a
        /*081a*/ 	.byte	0x3f
	.zero		1


	//   ....[24]....
        /*081c*/ 	.word	0x00001bf0
        /*0820*/ 	.word	0x0000000d
        /*0824*/ 	.word	0x00030830
        /*0828*/ 	.short	0x010a
        /*082a*/ 	.byte	0x3f
	.zero		1


	//   ....[25]....
        /*082c*/ 	.word	0x00002670
        /*0830*/ 	.word	0x000000ff
        /*0834*/ 	.word	0x00000000
        /*0838*/ 	.short	0x0101
        /*083a*/ 	.byte	0x04
	.zero		1


	//   ....[26]....
        /*083c*/ 	.word	0x00004f80
        /*0840*/ 	.word	0x000000ff
        /*0844*/ 	.word	0x00030830
        /*0848*/ 	.short	0x010a
        /*084a*/ 	.byte	0x07
	.zero		1


	//   ....[27]....
        /*084c*/ 	.word	0x00004fc0
        /*0850*/ 	.word	0x000000ff
        /*0854*/ 	.word	0x00030830
        /*0858*/ 	.short	0x010a
        /*085a*/ 	.byte	0x07
	.zero		1


	//   ....[28]....
        /*085c*/ 	.word	0x00005aa0
        /*0860*/ 	.word	0x000000ff
        /*0864*/ 	.word	0x00030850
        /*0868*/ 	.short	0x010a
        /*086a*/ 	.byte	0x06
	.zero		1


	//   ....[29]....
        /*086c*/ 	.word	0x00005ae0
        /*0870*/ 	.word	0x000000ff
        /*0874*/ 	.word	0x00030850
        /*0878*/ 	.short	0x010a
        /*087a*/ 	.byte	0x06
	.zero		1


	//   ....[30]....
        /*087c*/ 	.word	0x00006190
        /*0880*/ 	.word	0x000000ff
        /*0884*/ 	.word	0x00000000
        /*0888*/ 	.short	0x0101
        /*088a*/ 	.byte	0x07
	.zero		1


	//   ....[31]....
        /*088c*/ 	.word	0x00008410
        /*0890*/ 	.word	0x000000ff
        /*0894*/ 	.word	0x00000000
        /*0898*/ 	.short	0x0101
        /*089a*/ 	.byte	0x06
	.zero		1


	//   ....[32]....
        /*089c*/ 	.word	0x00008910
        /*08a0*/ 	.word	0x000000ff
        /*08a4*/ 	.word	0x00030830
        /*08a8*/ 	.short	0x010a
        /*08aa*/ 	.byte	0x07
	.zero		1


	//   ....[33]....
        /*08ac*/ 	.word	0x00008950
        /*08b0*/ 	.word	0x000000ff
        /*08b4*/ 	.word	0x00030830
        /*08b8*/ 	.short	0x010a
        /*08ba*/ 	.byte	0x07
	.zero		1


	//   ....[34]....
        /*08bc*/ 	.word	0x00009430
        /*08c0*/ 	.word	0x000000ff
        /*08c4*/ 	.word	0x00030850
        /*08c8*/ 	.short	0x010a
        /*08ca*/ 	.byte	0x06
	.zero		1


	//   ....[35]....
        /*08cc*/ 	.word	0x00009470
        /*08d0*/ 	.word	0x000000ff
        /*08d4*/ 	.word	0x00030850
        /*08d8*/ 	.short	0x010a
        /*08da*/ 	.byte	0x06
	.zero		1


	//   ....[36]....
        /*08dc*/ 	.word	0x00009b00
        /*08e0*/ 	.word	0x000000ff
        /*08e4*/ 	.word	0x00000000
        /*08e8*/ 	.short	0x0101
        /*08ea*/ 	.byte	0x07
	.zero		1


	//   ....[37]....
        /*08ec*/ 	.word	0x0000ab00
        /*08f0*/ 	.word	0x000000ff
        /*08f4*/ 	.word	0x00000000
        /*08f8*/ 	.short	0x0101
        /*08fa*/ 	.byte	0x06
	.zero		1


	//   ....[38]....
        /*08fc*/ 	.word	0x0000adc0
        /*0900*/ 	.word	0x000000ff
        /*0904*/ 	.word	0x00030830
        /*0908*/ 	.short	0x010a
        /*090a*/ 	.byte	0x06
	.zero		1


	//   ....[39]....
        /*090c*/ 	.word	0x0000ae00
        /*0910*/ 	.word	0x000000ff
        /*0914*/ 	.word	0x00030830
        /*0918*/ 	.short	0x010a
        /*091a*/ 	.byte	0x06
	.zero		1


	//   ....[40]....
        /*091c*/ 	.word	0x0000b8e0
        /*0920*/ 	.word	0x000000ff
        /*0924*/ 	.word	0x00030850
        /*0928*/ 	.short	0x010a
        /*092a*/ 	.byte	0x0a
	.zero		1


	//   ....[41]....
        /*092c*/ 	.word	0x0000b920
        /*0930*/ 	.word	0x000000ff
        /*0934*/ 	.word	0x00030850
        /*0938*/ 	.short	0x010a
        /*093a*/ 	.byte	0x0a
	.zero		1


	//   ....[42]....
        /*093c*/ 	.word	0x0000bf80
        /*0940*/ 	.word	0x000000ff
        /*0944*/ 	.word	0x00000000
        /*0948*/ 	.short	0x0101
        /*094a*/ 	.byte	0x04
	.zero		1


	//   ....[43]....
        /*094c*/ 	.word	0x0000e250
        /*0950*/ 	.word	0x000000ff
        /*0954*/ 	.word	0x00000000
        /*0958*/ 	.short	0x0101
        /*095a*/ 	.byte	0x0a
	.zero		1


	//   ....[44]....
        /*095c*/ 	.word	0x0000ea10
        /*0960*/ 	.word	0x000000ff
        /*0964*/ 	.word	0x00030850
        /*0968*/ 	.short	0x010a
        /*096a*/ 	.byte	0x05
	.zero		1


	//   ....[45]....
        /*096c*/ 	.word	0x0000ea50
        /*0970*/ 	.word	0x000000ff
        /*0974*/ 	.word	0x00030850
        /*0978*/ 	.short	0x010a
        /*097a*/ 	.byte	0x05
	.zero		1


	//   ....[46]....
        /*097c*/ 	.word	0x0000ef50
        /*0980*/ 	.word	0x000000ff
        /*0984*/ 	.word	0x00000000
        /*0988*/ 	.short	0x0101
        /*098a*/ 	.byte	0x04
	.zero		1


	//   ....[47]....
        /*098c*/ 	.word	0x000108f0
        /*0990*/ 	.word	0x00000011
        /*0994*/ 	.word	0x00000000
        /*0998*/ 	.short	0x0101
        /*099a*/ 	.byte	0x3f
	.zero		1


	//   ....[48]....
        /*099c*/ 	.word	0x00012fc0
        /*09a0*/ 	.word	0x00000000
        /*09a4*/ 	.word	0x00030840
        /*09a8*/ 	.short	0x010a
        /*09aa*/ 	.byte	0x3f
	.zero		1


	//   ....[49]....
        /*09ac*/ 	.word	0x000135d0
        /*09b0*/ 	.word	0x00000000
        /*09b4*/ 	.word	0x00030830
        /*09b8*/ 	.short	0x0107
        /*09ba*/ 	.byte	0x3f
	.zero		1


	//   ....[50]....
        /*09bc*/ 	.word	0x00013680
        /*09c0*/ 	.word	0x00000000
        /*09c4*/ 	.word	0x00030830
        /*09c8*/ 	.short	0x0101
        /*09ca*/ 	.byte	0x3f
	.zero		1


	//   ....[51]....
        /*09cc*/ 	.word	0x000140b0
        /*09d0*/ 	.word	0x00000011
        /*09d4*/ 	.word	0x00030800
        /*09d8*/ 	.short	0x0107
        /*09da*/ 	.byte	0x3f
	.zero		1


	//   ....[52]....
        /*09dc*/ 	.word	0x000141a0
        /*09e0*/ 	.word	0x00000011
        /*09e4*/ 	.word	0x00030800
        /*09e8*/ 	.short	0x0101
        /*09ea*/ 	.byte	0x3f
	.zero		1


	//   ....[53]....
        /*09ec*/ 	.word	0x000141c0
        /*09f0*/ 	.word	0x00000011
        /*09f4*/ 	.word	0x00030820
        /*09f8*/ 	.short	0x010a
        /*09fa*/ 	.byte	0x3f
	.zero		1


	//   ....[54]....
        /*09fc*/ 	.word	0x00014510
        /*0a00*/ 	.word	0x00000006
        /*0a04*/ 	.word	0x00030840
        /*0a08*/ 	.short	0x010a
        /*0a0a*/ 	.byte	0x3f
	.zero		1


	//   ....[55]....
        /*0a0c*/ 	.word	0x000149e0
        /*0a10*/ 	.word	0x00000006
        /*0a14*/ 	.word	0x00030830
        /*0a18*/ 	.short	0x0107
        /*0a1a*/ 	.byte	0x3f
	.zero		1


	//   ....[56]....
        /*0a1c*/ 	.word	0x00014a90
        /*0a20*/ 	.word	0x00000006
        /*0a24*/ 	.word	0x00030830
        /*0a28*/ 	.short	0x0101
        /*0a2a*/ 	.byte	0x3f
	.zero		1


	//   ....[57]....
        /*0a2c*/ 	.word	0x00014af0
        /*0a30*/ 	.word	0x00000006
        /*0a34*/ 	.word	0x00030860
        /*0a38*/ 	.short	0x010a
        /*0a3a*/ 	.byte	0x3f
	.zero		1


	//   ....[58]....
        /*0a3c*/ 	.word	0x00015050
        /*0a40*/ 	.word	0x00000006
        /*0a44*/ 	.word	0x00030850
        /*0a48*/ 	.short	0x0107
        /*0a4a*/ 	.byte	0x3f
	.zero		1


	//   ....[59]....
        /*0a4c*/ 	.word	0x000151a0
        /*0a50*/ 	.word	0x00000006
        /*0a54*/ 	.word	0x00030850
        /*0a58*/ 	.short	0x0101
        /*0a5a*/ 	.byte	0x3f
	.zero		1


	//   ....[60]....
        /*0a5c*/ 	.word	0x000153a0
        /*0a60*/ 	.word	0x00000004
        /*0a64*/ 	.word	0x00030860
        /*0a68*/ 	.short	0x010a
        /*0a6a*/ 	.byte	0x3f
	.zero		1


	//   ....[61]....
        /*0a6c*/ 	.word	0x00015870
        /*0a70*/ 	.word	0x00000004
        /*0a74*/ 	.word	0x00030850
        /*0a78*/ 	.short	0x0107
        /*0a7a*/ 	.byte	0x3f
	.zero		1


	//   ....[62]....
        /*0a7c*/ 	.word	0x00015920
        /*0a80*/ 	.word	0x00000004
        /*0a84*/ 	.word	0x00030850
        /*0a88*/ 	.short	0x0101
        /*0a8a*/ 	.byte	0x3f
	.zero		1


	//   ....[63]....
        /*0a8c*/ 	.word	0x00015bc0
        /*0a90*/ 	.word	0x00000004
        /*0a94*/ 	.word	0x00030820
        /*0a98*/ 	.short	0x010a
        /*0a9a*/ 	.byte	0x3f
	.zero		1


	//   ....[64]....
        /*0a9c*/ 	.word	0x00015d60
        /*0aa0*/ 	.word	0x00000005
        /*0aa4*/ 	.word	0x00030840
        /*0aa8*/ 	.short	0x010a
        /*0aaa*/ 	.byte	0x3f
	.zero		1


	//   ....[65]....
        /*0aac*/ 	.word	0x00015e00
        /*0ab0*/ 	.word	0x00000017
        /*0ab4*/ 	.word	0x00030840
        /*0ab8*/ 	.short	0x010a
        /*0aba*/ 	.byte	0x3f
	.zero		1


	//   ....[66]....
        /*0abc*/ 	.word	0x00015e40
        /*0ac0*/ 	.word	0x00000005
        /*0ac4*/ 	.word	0x00030860
        /*0ac8*/ 	.short	0x010a
        /*0aca*/ 	.byte	0x3f
	.zero		1


	//   ....[67]....
        /*0acc*/ 	.word	0x00015e80
        /*0ad0*/ 	.word	0x00000017
        /*0ad4*/ 	.word	0x00030860
        /*0ad8*/ 	.short	0x010a
        /*0ada*/ 	.byte	0x3f
	.zero		1


	//   ....[68]....
        /*0adc*/ 	.word	0x00015ef0
        /*0ae0*/ 	.word	0x00000003
        /*0ae4*/ 	.word	0x00030800
        /*0ae8*/ 	.short	0x010a
        /*0aea*/ 	.byte	0x3f
	.zero		1


	//   ....[69]....
        /*0aec*/ 	.word	0x00015f40
        /*0af0*/ 	.word	0x0000000d
        /*0af4*/ 	.word	0x00030830
        /*0af8*/ 	.short	0x010a
        /*0afa*/ 	.byte	0x3f
	.zero		1


	//   ....[70]....
        /*0afc*/ 	.word	0x00015fa0
        /*0b00*/ 	.word	0x0000000a
        /*0b04*/ 	.word	0x00030830
        /*0b08*/ 	.short	0x010a
        /*0b0a*/ 	.byte	0x3f
	.zero		1


	//   ....[71]....
        /*0b0c*/ 	.word	0x00016000
        /*0b10*/ 	.word	0x00000009
        /*0b14*/ 	.word	0x00030850
        /*0b18*/ 	.short	0x010a
        /*0b1a*/ 	.byte	0x3f
	.zero		1


	//   ....[72]....
        /*0b1c*/ 	.word	0x00016060
        /*0b20*/ 	.word	0x0000000a
        /*0b24*/ 	.word	0x00030830
        /*0b28*/ 	.short	0x010a
        /*0b2a*/ 	.byte	0x3f
	.zero		1


	//   ....[73]....
        /*0b2c*/ 	.word	0x000160c0
        /*0b30*/ 	.word	0x00000009
        /*0b34*/ 	.word	0x00030850
        /*0b38*/ 	.short	0x010a
        /*0b3a*/ 	.byte	0x3f
	.zero		1


	//   ....[74]....
        /*0b3c*/ 	.word	0x00016120
        /*0b40*/ 	.word	0x0000000a
        /*0b44*/ 	.word	0x00030830
        /*0b48*/ 	.short	0x010a
        /*0b4a*/ 	.byte	0x3f
	.zero		1


	//   ....[75]....
        /*0b4c*/ 	.word	0x00016180
        /*0b50*/ 	.word	0x00000009
        /*0b54*/ 	.word	0x00030850
        /*0b58*/ 	.short	0x010a
        /*0b5a*/ 	.byte	0x3f
	.zero		1


	//   ....[76]....
        /*0b5c*/ 	.word	0x000161e0
        /*0b60*/ 	.word	0x00000005
        /*0b64*/ 	.word	0x00030850
        /*0b68*/ 	.short	0x010a
        /*0b6a*/ 	.byte	0x3f
	.zero		1


	//   ....[77]....
        /*0b6c*/ 	.word	0x000162e0
        /*0b70*/ 	.word	0x00000000
        /*0b74*/ 	.word	0x00030840
        /*0b78*/ 	.short	0x010a
        /*0b7a*/ 	.byte	0x3f
	.zero		1


	//   ....[78]....
        /*0b7c*/ 	.word	0x00017570
        /*0b80*/ 	.word	0x00000011
        /*0b84*/ 	.word	0x00030820
        /*0b88*/ 	.short	0x010a
        /*0b8a*/ 	.byte	0x3f
	.zero		1


	//   ....[79]....
        /*0b8c*/ 	.word	0x000175c0
        /*0b90*/ 	.word	0x00000006
        /*0b94*/ 	.word	0x00030840
        /*0b98*/ 	.short	0x010a
        /*0b9a*/ 	.byte	0x3f
	.zero		1


	//   ....[80]....
        /*0b9c*/ 	.word	0x00017cf0
        /*0ba0*/ 	.word	0x00000006
        /*0ba4*/ 	.word	0x00030860
        /*0ba8*/ 	.short	0x010a
        /*0baa*/ 	.byte	0x3f
	.zero		1


	//   ....[81]....
        /*0bac*/ 	.word	0x00018530
        /*0bb0*/ 	.word	0x00000004
        /*0bb4*/ 	.word	0x00030860
        /*0bb8*/ 	.short	0x010a
        /*0bba*/ 	.byte	0x3f
	.zero		1


	//   ....[82]....
        /*0bbc*/ 	.word	0x00018ee0
        /*0bc0*/ 	.word	0x00000004
        /*0bc4*/ 	.word	0x00030820
        /*0bc8*/ 	.short	0x010a
        /*0bca*/ 	.byte	0x3f
	.zero		1


	//   ....[83]....
        /*0bcc*/ 	.word	0x00019080
        /*0bd0*/ 	.word	0x00000005
        /*0bd4*/ 	.word	0x00030840
        /*0bd8*/ 	.short	0x010a
        /*0bda*/ 	.byte	0x3f
	.zero		1


	//   ....[84]....
        /*0bdc*/ 	.word	0x000190d0
        /*0be0*/ 	.word	0x00000017
        /*0be4*/ 	.word	0x00030840
        /*0be8*/ 	.short	0x010a
        /*0bea*/ 	.byte	0x3f
	.zero		1


	//   ....[85]....
        /*0bec*/ 	.word	0x00019120
        /*0bf0*/ 	.word	0x00000005
        /*0bf4*/ 	.word	0x00030860
        /*0bf8*/ 	.short	0x010a
        /*0bfa*/ 	.byte	0x3f
	.zero		1


	//----- nvinfo : EIATTR_NUM_MBARRIERS
	.align		4
.L_177:
        /*0bfc*/ 	.byte	0x03, 0x38
        /*0bfe*/ 	.short	0x0016


	//----- nvinfo : EIATTR_EXIT_INSTR_OFFSETS
	.align		4
        /*0c00*/ 	.byte	0x04, 0x1c
        /*0c02*/ 	.short	(.L_179 - .L_178)


	//   ....[0]....
.L_178:
        /*0c04*/ 	.word	0x00000950


	//   ....[1]....
        /*0c08*/ 	.word	0x000118b0


	//   ....[2]....
        /*0c0c*/ 	.word	0x00015ed0


	//----- nvinfo : EIATTR_MAX_THREADS
	.align		4
.L_179:
        /*0c10*/ 	.byte	0x04, 0x05
        /*0c12*/ 	.short	(.L_181 - .L_180)
.L_180:
        /*0c14*/ 	.word	0x00000180
        /*0c18*/ 	.word	0x00000001
        /*0c1c*/ 	.word	0x00000001


	//----- nvinfo : EIATTR_CRS_STACK_SIZE
	.align		4
.L_181:
        /*0c20*/ 	.byte	0x04, 0x1e
        /*0c22*/ 	.short	(.L_183 - .L_182)
.L_182:
        /*0c24*/ 	.word	0x00000000


	//----- nvinfo : EIATTR_CBANK_PARAM_SIZE
	.align		4
.L_183:
        /*0c28*/ 	.byte	0x03, 0x19
        /*0c2a*/ 	.short	0x0af0


	//----- nvinfo : EIATTR_PARAM_CBANK
	.align		4
        /*0c2c*/ 	.byte	0x04, 0x0a
        /*0c2e*/ 	.short	(.L_185 - .L_184)
	.align		4
.L_184:
        /*0c30*/ 	.word	index@(.nv.constant0._ZN7cutlass13device_kernelIN5flash11enable_sm90INS1_16FlashAttnFwdSm90INS1_25CollectiveMainloopFwdSm90ILi2EN4cute5tupleIJNS5_1CILi1EEES8_S8_EEENS6_IJNS7_ILi128EEENS7_ILi96EEENS7_ILi192EEEEEELi192ENS_6half_tEfNS_4arch4Sm90ELb0ELb1ELb1ELb0ELb1ELb0ELb0ELb1ELb1ELb1ELb0ELb0EEENS1_21CollectiveEpilogueFwdINS6_IJSA_SC_SB_EEES9_SE_SG_Li256ELb0ELb1ELb0ELb0EEENS1_30DynamicPersistentTileSchedulerILi256ELi128ELb0ELb1ELb1EEEEEEEEEvNT_6ParamsE)
        /*0c34*/ 	.short	0x0210
        /*0c36*/ 	.short	0x0af0


	//----- nvinfo : EIATTR_SW_WAR
	.align		4
.L_185:
        /*0c38*/ 	.byte	0x04, 0x36
        /*0c3a*/ 	.short	(.L_187 - .L_186)
.L_186:
        /*0c3c*/ 	.word	0x00000008
.L_187:


//--------------------- .nv.info._ZN7cutlass13device_kernelIN5flash11enable_sm90INS1_16FlashAttnFwdSm90INS1_25CollectiveMainloopFwdSm90ILi2EN4cute5tupleIJNS5_1CILi1EEES8_S8_EEENS6_IJNS7_ILi128EEENS7_ILi96EEENS7_ILi192EEEEEELi192ENS_6half_tEfNS_4arch4Sm90ELb0ELb1ELb1ELb1ELb1ELb0ELb0ELb1ELb1ELb1ELb0ELb0EEENS1_21CollectiveEpilogueFwdINS6_IJSA_SC_SB_EEES9_SE_SG_Li256ELb1ELb1ELb0ELb0EEENS1_36VarlenDynamicPersistentTileSchedulerILi128ELi96ELi256ELi128ELb0ELb1ELb1ELb1ELb0ELb1EEEEEEEEEvNT_6ParamsE --------------------------
	.section	.nv.info._ZN7cutlass13device_kernelIN5flash11enable_sm90INS1_16FlashAttnFwdSm90INS1_25CollectiveMainloopFwdSm90ILi2EN4cute5tupleIJNS5_1CILi1EEES8_S8_EEENS6_IJNS7_ILi128EEENS7_ILi96EEENS7_ILi192EEEEEELi192ENS_6half_tEfNS_4arch4Sm90ELb0ELb1ELb1ELb1ELb1ELb0ELb0ELb1ELb1ELb1ELb0ELb0EEENS1_21CollectiveEpilogueFwdINS6_IJSA_SC_SB_EEES9_SE_SG_Li256ELb1ELb1ELb0ELb0EEENS1_36VarlenDynamicPersistentTileSchedulerILi128ELi96ELi256ELi128ELb0ELb1ELb1ELb1ELb0ELb1EEEEEEEEEvNT_6ParamsE,"",@"SHT_CUDA_INFO"
	.sectionflags	@""
	.align	4


	//----- nvinfo : EIATTR_CUDA_API_VERSION
	.align		4
        /*0000*/ 	.byte	0x04, 0x37
        /*0002*/ 	.short	(.L_189 - .L_188)
.L_188:
        /*0004*/ 	.word	0x00000082


	//----- nvinfo : EIATTR_KPARAM_INFO
	.align		4
.L_189:
        /*0008*/ 	.byte	0x04, 0x17
        /*000a*/ 	.short	(.L_191 - .L_190)
.L_190:
        /*000c*/ 	.word	0x00000000
        /*0010*/ 	.short	0x0000
        /*0012*/ 	.short	0x0070
        /*0014*/ 	.byte	0x00, 0xf0, 0x01, 0x2a


	//----- nvinfo : EIATTR_SPARSE_MMA_MASK
	.align		4
.L_191:
        /*0018*/ 	.byte	0x03, 0x50
        /*001a*/ 	.short	0x0000


	//----- nvinfo : EIATTR_MAXREG_COUNT
	.align		4
        /*001c*/ 	.byte	0x03, 0x1b
        /*001e*/ 	.short	0x00a8


	//----- nvinfo : EIATTR_NUM_BARRIERS
	.align		4
        /*0020*/ 	.byte	0x02, 0x4c
        /*0022*/ 	.byte	0x09
	.zero		1


	//----- nvinfo : EIATTR_EXTERNS
	.align		4
        /*0024*/ 	.byte	0x04, 0x0f
        /*0026*/ 	.short	(.L_193 - .L_192)


	//   ....[0]....
	.align		4
.L_192:
        /*0028*/ 	.word	index@(__assertfail)


	//----- nvinfo : EIATTR_ANNOTATIONS
	.align		4
.L_193:
        /*002c*/ 	.byte	0x04, 0x55
        /*002e*/ 	.short	(.L_195 - .L_194)


	//   ....[0]....
.L_194:
        /* <DEDUP_REMOVED lines=17> */


	//----- nvinfo : EIATTR_MERCURY_ISA_VERSION
	.align		4
.L_195:
        /*0130*/ 	.byte	0x03, 0x5f
        /*0132*/ 	.short	0x0101


	//----- nvinfo : EIATTR_UNUSED_LOAD_BYTE_OFFSET
	.align		4
        /*0134*/ 	.byte	0x04, 0x44
        /*0136*/ 	.short	(.L_197 - .L_196)


	//   ....[0]....
.L_196:
        /*0138*/ 	.word	0x00000920
        /*013c*/ 	.word	0x0000fff0


	//   ....[1]....
        /*0140*/ 	.word	0x0000f3b0
        /*0144*/ 	.word	0x0000fff0


	//----- nvinfo : EIATTR_INT_WARP_WIDE_INSTR_OFFSETS
	.align		4
.L_197:
        /*0148*/ 	.byte	0x04, 0x31
        /*014a*/ 	.short	(.L_199 - .L_198)


	//   ....[0]....
.L_198:
        /*014c*/ 	.word	0x000000c0


	//   ....[1]....
        /*0150*/ 	.word	0x000000d0


	//   ....[2]....
        /*0154*/ 	.word	0x00000170


	//   ....[3]....
        /*0158*/ 	.word	0x00012f00


	//   ....[4]....
        /*015c*/ 	.word	0x00012f90


	//   ....[5]....
        /*0160*/ 	.word	0x00015e40


	//   ....[6]....
        /*0164*/ 	.word	0x00015ed0


	//----- nvinfo : EIATTR_COOP_GROUP_MASK_REGIDS
	.align		4
.L_199:
        /*0168*/ 	.byte	0x04, 0x29
        /*016a*/ 	.short	(.L_201 - .L_200)


	//   ....[0]....
.L_200:
        /*016c*/ 	.word	0xffffffff


	//   ....[1]....
        /*0170*/ 	.word	0xffffffff


	//   ....[2]....
        /*0174*/ 	.word	0xffffffff


	//   ....[3]....
        /*0178*/ 	.word	0xffffffff


	//   ....[4]....
        /*017c*/ 	.word	0xffffffff


	//   ....[5]....
        /*0180*/ 	.word	0xffffffff


	//   ....[6]....
        /*0184*/ 	.word	0xffffffff


	//   ....[7]....
        /*0188*/ 	.word	0xffffffff


	//   ....[8]....
        /*018c*/ 	.word	0xffffffff


	//   ....[9]....
        /*0190*/ 	.word	0xffffffff


	//   ....[10]....
        /*0194*/ 	.word	0xffffffff


	//   ....[11]....
        /*0198*/ 	.word	0xffffffff


	//   ....[12]....
        /*019c*/ 	.word	0xffffffff


	//   ....[13]....
        /*01a0*/ 	.word	0xffffffff


	//   ....[14]....
        /*01a4*/ 	.word	0xffffffff


	//   ....[15]....
        /*01a8*/ 	.word	0xffffffff


	//   ....[16]....
        /*01ac*/ 	.word	0xffffffff


	//   ....[17]....
        /*01b0*/ 	.word	0xffffffff


	//   ....[18]....
        /*01b4*/ 	.word	0xffffffff


	//   ....[19]....
        /*01b8*/ 	.word	0xffffffff


	//   ....[20]....
        /*01bc*/ 	.word	0xffffffff


	//   ....[21]....
        /*01c0*/ 	.word	0xffffffff


	//   ....[22]....
        /*01c4*/ 	.word	0xffffffff


	//   ....[23]....
        /*01c8*/ 	.word	0xffffffff


	//   ....[24]....
        /*01cc*/ 	.word	0xffffffff


	//   ....[25]....
        /*01d0*/ 	.word	0xffffffff


	//   ....[26]....
        /*01d4*/ 	.word	0xffffffff


	//   ....[27]....
        /*01d8*/ 	.word	0xffffffff


	//   ....[28]....
        /*01dc*/ 	.word	0xffffffff


	//   ....[29]....
        /*01e0*/ 	.word	0xffffffff


	//   ....[30]....
        /*01e4*/ 	.word	0xffffffff


	//   ....[31]....
        /*01e8*/ 	.word	0xffffffff


	//   ....[32]....
        /*01ec*/ 	.word	0xffffffff


	//   ....[33]....
        /*01f0*/ 	.word	0xffffffff


	//   ....[34]....
        /*01f4*/ 	.word	0xffffffff


	//   ....[35]....
        /*01f8*/ 	.word	0xffffffff


	//   ....[36]....
        /*01fc*/ 	.word	0xffffffff


	//   ....[37]....
        /*0200*/ 	.word	0xffffffff


	//   ....[38]....
        /*0204*/ 	.word	0xffffffff


	//   ....[39]....
        /*0208*/ 	.word	0xffffffff


	//   ....[40]....
        /*020c*/ 	.word	0xffffffff


	//   ....[41]....
        /*0210*/ 	.word	0xffffffff


	//   ....[42]....
        /*0214*/ 	.word	0xffffffff


	//   ....[43]....
        /*0218*/ 	.word	0xffffffff


	//   ....[44]....
        /*021c*/ 	.word	0xffffffff


	//   ....[45]....
        /*0220*/ 	.word	0xffffffff


	//   ....[46]....
        /*0224*/ 	.word	0xffffffff


	//   ....[47]....
        /*0228*/ 	.word	0xffffffff


	//   ....[48]....
        /*022c*/ 	.word	0xffffffff


	//   ....[49]....
        /*0230*/ 	.word	0xffffffff


	//   ....[50]....
        /*0234*/ 	.word	0xffffffff


	//   ....[51]....
        /*0238*/ 	.word	0xffffffff


	//   ....[52]....
        /*023c*/ 	.word	0xffffffff


	//   ....[53]....
        /*0240*/ 	.word	0xffffffff


	//   ....[54]....
        /*0244*/ 	.word	0xffffffff


	//   ....[55]....
        /*0248*/ 	.word	0xffffffff


	//   ....[56]....
        /*024c*/ 	.word	0xffffffff


	//   ....[57]....
        /*0250*/ 	.word	0xffffffff


	//   ....[58]....
        /*0254*/ 	.word	0xffffffff


	//   ....[59]....
        /*0258*/ 	.word	0xffffffff


	//   ....[60]....
        /*025c*/ 	.word	0xffffffff


	//   ....[61]....
        /*0260*/ 	.word	0xffffffff


	//   ....[62]....
        /*0264*/ 	.word	0xffffffff


	//   ....[63]....
        /*0268*/ 	.word	0xffffffff


	//   ....[64]....
        /*026c*/ 	.word	0xffffffff


	//   ....[65]....
        /*0270*/ 	.word	0xffffffff


	//   ....[66]....
        /*0274*/ 	.word	0xffffffff


	//   ....[67]....
        /*0278*/ 	.word	0xffffffff


	//   ....[68]....
        /*027c*/ 	.word	0xffffffff


	//   ....[69]....
        /*0280*/ 	.word	0xffffffff


	//   ....[70]....
        /*0284*/ 	.word	0xffffffff


	//   ....[71]....
        /*0288*/ 	.word	0xffffffff


	//   ....[72]....
        /*028c*/ 	.word	0xffffffff


	//   ....[73]....
        /*0290*/ 	.word	0xffffffff


	//   ....[74]....
        /*0294*/ 	.word	0xffffffff


	//   ....[75]....
        /*0298*/ 	.word	0xffffffff


	//   ....[76]....
        /*029c*/ 	.word	0xffffffff


	//   ....[77]....
        /*02a0*/ 	.word	0xffffffff


	//   ....[78]....
        /*02a4*/ 	.word	0xffffffff


	//   ....[79]....
        /*02a8*/ 	.word	0xffffffff


	//   ....[80]....
        /*02ac*/ 	.word	0xffffffff


	//   ....[81]....
        /*02b0*/ 	.word	0xffffffff


	//   ....[82]....
        /*02b4*/ 	.word	0xffffffff


	//   ....[83]....
        /*02b8*/ 	.word	0xffffffff


	//   ....[84]....
        /*02bc*/ 	.word	0xffffffff


	//   ....[85]....
        /*02c0*/ 	.word	0xffffffff


	//   ....[86]....
        /*02c4*/ 	.word	0xffffffff


	//   ....[87]....
        /*02c8*/ 	.word	0xffffffff


	//   ....[88]....
        /*02cc*/ 	.word	0xffffffff


	//   ....[89]....
        /*02d0*/ 	.word	0xffffffff


	//   ....[90]....
        /*02d4*/ 	.word	0xffffffff


	//   ....[91]....
        /*02d8*/ 	.word	0xffffffff


	//   ....[92]....
        /*02dc*/ 	.word	0xffffffff


	//   ....[93]....
        /*02e0*/ 	.word	0xffffffff


	//   ....[94]....
        /*02e4*/ 	.word	0xffffffff


	//   ....[95]....
        /*02e8*/ 	.word	0xffffffff


	//   ....[96]....
        /*02ec*/ 	.word	0xffffffff


	//   ....[97]....
        /*02f0*/ 	.word	0xffffffff


	//   ....[98]....
        /*02f4*/ 	.word	0xffffffff


	//   ....[99]....
        /*02f8*/ 	.word	0xffffffff


	//   ....[100]....
        /*02fc*/ 	.word	0xffffffff


	//   ....[101]....
        /*0300*/ 	.word	0xffffffff


	//   ....[102]....
        /*0304*/ 	.word	0xffffffff


	//   ....[103]....
        /*0308*/ 	.word	0xffffffff


	//   ....[104]....
        /*030c*/ 	.word	0xffffffff


	//   ....[105]....
        /*0310*/ 	.word	0xffffffff


	//   ....[106]....
        /*0314*/ 	.word	0xffffffff


	//   ....[107]....
        /*0318*/ 	.word	0xffffffff


	//   ....[108]....
        /*031c*/ 	.word	0xffffffff


	//   ....[109]....
        /*0320*/ 	.word	0xffffffff


	//   ....[110]....
        /*0324*/ 	.word	0xffffffff


	//   ....[111]....
        /*0328*/ 	.word	0xffffffff


	//   ....[112]....
        /*032c*/ 	.word	0xffffffff


	//   ....[113]....
        /*0330*/ 	.word	0xffffffff


	//   ....[114]....
        /*0334*/ 	.word	0xffffffff


	//   ....[115]....
        /*0338*/ 	.word	0xffffffff


	//   ....[116]....
        /*033c*/ 	.word	0xffffffff


	//   ....[117]....
        /*0340*/ 	.word	0xffffffff


	//   ....[118]....
        /*0344*/ 	.word	0xffffffff


	//   ....[119]....
        /*0348*/ 	.word	0xffffffff


	//   ....[120]....
        /*034c*/ 	.word	0xffffffff


	//   ....[121]....
        /*0350*/ 	.word	0xffffffff


	//   ....[122]....
        /*0354*/ 	.word	0xffffffff


	//   ....[123]....
        /*0358*/ 	.word	0xffffffff


	//   ....[124]....
        /*035c*/ 	.word	0xffffffff


	//   ....[125]....
        /*0360*/ 	.word	0xffffffff


	//   ....[126]....
        /*0364*/ 	.word	0xffffffff


	//   ....[127]....
        /*0368*/ 	.word	0xffffffff


	//   ....[128]....
        /*036c*/ 	.word	0xffffffff


	//   ....[129]....
        /*0370*/ 	.word	0xffffffff


	//   ....[130]....
        /*0374*/ 	.word	0xffffffff


	//   ....[131]....
        /*0378*/ 	.word	0xffffffff


	//   ....[132]....
        /*037c*/ 	.word	0xffffffff


	//   ....[133]....
        /*0380*/ 	.word	0xffffffff


	//   ....[134]....
        /*0384*/ 	.word	0xffffffff


	//   ....[135]....
        /*0388*/ 	.word	0xffffffff


	//   ....[136]....
        /*038c*/ 	.word	0xffffffff


	//   ....[137]....
        /*0390*/ 	.word	0xffffffff


	//   ....[138]....
        /*0394*/ 	.word	0xffffffff


	//   ....[139]....
        /*0398*/ 	.word	0xffffffff


	//   ....[140]....
        /*039c*/ 	.word	0xffffffff


	//   ....[141]....
        /*03a0*/ 	.word	0xffffffff


	//   ....[142]....
        /*03a4*/ 	.word	0xffffffff


	//   ....[143]....
        /*03a8*/ 	.word	0xffffffff


	//   ....[144]....
        /*03ac*/ 	.word	0xffffffff


	//   ....[145]....
        /*03b0*/ 	.word	0xffffffff


	//   ....[146]....
        /*03b4*/ 	.word	0xffffffff


	//   ....[147]....
        /*03b8*/ 	.word	0xffffffff


	//   ....[148]....
        /*03bc*/ 	.word	0xffffffff


	//   ....[149]....
        /*03c0*/ 	.word	0xffffffff


	//   ....[150]....
        /*03c4*/ 	.word	0xffffffff


	//   ....[151]....
        /*03c8*/ 	.word	0x0500000f


	//   ....[152]....
        /*03cc*/ 	.word	0x0500000f


	//   ....[153]....
        /*03d0*/ 	.word	0x0500000f


	//   ....[154]....
        /*03d4*/ 	.word	0x0500000f


	//   ....[155]....
        /*03d8*/ 	.word	0x0500000f


	//   ....[156]....
        /*03dc*/ 	.word	0x0500000f


	//   ....[157]....
        /*03e0*/ 	.word	0x0500000f


	//   ....[158]....
        /*03e4*/ 	.word	0x0500000f


	//   ....[159]....
        /*03e8*/ 	.word	0x0500000f


	//   ....[160]....
        /*03ec*/ 	.word	0x0500000f


	//   ....[161]....
        /*03f0*/ 	.word	0x0500000f


	//   ....[162]....
        /*03f4*/ 	.word	0x0500000f


	//   ....[163]....
        /*03f8*/ 	.word	0x0500000f


	//   ....[164]....
        /*03fc*/ 	.word	0x0500000f


	//   ....[165]....
        /*0400*/ 	.word	0x0500000f


	//   ....[166]....
        /*0404*/ 	.word	0x0500000f


	//   ....[167]....
        /*0408*/ 	.word	0x0500000f


	//   ....[168]....
        /*040c*/ 	.word	0x0500000f


	//   ....[169]....
        /*0410*/ 	.word	0x0500000f


	//   ....[170]....
        /*0414*/ 	.word	0x0500000f


	//   ....[171]....
        /*0418*/ 	.word	0x0500000f


	//   ....[172]....
        /*041c*/ 	.word	0x0500000f


	//   ....[173]....
        /*0420*/ 	.word	0x0500000f


	//   ....[174]....
        /*0424*/ 	.word	0x0500000f


	//   ....[175]....
        /*0428*/ 	.word	0x0500000f


	//   ....[176]....
        /*042c*/ 	.word	0x0500000f


	//   ....[177]....
        /*0430*/ 	.word	0x0500000f


	//   ....[178]....
        /*0434*/ 	.word	0x0500000f


	//   ....[179]....
        /*0438*/ 	.word	0x0500000f


	//   ....[180]....
        /*043c*/ 	.word	0x0500000f


	//   ....[181]....
        /*0440*/ 	.word	0x0500000f


	//   ....[182]....
        /*0444*/ 	.word	0x0500000f


	//   ....[183]....
        /*0448*/ 	.word	0x0500000f


	//   ....[184]....
        /*044c*/ 	.word	0x0500000f


	//   ....[185]....
        /*0450*/ 	.word	0x0500000f


	//   ....[186]....
        /*0454*/ 	.word	0x0500000f


	//   ....[187]....
        /*0458*/ 	.word	0x0500000f


	//   ....[188]....
        /*045c*/ 	.word	0x0500000f


	//   ....[189]....
        /*0460*/ 	.word	0x0500000f


	//   ....[190]....
        /*0464*/ 	.word	0x0500000f


	//   ....[191]....
        /*0468*/ 	.word	0x0500000f


	//   ....[192]....
        /*046c*/ 	.word	0x0500000f


	//   ....[193]....
        /*0470*/ 	.word	0x0500000f


	//   ....[194]....
        /*0474*/ 	.word	0x0500000f


	//   ....[195]....
        /*0478*/ 	.word	0x0500000f


	//   ....[196]....
        /*047c*/ 	.word	0x0500000f


	//   ....[197]....
        /*0480*/ 	.word	0x0500000f


	//   ....[198]....
        /*0484*/ 	.word	0x0500000f


	//   ....[199]....
        /*0488*/ 	.word	0x0500000f


	//   ....[200]....
        /*048c*/ 	.word	0x0500000f


	//   ....[201]....
        /*0490*/ 	.word	0x0500000f


	//   ....[202]....
        /*0494*/ 	.word	0x0500000f


	//   ....[203]....
        /*0498*/ 	.word	0x0500000f


	//   ....[204]....
        /*049c*/ 	.word	0x0500000f


	//   ....[205]....
        /*04a0*/ 	.word	0x0500000f


	//   ....[206]....
        /*04a4*/ 	.word	0x0500000f


	//   ....[207]....
        /*04a8*/ 	.word	0x0500000f


	//   ....[208]....
        /*04ac*/ 	.word	0x0500000f


	//   ....[209]....
        /*04b0*/ 	.word	0x0500000f


	//   ....[210]....
        /*04b4*/ 	.word	0x0500000f


	//   ....[211]....
        /*04b8*/ 	.word	0x0500000f


	//   ....[212]....
        /*04bc*/ 	.word	0x0500000f


	//   ....[213]....
        /*04c0*/ 	.word	0x0500000f


	//   ....[214]....
        /*04c4*/ 	.word	0x0500000f


	//   ....[215]....
        /*04c8*/ 	.word	0x0500000f


	//   ....[216]....
        /*04cc*/ 	.word	0x0500000f


	//   ....[217]....
        /*04d0*/ 	.word	0x0500000f


	//   ....[218]....
        /*04d4*/ 	.word	0x0500000f


	//   ....[219]....
        /*04d8*/ 	.word	0x0500000f


	//   ....[220]....
        /*04dc*/ 	.word	0x0500000f


	//   ....[221]....
        /*04e0*/ 	.word	0x0500000f


	//   ....[222]....
        /*04e4*/ 	.word	0x0500000f


	//   ....[223]....
        /*04e8*/ 	.word	0x0500000f


	//   ....[224]....
        /*04ec*/ 	.word	0x0500000f


	//   ....[225]....
        /*04f0*/ 	.word	0x0500000f


	//   ....[226]....
        /*04f4*/ 	.word	0x0500000f


	//   ....[227]....
        /*04f8*/ 	.word	0x0500000f


	//   ....[228]....
        /*04fc*/ 	.word	0x0500000f


	//   ....[229]....
        /*0500*/ 	.word	0x0500000f


	//   ....[230]....
        /*0504*/ 	.word	0x0500000f


	//   ....[231]....
        /*0508*/ 	.word	0x0500000f


	//   ....[232]....
        /*050c*/ 	.word	0x0500000f


	//   ....[233]....
        /*0510*/ 	.word	0x0500000f


	//----- nvinfo : EIATTR_COOP_GROUP_INSTR_OFFSETS
	.align		4
.L_201:
        /*0514*/ 	.byte	0x04, 0x28
        /*0516*/ 	.short	(.L_203 - .L_202)


	//   ....[0]....
.L_202:
        /*0518*/ 	.word	0x00000070


	//   ....[1]....
        /*051c*/ 	.word	0x000000b0


	//   ....[2]....
        /*0520*/ 	.word	0x000002d0


	//   ....[3]....
        /*0524*/ 	.word	0x00000430


	//   ....[4]....
        /*0528*/ 	.word	0x00000550


	//   ....[5]....
        /*052c*/ 	.word	0x000006b0


	//   ....[6]....
        /*0530*/ 	.word	0x00001810


	//   ....[7]....
        /*0534*/ 	.word	0x00002480


	//   ....[8]....
        /*0538*/ 	.word	0x00002ad0


	//   ....[9]....
        /*053c*/ 	.word	0x000038f0


	//   ....[10]....
        /*0540*/ 	.word	0x000039a0


	//   ....[11]....
        /*0544*/ 	.word	0x00003f70


	//   ....[12]....
        /*0548*/ 	.word	0x00004020


	//   ....[13]....
        /*054c*/ 	.word	0x00005f50


	//   ....[14]....
        /*0550*/ 	.word	0x00006d00


	//   ....[15]....
        /*0554*/ 	.word	0x00007390


	//   ....[16]....
        /*0558*/ 	.word	0x000074b0


	//   ....[17]....
        /*055c*/ 	.word	0x00007a20


	//   ....[18]....
        /*0560*/ 	.word	0x00007a90


	//   ....[19]....
        /*0564*/ 	.word	0x00009e70


	//   ....[20]....
        /*0568*/ 	.word	0x00009ea0


	//   ....[21]....
        /*056c*/ 	.word	0x00009ed0


	//   ....[22]....
        /*0570*/ 	.word	0x00009ef0


	//   ....[23]....
        /*0574*/ 	.word	0x0000bd20


	//   ....[24]....
        /*0578*/ 	.word	0x0000c8b0


	//   ....[25]....
        /*057c*/ 	.word	0x0000d170


	//   ....[26]....
        /*0580*/ 	.word	0x0000d290


	//   ....[27]....
        /*0584*/ 	.word	0x0000d800


	//   ....[28]....
        /*0588*/ 	.word	0x0000d890


	//   ....[29]....
        /*058c*/ 	.word	0x0000e910


	//   ....[30]....
        /*0590*/ 	.word	0x0000e940


	//   ....[31]....
        /*0594*/ 	.word	0x0000e9e0


	//   ....[32]....
        /*0598*/ 	.word	0x0000e9f0


	//   ....[33]....
        /*059c*/ 	.word	0x000100e0


	//   ....[34]....
        /*05a0*/ 	.word	0x00010120


	//   ....[35]....
        /*05a4*/ 	.word	0x00010160


	//   ....[36]....
        /*05a8*/ 	.word	0x00010190


	//   ....[37]....
        /*05ac*/ 	.word	0x00010860


	//   ....[38]....
        /*05b0*/ 	.word	0x000108a0


	//   ....[39]....
        /*05b4*/ 	.word	0x000109a0


	//   ....[40]....
        /*05b8*/ 	.word	0x000109c0


	//   ....[41]....
        /*05bc*/ 	.word	0x00010ac0


	//   ....[42]....
        /*05c0*/ 	.word	0x00010ae0


	//   ....[43]....
        /*05c4*/ 	.word	0x00010bf0


	//   ....[44]....
        /*05c8*/ 	.word	0x00010c10


	//   ....[45]....
        /*05cc*/ 	.word	0x00011460


	//   ....[46]....
        /*05d0*/ 	.word	0x00011480


	//   ....[47]....
        /*05d4*/ 	.word	0x00011580


	//   ....[48]....
        /*05d8*/ 	.word	0x000115a0


	//   ....[49]....
        /*05dc*/ 	.word	0x000116a0


	//   ....[50]....
        /*05e0*/ 	.word	0x000116c0


	//   ....[51]....
        /*05e4*/ 	.word	0x000117d0


	//   ....[52]....
        /*05e8*/ 	.word	0x000117f0


	//   ....[53]....
        /*05ec*/ 	.word	0x00011980


	//   ....[54]....
        /*05f0*/ 	.word	0x00011b30


	//   ....[55]....
        /*05f4*/ 	.word	0x00011b60


	//   ....[56]....
        /*05f8*/ 	.word	0x00011b90


	//   ....[57]....
        /*05fc*/ 	.word	0x00011bc0


	//   ....[58]....
        /*0600*/ 	.word	0x00011bf0


	//   ....[59]....
        /*0604*/ 	.word	0x00011c20


	//   ....[60]....
        /*0608*/ 	.word	0x00011d70


	//   ....[61]....
        /*060c*/ 	.word	0x00011da0


	//   ....[62]....
        /*0610*/ 	.word	0x00011dd0


	//   ....[63]....
        /*0614*/ 	.word	0x00011e00


	//   ....[64]....
        /*0618*/ 	.word	0x00011e30


	//   ....[65]....
        /*061c*/ 	.word	0x00011e60


	//   ....[66]....
        /*0620*/ 	.word	0x00011ef0


	//   ....[67]....
        /*0624*/ 	.word	0x00011f50


	//   ....[68]....
        /*0628*/ 	.word	0x00011fe0


	//   ....[69]....
        /*062c*/ 	.word	0x00013ae0


	//   ....[70]....
        /*0630*/ 	.word	0x00013b00


	//   ....[71]....
        /*0634*/ 	.word	0x00013bb0


	//   ....[72]....
        /*0638*/ 	.word	0x00013bd0


	//   ....[73]....
        /*063c*/ 	.word	0x00013c70


	//   ....[74]....
        /*0640*/ 	.word	0x00013c90


	//   ....[75]....
        /*0644*/ 	.word	0x00013d30


	//   ....[76]....
        /*0648*/ 	.word	0x00013d50


	//   ....[77]....
        /*064c*/ 	.word	0x00013df0


	//   ....[78]....
        /*0650*/ 	.word	0x00013e10


	//   ....[79]....
        /*0654*/ 	.word	0x00013e20


	//   ....[80]....
        /*0658*/ 	.word	0x00013eb0


	//   ....[81]....
        /*065c*/ 	.word	0x000145c0


	//   ....[82]....
        /*0660*/ 	.word	0x000145f0


	//   ....[83]....
        /*0664*/ 	.word	0x00014610


	//   ....[84]....
        /*0668*/ 	.word	0x000146a0


	//   ....[85]....
        /*066c*/ 	.word	0x000146b0


	//   ....[86]....
        /*0670*/ 	.word	0x00014750


	//   ....[87]....
        /*0674*/ 	.word	0x00014760


	//   ....[88]....
        /*0678*/ 	.word	0x00014800


	//   ....[89]....
        /*067c*/ 	.word	0x00014810


	//   ....[90]....
        /*0680*/ 	.word	0x000148b0


	//   ....[91]....
        /*0684*/ 	.word	0x000148c0


	//   ....[92]....
        /*0688*/ 	.word	0x00014960


	//   ....[93]....
        /*068c*/ 	.word	0x00014970


	//   ....[94]....
        /*0690*/ 	.word	0x00014a10


	//   ....[95]....
        /*0694*/ 	.word	0x00014a20


	//   ....[96]....
        /*0698*/ 	.word	0x00014a30


	//   ....[97]....
        /*069c*/ 	.word	0x00015250


	//   ....[98]....
        /*06a0*/ 	.word	0x00015290


	//   ....[99]....
        /*06a4*/ 	.word	0x000152a0


	//   ....[100]....
        /*06a8*/ 	.word	0x00015300


	//   ....[101]....
        /*06ac*/ 	.word	0x00015310


	//   ....[102]....
        /*06b0*/ 	.word	0x00015370


	//   ....[103]....
        /*06b4*/ 	.word	0x000153a0


	//   ....[104]....
        /*06b8*/ 	.word	0x000153e0


	//   ....[105]....
        /*06bc*/ 	.word	0x00015410


	//   ....[106]....
        /*06c0*/ 	.word	0x00015450


	//   ....[107]....
        /*06c4*/ 	.word	0x00015480


	//   ....[108]....
        /*06c8*/ 	.word	0x000154c0


	//   ....[109]....
        /*06cc*/ 	.word	0x00015750


	//   ....[110]....
        /*06d0*/ 	.word	0x00015770


	//   ....[111]....
        /*06d4*/ 	.word	0x00015810


	//   ....[112]....
        /*06d8*/ 	.word	0x00015820


	//   ....[113]....
        /*06dc*/ 	.word	0x000158b0


	//   ....[114]....
        /*06e0*/ 	.word	0x000158c0


	//   ....[115]....
        /*06e4*/ 	.word	0x00015950


	//   ....[116]....
        /*06e8*/ 	.word	0x00015960


	//   ....[117]....
        /*06ec*/ 	.word	0x000159f0


	//   ....[118]....
        /*06f0*/ 	.word	0x00015a00


	//   ....[119]....
        /*06f4*/ 	.word	0x00015a10


	//   ....[120]....
        /*06f8*/ 	.word	0x00015aa0


	//   ....[121]....
        /*06fc*/ 	.word	0x00016030


	//   ....[122]....
        /*0700*/ 	.word	0x00016070


	//   ....[123]....
        /*0704*/ 	.word	0x000160b0


	//   ....[124]....
        /*0708*/ 	.word	0x000160e0


	//   ....[125]....
        /*070c*/ 	.word	0x00016170


	//   ....[126]....
        /*0710*/ 	.word	0x000161a0


	//   ....[127]....
        /*0714*/ 	.word	0x00016210


	//   ....[128]....
        /*0718*/ 	.word	0x00016240


	//   ....[129]....
        /*071c*/ 	.word	0x000162b0


	//   ....[130]....
        /*0720*/ 	.word	0x000162e0


	//   ....[131]....
        /*0724*/ 	.word	0x00016310


	//   ....[132]....
        /*0728*/ 	.word	0x00016360


	//   ....[133]....
        /*072c*/ 	.word	0x00016740


	//   ....[134]....
        /*0730*/ 	.word	0x00016770


	//   ....[135]....
        /*0734*/ 	.word	0x000167b0


	//   ....[136]....
        /*0738*/ 	.word	0x000167e0


	//   ....[137]....
        /*073c*/ 	.word	0x00016810


	//   ....[138]....
        /*0740*/ 	.word	0x00016840


	//   ....[139]....
        /*0744*/ 	.word	0x00016870


	//   ....[140]....
        /*0748*/ 	.word	0x000168a0


	//   ....[141]....
        /*074c*/ 	.word	0x00016a20


	//   ....[142]....
        /*0750*/ 	.word	0x00016a50


	//   ....[143]....
        /*0754*/ 	.word	0x00016a80


	//   ....[144]....
        /*0758*/ 	.word	0x00016ab0


	//   ....[145]....
        /*075c*/ 	.word	0x00016ae0


	//   ....[146]....
        /*0760*/ 	.word	0x00016b10


	//   ....[147]....
        /*0764*/ 	.word	0x00016bd0


	//   ....[148]....
        /*0768*/ 	.word	0x00016bf0


	//   ....[149]....
        /*076c*/ 	.word	0x00016c60


	//   ....[150]....
        /*0770*/ 	.word	0x00017300


	//   ....[151]....
        /*0774*/ 	.word	0x00017960


	//   ....[152]....
        /*0778*/ 	.word	0x00017a50


	//   ....[153]....
        /*077c*/ 	.word	0x00017af0


	//   ....[154]....
        /*0780*/ 	.word	0x00017b50


	//   ....[155]....
        /*0784*/ 	.word	0x00017c60


	//   ....[156]....
        /*0788*/ 	.word	0x00017cd0


	//   ....[157]....
        /*078c*/ 	.word	0x00017de0


	//   ....[158]....
        /*0790*/ 	.word	0x00017e50


	//   ....[159]....
        /*0794*/ 	.word	0x00017f60


	//   ....[160]....
        /*0798*/ 	.word	0x00017fd0


	//   ....[161]....
        /*079c*/ 	.word	0x000180e0


	//   ....[162]....
        /*07a0*/ 	.word	0x00018150


	//   ....[163]....
        /*07a4*/ 	.word	0x000181f0


	//   ....[164]....
        /*07a8*/ 	.word	0x00018300


	//   ....[165]....
        /*07ac*/ 	.word	0x00018370


	//   ....[166]....
        /*07b0*/ 	.word	0x000183d0


	//   ....[167]....
        /*07b4*/ 	.word	0x000184c0


	//   ....[168]....
        /*07b8*/ 	.word	0x00018520


	//   ....[169]....
        /*07bc*/ 	.word	0x00018630


	//   ....[170]....
        /*07c0*/ 	.word	0x00018690


	//   ....[171]....
        /*07c4*/ 	.word	0x000187a0


	//   ....[172]....
        /*07c8*/ 	.word	0x00018800


	//   ....[173]....
        /*07cc*/ 	.word	0x00018910


	//   ....[174]....
        /*07d0*/ 	.word	0x00018970


	//   ....[175]....
        /*07d4*/ 	.word	0x00018a80


	//   ....[176]....
        /*07d8*/ 	.word	0x00018ae0


	//   ....[177]....
        /*07dc*/ 	.word	0x00018bf0


	//   ....[178]....
        /*07e0*/ 	.word	0x00018c50


	//   ....[179]....
        /*07e4*/ 	.word	0x00018d40


	//   ....[180]....
        /*07e8*/ 	.word	0x00018e70


	//   ....[181]....
        /*07ec*/ 	.word	0x00018f40


	//   ....[182]....
        /*07f0*/ 	.word	0x00018fb0


	//   ....[183]....
        /*07f4*/ 	.word	0x00019080


	//   ....[184]....
        /*07f8*/ 	.word	0x000190e0


	//   ....[185]....
        /*07fc*/ 	.word	0x000191b0


	//   ....[186]....
        /*0800*/ 	.word	0x00019210


	//   ....[187]....
        /*0804*/ 	.word	0x000192e0


	//   ....[188]....
        /*0808*/ 	.word	0x00019340


	//   ....[189]....
        /*080c*/ 	.word	0x00019410


	//   ....[190]....
        /*0810*/ 	.word	0x00019470


	//   ....[191]....
        /*0814*/ 	.word	0x00019550


	//   ....[192]....
        /*0818*/ 	.word	0x00019640


	//   ....[193]....
        /*081c*/ 	.word	0x000196e0


	//   ....[194]....
        /*0820*/ 	.word	0x00019740


	//   ....[195]....
        /*0824*/ 	.word	0x00019840


	//   ....[196]....
        /*0828*/ 	.word	0x000198a0


	//   ....[197]....
        /*082c*/ 	.word	0x000199a0


	//   ....[198]....
        /*0830*/ 	.word	0x00019a00


	//   ....[199]....
        /*0834*/ 	.word	0x00019b00


	//   ....[200]....
        /*0838*/ 	.word	0x00019b60


	//   ....[201]....
        /*083c*/ 	.word	0x00019c60


	//   ....[202]....
        /*0840*/ 	.word	0x00019cc0


	//   ....[203]....
        /*0844*/ 	.word	0x00019d90


	//   ....[204]....
        /*0848*/ 	.word	0x00019ee0


	//   ....[205]....
        /*084c*/ 	.word	0x00019f80


	//   ....[206]....
        /*0850*/ 	.word	0x0001a060


	//   ....[207]....
        /*0854*/ 	.word	0x0001a130


	//   ....[208]....
        /*0858*/ 	.word	0x0001a190


	//   ....[209]....
        /*085c*/ 	.word	0x0001a280


	//   ....[210]....
        /*0860*/ 	.word	0x0001a2e0


	//   ....[211]....
        /*0864*/ 	.word	0x0001a3d0


	//   ....[212]....
        /*0868*/ 	.word	0x0001a430


	//   ....[213]....
        /*086c*/ 	.word	0x0001a520


	//   ....[214]....
        /*0870*/ 	.word	0x0001a580


	//   ....[215]....
        /*0874*/ 	.word	0x0001a660


	//   ....[216]....
        /*0878*/ 	.word	0x0001a6f0


	//   ....[217]....
        /*087c*/ 	.word	0x0001a790


	//   ....[218]....
        /*0880*/ 	.word	0x0001a8b0


	//   ....[219]....
        /*0884*/ 	.word	0x0001a920


	//   ....[220]....
        /*0888*/ 	.word	0x0001a990


	//   ....[221]....
        /*088c*/ 	.word	0x0001aa00


	//   ....[222]....
        /*0890*/ 	.word	0x0001aa70


	//   ....[223]....
        /*0894*/ 	.word	0x0001aaf0


	//   ....[224]....
        /*0898*/ 	.word	0x0001ab80


	//   ....[225]....
        /*089c*/ 	.word	0x0001ac10


	//   ....[226]....
        /*08a0*/ 	.word	0x0001ac80


	//   ....[227]....
        /*08a4*/ 	.word	0x0001acf0


	//   ....[228]....
        /*08a8*/ 	.word	0x0001ad60


	//   ....[229]....
        /*08ac*/ 	.word	0x0001ade0


	//   ....[230]....
        /*08b0*/ 	.word	0x0001ae50


	//   ....[231]....
        /*08b4*/ 	.word	0x0001aef0


	//   ....[232]....
        /*08b8*/ 	.word	0x0001af80


	//   ....[233]....
        /*08bc*/ 	.word	0x0001b0a0


	//----- nvinfo : EIATTR_REG_RECONFIG
	.align		4
.L_203:
        /*08c0*/ 	.byte	0x01, 0x54
	.zero		2


	//----- nvinfo : EIATTR_SYSCALL_OFFSETS
	.align		4
        /*08c4*/ 	.byte	0x04, 0x46
        /*08c6*/ 	.short	(.L_205 - .L_204)


	//   ....[0]....
.L_204:
        /*08c8*/ 	.word	0x000019f0


	//   ....[1]....
        /*08cc*/ 	.word	0x000130f0


	//   ....[2]....
        /*08d0*/ 	.word	0x00013240


	//   ....[3]....
        /*08d4*/ 	.word	0x00013330


	//   ....[4]....
        /*08d8*/ 	.word	0x00014200


	//----- nvinfo : EIATTR_MBARRIER_INSTR_OFFSETS
	.align		4
.L_205:
        /*08dc*/ 	.byte	0x04, 0x39
        /*08de*/ 	.short	(.L_207 - .L_206)


	//   ....[0]....
.L_206:
        /*08e0*/ 	.word	0x00000180
        /*08e4*/ 	.word	0x000000ff
        /*08e8*/ 	.word	0x00030800
        /*08ec*/ 	.short	0x0100
        /*08ee*/ 	.byte	0x08
	.zero		1


	//   ....[1]....
        /*08f0*/ 	.word	0x00000190
        /*08f4*/ 	.word	0x000000ff
        /*08f8*/ 	.word	0x00030820
        /*08fc*/ 	.short	0x0100
        /*08fe*/ 	.byte	0x08
	.zero		1


	//   ....[2]....
        /*0900*/ 	.word	0x00000280
        /*0904*/ 	.word	0x000000ff
        /*0908*/ 	.word	0x00030830
        /*090c*/ 	.short	0x0100
        /*090e*/ 	.byte	0x08
	.zero		1


	//   ....[3]....
        /*0910*/ 	.word	0x00000290
        /*0914*/ 	.word	0x000000ff
        /*0918*/ 	.word	0x00030840
        /*091c*/ 	.short	0x0100
        /*091e*/ 	.byte	0x08
	.zero		1


	//   ....[4]....
        /*0920*/ 	.word	0x000002a0
        /*0924*/ 	.word	0x000000ff
        /*0928*/ 	.word	0x00030838
        /*092c*/ 	.short	0x0100
        /*092e*/ 	.byte	0x08
	.zero		1


	//   ....[5]....
        /*0930*/ 	.word	0x000002b0
        /*0934*/ 	.word	0x000000ff
        /*0938*/ 	.word	0x00030848
        /*093c*/ 	.short	0x0100
        /*093e*/ 	.byte	0x08
	.zero		1


	//   ....[6]....
        /*0940*/ 	.word	0x000003e0
        /*0944*/ 	.word	0x000000ff
        /*0948*/ 	.word	0x00030850
        /*094c*/ 	.short	0x0100
        /*094e*/ 	.byte	0x08
	.zero		1


	//   ....[7]....
        /*0950*/ 	.word	0x000003f0
        /*0954*/ 	.word	0x000000ff
        /*0958*/ 	.word	0x00030860
        /*095c*/ 	.short	0x0100
        /*095e*/ 	.byte	0x08
	.zero		1


	//   ....[8]....
        /*0960*/ 	.word	0x00000400
        /*0964*/ 	.word	0x000000ff
        /*0968*/ 	.word	0x00030858
        /*096c*/ 	.short	0x0100
        /*096e*/ 	.byte	0x08
	.zero		1


	//   ....[9]....
        /*0970*/ 	.word	0x00000410
        /*0974*/ 	.word	0x000000ff
        /*0978*/ 	.word	0x00030868
        /*097c*/ 	.short	0x0100
        /*097e*/ 	.byte	0x08
	.zero		1


	//   ....[10]....
        /*0980*/ 	.word	0x00000500
        /*0984*/ 	.word	0x000000ff
        /*0988*/ 	.word	0x00030870
        /*098c*/ 	.short	0x0100
        /*098e*/ 	.byte	0x06
	.zero		1


	//   ....[11]....
        /*0990*/ 	.word	0x00000510
        /*0994*/ 	.word	0x000000ff
        /*0998*/ 	.word	0x00030880
        /*099c*/ 	.short	0x0100
        /*099e*/ 	.byte	0x06
	.zero		1


	//   ....[12]....
        /*09a0*/ 	.word	0x00000520
        /*09a4*/ 	.word	0x000000ff
        /*09a8*/ 	.word	0x00030878
        /*09ac*/ 	.short	0x0100
        /*09ae*/ 	.byte	0x06
	.zero		1


	//   ....[13]....
        /*09b0*/ 	.word	0x00000530
        /*09b4*/ 	.word	0x000000ff
        /*09b8*/ 	.word	0x00030888
        /*09bc*/ 	.short	0x0100
        /*09be*/ 	.byte	0x06
	.zero		1


	//   ....[14]....
        /*09c0*/ 	.word	0x00000660
        /*09c4*/ 	.word	0x000000ff
        /*09c8*/ 	.word	0x00030890
        /*09cc*/ 	.short	0x0100
        /*09ce*/ 	.byte	0x08
	.zero		1


	//   ....[15]....
        /*09d0*/ 	.word	0x00000670
        /*09d4*/ 	.word	0x000000ff
        /*09d8*/ 	.word	0x000308a0
        /*09dc*/ 	.short	0x0100
        /*09de*/ 	.byte	0x08
	.zero		1


	//   ....[16]....
        /*09e0*/ 	.word	0x00000680
        /*09e4*/ 	.word	0x000000ff
        /*09e8*/ 	.word	0x00030898
        /*09ec*/ 	.short	0x0100
        /*09ee*/ 	.byte	0x08
	.zero		1


	//   ....[17]....
        /*09f0*/ 	.word	0x00000690
        /*09f4*/ 	.word	0x000000ff
        /*09f8*/ 	.word	0x000308a8
        /*09fc*/ 	.short	0x0100
        /*09fe*/ 	.byte	0x08
	.zero		1


	//   ....[18]....
        /*0a00*/ 	.word	0x000007c0
        /*0a04*/ 	.word	0x000000ff
        /*0a08*/ 	.word	0x000308b0
        /*0a0c*/ 	.short	0x0100
        /*0a0e*/ 	.byte	0x08
	.zero		1


	//   ....[19]....
        /*0a10*/ 	.word	0x000007d0
        /*0a14*/ 	.word	0x000000ff
        /*0a18*/ 	.word	0x000308c0
        /*0a1c*/ 	.short	0x0100
        /*0a1e*/ 	.byte	0x08
	.zero		1


	//   ....[20]....
        /*0a20*/ 	.word	0x000007e0
        /*0a24*/ 	.word	0x000000ff
        /*0a28*/ 	.word	0x000308b8
        /*0a2c*/ 	.short	0x0100
        /*0a2e*/ 	.byte	0x08
	.zero		1


	//   ....[21]....
        /*0a30*/ 	.word	0x000007f0
        /*0a34*/ 	.word	0x000000ff
        /*0a38*/ 	.word	0x000308c8
        /*0a3c*/ 	.short	0x0100
        /*0a3e*/ 	.byte	0x08
	.zero		1


	//   ....[22]....
        /*0a40*/ 	.word	0x00001a50
        /*0a44*/ 	.word	0x000000ff
        /*0a48*/ 	.word	0x00030800
        /*0a4c*/ 	.short	0x010a
        /*0a4e*/ 	.byte	0x28
	.zero		1


	//   ....[23]....
        /*0a50*/ 	.word	0x00001ad0
        /*0a54*/ 	.word	0x0000000d
        /*0a58*/ 	.word	0x00030830
        /*0a5c*/ 	.short	0x010a
        /*0a5e*/ 	.byte	0x3f
	.zero		1


	//   ....[24]....
        /*0a60*/ 	.word	0x00001b10
        /*0a64*/ 	.word	0x0000000d
        /*0a68*/ 	.word	0x00030830
        /*0a6c*/ 	.short	0x010a
        /*0a6e*/ 	.byte	0x3f
	.zero		1


	//   ....[25]....
        /*0a70*/ 	.word	0x00002570
        /*0a74*/ 	.word	0x000000ff
        /*0a78*/ 	.word	0x00000000
        /*0a7c*/ 	.short	0x0101
        /*0a7e*/ 	.byte	0x04
	.zero		1


	//   ....[26]....
        /*0a80*/ 	.word	0x00004e50
        /*0a84*/ 	.word	0x000000ff
        /*0a88*/ 	.word	0x00030830
        /*0a8c*/ 	.short	0x010a
        /*0a8e*/ 	.byte	0x07
	.zero		1


	//   ....[27]....
        /*0a90*/ 	.word	0x00004e90
        /*0a94*/ 	.word	0x000000ff
        /*0a98*/ 	.word	0x00030830
        /*0a9c*/ 	.short	0x010a
        /*0a9e*/ 	.byte	0x07
	.zero		1


	//   ....[28]....
        /*0aa0*/ 	.word	0x00005970
        /*0aa4*/ 	.word	0x000000ff
        /*0aa8*/ 	.word	0x00030850
        /*0aac*/ 	.short	0x010a
        /*0aae*/ 	.byte	0x06
	.zero		1


	//   ....[29]....
        /*0ab0*/ 	.word	0x000059b0
        /*0ab4*/ 	.word	0x000000ff
        /*0ab8*/ 	.word	0x00030850
        /*0abc*/ 	.short	0x010a
        /*0abe*/ 	.byte	0x06
	.zero		1


	//   ....[30]....
        /*0ac0*/ 	.word	0x00006060
        /*0ac4*/ 	.word	0x000000ff
        /*0ac8*/ 	.word	0x00000000
        /*0acc*/ 	.short	0x0101
        /*0ace*/ 	.byte	0x07
	.zero		1


	//   ....[31]....
        /*0ad0*/ 	.word	0x000082e0
        /*0ad4*/ 	.word	0x000000ff
        /*0ad8*/ 	.word	0x00000000
        /*0adc*/ 	.short	0x0101
        /*0ade*/ 	.byte	0x06
	.zero		1


	//   ....[32]....
        /*0ae0*/ 	.word	0x00008780
        /*0ae4*/ 	.word	0x000000ff
        /*0ae8*/ 	.word	0x00030830
        /*0aec*/ 	.short	0x010a
        /*0aee*/ 	.byte	0x07
	.zero		1


	//   ....[33]....
        /*0af0*/ 	.word	0x000087c0
        /*0af4*/ 	.word	0x000000ff
        /*0af8*/ 	.word	0x00030830
        /*0afc*/ 	.short	0x010a
        /*0afe*/ 	.byte	0x07
	.zero		1


	//   ....[34]....
        /*0b00*/ 	.word	0x000092a0
        /*0b04*/ 	.word	0x000000ff
        /*0b08*/ 	.word	0x00030850
        /*0b0c*/ 	.short	0x010a
        /*0b0e*/ 	.byte	0x06
	.zero		1


	//   ....[35]....
        /*0b10*/ 	.word	0x000092e0
        /*0b14*/ 	.word	0x000000ff
        /*0b18*/ 	.word	0x00030850
        /*0b1c*/ 	.short	0x010a
        /*0b1e*/ 	.byte	0x06
	.zero		1


	//   ....[36]....
        /*0b20*/ 	.word	0x00009970
        /*0b24*/ 	.word	0x000000ff
        /*0b28*/ 	.word	0x00000000
        /*0b2c*/ 	.short	0x0101
        /*0b2e*/ 	.byte	0x07
	.zero		1


	//   ....[37]....
        /*0b30*/ 	.word	0x0000a980
        /*0b34*/ 	.word	0x000000ff
        /*0b38*/ 	.word	0x00000000
        /*0b3c*/ 	.short	0x0101
        /*0b3e*/ 	.byte	0x06
	.zero		1


	//   ....[38]....
        /*0b40*/ 	.word	0x0000ac20
        /*0b44*/ 	.word	0x000000ff
        /*0b48*/ 	.word	0x00030830
        /*0b4c*/ 	.short	0x010a
        /*0b4e*/ 	.byte	0x06
	.zero		1


	//   ....[39]....
        /*0b50*/ 	.word	0x0000ac60
        /*0b54*/ 	.word	0x000000ff
        /*0b58*/ 	.word	0x00030830
        /*0b5c*/ 	.short	0x010a
        /*0b5e*/ 	.byte	0x06
	.zero		1


	//   ....[40]....
        /*0b60*/ 	.word	0x0000b740
        /*0b64*/ 	.word	0x000000ff
        /*0b68*/ 	.word	0x00030850
        /*0b6c*/ 	.short	0x010a
        /*0b6e*/ 	.byte	0x06
	.zero		1


	//   ....[41]....
        /*0b70*/ 	.word	0x0000b780
        /*0b74*/ 	.word	0x000000ff
        /*0b78*/ 	.word	0x00030850
        /*0b7c*/ 	.short	0x010a
        /*0b7e*/ 	.byte	0x06
	.zero		1


	//   ....[42]....
        /*0b80*/ 	.word	0x0000bdf0
        /*0b84*/ 	.word	0x000000ff
        /*0b88*/ 	.word	0x00000000
        /*0b8c*/ 	.short	0x0101
        /*0b8e*/ 	.byte	0x04
	.zero		1


	//   ....[43]....
        /*0b90*/ 	.word	0x0000e0c0
        /*0b94*/ 	.word	0x000000ff
        /*0b98*/ 	.word	0x00000000
        /*0b9c*/ 	.short	0x0101
        /*0b9e*/ 	.byte	0x06
	.zero		1


	//   ....[44]....
        /*0ba0*/ 	.word	0x0000e880
        /*0ba4*/ 	.word	0x000000ff
        /*0ba8*/ 	.word	0x00030850
        /*0bac*/ 	.short	0x010a
        /*0bae*/ 	.byte	0x05
	.zero		1


	//   ....[45]....
        /*0bb0*/ 	.word	0x0000e8c0
        /*0bb4*/ 	.word	0x000000ff
        /*0bb8*/ 	.word	0x00030850
        /*0bbc*/ 	.short	0x010a
        /*0bbe*/ 	.byte	0x05
	.zero		1


	//   ....[46]....
        /*0bc0*/ 	.word	0x0000ed90
        /*0bc4*/ 	.word	0x000000ff
        /*0bc8*/ 	.word	0x00000000
        /*0bcc*/ 	.short	0x0101
        /*0bce*/ 	.byte	0x04
	.zero		1


	//   ....[47]....
        /*0bd0*/ 	.word	0x00010890
        /*0bd4*/ 	.word	0x00000011
        /*0bd8*/ 	.word	0x00000000
        /*0bdc*/ 	.short	0x0101
        /*0bde*/ 	.byte	0x3f
	.zero		1


	//   ....[48]....
        /*0be0*/ 	.word	0x000138c0
        /*0be4*/ 	.word	0x00000007
        /*0be8*/ 	.word	0x00030840
        /*0bec*/ 	.short	0x010a
        /*0bee*/ 	.byte	0x3f
	.zero		1


	//   ....[49]....
        /*0bf0*/ 	.word	0x00013f70
        /*0bf4*/ 	.word	0x00000007
        /*0bf8*/ 	.word	0x00030830
        /*0bfc*/ 	.short	0x0107
        /*0bfe*/ 	.byte	0x3f
	.zero		1


	//   ....[50]....
        /*0c00*/ 	.word	0x00014030
        /*0c04*/ 	.word	0x00000007
        /*0c08*/ 	.word	0x00030830
        /*0c0c*/ 	.short	0x0101
        /*0c0e*/ 	.byte	0x3f
	.zero		1


	//   ....[51]....
        /*0c10*/ 	.word	0x00014b80
        /*0c14*/ 	.word	0x00000011
        /*0c18*/ 	.word	0x00030800
        /*0c1c*/ 	.short	0x0107
        /*0c1e*/ 	.byte	0x3f
	.zero		1


	//   ....[52]....
        /*0c20*/ 	.word	0x00014ca0
        /*0c24*/ 	.word	0x00000011
        /*0c28*/ 	.word	0x00030800
        /*0c2c*/ 	.short	0x0101
        /*0c2e*/ 	.byte	0x3f
	.zero		1


	//   ....[53]....
        /*0c30*/ 	.word	0x00014cc0
        /*0c34*/ 	.word	0x00000011
        /*0c38*/ 	.word	0x00030820
        /*0c3c*/ 	.short	0x010a
        /*0c3e*/ 	.byte	0x3f
	.zero		1


	//   ....[54]....
        /*0c40*/ 	.word	0x00015090
        /*0c44*/ 	.word	0x00000007
        /*0c48*/ 	.word	0x00030840
        /*0c4c*/ 	.short	0x010a
        /*0c4e*/ 	.byte	0x3f
	.zero		1


	//   ....[55]....
        /*0c50*/ 	.word	0x00015570
        /*0c54*/ 	.word	0x00000007
        /*0c58*/ 	.word	0x00030830
        /*0c5c*/ 	.short	0x0107
        /*0c5e*/ 	.byte	0x3f
	.zero		1


	//   ....[56]....
        /*0c60*/ 	.word	0x00015630
        /*0c64*/ 	.word	0x00000007
        /*0c68*/ 	.word	0x00030830
        /*0c6c*/ 	.short	0x0101
        /*0c6e*/ 	.byte	0x3f
	.zero		1


	//   ....[57]....
        /*0c70*/ 	.word	0x00015690
        /*0c74*/ 	.word	0x00000006
        /*0c78*/ 	.word	0x00030860
        /*0c7c*/ 	.short	0x010a
        /*0c7e*/ 	.byte	0x3f
	.zero		1


	//   ....[58]....
        /*0c80*/ 	.word	0x00015c00
        /*0c84*/ 	.word	0x00000006
        /*0c88*/ 	.word	0x00030850
        /*0c8c*/ 	.short	0x0107
        /*0c8e*/ 	.byte	0x3f
	.zero		1


	//   ....[59]....
        /*0c90*/ 	.word	0x00015d60
        /*0c94*/ 	.word	0x00000006
        /*0c98*/ 	.word	0x00030850
        /*0c9c*/ 	.short	0x0101
        /*0c9e*/ 	.byte	0x3f
	.zero		1


	//   ....[60]....
        /*0ca0*/ 	.word	0x00015f80
        /*0ca4*/ 	.word	0x00000000
        /*0ca8*/ 	.word	0x00030860
        /*0cac*/ 	.short	0x010a
        /*0cae*/ 	.byte	0x3f
	.zero		1


	//   ....[61]....
        /*0cb0*/ 	.word	0x00016490
        /*0cb4*/ 	.word	0x00000000
        /*0cb8*/ 	.word	0x00030850
        /*0cbc*/ 	.short	0x0107
        /*0cbe*/ 	.byte	0x3f
	.zero		1


	//   ....[62]....
        /*0cc0*/ 	.word	0x00016550
        /*0cc4*/ 	.word	0x00000000
        /*0cc8*/ 	.word	0x00030850
        /*0ccc*/ 	.short	0x0101
        /*0cce*/ 	.byte	0x3f
	.zero		1


	//   ....[63]....
        /*0cd0*/ 	.word	0x00017280
        /*0cd4*/ 	.word	0x00000004
        /*0cd8*/ 	.word	0x00030820
        /*0cdc*/ 	.short	0x010a
        /*0cde*/ 	.byte	0x3f
	.zero		1


	//   ....[64]....
        /*0ce0*/ 	.word	0x00017400
        /*0ce4*/ 	.word	0x00000005
        /*0ce8*/ 	.word	0x00030840
        /*0cec*/ 	.short	0x010a
        /*0cee*/ 	.byte	0x3f
	.zero		1


	//   ....[65]....
        /*0cf0*/ 	.word	0x000174a0
        /*0cf4*/ 	.word	0x00000017
        /*0cf8*/ 	.word	0x00030840
        /*0cfc*/ 	.short	0x010a
        /*0cfe*/ 	.byte	0x3f
	.zero		1


	//   ....[66]....
        /*0d00*/ 	.word	0x000174e0
        /*0d04*/ 	.word	0x00000005
        /*0d08*/ 	.word	0x00030860
        /*0d0c*/ 	.short	0x010a
        /*0d0e*/ 	.byte	0x3f
	.zero		1


	//   ....[67]....
        /*0d10*/ 	.word	0x00017520
        /*0d14*/ 	.word	0x00000017
        /*0d18*/ 	.word	0x00030860
        /*0d1c*/ 	.short	0x010a
        /*0d1e*/ 	.byte	0x3f
	.zero		1


	//   ....[68]....
        /*0d20*/ 	.word	0x00017590
        /*0d24*/ 	.word	0x00000003
        /*0d28*/ 	.word	0x00030800
        /*0d2c*/ 	.short	0x010a
        /*0d2e*/ 	.byte	0x3f
	.zero		1


	//   ....[69]....
        /*0d30*/ 	.word	0x000175e0
        /*0d34*/ 	.word	0x0000000d
        /*0d38*/ 	.word	0x00030830
        /*0d3c*/ 	.short	0x010a
        /*0d3e*/ 	.byte	0x3f
	.zero		1


	//   ....[70]....
        /*0d40*/ 	.word	0x00017640
        /*0d44*/ 	.word	0x00000009
        /*0d48*/ 	.word	0x00030830
        /*0d4c*/ 	.short	0x010a
        /*0d4e*/ 	.byte	0x3f
	.zero		1


	//   ....[71]....
        /*0d50*/ 	.word	0x000176a0
        /*0d54*/ 	.word	0x00000009
        /*0d58*/ 	.word	0x00030850
        /*0d5c*/ 	.short	0x010a
        /*0d5e*/ 	.byte	0x3f
	.zero		1


	//   ....[72]....
        /*0d60*/ 	.word	0x00017700
        /*0d64*/ 	.word	0x00000009
        /*0d68*/ 	.word	0x00030830
        /*0d6c*/ 	.short	0x010a
        /*0d6e*/ 	.byte	0x3f
	.zero		1


	//   ....[73]....
        /*0d70*/ 	.word	0x00017760
        /*0d74*/ 	.word	0x00000009
        /*0d78*/ 	.word	0x00030850
        /*0d7c*/ 	.short	0x010a
        /*0d7e*/ 	.byte	0x3f
	.zero		1


	//   ....[74]....
        /*0d80*/ 	.word	0x000177c0
        /*0d84*/ 	.word	0x00000009
        /*0d88*/ 	.word	0x00030830
        /*0d8c*/ 	.short	0x010a
        /*0d8e*/ 	.byte	0x3f
	.zero		1


	//   ....[75]....
        /*0d90*/ 	.word	0x00017820
        /*0d94*/ 	.word	0x00000009
        /*0d98*/ 	.word	0x00030850
        /*0d9c*/ 	.short	0x010a
        /*0d9e*/ 	.byte	0x3f
	.zero		1


	//   ....[76]....
        /*0da0*/ 	.word	0x00017880
        /*0da4*/ 	.word	0x00000005
        /*0da8*/ 	.word	0x00030850
        /*0dac*/ 	.short	0x010a
        /*0dae*/ 	.byte	0x3f
	.zero		1


	//   ....[77]....
        /*0db0*/ 	.word	0x000179a0
        /*0db4*/ 	.word	0x00000007
        /*0db8*/ 	.word	0x00030840
        /*0dbc*/ 	.short	0x010a
        /*0dbe*/ 	.byte	0x3f
	.zero		1


	//   ....[78]....
        /*0dc0*/ 	.word	0x00018d70
        /*0dc4*/ 	.word	0x00000011
        /*0dc8*/ 	.word	0x00030820
        /*0dcc*/ 	.short	0x010a
        /*0dce*/ 	.byte	0x3f
	.zero		1


	//   ....[79]....
        /*0dd0*/ 	.word	0x00018dc0
        /*0dd4*/ 	.word	0x00000007
        /*0dd8*/ 	.word	0x00030840
        /*0ddc*/ 	.short	0x010a
        /*0dde*/ 	.byte	0x3f
	.zero		1


	//   ....[80]....
        /*0de0*/ 	.word	0x00019590
        /*0de4*/ 	.word	0x00000006
        /*0de8*/ 	.word	0x00030860
        /*0dec*/ 	.short	0x010a
        /*0dee*/ 	.byte	0x3f
	.zero		1


	//   ....[81]....
        /*0df0*/ 	.word	0x00019e30
        /*0df4*/ 	.word	0x00000000
        /*0df8*/ 	.word	0x00030860
        /*0dfc*/ 	.short	0x010a
        /*0dfe*/ 	.byte	0x3f
	.zero		1


	//   ....[82]....
        /*0e00*/ 	.word	0x0001afc0
        /*0e04*/ 	.word	0x00000004
        /*0e08*/ 	.word	0x00030820
        /*0e0c*/ 	.short	0x010a
        /*0e0e*/ 	.byte	0x3f
	.zero		1


	//   ....[83]....
        /*0e10*/ 	.word	0x0001b160
        /*0e14*/ 	.word	0x00000005
        /*0e18*/ 	.word	0x00030840
        /*0e1c*/ 	.short	0x010a
        /*0e1e*/ 	.byte	0x3f
	.zero		1


	//   ....[84]....
        /*0e20*/ 	.word	0x0001b1b0
        /*0e24*/ 	.word	0x00000017
        /*0e28*/ 	.word	0x00030840
        /*0e2c*/ 	.short	0x010a
        /*0e2e*/ 	.byte	0x3f
	.zero		1


	//   ....[85]....
        /*0e30*/ 	.word	0x0001b200
        /*0e34*/ 	.word	0x00000005
        /*0e38*/ 	.word	0x00030860
        /*0e3c*/ 	.short	0x010a
        /*0e3e*/ 	.byte	0x3f
	.zero		1


	//----- nvinfo : EIATTR_NUM_MBARRIERS
	.align		4
.L_207:
        /*0e40*/ 	.byte	0x03, 0x38
        /*0e42*/ 	.short	0x0016


	//----- nvinfo : EIATTR_EXIT_INSTR_OFFSETS
	.align		4
        /*0e44*/ 	.byte	0x04, 0x1c
        /*0e46*/ 	.short	(.L_209 - .L_208)


	//   ....[0]....
.L_208:
        /*0e48*/ 	.word	0x00000960


	//   ....[1]....
        /*0e4c*/ 	.word	0x00011920


	//   ....[2]....
        /*0e50*/ 	.word	0x00017570


	//----- nvinfo : EIATTR_MAX_THREADS
	.align		4
.L_209:
        /*0e54*/ 	.byte	0x04, 0x05
        /*0e56*/ 	.short	(.L_211 - .L_210)
.L_210:
        /*0e58*/ 	.word	0x00000180
        /*0e5c*/ 	.word	0x00000001
        /*0e60*/ 	.word	0x00000001


	//----- nvinfo : EIATTR_CRS_STACK_SIZE
	.align		4
.L_211:
        /*0e64*/ 	.byte	0x04, 0x1e
        /*0e66*/ 	.short	(.L_213 - .L_212)
.L_212:
        /*0e68*/ 	.word	0x00000000


	//----- nvinfo : EIATTR_CBANK_PARAM_SIZE
	.align		4
.L_213:
        /*0e6c*/ 	.byte	0x03, 0x19
        /*0e6e*/ 	.short	0x0af0


	//----- nvinfo : EIATTR_PARAM_CBANK
	.align		4
        /*0e70*/ 	.byte	0x04, 0x0a
        /*0e72*/ 	.short	(.L_215 - .L_214)
	.align		4
.L_214:
        /*0e74*/ 	.word	index@(.nv.constant0._ZN7cutlass13device_kernelIN5flash11enable_sm90INS1_16FlashAttnFwdSm90INS1_25CollectiveMainloopFwdSm90ILi2EN4cute5tupleIJNS5_1CILi1EEES8_S8_EEENS6_IJNS7_ILi128EEENS7_ILi96EEENS7_ILi192EEEEEELi192ENS_6half_tEfNS_4arch4Sm90ELb0ELb1ELb1ELb1ELb1ELb0ELb0ELb1ELb1ELb1ELb0ELb0EEENS1_21CollectiveEpilogueFwdINS6_IJSA_SC_SB_EEES9_SE_SG_Li256ELb1ELb1ELb0ELb0EEENS1_36VarlenDynamicPersistentTileSchedulerILi128ELi96ELi256ELi128ELb0ELb1ELb1ELb1ELb0ELb1EEEEEEEEEvNT_6ParamsE)
        /*0e78*/ 	.short	0x0210
        /*0e7a*/ 	.short	0x0af0


	//----- nvinfo : EIATTR_SW_WAR
	.align		4
.L_215:
        /*0e7c*/ 	.byte	0x04, 0x36
        /*0e7e*/ 	.short	(.L_217 - .L_216)
.L_216:
        /*0e80*/ 	.word	0x00000008
.L_217:


//--------------------- .nv.info._ZN7cutlass13device_kernelIN5flash11enable_sm90INS1_16FlashAttnFwdSm90INS1_25CollectiveMainloopFwdSm90ILi2EN4cute5tupleIJNS5_1CILi1EEES8_S8_EEENS6_IJNS7_ILi128EEENS7_ILi96EEENS7_ILi192EEEEEELi192ENS_6half_tEfNS_4arch4Sm90ELb0ELb1ELb1ELb1ELb1ELb1ELb0ELb1ELb1ELb1ELb0ELb0EEENS1_21CollectiveEpilogueFwdINS6_IJSA_SC_SB_EEES9_SE_SG_Li256ELb1ELb1ELb0ELb0EEENS1_36VarlenDynamicPersistentTileSchedulerILi128ELi96ELi256ELi128ELb0ELb1ELb1ELb1ELb0ELb1EEEEEEEEEvNT_6ParamsE --------------------------
	.section	.nv.info._ZN7cutlass13device_kernelIN5flash11enable_sm90INS1_16FlashAttnFwdSm90INS1_25CollectiveMainloopFwdSm90ILi2EN4cute5tupleIJNS5_1CILi1EEES8_S8_EEENS6_IJNS7_ILi128EEENS7_ILi96EEENS7_ILi192EEEEEELi192ENS_6half_tEfNS_4arch4Sm90ELb0ELb1ELb1ELb1ELb1ELb1ELb0ELb1ELb1ELb1ELb0ELb0EEENS1_21CollectiveEpilogueFwdINS6_IJSA_SC_SB_EEES9_SE_SG_Li256ELb1ELb1ELb0ELb0EEENS1_36VarlenDynamicPersistentTileSchedulerILi128ELi96ELi256ELi128ELb0ELb1ELb1ELb1ELb0ELb1EEEEEEEEEvNT_6ParamsE,"",@"SHT_CUDA_INFO"
	.sectionflags	@""
	.align	4


	//----- nvinfo : EIATTR_CUDA_API_VERSION
	.align		4
        /*0000*/ 	.byte	0x04, 0x37
        /*0002*/ 	.short	(.L_219 - .L_218)
.L_218:
        /*0004*/ 	.word	0x00000082


	//----- nvinfo : EIATTR_KPARAM_INFO
	.align		4
.L_219:
        /*0008*/ 	.byte	0x04, 0x17
        /*000a*/ 	.short	(.L_221 - .L_220)
.L_220:
        /*000c*/ 	.word	0x00000000
        /*0010*/ 	.short	0x0000
        /*0012*/ 	.short	0x0070
        /*0014*/ 	.byte	0x00, 0xf0, 0x01, 0x2a


	//----- nvinfo : EIATTR_SPARSE_MMA_MASK
	.align		4
.L_221:
        /*0018*/ 	.byte	0x03, 0x50
        /*001a*/ 	.short	0x0000


	//----- nvinfo : EIATTR_MAXREG_COUNT
	.align		4
        /*001c*/ 	.byte	0x03, 0x1b
        /*001e*/ 	.short	0x00a8


	//----- nvinfo : EIATTR_NUM_BARRIERS
	.align		4
        /*0020*/ 	.byte	0x02, 0x4c
        /*0022*/ 	.byte	0x10
	.zero		1


	//----- nvinfo : EIATTR_EXTERNS
	.align		4
        /*0024*/ 	.byte	0x04, 0x0f
        /*0026*/ 	.short	(.L_223 - .L_222)


	//   ....[0]....
	.align		4
.L_222:
        /*0028*/ 	.word	index@(__assertfail)


	//----- nvinfo : EIATTR_ANNOTATIONS
	.align		4
.L_223:
        /*002c*/ 	.byte	0x04, 0x55
        /*002e*/ 	.short	(.L_225 - .L_224)


	//   ....[0]....
.L_224:
        /* <DEDUP_REMOVED lines=74> */


	//----- nvinfo : EIATTR_MERCURY_ISA_VERSION
	.align		4
.L_225:
        /*04c0*/ 	.byte	0x03, 0x5f
        /*04c2*/ 	.short	0x0101


	//----- nvinfo : EIATTR_UNUSED_LOAD_BYTE_OFFSET
	.align		4
        /*04c4*/ 	.byte	0x04, 0x44
        /*04c6*/ 	.short	(.L_227 - .L_226)


	//   ....[0]....
.L_226:
        /*04c8*/ 	.word	0x00000a50
        /*04cc*/ 	.word	0x0000fff0


	//   ....[1]....
        /*04d0*/ 	.word	0x000211f0
        /*04d4*/ 	.word	0x0000fff0


	//----- nvinfo : EIATTR_INT_WARP_WIDE_INSTR_OFFSETS
	.align		4
.L_227:
        /*04d8*/ 	.byte	0x04, 0x31
        /*04da*/ 	.short	(.L_229 - .L_228)


	//   ....[0]....
.L_228:
        /*04dc*/ 	.word	0x00000130


	//   ....[1]....
        /*04e0*/ 	.word	0x00000170


	//   ....[2]....
        /*04e4*/ 	.word	0x000001e0


	//   ....[3]....
        /*04e8*/ 	.word	0x00026930


	//   ....[4]....
        /*04ec*/ 	.word	0x000269c0


	//   ....[5]....
        /*04f0*/ 	.word	0x000298a0


	//   ....[6]....
        /*04f4*/ 	.word	0x00029930


	//----- nvinfo : EIATTR_COOP_GROUP_MASK_REGIDS
	.align		4
.L_229:
        /*04f8*/ 	.byte	0x04, 0x29
        /*04fa*/ 	.short	(.L_231 - .L_230)


	//   ....[0]....
.L_230:
        /*04fc*/ 	.word	0xffffffff


	//   ....[1]....
        /*0500*/ 	.word	0xffffffff


	//   ....[2]....
        /*0504*/ 	.word	0xffffffff


	//   ....[3]....
        /*0508*/ 	.word	0xffffffff


	//   ....[4]....
        /*050c*/ 	.word	0xffffffff


	//   ....[5]....
        /*0510*/ 	.word	0xffffffff


	//   ....[6]....
        /*0514*/ 	.word	0xffffffff


	//   ....[7]....
        /*0518*/ 	.word	0xffffffff


	//   ....[8]....
        /*051c*/ 	.word	0xffffffff


	//   ....[9]....
        /*0520*/ 	.word	0xffffffff


	//   ....[10]....
        /*0524*/ 	.word	0xffffffff


	//   ....[11]....
        /*0528*/ 	.word	0xffffffff


	//   ....[12]....
        /*052c*/ 	.word	0xffffffff


	//   ....[13]....
        /*0530*/ 	.word	0xffffffff


	//   ....[14]....
        /*0534*/ 	.word	0xffffffff


	//   ....[15]....
        /*0538*/ 	.word	0xffffffff


	//   ....[16]....
        /*053c*/ 	.word	0xffffffff


	//   ....[17]....
        /*0540*/ 	.word	0xffffffff


	//   ....[18]....
        /*0544*/ 	.word	0xffffffff


	//   ....[19]....
        /*0548*/ 	.word	0xffffffff


	//   ....[20]....
        /*054c*/ 	.word	0xffffffff


	//   ....[21]....
        /*0550*/ 	.word	0xffffffff


	//   ....[22]....
        /*0554*/ 	.word	0xffffffff


	//   ....[23]....
        /*0558*/ 	.word	0xffffffff


	//   ....[24]....
        /*055c*/ 	.word	0xffffffff


	//   ....[25]....
        /*0560*/ 	.word	0xffffffff


	//   ....[26]....
        /*0564*/ 	.word	0xffffffff


	//   ....[27]....
        /*0568*/ 	.word	0xffffffff


	//   ....[28]....
        /*056c*/ 	.word	0xffffffff


	//   ....[29]....
        /*0570*/ 	.word	0xffffffff


	//   ....[30]....
        /*0574*/ 	.word	0xffffffff


	//   ....[31]....
        /*0578*/ 	.word	0xffffffff


	//   ....[32]....
        /*057c*/ 	.word	0xffffffff


	//   ....[33]....
        /*0580*/ 	.word	0xffffffff


	//   ....[34]....
        /*0584*/ 	.word	0xffffffff


	//   ....[35]....
        /*0588*/ 	.word	0xffffffff


	//   ....[36]....
        /*058c*/ 	.word	0xffffffff


	//   ....[37]....
        /*0590*/ 	.word	0xffffffff


	//   ....[38]....
        /*0594*/ 	.word	0xffffffff


	//   ....[39]....
        /*0598*/ 	.word	0xffffffff


	//   ....[40]....
        /*059c*/ 	.word	0xffffffff


	//   ....[41]....
        /*05a0*/ 	.word	0xffffffff


	//   ....[42]....
        /*05a4*/ 	.word	0xffffffff


	//   ....[43]....
        /*05a8*/ 	.word	0xffffffff


	//   ....[44]....
        /*05ac*/ 	.word	0xffffffff


	//   ....[45]....
        /*05b0*/ 	.word	0xffffffff


	//   ....[46]....
        /*05b4*/ 	.word	0xffffffff


	//   ....[47]....
        /*05b8*/ 	.word	0xffffffff


	//   ....[48]....
        /*05bc*/ 	.word	0xffffffff


	//   ....[49]....
        /*05c0*/ 	.word	0xffffffff


	//   ....[50]....
        /*05c4*/ 	.word	0xffffffff


	//   ....[51]....
        /*05c8*/ 	.word	0xffffffff


	//   ....[52]....
        /*05cc*/ 	.word	0xffffffff


	//   ....[53]....
        /*05d0*/ 	.word	0xffffffff


	//   ....[54]....
        /*05d4*/ 	.word	0xffffffff


	//   ....[55]....
        /*05d8*/ 	.word	0xffffffff


	//   ....[56]....
        /*05dc*/ 	.word	0xffffffff


	//   ....[57]....
        /*05e0*/ 	.word	0xffffffff


	//   ....[58]....
        /*05e4*/ 	.word	0xffffffff


	//   ....[59]....
        /*05e8*/ 	.word	0xffffffff


	//   ....[60]....
        /*05ec*/ 	.word	0xffffffff


	//   ....[61]....
        /*05f0*/ 	.word	0xffffffff


	//   ....[62]....
        /*05f4*/ 	.word	0xffffffff


	//   ....[63]....
        /*05f8*/ 	.word	0xffffffff


	//   ....[64]....
        /*05fc*/ 	.word	0xffffffff


	//   ....[65]....
        /*0600*/ 	.word	0xffffffff


	//   ....[66]....
        /*0604*/ 	.word	0xffffffff


	//   ....[67]....
        /*0608*/ 	.word	0xffffffff


	//   ....[68]....
        /*060c*/ 	.word	0xffffffff


	//   ....[69]....
        /*0610*/ 	.word	0xffffffff


	//   ....[70]....
        /*0614*/ 	.word	0xffffffff


	//   ....[71]....
        /*0618*/ 	.word	0xffffffff


	//   ....[72]....
        /*061c*/ 	.word	0xffffffff


	//   ....[73]....
        /*0620*/ 	.word	0xffffffff


	//   ....[74]....
        /*0624*/ 	.word	0xffffffff


	//   ....[75]....
        /*0628*/ 	.word	0xffffffff


	//   ....[76]....
        /*062c*/ 	.word	0xffffffff


	//   ....[77]....
        /*0630*/ 	.word	0xffffffff


	//   ....[78]....
        /*0634*/ 	.word	0xffffffff


	//   ....[79]....
        /*0638*/ 	.word	0xffffffff


	//   ....[80]....
        /*063c*/ 	.word	0xffffffff


	//   ....[81]....
        /*0640*/ 	.word	0xffffffff


	//   ....[82]....
        /*0644*/ 	.word	0xffffffff


	//   ....[83]....
        /*0648*/ 	.word	0xffffffff


	//   ....[84]....
        /*064c*/ 	.word	0xffffffff


	//   ....[85]....
        /*0650*/ 	.word	0xffffffff


	//   ....[86]....
        /*0654*/ 	.word	0xffffffff


	//   ....[87]....
        /*0658*/ 	.word	0xffffffff


	//   ....[88]....
        /*065c*/ 	.word	0xffffffff


	//   ....[89]....
        /*0660*/ 	.word	0xffffffff


	//   ....[90]....
        /*0664*/ 	.word	0xffffffff


	//   ....[91]....
        /*0668*/ 	.word	0xffffffff


	//   ....[92]....
        /*066c*/ 	.word	0xffffffff


	//   ....[93]....
        /*0670*/ 	.word	0xffffffff


	//   ....[94]....
        /*0674*/ 	.word	0xffffffff


	//   ....[95]....
        /*0678*/ 	.word	0xffffffff


	//   ....[96]....
        /*067c*/ 	.word	0xffffffff


	//   ....[97]....
        /*0680*/ 	.word	0xffffffff


	//   ....[98]....
        /*0684*/ 	.word	0xffffffff


	//   ....[99]....
        /*0688*/ 	.word	0xffffffff


	//   ....[100]....
        /*068c*/ 	.word	0xffffffff


	//   ....[101]....
        /*0690*/ 	.word	0xffffffff


	//   ....[102]....
        /*0694*/ 	.word	0xffffffff


	//   ....[103]....
        /*0698*/ 	.word	0xffffffff


	//   ....[104]....
        /*069c*/ 	.word	0xffffffff


	//   ....[105]....
        /*06a0*/ 	.word	0xffffffff


	//   ....[106]....
        /*06a4*/ 	.word	0xffffffff


	//   ....[107]....
        /*06a8*/ 	.word	0xffffffff


	//   ....[108]....
        /*06ac*/ 	.word	0xffffffff


	//   ....[109]....
        /*06b0*/ 	.word	0xffffffff


	//   ....[110]....
        /*06b4*/ 	.word	0xffffffff


	//   ....[111]....
        /*06b8*/ 	.word	0xffffffff


	//   ....[112]....
        /*06bc*/ 	.word	0xffffffff


	//   ....[113]....
        /*06c0*/ 	.word	0xffffffff


	//   ....[114]....
        /*06c4*/ 	.word	0xffffffff


	//   ....[115]....
        /*06c8*/ 	.word	0xffffffff


	//   ....[116]....
        /*06cc*/ 	.word	0xffffffff


	//   ....[117]....
        /*06d0*/ 	.word	0xffffffff


	//   ....[118]....
        /*06d4*/ 	.word	0xffffffff


	//   ....[119]....
        /*06d8*/ 	.word	0xffffffff


	//   ....[120]....
        /*06dc*/ 	.word	0xffffffff


	//   ....[121]....
        /*06e0*/ 	.word	0xffffffff


	//   ....[122]....
        /*06e4*/ 	.word	0xffffffff


	//   ....[123]....
        /*06e8*/ 	.word	0xffffffff


	//   ....[124]....
        /*06ec*/ 	.word	0xffffffff


	//   ....[125]....
        /*06f0*/ 	.word	0xffffffff


	//   ....[126]....
        /*06f4*/ 	.word	0xffffffff


	//   ....[127]....
        /*06f8*/ 	.word	0xffffffff


	//   ....[128]....
        /*06fc*/ 	.word	0xffffffff


	//   ....[129]....
        /*0700*/ 	.word	0xffffffff


	//   ....[130]....
        /*0704*/ 	.word	0xffffffff


	//   ....[131]....
        /*0708*/ 	.word	0xffffffff


	//   ....[132]....
        /*070c*/ 	.word	0xffffffff


	//   ....[133]....
        /*0710*/ 	.word	0xffffffff


	//   ....[134]....
        /*0714*/ 	.word	0xffffffff


	//   ....[135]....
        /*0718*/ 	.word	0xffffffff


	//   ....[136]....
        /*071c*/ 	.word	0xffffffff


	//   ....[137]....
        /*0720*/ 	.word	0xffffffff


	//   ....[138]....
        /*0724*/ 	.word	0xffffffff


	//   ....[139]....
        /*0728*/ 	.word	0xffffffff


	//   ....[140]....
        /*072c*/ 	.word	0xffffffff


	//   ....[141]....
        /*0730*/ 	.word	0xffffffff


	//   ....[142]....
        /*0734*/ 	.word	0xffffffff


	//   ....[143]....
        /*0738*/ 	.word	0xffffffff


	//   ....[144]....
        /*073c*/ 	.word	0xffffffff


	//   ....[145]....
        /*0740*/ 	.word	0xffffffff


	//   ....[146]....
        /*0744*/ 	.word	0xffffffff


	//   ....[147]....
        /*0748*/ 	.word	0xffffffff


	//   ....[148]....
        /*074c*/ 	.word	0xffffffff


	//   ....[149]....
        /*0750*/ 	.word	0xffffffff


	//   ....[150]....
        /*0754*/ 	.word	0xffffffff


	//   ....[151]....
        /*0758*/ 	.word	0xffffffff


	//   ....[152]....
        /*075c*/ 	.word	0xffffffff


	//   ....[153]....
        /*0760*/ 	.word	0xffffffff


	//   ....[154]....
        /*0764*/ 	.word	0xffffffff


	//   ....[155]....
        /*0768*/ 	.word	0xffffffff


	//   ....[156]....
        /*076c*/ 	.word	0xffffffff


	//   ....[157]....
        /*0770*/ 	.word	0xffffffff


	//   ....[158]....
        /*0774*/ 	.word	0xffffffff


	//   ....[159]....
        /*0778*/ 	.word	0xffffffff


	//   ....[160]....
        /*077c*/ 	.word	0xffffffff


	//   ....[161]....
        /*0780*/ 	.word	0xffffffff


	//   ....[162]....
        /*0784*/ 	.word	0xffffffff


	//   ....[163]....
        /*0788*/ 	.word	0xffffffff


	//   ....[164]....
        /*078c*/ 	.word	0xffffffff


	//   ....[165]....
        /*0790*/ 	.word	0xffffffff


	//   ....[166]....
        /*0794*/ 	.word	0xffffffff


	//   ....[167]....
        /*0798*/ 	.word	0xffffffff


	//   ....[168]....
        /*079c*/ 	.word	0xffffffff


	//   ....[169]....
        /*07a0*/ 	.word	0xffffffff


	//   ....[170]....
        /*07a4*/ 	.word	0xffffffff


	//   ....[171]....
        /*07a8*/ 	.word	0xffffffff


	//   ....[172]....
        /*07ac*/ 	.word	0xffffffff


	//   ....[173]....
        /*07b0*/ 	.word	0xffffffff


	//   ....[174]....
        /*07b4*/ 	.word	0xffffffff


	//   ....[175]....
        /*07b8*/ 	.word	0xffffffff


	//   ....[176]....
        /*07bc*/ 	.word	0xffffffff


	//   ....[177]....
        /*07c0*/ 	.word	0xffffffff


	//   ....[178]....
        /*07c4*/ 	.word	0xffffffff


	//   ....[179]....
        /*07c8*/ 	.word	0xffffffff


	//   ....[180]....
        /*07cc*/ 	.word	0xffffffff


	//   ....[181]....
        /*07d0*/ 	.word	0xffffffff


	//   ....[182]....
        /*07d4*/ 	.word	0xffffffff


	//   ....[183]....
        /*07d8*/ 	.word	0xffffffff


	//   ....[184]....
        /*07dc*/ 	.word	0xffffffff


	//   ....[185]....
        /*07e0*/ 	.word	0x0500000f


	//   ....[186]....
        /*07e4*/ 	.word	0x0500000f


	//   ....[187]....
        /*07e8*/ 	.word	0x0500000f


	//   ....[188]....
        /*07ec*/ 	.word	0x0500000f


	//   ....[189]....
        /*07f0*/ 	.word	0x0500000f


	//   ....[190]....
        /*07f4*/ 	.word	0x0500000f


	//   ....[191]....
        /*07f8*/ 	.word	0x0500000f


	//   ....[192]....
        /*07fc*/ 	.word	0x0500000f


	//   ....[193]....
        /*0800*/ 	.word	0x0500000f


	//   ....[194]....
        /*0804*/ 	.word	0x0500000f


	//   ....[195]....
        /*0808*/ 	.word	0x0500000f


	//   ....[196]....
        /*080c*/ 	.word	0x0500000f


	//   ....[197]....
        /*0810*/ 	.word	0x0500000f


	//   ....[198]....
        /*0814*/ 	.word	0x0500000f


	//   ....[199]....
        /*0818*/ 	.word	0x0500000f


	//   ....[200]....
        /*081c*/ 	.word	0x0500000f


	//   ....[201]....
        /*0820*/ 	.word	0x0500000f


	//   ....[202]....
        /*0824*/ 	.word	0x0500000f


	//   ....[203]....
        /*0828*/ 	.word	0x0500000f


	//   ....[204]....
        /*082c*/ 	.word	0x0500000f


	//   ....[205]....
        /*0830*/ 	.word	0x0500000f


	//   ....[206]....
        /*0834*/ 	.word	0x0500000f


	//   ....[207]....
        /*0838*/ 	.word	0x0500000f


	//   ....[208]....
        /*083c*/ 	.word	0x0500000f


	//   ....[209]....
        /*0840*/ 	.word	0x0500000f


	//   ....[210]....
        /*0844*/ 	.word	0x0500000f


	//   ....[211]....
        /*0848*/ 	.word	0x0500000f


	//   ....[212]....
        /*084c*/ 	.word	0x0500000f


	//   ....[213]....
        /*0850*/ 	.word	0x0500000f


	//   ....[214]....
        /*0854*/ 	.word	0x0500000f


	//   ....[215]....
        /*0858*/ 	.word	0x0500000f


	//   ....[216]....
        /*085c*/ 	.word	0x0500000f


	//   ....[217]....
        /*0860*/ 	.word	0x0500000f


	//   ....[218]....
        /*0864*/ 	.word	0x0500000f


	//   ....[219]....
        /*0868*/ 	.word	0x0500000f


	//   ....[220]....
        /*086c*/ 	.word	0x0500000f


	//   ....[221]....
        /*0870*/ 	.word	0x0500000f


	//   ....[222]....
        /*0874*/ 	.word	0x0500000f


	//   ....[223]....
        /*0878*/ 	.word	0x0500000f


	//   ....[224]....
        /*087c*/ 	.word	0x0500000f


	//   ....[225]....
        /*0880*/ 	.word	0x0500000f


	//   ....[226]....
        /*0884*/ 	.word	0x0500000f


	//   ....[227]....
        /*0888*/ 	.word	0x0500000f


	//   ....[228]....
        /*088c*/ 	.word	0x0500000f


	//   ....[229]....
        /*0890*/ 	.word	0x0500000f


	//   ....[230]....
        /*0894*/ 	.word	0x0500000f


	//   ....[231]....
        /*0898*/ 	.word	0x0500000f


	//   ....[232]....
        /*089c*/ 	.word	0x0500000f


	//   ....[233]....
        /*08a0*/ 	.word	0x0500000f


	//   ....[234]....
        /*08a4*/ 	.word	0x0500000f


	//   ....[235]....
        /*08a8*/ 	.word	0x0500000f


	//   ....[236]....
        /*08ac*/ 	.word	0x0500000f


	//   ....[237]....
        /*08b0*/ 	.word	0x0500000f


	//   ....[238]....
        /*08b4*/ 	.word	0x0500000f


	//   ....[239]....
        /*08b8*/ 	.word	0x0500000f


	//   ....[240]....
        /*08bc*/ 	.word	0x0500000f


	//   ....[241]....
        /*08c0*/ 	.word	0x0500000f


	//   ....[242]....
        /*08c4*/ 	.word	0x0500000f


	//   ....[243]....
        /*08c8*/ 	.word	0x0500000f


	//   ....[244]....
        /*08cc*/ 	.word	0x0500000f


	//   ....[245]....
        /*08d0*/ 	.word	0x0500000f


	//   ....[246]....
        /*08d4*/ 	.word	0x0500000f


	//   ....[247]....
        /*08d8*/ 	.word	0x0500000f


	//   ....[248]....
        /*08dc*/ 	.word	0x0500000f


	//   ....[249]....
        /*08e0*/ 	.word	0x0500000f


	//   ....[250]....
        /*08e4*/ 	.word	0x0500000f


	//   ....[251]....
        /*08e8*/ 	.word	0x0500000f


	//   ....[252]....
        /*08ec*/ 	.word	0x0500000f


	//   ....[253]....
        /*08f0*/ 	.word	0x0500000f


	//   ....[254]....
        /*08f4*/ 	.word	0x0500000f


	//   ....[255]....
        /*08f8*/ 	.word	0x0500000f


	//   ....[0]....
        /*08fc*/ 	.word	0x0500000f


	//   ....[1]....
        /*0900*/ 	.word	0x0500000f


	//   ....[2]....
        /*0904*/ 	.word	0x0500000f


	//   ....[3]....
        /*0908*/ 	.word	0x0500000f


	//   ....[4]....
        /*090c*/ 	.word	0x0500000f


	//   ....[5]....
        /*0910*/ 	.word	0x0500000f


	//   ....[6]....
        /*0914*/ 	.word	0x0500000f


	//   ....[7]....
        /*0918*/ 	.word	0x0500000f


	//   ....[8]....
        /*091c*/ 	.word	0x0500000f


	//   ....[9]....
        /*0920*/ 	.word	0x0500000f


	//   ....[10]....
        /*0924*/ 	.word	0x0500000f


	//   ....[11]....
        /*0928*/ 	.word	0x0500000f


	//   ....[12]....
        /*092c*/ 	.word	0x0500000f


	//   ....[13]....
        /*0930*/ 	.word	0x0500000f


	//   ....[14]....
        /*0934*/ 	.word	0x0500000f


	//   ....[15]....
        /*0938*/ 	.word	0x0500000f


	//   ....[16]....
        /*093c*/ 	.word	0x0500000f


	//   ....[17]....
        /*0940*/ 	.word	0x0500000f


	//   ....[18]....
        /*0944*/ 	.word	0x0500000f


	//   ....[19]....
        /*0948*/ 	.word	0x0500000f


	//   ....[20]....
        /*094c*/ 	.word	0x0500000f


	//   ....[21]....
        /*0950*/ 	.word	0x0500000f


	//   ....[22]....
        /*0954*/ 	.word	0x0500000f


	//   ....[23]....
        /*0958*/ 	.word	0x0500000f


	//   ....[24]....
        /*095c*/ 	.word	0x0500000f


	//   ....[25]....
        /*0960*/ 	.word	0x0500000f


	//   ....[26]....
        /*0964*/ 	.word	0x0500000f


	//   ....[27]....
        /*0968*/ 	.word	0x0500000f


	//   ....[28]....
        /*096c*/ 	.word	0x0500000f


	//   ....[29]....
        /*0970*/ 	.word	0x0500000f


	//   ....[30]....
        /*0974*/ 	.word	0x0500000f


	//   ....[31]....
        /*0978*/ 	.word	0x0500000f


	//   ....[32]....
        /*097c*/ 	.word	0x0500000f


	//   ....[33]....
        /*0980*/ 	.word	0x0500000f


	//   ....[34]....
        /*0984*/ 	.word	0x0500000f


	//   ....[35]....
        /*0988*/ 	.word	0x0500000f


	//   ....[36]....
        /*098c*/ 	.word	0x0500000f


	//   ....[37]....
        /*0990*/ 	.word	0x0500000f


	//   ....[38]....
        /*0994*/ 	.word	0x0500000f


	//   ....[39]....
        /*0998*/ 	.word	0x0500000f


	//   ....[40]....
        /*099c*/ 	.word	0x0500000f


	//----- nvinfo : EIATTR_COOP_GROUP_INSTR_OFFSETS
	.align		4
.L_231:
        /*09a0*/ 	.byte	0x04, 0x28
        /*09a2*/ 	.short	(.L_233 - .L_232)


	//   ....[0]....
.L_232:
        /*09a4*/ 	.word	0x00000060


	//   ....[1]....
        /*09a8*/ 	.word	0x00000140


	//   ....[2]....
        /*09ac*/ 	.word	0x00000190


	//   ....[3]....
        /*09b0*/ 	.word	0x000003c0


	//   ....[4]....
        /*09b4*/ 	.word	0x00000520


	//   ....[5]....
        /*09b8*/ 	.word	0x00000640


	//   ....[6]....
        /*09bc*/ 	.word	0x000007a0


	//   ....[7]....
        /*09c0*/ 	.word	0x00003a00


	//   ....[8]....
        /*09c4*/ 	.word	0x00003a10


	//   ....[9]....
        /*09c8*/ 	.word	0x00004ec0


	//   ....[10]....
        /*09cc*/ 	.word	0x00004ed0


	//   ....[11]....
        /*09d0*/ 	.word	0x00006e60


	//   ....[12]....
        /*09d4*/ 	.word	0x00006e70


	//   ....[13]....
        /*09d8*/ 	.word	0x00008430


	//   ....[14]....
        /*09dc*/ 	.word	0x00008440


	//   ....[15]....
        /*09e0*/ 	.word	0x00009d60


	//   ....[16]....
        /*09e4*/ 	.word	0x00009d70


	//   ....[17]....
        /*09e8*/ 	.word	0x0000a000


	//   ....[18]....
        /*09ec*/ 	.word	0x0000a010


	//   ....[19]....
        /*09f0*/ 	.word	0x0000a520


	//   ....[20]....
        /*09f4*/ 	.word	0x0000a540


	//   ....[21]....
        /*09f8*/ 	.word	0x0000a790


	//   ....[22]....
        /*09fc*/ 	.word	0x0000a7b0


	//   ....[23]....
        /*0a00*/ 	.word	0x0000b340


	//   ....[24]....
        /*0a04*/ 	.word	0x0000bac0


	//   ....[25]....
        /*0a08*/ 	.word	0x0000bad0


	//   ....[26]....
        /*0a0c*/ 	.word	0x0000bae0


	//   ....[27]....
        /*0a10*/ 	.word	0x0000baf0


	//   ....[28]....
        /*0a14*/ 	.word	0x0000c2e0


	//   ....[29]....
        /*0a18*/ 	.word	0x0000c2f0


	//   ....[30]....
        /*0a1c*/ 	.word	0x0000c300


	//   ....[31]....
        /*0a20*/ 	.word	0x0000c310


	//   ....[32]....
        /*0a24*/ 	.word	0x0000f0b0


	//   ....[33]....
        /*0a28*/ 	.word	0x0000f0c0


	//   ....[34]....
        /*0a2c*/ 	.word	0x0000f0d0


	//   ....[35]....
        /*0a30*/ 	.word	0x0000f0e0


	//   ....[36]....
        /*0a34*/ 	.word	0x0000f710


	//   ....[37]....
        /*0a38*/ 	.word	0x0000f720


	//   ....[38]....
        /*0a3c*/ 	.word	0x0000f730


	//   ....[39]....
        /*0a40*/ 	.word	0x0000f740


	//   ....[40]....
        /*0a44*/ 	.word	0x00013360


	//   ....[41]....
        /*0a48*/ 	.word	0x00013e40


	//   ....[42]....
        /*0a4c*/ 	.word	0x000144d0


	//   ....[43]....
        /*0a50*/ 	.word	0x000146b0


	//   ....[44]....
        /*0a54*/ 	.word	0x00014b60


	//   ....[45]....
        /*0a58*/ 	.word	0x00014c00


	//   ....[46]....
        /*0a5c*/ 	.word	0x000173c0


	//   ....[47]....
        /*0a60*/ 	.word	0x000176b0


	//   ....[48]....
        /*0a64*/ 	.word	0x00018510


	//   ....[49]....
        /*0a68*/ 	.word	0x00018620


	//   ....[50]....
        /*0a6c*/ 	.word	0x00018c00


	//   ....[51]....
        /*0a70*/ 	.word	0x00018c70


	//   ....[52]....
        /*0a74*/ 	.word	0x0001b650


	//   ....[53]....
        /*0a78*/ 	.word	0x0001b670


	//   ....[54]....
        /*0a7c*/ 	.word	0x0001b690


	//   ....[55]....
        /*0a80*/ 	.word	0x0001b6b0


	//   ....[56]....
        /*0a84*/ 	.word	0x0001dd10


	//   ....[57]....
        /*0a88*/ 	.word	0x0001e810


	//   ....[58]....
        /*0a8c*/ 	.word	0x0001ee60


	//   ....[59]....
        /*0a90*/ 	.word	0x0001ef70


	//   ....[60]....
        /*0a94*/ 	.word	0x0001f570


	//   ....[61]....
        /*0a98*/ 	.word	0x0001f5d0


	//   ....[62]....
        /*0a9c*/ 	.word	0x000208b0


	//   ....[63]....
        /*0aa0*/ 	.word	0x000208e0


	//   ....[64]....
        /*0aa4*/ 	.word	0x00020990


	//   ....[65]....
        /*0aa8*/ 	.word	0x000209b0


	//   ....[66]....
        /*0aac*/ 	.word	0x000220a0


	//   ....[67]....
        /*0ab0*/ 	.word	0x000220e0


	//   ....[68]....
        /*0ab4*/ 	.word	0x00022120


	//   ....[69]....
        /*0ab8*/ 	.word	0x00022160


	//   ....[70]....
        /*0abc*/ 	.word	0x00022780


	//   ....[71]....
        /*0ac0*/ 	.word	0x000227d0


	//   ....[72]....
        /*0ac4*/ 	.word	0x000228e0


	//   ....[73]....
        /*0ac8*/ 	.word	0x00022900


	//   ....[74]....
        /*0acc*/ 	.word	0x00022a00


	//   ....[75]....
        /*0ad0*/ 	.word	0x00022a20


	//   ....[76]....
        /*0ad4*/ 	.word	0x00022b30


	//   ....[77]....
        /*0ad8*/ 	.word	0x00022b50


	//   ....[78]....
        /*0adc*/ 	.word	0x00023450


	//   ....[79]....
        /*0ae0*/ 	.word	0x00023470


	//   ....[80]....
        /*0ae4*/ 	.word	0x00023580


	//   ....[81]....
        /*0ae8*/ 	.word	0x000235a0


	//   ....[82]....
        /*0aec*/ 	.word	0x000236a0


	//   ....[83]....
        /*0af0*/ 	.word	0x000236c0


	//   ....[84]....
        /*0af4*/ 	.word	0x000237d0


	//   ....[85]....
        /*0af8*/ 	.word	0x000237f0


	//   ....[86]....
        /*0afc*/ 	.word	0x00023980


	//   ....[87]....
        /*0b00*/ 	.word	0x00023b30


	//   ....[88]....
        /*0b04*/ 	.word	0x00023b60


	//   ....[89]....
        /*0b08*/ 	.word	0x00023b90


	//   ....[90]....
        /*0b0c*/ 	.word	0x00023bc0


	//   ....[91]....
        /*0b10*/ 	.word	0x00023bf0


	//   ....[92]....
        /*0b14*/ 	.word	0x00023c20


	//   ....[93]....
        /*0b18*/ 	.word	0x00023d90


	//   ....[94]....
        /*0b1c*/ 	.word	0x00023dc0


	//   ....[95]....
        /*0b20*/ 	.word	0x00023df0


	//   ....[96]....
        /*0b24*/ 	.word	0x00023e20


	//   ....[97]....
        /*0b28*/ 	.word	0x00023e50


	//   ....[98]....
        /*0b2c*/ 	.word	0x00023e80


	//   ....[99]....
        /*0b30*/ 	.word	0x00023f10


	//   ....[100]....
        /*0b34*/ 	.word	0x00023f70


	//   ....[101]....
        /*0b38*/ 	.word	0x00024000


	//   ....[102]....
        /*0b3c*/ 	.word	0x000250b0


	//   ....[103]....
        /*0b40*/ 	.word	0x00027520


	//   ....[104]....
        /*0b44*/ 	.word	0x00027540


	//   ....[105]....
        /*0b48*/ 	.word	0x000275f0


	//   ....[106]....
        /*0b4c*/ 	.word	0x00027610


	//   ....[107]....
        /*0b50*/ 	.word	0x000276b0


	//   ....[108]....
        /*0b54*/ 	.word	0x000276d0


	//   ....[109]....
        /*0b58*/ 	.word	0x00027770


	//   ....[110]....
        /*0b5c*/ 	.word	0x00027790


	//   ....[111]....
        /*0b60*/ 	.word	0x00027830


	//   ....[112]....
        /*0b64*/ 	.word	0x00027850


	//   ....[113]....
        /*0b68*/ 	.word	0x00027860


	//   ....[114]....
        /*0b6c*/ 	.word	0x000278f0


	//   ....[115]....
        /*0b70*/ 	.word	0x00028040


	//   ....[116]....
        /*0b74*/ 	.word	0x00028070


	//   ....[117]....
        /*0b78*/ 	.word	0x00028090


	//   ....[118]....
        /*0b7c*/ 	.word	0x00028120


	//   ....[119]....
        /*0b80*/ 	.word	0x00028130


	//   ....[120]....
        /*0b84*/ 	.word	0x000281d0


	//   ....[121]....
        /*0b88*/ 	.word	0x000281e0


	//   ....[122]....
        /*0b8c*/ 	.word	0x00028280


	//   ....[123]....
        /*0b90*/ 	.word	0x00028290


	//   ....[124]....
        /*0b94*/ 	.word	0x00028330


	//   ....[125]....
        /*0b98*/ 	.word	0x00028340


	//   ....[126]....
        /*0b9c*/ 	.word	0x000283e0


	//   ....[127]....
        /*0ba0*/ 	.word	0x000283f0


	//   ....[128]....
        /*0ba4*/ 	.word	0x00028490


	//   ....[129]....
        /*0ba8*/ 	.word	0x000284a0


	//   ....[130]....
        /*0bac*/ 	.word	0x000284b0


	//   ....[131]....
        /*0bb0*/ 	.word	0x00028cc0


	//   ....[132]....
        /*0bb4*/ 	.word	0x00028d00


	//   ....[133]....
        /*0bb8*/ 	.word	0x00028d10


	//   ....[134]....
        /*0bbc*/ 	.word	0x00028d70


	//   ....[135]....
        /*0bc0*/ 	.word	0x00028d80


	//   ....[136]....
        /*0bc4*/ 	.word	0x00028de0


	//   ....[137]....
        /*0bc8*/ 	.word	0x00028e10


	//   ....[138]....
        /*0bcc*/ 	.word	0x00028e50


	//   ....[139]....
        /*0bd0*/ 	.word	0x00028e80


	//   ....[140]....
        /*0bd4*/ 	.word	0x00028ec0


	//   ....[141]....
        /*0bd8*/ 	.word	0x00028ef0


	//   ....[142]....
        /*0bdc*/ 	.word	0x00028f30


	//   ....[143]....
        /*0be0*/ 	.word	0x000291c0


	//   ....[144]....
        /*0be4*/ 	.word	0x000291e0


	//   ....[145]....
        /*0be8*/ 	.word	0x00029280


	//   ....[146]....
        /*0bec*/ 	.word	0x00029290


	//   ....[147]....
        /*0bf0*/ 	.word	0x00029320


	//   ....[148]....
        /*0bf4*/ 	.word	0x00029330


	//   ....[149]....
        /*0bf8*/ 	.word	0x000293c0


	//   ....[150]....
        /*0bfc*/ 	.word	0x000293d0


	//   ....[151]....
        /*0c00*/ 	.word	0x00029460


	//   ....[152]....
        /*0c04*/ 	.word	0x00029470


	//   ....[153]....
        /*0c08*/ 	.word	0x00029480


	//   ....[154]....
        /*0c0c*/ 	.word	0x00029510


	//   ....[155]....
        /*0c10*/ 	.word	0x00029a90


	//   ....[156]....
        /*0c14*/ 	.word	0x00029ad0


	//   ....[157]....
        /*0c18*/ 	.word	0x00029b00


	//   ....[158]....
        /*0c1c*/ 	.word	0x00029b40


	//   ....[159]....
        /*0c20*/ 	.word	0x00029bd0


	//   ....[160]....
        /*0c24*/ 	.word	0x00029c00


	//   ....[161]....
        /*0c28*/ 	.word	0x00029c70


	//   ....[162]....
        /*0c2c*/ 	.word	0x00029ca0


	//   ....[163]....
        /*0c30*/ 	.word	0x00029d10


	//   ....[164]....
        /*0c34*/ 	.word	0x00029d30


	//   ....[165]....
        /*0c38*/ 	.word	0x00029d70


	//   ....[166]....
        /*0c3c*/ 	.word	0x00029dc0


	//   ....[167]....
        /*0c40*/ 	.word	0x0002a1a0


	//   ....[168]....
        /*0c44*/ 	.word	0x0002a1d0


	//   ....[169]....
        /*0c48*/ 	.word	0x0002a200


	//   ....[170]....
        /*0c4c*/ 	.word	0x0002a230


	//   ....[171]....
        /*0c50*/ 	.word	0x0002a260


	//   ....[172]....
        /*0c54*/ 	.word	0x0002a290


	//   ....[173]....
        /*0c58*/ 	.word	0x0002a2c0


	//   ....[174]....
        /*0c5c*/ 	.word	0x0002a2f0


	//   ....[175]....
        /*0c60*/ 	.word	0x0002a470


	//   ....[176]....
        /*0c64*/ 	.word	0x0002a4a0


	//   ....[177]....
        /*0c68*/ 	.word	0x0002a4d0


	//   ....[178]....
        /*0c6c*/ 	.word	0x0002a500


	//   ....[179]....
        /*0c70*/ 	.word	0x0002a530


	//   ....[180]....
        /*0c74*/ 	.word	0x0002a560


	//   ....[181]....
        /*0c78*/ 	.word	0x0002a620


	//   ....[182]....
        /*0c7c*/ 	.word	0x0002a640


	//   ....[183]....
        /*0c80*/ 	.word	0x0002a6b0


	//   ....[184]....
        /*0c84*/ 	.word	0x0002ad50


	//   ....[185]....
        /*0c88*/ 	.word	0x0002b090


	//   ....[186]....
        /*0c8c*/ 	.word	0x0002b120


	//   ....[187]....
        /*0c90*/ 	.word	0x0002b1c0


	//   ....[188]....
        /*0c94*/ 	.word	0x0002b250


	//   ....[189]....
        /*0c98*/ 	.word	0x0002b340


	//   ....[190]....
        /*0c9c*/ 	.word	0x0002b3d0


	//   ....[191]....
        /*0ca0*/ 	.word	0x0002b470


	//   ....[192]....
        /*0ca4*/ 	.word	0x0002b500


	//   ....[193]....
        /*0ca8*/ 	.word	0x0002b5f0


	//   ....[194]....
        /*0cac*/ 	.word	0x0002b680


	//   ....[195]....
        /*0cb0*/ 	.word	0x0002b720


	//   ....[196]....
        /*0cb4*/ 	.word	0x0002b7b0


	//   ....[197]....
        /*0cb8*/ 	.word	0x0002b8a0


	//   ....[198]....
        /*0cbc*/ 	.word	0x0002b930


	//   ....[199]....
        /*0cc0*/ 	.word	0x0002b980


	//   ....[200]....
        /*0cc4*/ 	.word	0x0002b9d0


	//   ....[201]....
        /*0cc8*/ 	.word	0x0002ba60


	//   ....[202]....
        /*0ccc*/ 	.word	0x0002baf0


	//   ....[203]....
        /*0cd0*/ 	.word	0x0002bb40


	//   ....[204]....
        /*0cd4*/ 	.word	0x0002bb90


	//   ....[205]....
        /*0cd8*/ 	.word	0x0002bc80


	//   ....[206]....
        /*0cdc*/ 	.word	0x0002bd10


	//   ....[207]....
        /*0ce0*/ 	.word	0x0002bd60


	//   ....[208]....
        /*0ce4*/ 	.word	0x0002bdb0


	//   ....[209]....
        /*0ce8*/ 	.word	0x0002be40


	//   ....[210]....
        /*0cec*/ 	.word	0x0002bed0


	//   ....[211]....
        /*0cf0*/ 	.word	0x0002bf20


	//   ....[212]....
        /*0cf4*/ 	.word	0x0002bf70


	//   ....[213]....
        /*0cf8*/ 	.word	0x0002c310


	//   ....[214]....
        /*0cfc*/ 	.word	0x0002c5f0


	//   ....[215]....
        /*0d00*/ 	.word	0x0002c6e0


	//   ....[216]....
        /*0d04*/ 	.word	0x0002c780


	//   ....[217]....
        /*0d08*/ 	.word	0x0002c7e0


	//   ....[218]....
        /*0d0c*/ 	.word	0x0002c8f0


	//   ....[219]....
        /*0d10*/ 	.word	0x0002c960


	//   ....[220]....
        /*0d14*/ 	.word	0x0002ca70


	//   ....[221]....
        /*0d18*/ 	.word	0x0002cae0


	//   ....[222]....
        /*0d1c*/ 	.word	0x0002cbf0


	//   ....[223]....
        /*0d20*/ 	.word	0x0002cc60


	//   ....[224]....
        /*0d24*/ 	.word	0x0002cd70


	//   ....[225]....
        /*0d28*/ 	.word	0x0002cde0


	//   ....[226]....
        /*0d2c*/ 	.word	0x0002ce80


	//   ....[227]....
        /*0d30*/ 	.word	0x0002cfa0


	//   ....[228]....
        /*0d34*/ 	.word	0x0002d000


	//   ....[229]....
        /*0d38*/ 	.word	0x0002d060


	//   ....[230]....
        /*0d3c*/ 	.word	0x0002d150


	//   ....[231]....
        /*0d40*/ 	.word	0x0002d1b0


	//   ....[232]....
        /*0d44*/ 	.word	0x0002d2c0


	//   ....[233]....
        /*0d48*/ 	.word	0x0002d320


	//   ....[234]....
        /*0d4c*/ 	.word	0x0002d430


	//   ....[235]....
        /*0d50*/ 	.word	0x0002d490


	//   ....[236]....
        /*0d54*/ 	.word	0x0002d5a0


	//   ....[237]....
        /*0d58*/ 	.word	0x0002d600


	//   ....[238]....
        /*0d5c*/ 	.word	0x0002d710


	//   ....[239]....
        /*0d60*/ 	.word	0x0002d770


	//   ....[240]....
        /*0d64*/ 	.word	0x0002d880


	//   ....[241]....
        /*0d68*/ 	.word	0x0002d8e0


	//   ....[242]....
        /*0d6c*/ 	.word	0x0002d9d0


	//   ....[243]....
        /*0d70*/ 	.word	0x0002db00


	//   ....[244]....
        /*0d74*/ 	.word	0x0002dbc0


	//   ....[245]....
        /*0d78*/ 	.word	0x0002dc40


	//   ....[246]....
        /*0d7c*/ 	.word	0x0002dd10


	//   ....[247]....
        /*0d80*/ 	.word	0x0002dd70


	//   ....[248]....
        /*0d84*/ 	.word	0x0002de40


	//   ....[249]....
        /*0d88*/ 	.word	0x0002dea0


	//   ....[250]....
        /*0d8c*/ 	.word	0x0002df70


	//   ....[251]....
        /*0d90*/ 	.word	0x0002dfd0


	//   ....[252]....
        /*0d94*/ 	.word	0x0002e0a0


	//   ....[253]....
        /*0d98*/ 	.word	0x0002e100


	//   ....[254]....
        /*0d9c*/ 	.word	0x0002e1e0


	//   ....[255]....
        /*0da0*/ 	.word	0x0002e2d0


	//   ....[0]....
        /*0da4*/ 	.word	0x0002e370


	//   ....[1]....
        /*0da8*/ 	.word	0x0002e3d0


	//   ....[2]....
        /*0dac*/ 	.word	0x0002e4d0


	//   ....[3]....
        /*0db0*/ 	.word	0x0002e530


	//   ....[4]....
        /*0db4*/ 	.word	0x0002e630


	//   ....[5]....
        /*0db8*/ 	.word	0x0002e690


	//   ....[6]....
        /*0dbc*/ 	.word	0x0002e790


	//   ....[7]....
        /*0dc0*/ 	.word	0x0002e7f0


	//   ....[8]....
        /*0dc4*/ 	.word	0x0002e8f0


	//   ....[9]....
        /*0dc8*/ 	.word	0x0002e950


	//   ....[10]....
        /*0dcc*/ 	.word	0x0002ea20


	//   ....[11]....
        /*0dd0*/ 	.word	0x0002eb70


	//   ....[12]....
        /*0dd4*/ 	.word	0x0002ec20


	//   ....[13]....
        /*0dd8*/ 	.word	0x0002ecf0


	//   ....[14]....
        /*0ddc*/ 	.word	0x0002edc0


	//   ....[15]....
        /*0de0*/ 	.word	0x0002ee20


	//   ....[16]....
        /*0de4*/ 	.word	0x0002ef10


	//   ....[17]....
        /*0de8*/ 	.word	0x0002ef70


	//   ....[18]....
        /*0dec*/ 	.word	0x0002f060


	//   ....[19]....
        /*0df0*/ 	.word	0x0002f0c0


	//   ....[20]....
        /*0df4*/ 	.word	0x0002f1b0


	//   ....[21]....
        /*0df8*/ 	.word	0x0002f210


	//   ....[22]....
        /*0dfc*/ 	.word	0x0002f2f0


	//   ....[23]....
        /*0e00*/ 	.word	0x0002f380


	//   ....[24]....
        /*0e04*/ 	.word	0x0002f420


	//   ....[25]....
        /*0e08*/ 	.word	0x0002f540


	//   ....[26]....
        /*0e0c*/ 	.word	0x0002f5b0


	//   ....[27]....
        /*0e10*/ 	.word	0x0002f620


	//   ....[28]....
        /*0e14*/ 	.word	0x0002f690


	//   ....[29]....
        /*0e18*/ 	.word	0x0002f700


	//   ....[30]....
        /*0e1c*/ 	.word	0x0002f780


	//   ....[31]....
        /*0e20*/ 	.word	0x0002f810


	//   ....[32]....
        /*0e24*/ 	.word	0x0002f8a0


	//   ....[33]....
        /*0e28*/ 	.word	0x0002f910


	//   ....[34]....
        /*0e2c*/ 	.word	0x0002f980


	//   ....[35]....
        /*0e30*/ 	.word	0x0002f9f0


	//   ....[36]....
        /*0e34*/ 	.word	0x0002fa70


	//   ....[37]....
        /*0e38*/ 	.word	0x0002fae0


	//   ....[38]....
        /*0e3c*/ 	.word	0x0002fb80


	//   ....[39]....
        /*0e40*/ 	.word	0x0002fc10


	//   ....[40]....
        /*0e44*/ 	.word	0x0002fd30


	//----- nvinfo : EIATTR_REG_RECONFIG
	.align		4
.L_233:
        /*0e48*/ 	.byte	0x01, 0x54
	.zero		2


	//----- nvinfo : EIATTR_SYSCALL_OFFSETS
	.align		4
        /*0e4c*/ 	.byte	0x04, 0x46
        /*0e4e*/ 	.short	(.L_235 - .L_234)


	//   ....[0]....
.L_234:
        /*0e50*/ 	.word	0x00001e80


	//   ....[1]....
        /*0e54*/ 	.word	0x00001fd0


	//   ....[2]....
        /*0e58*/ 	.word	0x0000b4e0


	//   ....[3]....
        /*0e5c*/ 	.word	0x0000b810


	//   ....[4]....
        /*0e60*/ 	.word	0x00026b20


	//   ....[5]....
        /*0e64*/ 	.word	0x00026c70


	//   ....[6]....
        /*0e68*/ 	.word	0x00026d60


	//   ....[7]....
        /*0e6c*/ 	.word	0x00027cb0


	//----- nvinfo : EIATTR_MBARRIER_INSTR_OFFSETS
	.align		4
.L_235:
        /*0e70*/ 	.byte	0x04, 0x39
        /*0e72*/ 	.short	(.L_237 - .L_236)


	//   ....[0]....
.L_236:
        /*0e74*/ 	.word	0x00000270
        /*0e78*/ 	.word	0x000000ff
        /*0e7c*/ 	.word	0x00030800
        /*0e80*/ 	.short	0x0100
        /*0e82*/ 	.byte	0x08
	.zero		1


	//   ....[1]....
        /*0e84*/ 	.word	0x00000280
        /*0e88*/ 	.word	0x000000ff
        /*0e8c*/ 	.word	0x00030820
        /*0e90*/ 	.short	0x0100
        /*0e92*/ 	.byte	0x08
	.zero		1


	//   ....[2]....
        /*0e94*/ 	.word	0x00000370
        /*0e98*/ 	.word	0x000000ff
        /*0e9c*/ 	.word	0x00030830
        /*0ea0*/ 	.short	0x0100
        /*0ea2*/ 	.byte	0x08
	.zero		1


	//   ....[3]....
        /*0ea4*/ 	.word	0x00000380
        /*0ea8*/ 	.word	0x000000ff
        /*0eac*/ 	.word	0x00030840
        /*0eb0*/ 	.short	0x0100
        /*0eb2*/ 	.byte	0x08
	.zero		1


	//   ....[4]....
        /*0eb4*/ 	.word	0x00000390
        /*0eb8*/ 	.word	0x000000ff
        /*0ebc*/ 	.word	0x00030838
        /*0ec0*/ 	.short	0x0100
        /*0ec2*/ 	.byte	0x08
	.zero		1


	//   ....[5]....
        /*0ec4*/ 	.word	0x000003a0
        /*0ec8*/ 	.word	0x000000ff
        /*0ecc*/ 	.word	0x00030848
        /*0ed0*/ 	.short	0x0100
        /*0ed2*/ 	.byte	0x08
	.zero		1


	//   ....[6]....
        /*0ed4*/ 	.word	0x000004d0
        /*0ed8*/ 	.word	0x000000ff
        /*0edc*/ 	.word	0x00030850
        /*0ee0*/ 	.short	0x0100
        /*0ee2*/ 	.byte	0x08
	.zero		1


	//   ....[7]....
        /*0ee4*/ 	.word	0x000004e0
        /*0ee8*/ 	.word	0x000000ff
        /*0eec*/ 	.word	0x00030860
        /*0ef0*/ 	.short	0x0100
        /*0ef2*/ 	.byte	0x08
	.zero		1


	//   ....[8]....
        /*0ef4*/ 	.word	0x000004f0
        /*0ef8*/ 	.word	0x000000ff
        /*0efc*/ 	.word	0x00030858
        /*0f00*/ 	.short	0x0100
        /*0f02*/ 	.byte	0x08
	.zero		1


	//   ....[9]....
        /*0f04*/ 	.word	0x00000500
        /*0f08*/ 	.word	0x000000ff
        /*0f0c*/ 	.word	0x00030868
        /*0f10*/ 	.short	0x0100
        /*0f12*/ 	.byte	0x08
	.zero		1


	//   ....[10]....
        /*0f14*/ 	.word	0x000005f0
        /*0f18*/ 	.word	0x000000ff
        /*0f1c*/ 	.word	0x00030870
        /*0f20*/ 	.short	0x0100
        /*0f22*/ 	.byte	0x06
	.zero		1


	//   ....[11]....
        /*0f24*/ 	.word	0x00000600
        /*0f28*/ 	.word	0x000000ff
        /*0f2c*/ 	.word	0x00030880
        /*0f30*/ 	.short	0x0100
        /*0f32*/ 	.byte	0x06
	.zero		1


	//   ....[12]....
        /*0f34*/ 	.word	0x00000610
        /*0f38*/ 	.word	0x000000ff
        /*0f3c*/ 	.word	0x00030878
        /*0f40*/ 	.short	0x0100
        /*0f42*/ 	.byte	0x06
	.zero		1


	//   ....[13]....
        /*0f44*/ 	.word	0x00000620
        /*0f48*/ 	.word	0x000000ff
        /*0f4c*/ 	.word	0x00030888
        /*0f50*/ 	.short	0x0100
        /*0f52*/ 	.byte	0x06
	.zero		1


	//   ....[14]....
        /*0f54*/ 	.word	0x00000750
        /*0f58*/ 	.word	0x000000ff
        /*0f5c*/ 	.word	0x00030890
        /*0f60*/ 	.short	0x0100
        /*0f62*/ 	.byte	0x08
	.zero		1


	//   ....[15]....
        /*0f64*/ 	.word	0x00000760
        /*0f68*/ 	.word	0x000000ff
        /*0f6c*/ 	.word	0x000308a0
        /*0f70*/ 	.short	0x0100
        /*0f72*/ 	.byte	0x08
	.zero		1


	//   ....[16]....
        /*0f74*/ 	.word	0x00000770
        /*0f78*/ 	.word	0x000000ff
        /*0f7c*/ 	.word	0x00030898
        /*0f80*/ 	.short	0x0100
        /*0f82*/ 	.byte	0x08
	.zero		1


	//   ....[17]....
        /*0f84*/ 	.word	0x00000780
        /*0f88*/ 	.word	0x000000ff
        /*0f8c*/ 	.word	0x000308a8
        /*0f90*/ 	.short	0x0100
        /*0f92*/ 	.byte	0x08
	.zero		1


	//   ....[18]....
        /*0f94*/ 	.word	0x000008b0
        /*0f98*/ 	.word	0x000000ff
        /*0f9c*/ 	.word	0x000308b0
        /*0fa0*/ 	.short	0x0100
        /*0fa2*/ 	.byte	0x08
	.zero		1


	//   ....[19]....
        /*0fa4*/ 	.word	0x000008c0
        /*0fa8*/ 	.word	0x000000ff
        /*0fac*/ 	.word	0x000308c0
        /*0fb0*/ 	.short	0x0100
        /*0fb2*/ 	.byte	0x08
	.zero		1


	//   ....[20]....
        /*0fb4*/ 	.word	0x000008d0
        /*0fb8*/ 	.word	0x000000ff
        /*0fbc*/ 	.word	0x000308b8
        /*0fc0*/ 	.short	0x0100
        /*0fc2*/ 	.byte	0x08
	.zero		1


	//   ....[21]....
        /*0fc4*/ 	.word	0x000008e0
        /*0fc8*/ 	.word	0x000000ff
        /*0fcc*/ 	.word	0x000308c8
        /*0fd0*/ 	.short	0x0100
        /*0fd2*/ 	.byte	0x08
	.zero		1


	//   ....[22]....
        /*0fd4*/ 	.word	0x000039b0
        /*0fd8*/ 	.word	0x00000057
        /*0fdc*/ 	.word	0x00030890
        /*0fe0*/ 	.short	0x010a
        /*0fe2*/ 	.byte	0x3f
	.zero		1


	//   ....[23]....
        /*0fe4*/ 	.word	0x00006e00
        /*0fe8*/ 	.word	0x00000057
        /*0fec*/ 	.word	0x00030890
        /*0ff0*/ 	.short	0x010a
        /*0ff2*/ 	.byte	0x3f
	.zero		1


	//   ....[24]....
        /*0ff4*/ 	.word	0x00009ba0
        /*0ff8*/ 	.word	0x00000057
        /*0ffc*/ 	.word	0x00030890
        /*1000*/ 	.short	0x010a
        /*1002*/ 	.byte	0x3f
	.zero		1


	//   ....[25]....
        /*1004*/ 	.word	0x0000a360
        /*1008*/ 	.word	0x0000000b
        /*100c*/ 	.word	0x00000000
        /*1010*/ 	.short	0x0101
        /*1012*/ 	.byte	0x3f
	.zero		1


	//   ....[26]....
        /*1014*/ 	.word	0x0000a3a0
        /*1018*/ 	.word	0x00000057
        /*101c*/ 	.word	0x000308b0
        /*1020*/ 	.short	0x010a
        /*1022*/ 	.byte	0x3f
	.zero		1


	//   ....[27]....
        /*1024*/ 	.word	0x0000aab0
        /*1028*/ 	.word	0x00000057
        /*102c*/ 	.word	0x00000000
        /*1030*/ 	.short	0x0101
        /*1032*/ 	.byte	0x3f
	.zero		1


	//   ....[28]....
        /*1034*/ 	.word	0x0000b570
        /*1038*/ 	.word	0x00000002
        /*103c*/ 	.word	0x00030800
        /*1040*/ 	.short	0x010a
        /*1042*/ 	.byte	0x3f
	.zero		1


	//   ....[29]....
        /*1044*/ 	.word	0x0000b5c0
        /*1048*/ 	.word	0x00000002
        /*104c*/ 	.word	0x00030800
        /*1050*/ 	.short	0x010a
        /*1052*/ 	.byte	0x3f
	.zero		1


	//   ....[30]....
        /*1054*/ 	.word	0x0000caa0
        /*1058*/ 	.word	0x00000002
        /*105c*/ 	.word	0x00030800
        /*1060*/ 	.short	0x010a
        /*1062*/ 	.byte	0x3f
	.zero		1


	//   ....[31]....
        /*1064*/ 	.word	0x0000fc40
        /*1068*/ 	.word	0x00000002
        /*106c*/ 	.word	0x00030800
        /*1070*/ 	.short	0x010a
        /*1072*/ 	.byte	0x3f
	.zero		1


	//   ....[32]....
        /*1074*/ 	.word	0x000124a0
        /*1078*/ 	.word	0x0000004b
        /*107c*/ 	.word	0x00030830
        /*1080*/ 	.short	0x010a
        /*1082*/ 	.byte	0x3f
	.zero		1


	//   ....[33]....
        /*1084*/ 	.word	0x000124e0
        /*1088*/ 	.word	0x0000004b
        /*108c*/ 	.word	0x00030830
        /*1090*/ 	.short	0x010a
        /*1092*/ 	.byte	0x3f
	.zero		1


	//   ....[34]....
        /*1094*/ 	.word	0x00013380
        /*1098*/ 	.word	0x00000019
        /*109c*/ 	.word	0x00000000
        /*10a0*/ 	.short	0x0101
        /*10a2*/ 	.byte	0x3f
	.zero		1


	//   ....[35]....
        /*10a4*/ 	.word	0x00015ac0
        /*10a8*/ 	.word	0x00000005
        /*10ac*/ 	.word	0x00030830
        /*10b0*/ 	.short	0x010a
        /*10b2*/ 	.byte	0x3f
	.zero		1


	//   ....[36]....
        /*10b4*/ 	.word	0x00015b40
        /*10b8*/ 	.word	0x00000005
        /*10bc*/ 	.word	0x00030830
        /*10c0*/ 	.short	0x010a
        /*10c2*/ 	.byte	0x3f
	.zero		1


	//   ....[37]....
        /*10c4*/ 	.word	0x00016a40
        /*10c8*/ 	.word	0x0000000d
        /*10cc*/ 	.word	0x00030850
        /*10d0*/ 	.short	0x010a
        /*10d2*/ 	.byte	0x3f
	.zero		1


	//   ....[38]....
        /*10d4*/ 	.word	0x00016a90
        /*10d8*/ 	.word	0x0000000d
        /*10dc*/ 	.word	0x00030850
        /*10e0*/ 	.short	0x010a
        /*10e2*/ 	.byte	0x3f
	.zero		1


	//   ....[39]....
        /*10e4*/ 	.word	0x00017160
        /*10e8*/ 	.word	0x00000005
        /*10ec*/ 	.word	0x00000000
        /*10f0*/ 	.short	0x0101
        /*10f2*/ 	.byte	0x3f
	.zero		1


	//   ....[40]....
        /*10f4*/ 	.word	0x00019470
        /*10f8*/ 	.word	0x0000000d
        /*10fc*/ 	.word	0x00000000
        /*1100*/ 	.short	0x0101
        /*1102*/ 	.byte	0x3f
	.zero		1


	//   ....[41]....
        /*1104*/ 	.word	0x00019a30
        /*1108*/ 	.word	0x0000000d
        /*110c*/ 	.word	0x00030830
        /*1110*/ 	.short	0x010a
        /*1112*/ 	.byte	0x3f
	.zero		1


	//   ....[42]....
        /*1114*/ 	.word	0x00019ab0
        /*1118*/ 	.word	0x0000000d
        /*111c*/ 	.word	0x00030830
        /*1120*/ 	.short	0x010a
        /*1122*/ 	.byte	0x3f
	.zero		1


	//   ....[43]....
        /*1124*/ 	.word	0x0001a9b0
        /*1128*/ 	.word	0x00000014
        /*112c*/ 	.word	0x00030850
        /*1130*/ 	.short	0x010a
        /*1132*/ 	.byte	0x3f
	.zero		1


	//   ....[44]....
        /*1134*/ 	.word	0x0001aa00
        /*1138*/ 	.word	0x00000014
        /*113c*/ 	.word	0x00030850
        /*1140*/ 	.short	0x010a
        /*1142*/ 	.byte	0x3f
	.zero		1


	//   ....[45]....
        /*1144*/ 	.word	0x0001b130
        /*1148*/ 	.word	0x0000000d
        /*114c*/ 	.word	0x00000000
        /*1150*/ 	.short	0x0101
        /*1152*/ 	.byte	0x3f
	.zero		1


	//   ....[46]....
        /*1154*/ 	.word	0x0001c130
        /*1158*/ 	.word	0x00000014
        /*115c*/ 	.word	0x00000000
        /*1160*/ 	.short	0x0101
        /*1162*/ 	.byte	0x3f
	.zero		1


	//   ....[47]....
        /*1164*/ 	.word	0x0001c400
        /*1168*/ 	.word	0x00000000
        /*116c*/ 	.word	0x00030830
        /*1170*/ 	.short	0x010a
        /*1172*/ 	.byte	0x3f
	.zero		1


	//   ....[48]....
        /*1174*/ 	.word	0x0001c480
        /*1178*/ 	.word	0x00000000
        /*117c*/ 	.word	0x00030830
        /*1180*/ 	.short	0x010a
        /*1182*/ 	.byte	0x3f
	.zero		1


	//   ....[49]....
        /*1184*/ 	.word	0x0001d380
        /*1188*/ 	.word	0x00000014
        /*118c*/ 	.word	0x00030850
        /*1190*/ 	.short	0x010a
        /*1192*/ 	.byte	0x3f
	.zero		1


	//   ....[50]....
        /*1194*/ 	.word	0x0001d3d0
        /*1198*/ 	.word	0x00000014
        /*119c*/ 	.word	0x00030850
        /*11a0*/ 	.short	0x010a
        /*11a2*/ 	.byte	0x3f
	.zero		1


	//   ....[51]....
        /*11a4*/ 	.word	0x0001dd70
        /*11a8*/ 	.word	0x0000007e
        /*11ac*/ 	.word	0x00000000
        /*11b0*/ 	.short	0x0101
        /*11b2*/ 	.byte	0x3f
	.zero		1


	//   ....[52]....
        /*11b4*/ 	.word	0x0001fdb0
        /*11b8*/ 	.word	0x00000014
        /*11bc*/ 	.word	0x00000000
        /*11c0*/ 	.short	0x0101
        /*11c2*/ 	.byte	0x3f
	.zero		1


	//   ....[53]....
        /*11c4*/ 	.word	0x000205c0
        /*11c8*/ 	.word	0x00000009
        /*11cc*/ 	.word	0x00030850
        /*11d0*/ 	.short	0x010a
        /*11d2*/ 	.byte	0x3f
	.zero		1


	//   ....[54]....
        /*11d4*/ 	.word	0x00020660
        /*11d8*/ 	.word	0x00000009
        /*11dc*/ 	.word	0x00030850
        /*11e0*/ 	.short	0x010a
        /*11e2*/ 	.byte	0x3f
	.zero		1


	//   ....[55]....
        /*11e4*/ 	.word	0x00020b70
        /*11e8*/ 	.word	0x000000cb
        /*11ec*/ 	.word	0x00000000
        /*11f0*/ 	.short	0x0101
        /*11f2*/ 	.byte	0x3f
	.zero		1


	//   ....[56]....
        /*11f4*/ 	.word	0x00022790
        /*11f8*/ 	.word	0x00000003
        /*11fc*/ 	.word	0x00000000
        /*1200*/ 	.short	0x0101
        /*1202*/ 	.byte	0x3f
	.zero		1


	//   ....[57]....
        /*1204*/ 	.word	0x00025190
        /*1208*/ 	.word	0x00000017
        /*120c*/ 	.word	0x00030820
        /*1210*/ 	.short	0x010a
        /*1212*/ 	.byte	0x3f
	.zero		1


	//   ....[58]....
        /*1214*/ 	.word	0x00025220
        /*1218*/ 	.word	0x00000003
        /*121c*/ 	.word	0x000308a0
        /*1220*/ 	.short	0x010a
        /*1222*/ 	.byte	0x3f
	.zero		1


	//   ....[59]....
        /*1224*/ 	.word	0x00025670
        /*1228*/ 	.word	0x00000003
        /*122c*/ 	.word	0x000308c0
        /*1230*/ 	.short	0x010a
        /*1232*/ 	.byte	0x3f
	.zero		1


	//   ....[60]....
        /*1234*/ 	.word	0x00025b80
        /*1238*/ 	.word	0x0000000b
        /*123c*/ 	.word	0x000308a0
        /*1240*/ 	.short	0x010a
        /*1242*/ 	.byte	0x3f
	.zero		1


	//   ....[61]....
        /*1244*/ 	.word	0x00025fc0
        /*1248*/ 	.word	0x0000000b
        /*124c*/ 	.word	0x000308c0
        /*1250*/ 	.short	0x010a
        /*1252*/ 	.byte	0x3f
	.zero		1


	//   ....[62]....
        /*1254*/ 	.word	0x000272f0
        /*1258*/ 	.word	0x00000007
        /*125c*/ 	.word	0x00030840
        /*1260*/ 	.short	0x010a
        /*1262*/ 	.byte	0x3f
	.zero		1


	//   ....[63]....
        /*1264*/ 	.word	0x000279b0
        /*1268*/ 	.word	0x00000007
        /*126c*/ 	.word	0x00030830
        /*1270*/ 	.short	0x0107
        /*1272*/ 	.byte	0x3f
	.zero		1


	//   ....[64]....
        /*1274*/ 	.word	0x00027a60
        /*1278*/ 	.word	0x00000007
        /*127c*/ 	.word	0x00030830
        /*1280*/ 	.short	0x0101
        /*1282*/ 	.byte	0x3f
	.zero		1


	//   ....[65]....
        /*1284*/ 	.word	0x00028600
        /*1288*/ 	.word	0x00000017
        /*128c*/ 	.word	0x00030800
        /*1290*/ 	.short	0x0107
        /*1292*/ 	.byte	0x3f
	.zero		1


	//   ....[66]....
        /*1294*/ 	.word	0x00028710
        /*1298*/ 	.word	0x00000017
        /*129c*/ 	.word	0x00030800
        /*12a0*/ 	.short	0x0101
        /*12a2*/ 	.byte	0x3f
	.zero		1


	//   ....[67]....
        /*12a4*/ 	.word	0x00028730
        /*12a8*/ 	.word	0x00000017
        /*12ac*/ 	.word	0x00030820
        /*12b0*/ 	.short	0x010a
        /*12b2*/ 	.byte	0x3f
	.zero		1


	//   ....[68]....
        /*12b4*/ 	.word	0x00028af0
        /*12b8*/ 	.word	0x00000007
        /*12bc*/ 	.word	0x00030840
        /*12c0*/ 	.short	0x010a
        /*12c2*/ 	.byte	0x3f
	.zero		1


	//   ....[69]....
        /*12c4*/ 	.word	0x00028fe0
        /*12c8*/ 	.word	0x00000007
        /*12cc*/ 	.word	0x00030830
        /*12d0*/ 	.short	0x0107
        /*12d2*/ 	.byte	0x3f
	.zero		1


	//   ....[70]....
        /*12d4*/ 	.word	0x00029090
        /*12d8*/ 	.word	0x00000007
        /*12dc*/ 	.word	0x00030830
        /*12e0*/ 	.short	0x0101
        /*12e2*/ 	.byte	0x3f
	.zero		1


	//   ....[71]....
        /*12e4*/ 	.word	0x000290f0
        /*12e8*/ 	.word	0x00000006
        /*12ec*/ 	.word	0x00030860
        /*12f0*/ 	.short	0x010a
        /*12f2*/ 	.byte	0x3f
	.zero		1


	//   ....[72]....
        /*12f4*/ 	.word	0x00029670
        /*12f8*/ 	.word	0x00000006
        /*12fc*/ 	.word	0x00030850
        /*1300*/ 	.short	0x0107
        /*1302*/ 	.byte	0x3f
	.zero		1


	//   ....[73]....
        /*1304*/ 	.word	0x000297c0
        /*1308*/ 	.word	0x00000006
        /*130c*/ 	.word	0x00030850
        /*1310*/ 	.short	0x0101
        /*1312*/ 	.byte	0x3f
	.zero		1


	//   ....[74]....
        /*1314*/ 	.word	0x000299d0
        /*1318*/ 	.word	0x00000000
        /*131c*/ 	.word	0x00030860
        /*1320*/ 	.short	0x010a
        /*1322*/ 	.byte	0x3f
	.zero		1


	//   ....[75]....
        /*1324*/ 	.word	0x00029ef0
        /*1328*/ 	.word	0x00000000
        /*132c*/ 	.word	0x00030850
        /*1330*/ 	.short	0x0107
        /*1332*/ 	.byte	0x3f
	.zero		1


	//   ....[76]....
        /*1334*/ 	.word	0x00029fb0
        /*1338*/ 	.word	0x00000000
        /*133c*/ 	.word	0x00030850
        /*1340*/ 	.short	0x0101
        /*1342*/ 	.byte	0x3f
	.zero		1


	//   ....[77]....
        /*1344*/ 	.word	0x0002acd0
        /*1348*/ 	.word	0x00000005
        /*134c*/ 	.word	0x00030820
        /*1350*/ 	.short	0x010a
        /*1352*/ 	.byte	0x3f
	.zero		1


	//   ....[78]....
        /*1354*/ 	.word	0x0002ae60
        /*1358*/ 	.word	0x00000003
        /*135c*/ 	.word	0x00030840
        /*1360*/ 	.short	0x010a
        /*1362*/ 	.byte	0x3f
	.zero		1


	//   ....[79]....
        /*1364*/ 	.word	0x0002af00
        /*1368*/ 	.word	0x00000005
        /*136c*/ 	.word	0x00030840
        /*1370*/ 	.short	0x010a
        /*1372*/ 	.byte	0x3f
	.zero		1


	//   ....[80]....
        /*1374*/ 	.word	0x0002af40
        /*1378*/ 	.word	0x00000003
        /*137c*/ 	.word	0x00030860
        /*1380*/ 	.short	0x010a
        /*1382*/ 	.byte	0x3f
	.zero		1


	//   ....[81]....
        /*1384*/ 	.word	0x0002af80
        /*1388*/ 	.word	0x00000005
        /*138c*/ 	.word	0x00030860
        /*1390*/ 	.short	0x010a
        /*1392*/ 	.byte	0x3f
	.zero		1


	//   ....[82]....
        /*1394*/ 	.word	0x0002afe0
        /*1398*/ 	.word	0x00000057
        /*139c*/ 	.word	0x00030890
        /*13a0*/ 	.short	0x010a
        /*13a2*/ 	.byte	0x3f
	.zero		1


	//   ....[83]....
        /*13a4*/ 	.word	0x0002b290
        /*13a8*/ 	.word	0x00000057
        /*13ac*/ 	.word	0x00030890
        /*13b0*/ 	.short	0x010a
        /*13b2*/ 	.byte	0x3f
	.zero		1


	//   ....[84]....
        /*13b4*/ 	.word	0x0002b540
        /*13b8*/ 	.word	0x00000057
        /*13bc*/ 	.word	0x00030890
        /*13c0*/ 	.short	0x010a
        /*13c2*/ 	.byte	0x3f
	.zero		1


	//   ....[85]....
        /*13c4*/ 	.word	0x0002b7f0
        /*13c8*/ 	.word	0x00000057
        /*13cc*/ 	.word	0x000308b0
        /*13d0*/ 	.short	0x010a
        /*13d2*/ 	.byte	0x3f
	.zero		1


	//   ....[86]....
        /*13d4*/ 	.word	0x0002bbd0
        /*13d8*/ 	.word	0x00000002
        /*13dc*/ 	.word	0x00030800
        /*13e0*/ 	.short	0x010a
        /*13e2*/ 	.byte	0x3f
	.zero		1


	//   ....[87]....
        /*13e4*/ 	.word	0x0002bfb0
        /*13e8*/ 	.word	0x00000002
        /*13ec*/ 	.word	0x00030800
        /*13f0*/ 	.short	0x010a
        /*13f2*/ 	.byte	0x3f
	.zero		1


	//   ....[88]....
        /*13f4*/ 	.word	0x0002c000
        /*13f8*/ 	.word	0x0000004b
        /*13fc*/ 	.word	0x00030830
        /*1400*/ 	.short	0x010a
        /*1402*/ 	.byte	0x3f
	.zero		1


	//   ....[89]....
        /*1404*/ 	.word	0x0002c050
        /*1408*/ 	.word	0x00000005
        /*140c*/ 	.word	0x00030830
        /*1410*/ 	.short	0x010a
        /*1412*/ 	.byte	0x3f
	.zero		1


	//   ....[90]....
        /*1414*/ 	.word	0x0002c0a0
        /*1418*/ 	.word	0x0000000d
        /*141c*/ 	.word	0x00030850
        /*1420*/ 	.short	0x010a
        /*1422*/ 	.byte	0x3f
	.zero		1


	//   ....[91]....
        /*1424*/ 	.word	0x0002c0f0
        /*1428*/ 	.word	0x0000000d
        /*142c*/ 	.word	0x00030830
        /*1430*/ 	.short	0x010a
        /*1432*/ 	.byte	0x3f
	.zero		1


	//   ....[92]....
        /*1434*/ 	.word	0x0002c140
        /*1438*/ 	.word	0x00000014
        /*143c*/ 	.word	0x00030850
        /*1440*/ 	.short	0x010a
        /*1442*/ 	.byte	0x3f
	.zero		1


	//   ....[93]....
        /*1444*/ 	.word	0x0002c190
        /*1448*/ 	.word	0x00000000
        /*144c*/ 	.word	0x00030830
        /*1450*/ 	.short	0x010a
        /*1452*/ 	.byte	0x3f
	.zero		1


	//   ....[94]....
        /*1454*/ 	.word	0x0002c1e0
        /*1458*/ 	.word	0x00000014
        /*145c*/ 	.word	0x00030850
        /*1460*/ 	.short	0x010a
        /*1462*/ 	.byte	0x3f
	.zero		1


	//   ....[95]....
        /*1464*/ 	.word	0x0002c230
        /*1468*/ 	.word	0x00000009
        /*146c*/ 	.word	0x00030850
        /*1470*/ 	.short	0x010a
        /*1472*/ 	.byte	0x3f
	.zero		1


	//   ....[96]....
        /*1474*/ 	.word	0x0002c3d0
        /*1478*/ 	.word	0x00000017
        /*147c*/ 	.word	0x00030820
        /*1480*/ 	.short	0x010a
        /*1482*/ 	.byte	0x3f
	.zero		1


	//   ....[97]....
        /*1484*/ 	.word	0x0002c420
        /*1488*/ 	.word	0x00000003
        /*148c*/ 	.word	0x000308a0
        /*1490*/ 	.short	0x010a
        /*1492*/ 	.byte	0x3f
	.zero		1


	//   ....[98]....
        /*1494*/ 	.word	0x0002c470
        /*1498*/ 	.word	0x00000003
        /*149c*/ 	.word	0x000308c0
        /*14a0*/ 	.short	0x010a
        /*14a2*/ 	.byte	0x3f
	.zero		1


	//   ....[99]....
        /*14a4*/ 	.word	0x0002c4c0
        /*14a8*/ 	.word	0x0000000b
        /*14ac*/ 	.word	0x000308a0
        /*14b0*/ 	.short	0x010a
        /*14b2*/ 	.byte	0x3f
	.zero		1


	//   ....[100]....
        /*14b4*/ 	.word	0x0002c510
        /*14b8*/ 	.word	0x0000000b
        /*14bc*/ 	.word	0x000308c0
        /*14c0*/ 	.short	0x010a
        /*14c2*/ 	.byte	0x3f
	.zero		1


	//   ....[101]....
        /*14c4*/ 	.word	0x0002c630
        /*14c8*/ 	.word	0x00000007
        /*14cc*/ 	.word	0x00030840
        /*14d0*/ 	.short	0x010a
        /*14d2*/ 	.byte	0x3f
	.zero		1


	//   ....[102]....
        /*14d4*/ 	.word	0x0002da00
        /*14d8*/ 	.word	0x00000017
        /*14dc*/ 	.word	0x00030820
        /*14e0*/ 	.short	0x010a
        /*14e2*/ 	.byte	0x3f
	.zero		1


	//   ....[103]....
        /*14e4*/ 	.word	0x0002da50
        /*14e8*/ 	.word	0x00000007
        /*14ec*/ 	.word	0x00030840
        /*14f0*/ 	.short	0x010a
        /*14f2*/ 	.byte	0x3f
	.zero		1


	//   ....[104]....
        /*14f4*/ 	.word	0x0002e220
        /*14f8*/ 	.word	0x00000006
        /*14fc*/ 	.word	0x00030860
        /*1500*/ 	.short	0x010a
        /*1502*/ 	.byte	0x3f
	.zero		1


	//   ....[105]....
        /*1504*/ 	.word	0x0002eac0
        /*1508*/ 	.word	0x00000000
        /*150c*/ 	.word	0x00030860
        /*1510*/ 	.short	0x010a
        /*1512*/ 	.byte	0x3f
	.zero		1


	//   ....[106]....
        /*1514*/ 	.word	0x0002fc50
        /*1518*/ 	.word	0x00000005
        /*151c*/ 	.word	0x00030820
        /*1520*/ 	.short	0x010a
        /*1522*/ 	.byte	0x3f
	.zero		1


	//   ....[107]....
        /*1524*/ 	.word	0x0002fdf0
        /*1528*/ 	.word	0x00000003
        /*152c*/ 	.word	0x00030840
        /*1530*/ 	.short	0x010a
        /*1532*/ 	.byte	0x3f
	.zero		1


	//   ....[108]....
        /*1534*/ 	.word	0x0002fe40
        /*1538*/ 	.word	0x00000005
        /*153c*/ 	.word	0x00030840
        /*1540*/ 	.short	0x010a
        /*1542*/ 	.byte	0x3f
	.zero		1


	//   ....[109]....
        /*1544*/ 	.word	0x0002fe90
        /*1548*/ 	.word	0x00000003
        /*154c*/ 	.word	0x00030860
        /*1550*/ 	.short	0x010a
        /*1552*/ 	.byte	0x3f
	.zero		1


	//----- nvinfo : EIATTR_NUM_MBARRIERS
	.align		4
.L_237:
        /*1554*/ 	.byte	0x03, 0x38
        /*1556*/ 	.short	0x0016


	//----- nvinfo : EIATTR_EXIT_INSTR_OFFSETS
	.align		4
        /*1558*/ 	.byte	0x04, 0x1c
        /*155a*/ 	.short	(.L_239 - .L_238)


	//   ....[0]....
.L_238:
        /*155c*/ 	.word	0x0002afd0


	//----- nvinfo : EIATTR_MAX_THREADS
	.align		4
.L_239:
        /*1560*/ 	.byte	0x04, 0x05
        /*1562*/ 	.short	(.L_241 - .L_240)
.L_240:
        /*1564*/ 	.word	0x00000180
        /*1568*/ 	.word	0x00000001
        /*156c*/ 	.word	0x00000001


	//----- nvinfo : EIATTR_CRS_STACK_SIZE
	.align		4
.L_241:
        /*1570*/ 	.byte	0x04, 0x1e
        /*1572*/ 	.short	(.L_243 - .L_242)
.L_242:
        /*1574*/ 	.word	0x00000000


	//----- nvinfo : EIATTR_CBANK_PARAM_SIZE
	.align		4
.L_243:
        /*1578*/ 	.byte	0x03, 0x19
        /*157a*/ 	.short	0x0af0


	//----- nvinfo : EIATTR_PARAM_CBANK
	.align		4
        /*157c*/ 	.byte	0x04, 0x0a
        /*157e*/ 	.short	(.L_245 - .L_244)
	.align		4
.L_244:
        /*1580*/ 	.word	index@(.nv.constant0._ZN7cutlass13device_kernelIN5flash11enable_sm90INS1_16FlashAttnFwdSm90INS1_25CollectiveMainloopFwdSm90ILi2EN4cute5tupleIJNS5_1CILi1EEES8_S8_EEENS6_IJNS7_ILi128EEENS7_ILi96EEENS7_ILi192EEEEEELi192ENS_6half_tEfNS_4arch4Sm90ELb0ELb1ELb1ELb1ELb1ELb1ELb0ELb1ELb1ELb1ELb0ELb0EEENS1_21CollectiveEpilogueFwdINS6_IJSA_SC_SB_EEES9_SE_SG_Li256ELb1ELb1ELb0ELb0EEENS1_36VarlenDynamicPersistentTileSchedulerILi128ELi96ELi256ELi128ELb0ELb1ELb1ELb1ELb0ELb1EEEEEEEEEvNT_6ParamsE)
        /*1584*/ 	.short	0x0210
        /*1586*/ 	.short	0x0af0


	//----- nvinfo : EIATTR_SW_WAR
	.align		4
.L_245:
        /*1588*/ 	.byte	0x04, 0x36
        /*158a*/ 	.short	(.L_247 - .L_246)
.L_246:
        /*158c*/ 	.word	0x00000008
.L_247:


//--------------------- .nv.info._ZN7cutlass13device_kernelIN5flash11enable_sm90INS1_16FlashAttnFwdSm90INS1_25CollectiveMainloopFwdSm90ILi2EN4cute5tupleIJNS5_1CILi1EEES8_S8_EEENS6_IJNS7_ILi128EEENS7_ILi96EEENS7_ILi192EEEEEELi192ENS_6half_tEfNS_4arch4Sm90ELb1ELb0ELb1ELb0ELb1ELb0ELb0ELb1ELb1ELb1ELb0ELb0EEENS1_21CollectiveEpilogueFwdINS6_IJSA_SC_SB_EEES9_SE_SG_Li256ELb0ELb1ELb0ELb0EEENS1_30DynamicPersistentTileSchedulerILi256ELi128ELb0ELb1ELb1EEEEEEEEEvNT_6ParamsE --------------------------
	.section	.nv.info._ZN7cutlass13device_kernelIN5flash11enable_sm90INS1_16FlashAttnFwdSm90INS1_25CollectiveMainloopFwdSm90ILi2EN4cute5tupleIJNS5_1CILi1EEES8_S8_EEENS6_IJNS7_ILi128EEENS7_ILi96EEENS7_ILi192EEEEEELi192ENS_6half_tEfNS_4arch4Sm90ELb1ELb0ELb1ELb0ELb1ELb0ELb0ELb1ELb1ELb1ELb0ELb0EEENS1_21CollectiveEpilogueFwdINS6_IJSA_SC_SB_EEES9_SE_SG_Li256ELb0ELb1ELb0ELb0EEENS1_30DynamicPersistentTileSchedulerILi256ELi128ELb0ELb1ELb1EEEEEEEEEvNT_6ParamsE,"",@"SHT_CUDA_INFO"
	.sectionflags	@""
	.align	4


	//----- nvinfo : EIATTR_CUDA_API_VERSION
	.align		4
        /*0000*/ 	.byte	0x04, 0x37
        /*0002*/ 	.short	(.L_249 - .L_248)
.L_248:
        /*0004*/ 	.word	0x00000082


	//----- nvinfo : EIATTR_KPARAM_INFO
	.align		4
.L_249:
        /*0008*/ 	.byte	0x04, 0x17
        /*000a*/ 	.short	(.L_251 - .L_250)
.L_250:
        /*000c*/ 	.word	0x00000000
        /*0010*/ 	.short	0x0000
        /*0012*/ 	.short	0x0070
        /*0014*/ 	.byte	0x00, 0xf0, 0x01, 0x2a


	//----- nvinfo : EIATTR_SPARSE_MMA_MASK
	.align		4
.L_251:
        /*0018*/ 	.byte	0x03, 0x50
        /*001a*/ 	.short	0x0000


	//----- nvinfo : EIATTR_MAXREG_COUNT
	.align		4
        /*001c*/ 	.byte	0x03, 0x1b
        /*001e*/ 	.short	0x00a8


	//----- nvinfo : EIATTR_NUM_BARRIERS
	.align		4
        /*0020*/ 	.byte	0x02, 0x4c
        /*0022*/ 	.byte	0x09
	.zero		1


	//----- nvinfo : EIATTR_EXTERNS
	.align		4
        /*0024*/ 	.byte	0x04, 0x0f
        /*0026*/ 	.short	(.L_253 - .L_252)


	//   ....[0]....
	.align		4
.L_252:
        /*0028*/ 	.word	index@(__assertfail)


	//----- nvinfo : EIATTR_ANNOTATIONS
	.align		4
.L_253:
        /*002c*/ 	.byte	0x04, 0x55
        /*002e*/ 	.short	(.L_255 - .L_254)


	//   ....[0]....
.L_254:
        /*0030*/ 	.word	0x00000001
        /*0034*/ 	.byte	0xa0, 0x08, 0x00, 0x00, 0x01, 0x00, 0x00, 0x00, 0x60, 0x09, 0x00, 0x00, 0x01, 0x00, 0x00, 0x00
        /*0044*/ 	.byte	0xe0, 0xc5, 0x00, 0x00, 0x01, 0x00, 0x00, 0x00, 0x80, 0xc6, 0x00, 0x00, 0x01, 0x00, 0x00, 0x00
        /*0054*/ 	.byte	0x00, 0xc7, 0x00, 0x00, 0x01, 0x00, 0x00, 0x00, 0x70, 0xea, 0x00, 0x00, 0x01, 0x00, 0x00, 0x00
        /*0064*/ 	.byte	0x90, 0xea, 0x00, 0x00, 0x01, 0x00, 0x00, 0x00, 0x70, 0x04, 0x01, 0x00, 0x01, 0x00, 0x00, 0x00
        /*0074*/ 	.byte	0x10, 0x06, 0x01, 0x00


	//----- nvinfo : EIATTR_MERCURY_ISA_VERSION
	.align		4
.L_255:
        /*0078*/ 	.byte	0x03, 0x5f
        /*007a*/ 	.short	0x0101


	//----- nvinfo : EIATTR_INT_WARP_WIDE_INSTR_OFFSETS
	.align		4
        /*007c*/ 	.byte	0x04, 0x31
        /*007e*/ 	.short	(.L_257 - .L_256)


	//   ....[0]....
.L_256:
        /*0080*/ 	.word	0x000000c0


	//   ....[1]....
        /*0084*/ 	.word	0x000000d0


	//   ....[2]....
        /*0088*/ 	.word	0x00000170


	//   ....[3]....
        /*008c*/ 	.word	0x0000cf70


	//   ....[4]....
        /*0090*/ 	.word	0x0000d000


	//   ....[5]....
        /*0094*/ 	.word	0x0000fbc0


	//   ....[6]....
        /*0098*/ 	.word	0x0000fc50


	//----- nvinfo : EIATTR_COOP_GROUP_MASK_REGIDS
	.align		4
.L_257:
        /*009c*/ 	.byte	0x04, 0x29
        /*009e*/ 	.short	(.L_259 - .L_258)


	//   ....[0]....
.L_258:
        /*00a0*/ 	.word	0xffffffff


	//   ....[1]....
        /*00a4*/ 	.word	0xffffffff


	//   ....[2]....
        /*00a8*/ 	.word	0xffffffff


	//   ....[3]....
        /*00ac*/ 	.word	0xffffffff


	//   ....[4]....
        /*00b0*/ 	.word	0xffffffff


	//   ....[5]....
        /*00b4*/ 	.word	0xffffffff


	//   ....[6]....
        /*00b8*/ 	.word	0xffffffff


	//   ....[7]....
        /*00bc*/ 	.word	0xffffffff


	//   ....[8]....
        /*00c0*/ 	.word	0xffffffff


	//   ....[9]....
        /*00c4*/ 	.word	0xffffffff


	//   ....[10]....
        /*00c8*/ 	.word	0xffffffff


	//   ....[11]....
        /*00cc*/ 	.word	0xffffffff


	//   ....[12]....
        /*00d0*/ 	.word	0xffffffff


	//   ....[13]....
        /*00d4*/ 	.word	0xffffffff


	//   ....[14]....
        /*00d8*/ 	.word	0xffffffff


	//   ....[15]....
        /*00dc*/ 	.word	0xffffffff


	//   ....[16]....
        /*00e0*/ 	.word	0xffffffff


	//   ....[17]....
        /*00e4*/ 	.word	0xffffffff


	//   ....[18]....
        /*00e8*/ 	.word	0xffffffff


	//   ....[19]....
        /*00ec*/ 	.word	0xffffffff


	//   ....[20]....
        /*00f0*/ 	.word	0xffffffff


	//   ....[21]....
        /*00f4*/ 	.word	0xffffffff


	//   ....[22]....
        /*00f8*/ 	.word	0xffffffff


	//   ....[23]....
        /*00fc*/ 	.word	0xffffffff


	//   ....[24]....
        /*0100*/ 	.word	0xffffffff


	//   ....[25]....
        /*0104*/ 	.word	0xffffffff


	//   ....[26]....
        /*0108*/ 	.word	0xffffffff


	//   ....[27]....
        /*010c*/ 	.word	0xffffffff


	//   ....[28]....
        /*0110*/ 	.word	0xffffffff


	//   ....[29]....
        /*0114*/ 	.word	0xffffffff


	//   ....[30]....
        /*0118*/ 	.word	0xffffffff


	//   ....[31]....
        /*011c*/ 	.word	0xffffffff


	//   ....[32]....
        /*0120*/ 	.word	0xffffffff


	//   ....[33]....
        /*0124*/ 	.word	0xffffffff


	//   ....[34]....
        /*0128*/ 	.word	0xffffffff


	//   ....[35]....
        /*012c*/ 	.word	0xffffffff


	//   ....[36]....
        /*0130*/ 	.word	0xffffffff


	//   ....[37]....
        /*0134*/ 	.word	0xffffffff


	//   ....[38]....
        /*0138*/ 	.word	0xffffffff


	//   ....[39]....
        /*013c*/ 	.word	0xffffffff


	//   ....[40]....
        /*0140*/ 	.word	0xffffffff


	//   ....[41]....
        /*0144*/ 	.word	0xffffffff


	//   ....[42]....
        /*0148*/ 	.word	0xffffffff


	//   ....[43]....
        /*014c*/ 	.word	0xffffffff


	//   ....[44]....
        /*0150*/ 	.word	0xffffffff


	//   ....[45]....
        /*0154*/ 	.word	0xffffffff


	//   ....[46]....
        /*0158*/ 	.word	0xffffffff


	//   ....[47]....
        /*015c*/ 	.word	0xffffffff


	//   ....[48]....
        /*0160*/ 	.word	0xffffffff


	//   ....[49]....
        /*0164*/ 	.word	0xffffffff


	//   ....[50]....
        /*0168*/ 	.word	0xffffffff


	//   ....[51]....
        /*016c*/ 	.word	0xffffffff


	//   ....[52]....
        /*0170*/ 	.word	0xffffffff


	//   ....[53]....
        /*0174*/ 	.word	0xffffffff


	//   ....[54]....
        /*0178*/ 	.word	0xffffffff


	//   ....[55]....
        /*017c*/ 	.word	0xffffffff


	//   ....[56]....
        /*0180*/ 	.word	0xffffffff


	//   ....[57]....
        /*0184*/ 	.word	0xffffffff


	//   ....[58]....
        /*0188*/ 	.word	0xffffffff


	//   ....[59]....
        /*018c*/ 	.word	0xffffffff


	//   ....[60]....
        /*0190*/ 	.word	0xffffffff


	//   ....[61]....
        /*0194*/ 	.word	0xffffffff


	//   ....[62]....
        /*0198*/ 	.word	0xffffffff


	//   ....[63]....
        /*019c*/ 	.word	0xffffffff


	//   ....[64]....
        /*01a0*/ 	.word	0xffffffff


	//   ....[65]....
        /*01a4*/ 	.word	0xffffffff


	//   ....[66]....
        /*01a8*/ 	.word	0xffffffff


	//   ....[67]....
        /*01ac*/ 	.word	0xffffffff


	//   ....[68]....
        /*01b0*/ 	.word	0xffffffff


	//   ....[69]....
        /*01b4*/ 	.word	0xffffffff


	//   ....[70]....
        /*01b8*/ 	.word	0xffffffff


	//   ....[71]....
        /*01bc*/ 	.word	0xffffffff


	//   ....[72]....
        /*01c0*/ 	.word	0xffffffff


	//   ....[73]....
        /*01c4*/ 	.word	0xffffffff


	//   ....[74]....
        /*01c8*/ 	.word	0xffffffff


	//   ....[75]....
        /*01cc*/ 	.word	0xffffffff


	//   ....[76]....
        /*01d0*/ 	.word	0xffffffff


	//   ....[77]....
        /*01d4*/ 	.word	0xffffffff


	//   ....[78]....
        /*01d8*/ 	.word	0xffffffff


	//   ....[79]....
        /*01dc*/ 	.word	0xffffffff


	//   ....[80]....
        /*01e0*/ 	.word	0xffffffff


	//   ....[81]....
        /*01e4*/ 	.word	0xffffffff


	//   ....[82]....
        /*01e8*/ 	.word	0xffffffff


	//   ....[83]....
        /*01ec*/ 	.word	0xffffffff


	//   ....[84]....
        /*01f0*/ 	.word	0xffffffff


	//   ....[85]....
        /*01f4*/ 	.word	0xffffffff


	//   ....[86]....
        /*01f8*/ 	.word	0xffffffff


	//   ....[87]....
        /*01fc*/ 	.word	0xffffffff


	//   ....[88]....
        /*0200*/ 	.word	0xffffffff


	//   ....[89]....
        /*0204*/ 	.word	0xffffffff


	//   ....[90]....
        /*0208*/ 	.word	0xffffffff


	//   ....[91]....
        /*020c*/ 	.word	0xffffffff


	//   ....[92]....
        /*0210*/ 	.word	0xffffffff


	//   ....[93]....
        /*0214*/ 	.word	0xffffffff


	//   ....[94]....
        /*0218*/ 	.word	0xffffffff


	//   ....[95]....
        /*021c*/ 	.word	0xffffffff


	//   ....[96]....
        /*0220*/ 	.word	0xffffffff


	//   ....[97]....
        /*0224*/ 	.word	0xffffffff


	//   ....[98]....
        /*0228*/ 	.word	0xffffffff


	//   ....[99]....
        /*022c*/ 	.word	0xffffffff


	//   ....[100]....
        /*0230*/ 	.word	0xffffffff


	//   ....[101]....
        /*0234*/ 	.word	0xffffffff


	//   ....[102]....
        /*0238*/ 	.word	0xffffffff


	//   ....[103]....
        /*023c*/ 	.word	0xffffffff


	//   ....[104]....
        /*0240*/ 	.word	0xffffffff


	//   ....[105]....
        /*0244*/ 	.word	0xffffffff


	//   ....[106]....
        /*0248*/ 	.word	0xffffffff


	//   ....[107]....
        /*024c*/ 	.word	0xffffffff


	//   ....[108]....
        /*0250*/ 	.word	0xffffffff


	//   ....[109]....
        /*0254*/ 	.word	0xffffffff


	//   ....[110]....
        /*0258*/ 	.word	0xffffffff


	//   ....[111]....
        /*025c*/ 	.word	0xffffffff


	//   ....[112]....
        /*0260*/ 	.word	0xffffffff


	//   ....[113]....
        /*0264*/ 	.word	0xffffffff


	//   ....[114]....
        /*0268*/ 	.word	0x0500000f


	//   ....[115]....
        /*026c*/ 	.word	0x0500000f


	//   ....[116]....
        /*0270*/ 	.word	0x0500000f


	//   ....[117]....
        /*0274*/ 	.word	0x0500000f


	//   ....[118]....
        /*0278*/ 	.word	0x0500000f


	//   ....[119]....
        /*027c*/ 	.word	0x0500000f


	//   ....[120]....
        /*0280*/ 	.word	0x0500000f


	//   ....[121]....
        /*0284*/ 	.word	0x0500000f


	//   ....[122]....
        /*0288*/ 	.word	0x0500000f


	//   ....[123]....
        /*028c*/ 	.word	0x0500000f


	//   ....[124]....
        /*0290*/ 	.word	0x0500000f


	//   ....[125]....
        /*0294*/ 	.word	0x0500000f


	//   ....[126]....
        /*0298*/ 	.word	0x0500000f


	//   ....[127]....
        /*029c*/ 	.word	0x0500000f


	//   ....[128]....
        /*02a0*/ 	.word	0x0500000f


	//   ....[129]....
        /*02a4*/ 	.word	0x0500000f


	//   ....[130]....
        /*02a8*/ 	.word	0x0500000f


	//   ....[131]....
        /*02ac*/ 	.word	0x0500000f


	//   ....[132]....
        /*02b0*/ 	.word	0x0500000f


	//   ....[133]....
        /*02b4*/ 	.word	0x0500000f


	//   ....[134]....
        /*02b8*/ 	.word	0x0500000f


	//   ....[135]....
        /*02bc*/ 	.word	0x0500000f


	//   ....[136]....
        /*02c0*/ 	.word	0x0500000f


	//   ....[137]....
        /*02c4*/ 	.word	0x0500000f


	//   ....[138]....
        /*02c8*/ 	.word	0x0500000f


	//   ....[139]....
        /*02cc*/ 	.word	0x0500000f


	//   ....[140]....
        /*02d0*/ 	.word	0x0500000f


	//   ....[141]....
        /*02d4*/ 	.word	0x0500000f


	//   ....[142]....
        /*02d8*/ 	.word	0x0500000f


	//   ....[143]....
        /*02dc*/ 	.word	0x0500000f


	//   ....[144]....
        /*02e0*/ 	.word	0x0500000f


	//   ....[145]....
        /*02e4*/ 	.word	0x0500000f


	//   ....[146]....
        /*02e8*/ 	.word	0x0500000f


	//   ....[147]....
        /*02ec*/ 	.word	0x0500000f


	//   ....[148]....
        /*02f0*/ 	.word	0x0500000f


	//   ....[149]....
        /*02f4*/ 	.word	0x0500000f


	//   ....[150]....
        /*02f8*/ 	.word	0x0500000f


	//   ....[151]....
        /*02fc*/ 	.word	0x0500000f


	//   ....[152]....
        /*0300*/ 	.word	0x0500000f


	//   ....[153]....
        /*0304*/ 	.word	0x0500000f


	//   ....[154]....
        /*0308*/ 	.word	0x0500000f


	//   ....[155]....
        /*030c*/ 	.word	0x0500000f


	//   ....[156]....
        /*0310*/ 	.word	0x0500000f


	//   ....[157]....
        /*0314*/ 	.word	0x0500000f


	//   ....[158]....
        /*0318*/ 	.word	0x0500000f


	//   ....[159]....
        /*031c*/ 	.word	0x0500000f


	//   ....[160]....
        /*0320*/ 	.word	0x0500000f


	//   ....[161]....
        /*0324*/ 	.word	0x0500000f


	//   ....[162]....
        /*0328*/ 	.word	0x0500000f


	//   ....[163]....
        /*032c*/ 	.word	0x0500000f


	//   ....[164]....
        /*0330*/ 	.word	0x0500000f


	//   ....[165]....
        /*0334*/ 	.word	0x0500000f


	//   ....[166]....
        /*0338*/ 	.word	0x0500000f


	//   ....[167]....
        /*033c*/ 	.word	0x0500000f


	//   ....[168]....
        /*0340*/ 	.word	0x0500000f


	//   ....[169]....
        /*0344*/ 	.word	0x0500000f


	//   ....[170]....
        /*0348*/ 	.word	0x0500000f


	//   ....[171]....
        /*034c*/ 	.word	0x0500000f


	//   ....[172]....
        /*0350*/ 	.word	0x0500000f


	//   ....[173]....
        /*0354*/ 	.word	0x0500000f


	//   ....[174]....
        /*0358*/ 	.word	0x0500000f


	//   ....[175]....
        /*035c*/ 	.word	0x0500000f


	//   ....[176]....
        /*0360*/ 	.word	0x0500000f


	//   ....[177]....
        /*0364*/ 	.word	0x0500000f


	//   ....[178]....
        /*0368*/ 	.word	0x0500000f


	//   ....[179]....
        /*036c*/ 	.word	0x0500000f


	//   ....[180]....
        /*0370*/ 	.word	0x0500000f


	//----- nvinfo : EIATTR_COOP_GROUP_INSTR_OFFSETS
	.align		4
.L_259:
        /*0374*/ 	.byte	0x04, 0x28
        /*0376*/ 	.short	(.L_261 - .L_260)


	//   ....[0]....
.L_260:
        /*0378*/ 	.word	0x00000070


	//   ....[1]....
        /*037c*/ 	.word	0x000000b0


	//   ....[2]....
        /*0380*/ 	.word	0x000002d0


	//   ....[3]....
        /*0384*/ 	.word	0x00000430


	//   ....[4]....
        /*0388*/ 	.word	0x00000550


	//   ....[5]....
        /*038c*/ 	.word	0x000006b0


	//   ....[6]....
        /*0390*/ 	.word	0x00001530


	//   ....[7]....
        /*0394*/ 	.word	0x000020d0


	//   ....[8]....
        /*0398*/ 	.word	0x000022e0


	//   ....[9]....
        /*039c*/ 	.word	0x00002d20


	//   ....[10]....
        /*03a0*/ 	.word	0x00002db0


	//   ....[11]....
        /*03a4*/ 	.word	0x000034f0


	//   ....[12]....
        /*03a8*/ 	.word	0x00003570


	//   ....[13]....
        /*03ac*/ 	.word	0x000050a0


	//   ....[14]....
        /*03b0*/ 	.word	0x00005940


	//   ....[15]....
        /*03b4*/ 	.word	0x000059a0


	//   ....[16]....
        /*03b8*/ 	.word	0x000059b0


	//   ....[17]....
        /*03bc*/ 	.word	0x00006160


	//   ....[18]....
        /*03c0*/ 	.word	0x000061d0


	//   ....[19]....
        /*03c4*/ 	.word	0x00008490


	//   ....[20]....
        /*03c8*/ 	.word	0x000084c0


	//   ....[21]....
        /*03cc*/ 	.word	0x000084e0


	//   ....[22]....
        /*03d0*/ 	.word	0x00008500


	//   ....[23]....
        /*03d4*/ 	.word	0x000097f0


	//   ....[24]....
        /*03d8*/ 	.word	0x00009820


	//   ....[25]....
        /*03dc*/ 	.word	0x000098d0


	//   ....[26]....
        /*03e0*/ 	.word	0x000098e0


	//   ....[27]....
        /*03e4*/ 	.word	0x0000ae00


	//   ....[28]....
        /*03e8*/ 	.word	0x0000aed0


	//   ....[29]....
        /*03ec*/ 	.word	0x0000af00


	//   ....[30]....
        /*03f0*/ 	.word	0x0000af30


	//   ....[31]....
        /*03f4*/ 	.word	0x0000b620


	//   ....[32]....
        /*03f8*/ 	.word	0x0000b660


	//   ....[33]....
        /*03fc*/ 	.word	0x0000b760


	//   ....[34]....
        /*0400*/ 	.word	0x0000b780


	//   ....[35]....
        /*0404*/ 	.word	0x0000b880


	//   ....[36]....
        /*0408*/ 	.word	0x0000b8a0


	//   ....[37]....
        /*040c*/ 	.word	0x0000b9b0


	//   ....[38]....
        /*0410*/ 	.word	0x0000b9d0


	//   ....[39]....
        /*0414*/ 	.word	0x0000c0b0


	//   ....[40]....
        /*0418*/ 	.word	0x0000c0d0


	//   ....[41]....
        /*041c*/ 	.word	0x0000c1d0


	//   ....[42]....
        /*0420*/ 	.word	0x0000c1f0


	//   ....[43]....
        /*0424*/ 	.word	0x0000c2f0


	//   ....[44]....
        /*0428*/ 	.word	0x0000c310


	//   ....[45]....
        /*042c*/ 	.word	0x0000c420


	//   ....[46]....
        /*0430*/ 	.word	0x0000c440


	//   ....[47]....
        /*0434*/ 	.word	0x0000c610


	//   ....[48]....
        /*0438*/ 	.word	0x0000dae0


	//   ....[49]....
        /*043c*/ 	.word	0x0000db00


	//   ....[50]....
        /*0440*/ 	.word	0x0000db10


	//   ....[51]....
        /*0444*/ 	.word	0x0000db50


	//   ....[52]....
        /*0448*/ 	.word	0x0000dbe0


	//   ....[53]....
        /*044c*/ 	.word	0x0000dc00


	//   ....[54]....
        /*0450*/ 	.word	0x0000dc90


	//   ....[55]....
        /*0454*/ 	.word	0x0000dcb0


	//   ....[56]....
        /*0458*/ 	.word	0x0000dd40


	//   ....[57]....
        /*045c*/ 	.word	0x0000dd60


	//   ....[58]....
        /*0460*/ 	.word	0x0000ddf0


	//   ....[59]....
        /*0464*/ 	.word	0x0000de10


	//   ....[60]....
        /*0468*/ 	.word	0x0000e460


	//   ....[61]....
        /*046c*/ 	.word	0x0000e480


	//   ....[62]....
        /*0470*/ 	.word	0x0000e4a0


	//   ....[63]....
        /*0474*/ 	.word	0x0000e500


	//   ....[64]....
        /*0478*/ 	.word	0x0000e580


	//   ....[65]....
        /*047c*/ 	.word	0x0000e5b0


	//   ....[66]....
        /*0480*/ 	.word	0x0000e630


	//   ....[67]....
        /*0484*/ 	.word	0x0000e660


	//   ....[68]....
        /*0488*/ 	.word	0x0000e6e0


	//   ....[69]....
        /*048c*/ 	.word	0x0000e710


	//   ....[70]....
        /*0490*/ 	.word	0x0000e790


	//   ....[71]....
        /*0494*/ 	.word	0x0000e7c0


	//   ....[72]....
        /*0498*/ 	.word	0x0000e840


	//   ....[73]....
        /*049c*/ 	.word	0x0000e870


	//   ....[74]....
        /*04a0*/ 	.word	0x0000e8f0


	//   ....[75]....
        /*04a4*/ 	.word	0x0000e910


	//   ....[76]....
        /*04a8*/ 	.word	0x0000f030


	//   ....[77]....
        /*04ac*/ 	.word	0x0000f060


	//   ....[78]....
        /*04b0*/ 	.word	0x0000f070


	//   ....[79]....
        /*04b4*/ 	.word	0x0000f090


	//   ....[80]....
        /*04b8*/ 	.word	0x0000f0e0


	//   ....[81]....
        /*04bc*/ 	.word	0x0000f100


	//   ....[82]....
        /*04c0*/ 	.word	0x0000f160


	//   ....[83]....
        /*04c4*/ 	.word	0x0000f180


	//   ....[84]....
        /*04c8*/ 	.word	0x0000f1d0


	//   ....[85]....
        /*04cc*/ 	.word	0x0000f1f0


	//   ....[86]....
        /*04d0*/ 	.word	0x0000f240


	//   ....[87]....
        /*04d4*/ 	.word	0x0000f260


	//   ....[88]....
        /*04d8*/ 	.word	0x0000f500


	//   ....[89]....
        /*04dc*/ 	.word	0x0000f520


	//   ....[90]....
        /*04e0*/ 	.word	0x0000f540


	//   ....[91]....
        /*04e4*/ 	.word	0x0000f5c0


	//   ....[92]....
        /*04e8*/ 	.word	0x0000f5e0


	//   ....[93]....
        /*04ec*/ 	.word	0x0000f660


	//   ....[94]....
        /*04f0*/ 	.word	0x0000f680


	//   ....[95]....
        /*04f4*/ 	.word	0x0000f700


	//   ....[96]....
        /*04f8*/ 	.word	0x0000f720


	//   ....[97]....
        /*04fc*/ 	.word	0x0000f7a0


	//   ....[98]....
        /*0500*/ 	.word	0x0000f7c0


	//   ....[99]....
        /*0504*/ 	.word	0x0000f7d0


	//   ....[100]....
        /*0508*/ 	.word	0x0000fda0


	//   ....[101]....
        /*050c*/ 	.word	0x0000fdc0


	//   ....[102]....
        /*0510*/ 	.word	0x0000fdd0


	//   ....[103]....
        /*0514*/ 	.word	0x0000fdf0


	//   ....[104]....
        /*0518*/ 	.word	0x0000fe90


	//   ....[105]....
        /*051c*/ 	.word	0x0000fec0


	//   ....[106]....
        /*0520*/ 	.word	0x0000ff30


	//   ....[107]....
        /*0524*/ 	.word	0x0000ff60


	//   ....[108]....
        /*0528*/ 	.word	0x0000ffd0


	//   ....[109]....
        /*052c*/ 	.word	0x00010000


	//   ....[110]....
        /*0530*/ 	.word	0x00010070


	//   ....[111]....
        /*0534*/ 	.word	0x000100a0


	//   ....[112]....
        /*0538*/ 	.word	0x000103b0


	//   ....[113]....
        /*053c*/ 	.word	0x00010590


	//   ....[114]....
        /*0540*/ 	.word	0x00010b40


	//   ....[115]....
        /*0544*/ 	.word	0x00010c20


	//   ....[116]....
        /*0548*/ 	.word	0x00010cc0


	//   ....[117]....
        /*054c*/ 	.word	0x00010d40


	//   ....[118]....
        /*0550*/ 	.word	0x00010e00


	//   ....[119]....
        /*0554*/ 	.word	0x00010e80


	//   ....[120]....
        /*0558*/ 	.word	0x00010f60


	//   ....[121]....
        /*055c*/ 	.word	0x00010fe0


	//   ....[122]....
        /*0560*/ 	.word	0x000110c0


	//   ....[123]....
        /*0564*/ 	.word	0x00011140


	//   ....[124]....
        /*0568*/ 	.word	0x00011220


	//   ....[125]....
        /*056c*/ 	.word	0x000112a0


	//   ....[126]....
        /*0570*/ 	.word	0x00011370


	//   ....[127]....
        /*0574*/ 	.word	0x00011400


	//   ....[128]....
        /*0578*/ 	.word	0x00011480


	//   ....[129]....
        /*057c*/ 	.word	0x00011500


	//   ....[130]....
        /*0580*/ 	.word	0x000115c0


	//   ....[131]....
        /*0584*/ 	.word	0x00011640


	//   ....[132]....
        /*0588*/ 	.word	0x00011720


	//   ....[133]....
        /*058c*/ 	.word	0x000117a0


	//   ....[134]....
        /*0590*/ 	.word	0x00011880


	//   ....[135]....
        /*0594*/ 	.word	0x00011900


	//   ....[136]....
        /*0598*/ 	.word	0x000119e0


	//   ....[137]....
        /*059c*/ 	.word	0x00011a60


	//   ....[138]....
        /*05a0*/ 	.word	0x00011b40


	//   ....[139]....
        /*05a4*/ 	.word	0x00011bc0


	//   ....[140]....
        /*05a8*/ 	.word	0x00011ca0


	//   ....[141]....
        /*05ac*/ 	.word	0x00011d20


	//   ....[142]....
        /*05b0*/ 	.word	0x00011de0


	//   ....[143]....
        /*05b4*/ 	.word	0x00011f10


	//   ....[144]....
        /*05b8*/ 	.word	0x00011fc0


	//   ....[145]....
        /*05bc*/ 	.word	0x00012020


	//   ....[146]....
        /*05c0*/ 	.word	0x000120e0


	//   ....[147]....
        /*05c4*/ 	.word	0x00012140


	//   ....[148]....
        /*05c8*/ 	.word	0x00012200


	//   ....[149]....
        /*05cc*/ 	.word	0x00012260


	//   ....[150]....
        /*05d0*/ 	.word	0x00012320


	//   ....[151]....
        /*05d4*/ 	.word	0x00012380


	//   ....[152]....
        /*05d8*/ 	.word	0x00012440


	//   ....[153]....
        /*05dc*/ 	.word	0x000124a0


	//   ....[154]....
        /*05e0*/ 	.word	0x00012560


	//   ....[155]....
        /*05e4*/ 	.word	0x00012640


	//   ....[156]....
        /*05e8*/ 	.word	0x000126e0


	//   ....[157]....
        /*05ec*/ 	.word	0x00012740


	//   ....[158]....
        /*05f0*/ 	.word	0x00012830


	//   ....[159]....
        /*05f4*/ 	.word	0x00012890


	//   ....[160]....
        /*05f8*/ 	.word	0x00012980


	//   ....[161]....
        /*05fc*/ 	.word	0x000129e0


	//   ....[162]....
        /*0600*/ 	.word	0x00012ad0


	//   ....[163]....
        /*0604*/ 	.word	0x00012b30


	//   ....[164]....
        /*0608*/ 	.word	0x00012c20


	//   ....[165]....
        /*060c*/ 	.word	0x00012c80


	//   ....[166]....
        /*0610*/ 	.word	0x00012d40


	//   ....[167]....
        /*0614*/ 	.word	0x00012e80


	//   ....[168]....
        /*0618*/ 	.word	0x00012f20


	//   ....[169]....
        /*061c*/ 	.word	0x00012f80


	//   ....[170]....
        /*0620*/ 	.word	0x00013050


	//   ....[171]....
        /*0624*/ 	.word	0x00013110


	//   ....[172]....
        /*0628*/ 	.word	0x000131d0


	//   ....[173]....
        /*062c*/ 	.word	0x00013290


	//   ....[174]....
        /*0630*/ 	.word	0x00013350


	//   ....[175]....
        /*0634*/ 	.word	0x00013410


	//   ....[176]....
        /*0638*/ 	.word	0x000134d0


	//   ....[177]....
        /*063c*/ 	.word	0x00013590


	//   ....[178]....
        /*0640*/ 	.word	0x00013650


	//   ....[179]....
        /*0644*/ 	.word	0x00013740


	//   ....[180]....
        /*0648*/ 	.word	0x00013860


	//----- nvinfo : EIATTR_REG_RECONFIG
	.align		4
.L_261:
        /*064c*/ 	.byte	0x01, 0x54
	.zero		2


	//----- nvinfo : EIATTR_SYSCALL_OFFSETS
	.align		4
        /*0650*/ 	.byte	0x04, 0x46
        /*0652*/ 	.short	(.L_263 - .L_262)


	//   ....[0]....
.L_262:
        /*0654*/ 	.word	0x00001710


	//   ....[1]....
        /*0658*/ 	.word	0x0000d160


	//   ....[2]....
        /*065c*/ 	.word	0x0000d2b0


	//   ....[3]....
        /*0660*/ 	.word	0x0000d3a0


	//   ....[4]....
        /*0664*/ 	.word	0x0000e110


	//----- nvinfo : EIATTR_MBARRIER_INSTR_OFFSETS
	.align		4
.L_263:
        /*0668*/ 	.byte	0x04, 0x39
        /*066a*/ 	.short	(.L_265 - .L_264)


	//   ....[0]....
.L_264:
        /*066c*/ 	.word	0x00000180
        /*0670*/ 	.word	0x000000ff
        /*0674*/ 	.word	0x00030800
        /*0678*/ 	.short	0x0100
        /*067a*/ 	.byte	0x08
	.zero		1


	//   ....[1]....
        /*067c*/ 	.word	0x00000190
        /*0680*/ 	.word	0x000000ff
        /*0684*/ 	.word	0x00030820
        /*0688*/ 	.short	0x0100
        /*068a*/ 	.byte	0x08
	.zero		1


	//   ....[2]....
        /*068c*/ 	.word	0x00000280
        /*0690*/ 	.word	0x000000ff
        /*0694*/ 	.word	0x00030830
        /*0698*/ 	.short	0x0100
        /*069a*/ 	.byte	0x08
	.zero		1


	//   ....[3]....
        /*069c*/ 	.word	0x00000290
        /*06a0*/ 	.word	0x000000ff
        /*06a4*/ 	.word	0x00030840
        /*06a8*/ 	.short	0x0100
        /*06aa*/ 	.byte	0x08
	.zero		1


	//   ....[4]....
        /*06ac*/ 	.word	0x000002a0
        /*06b0*/ 	.word	0x000000ff
        /*06b4*/ 	.word	0x00030838
        /*06b8*/ 	.short	0x0100
        /*06ba*/ 	.byte	0x08
	.zero		1


	//   ....[5]....
        /*06bc*/ 	.word	0x000002b0
        /*06c0*/ 	.word	0x000000ff
        /*06c4*/ 	.word	0x00030848
        /*06c8*/ 	.short	0x0100
        /*06ca*/ 	.byte	0x08
	.zero		1


	//   ....[6]....
        /*06cc*/ 	.word	0x000003e0
        /*06d0*/ 	.word	0x000000ff
        /*06d4*/ 	.word	0x00030850
        /*06d8*/ 	.short	0x0100
        /*06da*/ 	.byte	0x08
	.zero		1


	//   ....[7]....
        /*06dc*/ 	.word	0x000003f0
        /*06e0*/ 	.word	0x000000ff
        /*06e4*/ 	.word	0x00030860
        /*06e8*/ 	.short	0x0100
        /*06ea*/ 	.byte	0x08
	.zero		1


	//   ....[8]....
        /*06ec*/ 	.word	0x00000400
        /*06f0*/ 	.word	0x000000ff
        /*06f4*/ 	.word	0x00030858
        /*06f8*/ 	.short	0x0100
        /*06fa*/ 	.byte	0x08
	.zero		1


	//   ....[9]....
        /*06fc*/ 	.word	0x00000410
        /*0700*/ 	.word	0x000000ff
        /*0704*/ 	.word	0x00030868
        /*0708*/ 	.short	0x0100
        /*070a*/ 	.byte	0x08
	.zero		1


	//   ....[10]....
        /*070c*/ 	.word	0x00000500
        /*0710*/ 	.word	0x000000ff
        /*0714*/ 	.word	0x00030870
        /*0718*/ 	.short	0x0100
        /*071a*/ 	.byte	0x06
	.zero		1


	//   ....[11]....
        /*071c*/ 	.word	0x00000510
        /*0720*/ 	.word	0x000000ff
        /*0724*/ 	.word	0x00030880
        /*0728*/ 	.short	0x0100
        /*072a*/ 	.byte	0x06
	.zero		1


	//   ....[12]....
        /*072c*/ 	.word	0x00000520
        /*0730*/ 	.word	0x000000ff
        /*0734*/ 	.word	0x00030878
        /*0738*/ 	.short	0x0100
        /*073a*/ 	.byte	0x06
	.zero		1


	//   ....[13]....
        /*073c*/ 	.word	0x00000530
        /*0740*/ 	.word	0x000000ff
        /*0744*/ 	.word	0x00030888
        /*0748*/ 	.short	0x0100
        /*074a*/ 	.byte	0x06
	.zero		1


	//   ....[14]....
        /*074c*/ 	.word	0x00000660
        /*0750*/ 	.word	0x000000ff
        /*0754*/ 	.word	0x00030890
        /*0758*/ 	.short	0x0100
        /*075a*/ 	.byte	0x08
	.zero		1


	//   ....[15]....
        /*075c*/ 	.word	0x00000670
        /*0760*/ 	.word	0x000000ff
        /*0764*/ 	.word	0x000308a0
        /*0768*/ 	.short	0x0100
        /*076a*/ 	.byte	0x08
	.zero		1


	//   ....[16]....
        /*076c*/ 	.word	0x00000680
        /*0770*/ 	.word	0x000000ff
        /*0774*/ 	.word	0x00030898
        /*0778*/ 	.short	0x0100
        /*077a*/ 	.byte	0x08
	.zero		1


	//   ....[17]....
        /*077c*/ 	.word	0x00000690
        /*0780*/ 	.word	0x000000ff
        /*0784*/ 	.word	0x000308a8
        /*0788*/ 	.short	0x0100
        /*078a*/ 	.byte	0x08
	.zero		1


	//   ....[18]....
        /*078c*/ 	.word	0x000007d0
        /*0790*/ 	.word	0x000000ff
        /*0794*/ 	.word	0x000308b0
        /*0798*/ 	.short	0x0100
        /*079a*/ 	.byte	0x08
	.zero		1


	//   ....[19]....
        /*079c*/ 	.word	0x000007e0
        /*07a0*/ 	.word	0x000000ff
        /*07a4*/ 	.word	0x000308c0
        /*07a8*/ 	.short	0x0100
        /*07aa*/ 	.byte	0x08
	.zero		1


	//   ....[20]....
        /*07ac*/ 	.word	0x000007f0
        /*07b0*/ 	.word	0x000000ff
        /*07b4*/ 	.word	0x000308b8
        /*07b8*/ 	.short	0x0100
        /*07ba*/ 	.byte	0x08
	.zero		1


	//   ....[21]....
        /*07bc*/ 	.word	0x00000800
        /*07c0*/ 	.word	0x000000ff
        /*07c4*/ 	.word	0x000308c8
        /*07c8*/ 	.short	0x0100
        /*07ca*/ 	.byte	0x08
	.zero		1


	//   ....[22]....
        /*07cc*/ 	.word	0x000017b0
        /*07d0*/ 	.word	0x000000ff
        /*07d4*/ 	.word	0x00030800
        /*07d8*/ 	.short	0x010a
        /*07da*/ 	.byte	0x28
	.zero		1


	//   ....[23]....
        /*07dc*/ 	.word	0x00001830
        /*07e0*/ 	.word	0x00000000
        /*07e4*/ 	.word	0x00030830
        /*07e8*/ 	.short	0x010a
        /*07ea*/ 	.byte	0x3f
	.zero		1


	//   ....[24]....
        /*07ec*/ 	.word	0x00001870
        /*07f0*/ 	.word	0x00000000
        /*07f4*/ 	.word	0x00030830
        /*07f8*/ 	.short	0x010a
        /*07fa*/ 	.byte	0x3f
	.zero		1


	//   ....[25]....
        /*07fc*/ 	.word	0x00002830
        /*0800*/ 	.word	0x000000ff
        /*0804*/ 	.word	0x00000000
        /*0808*/ 	.short	0x0101
        /*080a*/ 	.byte	0x05
	.zero		1


	//   ....[26]....
        /*080c*/ 	.word	0x000040a0
        /*0810*/ 	.word	0x000000ff
        /*0814*/ 	.word	0x00030830
        /*0818*/ 	.short	0x010a
        /*081a*/ 	.byte	0x08
	.zero		1


	//   ....[27]....
        /*081c*/ 	.word	0x000040e0
        /*0820*/ 	.word	0x000000ff
        /*0824*/ 	.word	0x00030830
        /*0828*/ 	.short	0x010a
        /*082a*/ 	.byte	0x08
	.zero		1


	//   ....[28]....
        /*082c*/ 	.word	0x00004c20
        /*0830*/ 	.word	0x000000ff
        /*0834*/ 	.word	0x00030850
        /*0838*/ 	.short	0x010a
        /*083a*/ 	.byte	0x09
	.zero		1


	//   ....[29]....
        /*083c*/ 	.word	0x00004c60
        /*0840*/ 	.word	0x000000ff
        /*0844*/ 	.word	0x00030850
        /*0848*/ 	.short	0x010a
        /*084a*/ 	.byte	0x09
	.zero		1


	//   ....[30]....
        /*084c*/ 	.word	0x000053a0
        /*0850*/ 	.word	0x000000ff
        /*0854*/ 	.word	0x00000000
        /*0858*/ 	.short	0x0101
        /*085a*/ 	.byte	0x08
	.zero		1


	//   ....[31]....
        /*085c*/ 	.word	0x00006b30
        /*0860*/ 	.word	0x000000ff
        /*0864*/ 	.word	0x00000000
        /*0868*/ 	.short	0x0101
        /*086a*/ 	.byte	0x09
	.zero		1


	//   ....[32]....
        /*086c*/ 	.word	0x00006d20
        /*0870*/ 	.word	0x000000ff
        /*0874*/ 	.word	0x00030830
        /*0878*/ 	.short	0x010a
        /*087a*/ 	.byte	0x08
	.zero		1


	//   ....[33]....
        /*087c*/ 	.word	0x00006d60
        /*0880*/ 	.word	0x000000ff
        /*0884*/ 	.word	0x00030830
        /*0888*/ 	.short	0x010a
        /*088a*/ 	.byte	0x08
	.zero		1


	//   ....[34]....
        /*088c*/ 	.word	0x000078a0
        /*0890*/ 	.word	0x000000ff
        /*0894*/ 	.word	0x00030850
        /*0898*/ 	.short	0x010a
        /*089a*/ 	.byte	0x08
	.zero		1


	//   ....[35]....
        /*089c*/ 	.word	0x000078e0
        /*08a0*/ 	.word	0x000000ff
        /*08a4*/ 	.word	0x00030850
        /*08a8*/ 	.short	0x010a
        /*08aa*/ 	.byte	0x08
	.zero		1


	//   ....[36]....
        /*08ac*/ 	.word	0x00007fc0
        /*08b0*/ 	.word	0x000000ff
        /*08b4*/ 	.word	0x00000000
        /*08b8*/ 	.short	0x0101
        /*08ba*/ 	.byte	0x05
	.zero		1


	//   ....[37]....
        /*08bc*/ 	.word	0x00009040
        /*08c0*/ 	.word	0x000000ff
        /*08c4*/ 	.word	0x00000000
        /*08c8*/ 	.short	0x0101
        /*08ca*/ 	.byte	0x08
	.zero		1


	//   ....[38]....
        /*08cc*/ 	.word	0x00009760
        /*08d0*/ 	.word	0x000000ff
        /*08d4*/ 	.word	0x00030850
        /*08d8*/ 	.short	0x010a
        /*08da*/ 	.byte	0x05
	.zero		1


	//   ....[39]....
        /*08dc*/ 	.word	0x000097a0
        /*08e0*/ 	.word	0x000000ff
        /*08e4*/ 	.word	0x00030850
        /*08e8*/ 	.short	0x010a
        /*08ea*/ 	.byte	0x05
	.zero		1


	//   ....[40]....
        /*08ec*/ 	.word	0x00009dc0
        /*08f0*/ 	.word	0x000000ff
        /*08f4*/ 	.word	0x00000000
        /*08f8*/ 	.short	0x0101
        /*08fa*/ 	.byte	0x04
	.zero		1


	//   ....[41]....
        /*08fc*/ 	.word	0x0000b650
        /*0900*/ 	.word	0x00000034
        /*0904*/ 	.word	0x00000000
        /*0908*/ 	.short	0x0101
        /*090a*/ 	.byte	0x3f
	.zero		1


	//   ....[42]....
        /*090c*/ 	.word	0x0000d8f0
        /*0910*/ 	.word	0x00000000
        /*0914*/ 	.word	0x00030840
        /*0918*/ 	.short	0x010a
        /*091a*/ 	.byte	0x3f
	.zero		1


	//   ....[43]....
        /*091c*/ 	.word	0x0000df00
        /*0920*/ 	.word	0x00000000
        /*0924*/ 	.word	0x00030830
        /*0928*/ 	.short	0x0107
        /*092a*/ 	.byte	0x3f
	.zero		1


	//   ....[44]....
        /*092c*/ 	.word	0x0000dfb0
        /*0930*/ 	.word	0x00000000
        /*0934*/ 	.word	0x00030830
        /*0938*/ 	.short	0x0101
        /*093a*/ 	.byte	0x3f
	.zero		1


	//   ....[45]....
        /*093c*/ 	.word	0x0000ea00
        /*0940*/ 	.word	0x00000011
        /*0944*/ 	.word	0x00030800
        /*0948*/ 	.short	0x0107
        /*094a*/ 	.byte	0x3f
	.zero		1


	//   ....[46]....
        /*094c*/ 	.word	0x0000eaf0
        /*0950*/ 	.word	0x00000011
        /*0954*/ 	.word	0x00030800
        /*0958*/ 	.short	0x0101
        /*095a*/ 	.byte	0x3f
	.zero		1


	//   ....[47]....
        /*095c*/ 	.word	0x0000eb10
        /*0960*/ 	.word	0x00000011
        /*0964*/ 	.word	0x00030820
        /*0968*/ 	.short	0x010a
        /*096a*/ 	.byte	0x3f
	.zero		1


	//   ....[48]....
        /*096c*/ 	.word	0x0000ee60
        /*0970*/ 	.word	0x00000006
        /*0974*/ 	.word	0x00030840
        /*0978*/ 	.short	0x010a
        /*097a*/ 	.byte	0x3f
	.zero		1


	//   ....[49]....
        /*097c*/ 	.word	0x0000f330
        /*0980*/ 	.word	0x00000006
        /*0984*/ 	.word	0x00030830
        /*0988*/ 	.short	0x0107
        /*098a*/ 	.byte	0x3f
	.zero		1


	//   ....[50]....
        /*098c*/ 	.word	0x0000f3e0
        /*0990*/ 	.word	0x00000006
        /*0994*/ 	.word	0x00030830
        /*0998*/ 	.short	0x0101
        /*099a*/ 	.byte	0x3f
	.zero		1


	//   ....[51]....
        /*099c*/ 	.word	0x0000f440
        /*09a0*/ 	.word	0x00000006
        /*09a4*/ 	.word	0x00030860
        /*09a8*/ 	.short	0x010a
        /*09aa*/ 	.byte	0x3f
	.zero		1


	//   ....[52]....
        /*09ac*/ 	.word	0x0000f9a0
        /*09b0*/ 	.word	0x00000006
        /*09b4*/ 	.word	0x00030850
        /*09b8*/ 	.short	0x0107
        /*09ba*/ 	.byte	0x3f
	.zero		1


	//   ....[53]....
        /*09bc*/ 	.word	0x0000faf0
        /*09c0*/ 	.word	0x00000006
        /*09c4*/ 	.word	0x00030850
        /*09c8*/ 	.short	0x0101
        /*09ca*/ 	.byte	0x3f
	.zero		1


	//   ....[54]....
        /*09cc*/ 	.word	0x0000fd00
        /*09d0*/ 	.word	0x00000004
        /*09d4*/ 	.word	0x00030860
        /*09d8*/ 	.short	0x010a
        /*09da*/ 	.byte	0x3f
	.zero		1


	//   ....[55]....
        /*09dc*/ 	.word	0x000101c0
        /*09e0*/ 	.word	0x00000004
        /*09e4*/ 	.word	0x00030850
        /*09e8*/ 	.short	0x0107
        /*09ea*/ 	.byte	0x3f
	.zero		1


	//   ....[56]....
        /*09ec*/ 	.word	0x00010270
        /*09f0*/ 	.word	0x00000004
        /*09f4*/ 	.word	0x00030850
        /*09f8*/ 	.short	0x0101
        /*09fa*/ 	.byte	0x3f
	.zero		1


	//   ....[57]....
        /*09fc*/ 	.word	0x00010510
        /*0a00*/ 	.word	0x00000004
        /*0a04*/ 	.word	0x00030820
        /*0a08*/ 	.short	0x010a
        /*0a0a*/ 	.byte	0x3f
	.zero		1


	//   ....[58]....
        /*0a0c*/ 	.word	0x000106b0
        /*0a10*/ 	.word	0x00000005
        /*0a14*/ 	.word	0x00030840
        /*0a18*/ 	.short	0x010a
        /*0a1a*/ 	.byte	0x3f
	.zero		1


	//   ....[59]....
        /*0a1c*/ 	.word	0x00010750
        /*0a20*/ 	.word	0x00000017
        /*0a24*/ 	.word	0x00030840
        /*0a28*/ 	.short	0x010a
        /*0a2a*/ 	.byte	0x3f
	.zero		1


	//   ....[60]....
        /*0a2c*/ 	.word	0x00010790
        /*0a30*/ 	.word	0x00000005
        /*0a34*/ 	.word	0x00030860
        /*0a38*/ 	.short	0x010a
        /*0a3a*/ 	.byte	0x3f
	.zero		1


	//   ....[61]....
        /*0a3c*/ 	.word	0x000107d0
        /*0a40*/ 	.word	0x00000017
        /*0a44*/ 	.word	0x00030860
        /*0a48*/ 	.short	0x010a
        /*0a4a*/ 	.byte	0x3f
	.zero		1


	//   ....[62]....
        /*0a4c*/ 	.word	0x00010840
        /*0a50*/ 	.word	0x00000003
        /*0a54*/ 	.word	0x00030800
        /*0a58*/ 	.short	0x010a
        /*0a5a*/ 	.byte	0x3f
	.zero		1


	//   ....[63]....
        /*0a5c*/ 	.word	0x00010890
        /*0a60*/ 	.word	0x00000000
        /*0a64*/ 	.word	0x00030830
        /*0a68*/ 	.short	0x010a
        /*0a6a*/ 	.byte	0x3f
	.zero		1


	//   ....[64]....
        /*0a6c*/ 	.word	0x000108f0
        /*0a70*/ 	.word	0x0000000c
        /*0a74*/ 	.word	0x00030830
        /*0a78*/ 	.short	0x010a
        /*0a7a*/ 	.byte	0x3f
	.zero		1


	//   ....[65]....
        /*0a7c*/ 	.word	0x00010950
        /*0a80*/ 	.word	0x0000000b
        /*0a84*/ 	.word	0x00030850
        /*0a88*/ 	.short	0x010a
        /*0a8a*/ 	.byte	0x3f
	.zero		1


	//   ....[66]....
        /*0a8c*/ 	.word	0x000109b0
        /*0a90*/ 	.word	0x0000000c
        /*0a94*/ 	.word	0x00030830
        /*0a98*/ 	.short	0x010a
        /*0a9a*/ 	.byte	0x3f
	.zero		1


	//   ....[67]....
        /*0a9c*/ 	.word	0x00010a10
        /*0aa0*/ 	.word	0x0000000b
        /*0aa4*/ 	.word	0x00030850
        /*0aa8*/ 	.short	0x010a
        /*0aaa*/ 	.byte	0x3f
	.zero		1


	//   ....[68]....
        /*0aac*/ 	.word	0x00010a70
        /*0ab0*/ 	.word	0x00000005
        /*0ab4*/ 	.word	0x00030850
        /*0ab8*/ 	.short	0x010a
        /*0aba*/ 	.byte	0x3f
	.zero		1


	//   ....[69]....
        /*0abc*/ 	.word	0x00010b70
        /*0ac0*/ 	.word	0x00000000
        /*0ac4*/ 	.word	0x00030840
        /*0ac8*/ 	.short	0x010a
        /*0aca*/ 	.byte	0x3f
	.zero		1


	//   ....[70]....
        /*0acc*/ 	.word	0x00011e10
        /*0ad0*/ 	.word	0x00000011
        /*0ad4*/ 	.word	0x00030820
        /*0ad8*/ 	.short	0x010a
        /*0ada*/ 	.byte	0x3f
	.zero		1


	//   ....[71]....
        /*0adc*/ 	.word	0x00011e60
        /*0ae0*/ 	.word	0x00000006
        /*0ae4*/ 	.word	0x00030840
        /*0ae8*/ 	.short	0x010a
        /*0aea*/ 	.byte	0x3f
	.zero		1


	//   ....[72]....
        /*0aec*/ 	.word	0x00012590
        /*0af0*/ 	.word	0x00000006
        /*0af4*/ 	.word	0x00030860
        /*0af8*/ 	.short	0x010a
        /*0afa*/ 	.byte	0x3f
	.zero		1


	//   ....[73]....
        /*0afc*/ 	.word	0x00012dd0
        /*0b00*/ 	.word	0x00000004
        /*0b04*/ 	.word	0x00030860
        /*0b08*/ 	.short	0x010a
        /*0b0a*/ 	.byte	0x3f
	.zero		1


	//   ....[74]....
        /*0b0c*/ 	.word	0x00013780
        /*0b10*/ 	.word	0x00000004
        /*0b14*/ 	.word	0x00030820
        /*0b18*/ 	.short	0x010a
        /*0b1a*/ 	.byte	0x3f
	.zero		1


	//   ....[75]....
        /*0b1c*/ 	.word	0x00013920
        /*0b20*/ 	.word	0x00000005
        /*0b24*/ 	.word	0x00030840
        /*0b28*/ 	.short	0x010a
        /*0b2a*/ 	.byte	0x3f
	.zero		1


	//   ....[76]....
        /*0b2c*/ 	.word	0x00013970
        /*0b30*/ 	.word	0x00000017
        /*0b34*/ 	.word	0x00030840
        /*0b38*/ 	.short	0x010a
        /*0b3a*/ 	.byte	0x3f
	.zero		1


	//   ....[77]....
        /*0b3c*/ 	.word	0x000139c0
        /*0b40*/ 	.word	0x00000005
        /*0b44*/ 	.word	0x00030860
        /*0b48*/ 	.short	0x010a
        /*0b4a*/ 	.byte	0x3f
	.zero		1


	//----- nvinfo : EIATTR_NUM_MBARRIERS
	.align		4
.L_265:
        /*0b4c*/ 	.byte	0x03, 0x38
        /*0b4e*/ 	.short	0x0016


	//----- nvinfo : EIATTR_EXIT_INSTR_OFFSETS
	.align		4
        /*0b50*/ 	.byte	0x04, 0x1c
        /*0b52*/ 	.short	(.L_267 - .L_266)


	//   ....[0]....
.L_266:
        /*0b54*/ 	.word	0x00000950


	//   ....[1]....
        /*0b58*/ 	.word	0x0000c580


	//   ....[2]....
        /*0b5c*/ 	.word	0x00010820


	//----- nvinfo : EIATTR_MAX_THREADS
	.align		4
.L_267:
        /*0b60*/ 	.byte	0x04, 0x05
        /*0b62*/ 	.short	(.L_269 - .L_268)
.L_268:
        /*0b64*/ 	.word	0x00000180
        /*0b68*/ 	.word	0x00000001
        /*0b6c*/ 	.word	0x00000001


	//----- nvinfo : EIATTR_CRS_STACK_SIZE
	.align		4
.L_269:
        /*0b70*/ 	.byte	0x04, 0x1e
        /*0b72*/ 	.short	(.L_271 - .L_270)
.L_270:
        /*0b74*/ 	.word	0x00000000


	//----- nvinfo : EIATTR_CBANK_PARAM_SIZE
	.align		4
.L_271:
        /*0b78*/ 	.byte	0x03, 0x19
        /*0b7a*/ 	.short	0x0af0


	//----- nvinfo : EIATTR_PARAM_CBANK
	.align		4
        /*0b7c*/ 	.byte	0x04, 0x0a
        /*0b7e*/ 	.short	(.L_273 - .L_272)
	.align		4
.L_272:
        /*0b80*/ 	.word	index@(.nv.constant0._ZN7cutlass13device_kernelIN5flash11enable_sm90INS1_16FlashAttnFwdSm90INS1_25CollectiveMainloopFwdSm90ILi2EN4cute5tupleIJNS5_1CILi1EEES8_S8_EEENS6_IJNS7_ILi128EEENS7_ILi96EEENS7_ILi192EEEEEELi192ENS_6half_tEfNS_4arch4Sm90ELb1ELb0ELb1ELb0ELb1ELb0ELb0ELb1ELb1ELb1ELb0ELb0EEENS1_21CollectiveEpilogueFwdINS6_IJSA_SC_SB_EEES9_SE_SG_Li256ELb0ELb1ELb0ELb0EEENS1_30DynamicPersistentTileSchedulerILi256ELi128ELb0ELb1ELb1EEEEEEEEEvNT_6ParamsE)
        /*0b84*/ 	.short	0x0210
        /*0b86*/ 	.short	0x0af0


	//----- nvinfo : EIATTR_SW_WAR
	.align		4
.L_273:
        /*0b88*/ 	.byte	0x04, 0x36
        /*0b8a*/ 	.short	(.L_275 - .L_274)
.L_274:
        /*0b8c*/ 	.word	0x00000008
.L_275:


//--------------------- .nv.info._ZN7cutlass13device_kernelIN5flash11enable_sm90INS1_16FlashAttnFwdSm90INS1_25CollectiveMainloopFwdSm90ILi2EN4cute5tupleIJNS5_1CILi1EEES8_S8_EEENS6_IJNS7_ILi128EEENS7_ILi96EEENS7_ILi192EEEEEELi192ENS_6half_tEfNS_4arch4Sm90ELb1ELb0ELb1ELb1ELb1ELb0ELb0ELb1ELb1ELb1ELb0ELb0EEENS1_21CollectiveEpilogueFwdINS6_IJSA_SC_SB_EEES9_SE_SG_Li256ELb1ELb1ELb0ELb0EEENS1_36VarlenDynamicPersistentTileSchedulerILi128ELi96ELi256ELi128ELb0ELb1ELb1ELb1ELb1ELb1EEEEEEEEEvNT_6ParamsE --------------------------
	.section	.nv.info._ZN7cutlass13device_kernelIN5flash11enable_sm90INS1_16FlashAttnFwdSm90INS1_25CollectiveMainloopFwdSm90ILi2EN4cute5tupleIJNS5_1CILi1EEES8_S8_EEENS6_IJNS7_ILi128EEENS7_ILi96EEENS7_ILi192EEEEEELi192ENS_6half_tEfNS_4arch4Sm90ELb1ELb0ELb1ELb1ELb1ELb0ELb0ELb1ELb1ELb1ELb0ELb0EEENS1_21CollectiveEpilogueFwdINS6_IJSA_SC_SB_EEES9_SE_SG_Li256ELb1ELb1ELb0ELb0EEENS1_36VarlenDynamicPersistentTileSchedulerILi128ELi96ELi256ELi128ELb0ELb1ELb1ELb1ELb1ELb1EEEEEEEEEvNT_6ParamsE,"",@"SHT_CUDA_INFO"
	.sectionflags	@""
	.align	4


	//----- nvinfo : EIATTR_CUDA_API_VERSION
	.align		4
        /*0000*/ 	.byte	0x04, 0x37
        /*0002*/ 	.short	(.L_277 - .L_276)
.L_276:
        /*0004*/ 	.word	0x00000082


	//----- nvinfo : EIATTR_KPARAM_INFO
	.align		4
.L_277:
        /*0008*/ 	.byte	0x04, 0x17
        /*000a*/ 	.short	(.L_279 - .L_278)
.L_278:
        /*000c*/ 	.word	0x00000000
        /*0010*/ 	.short	0x0000
        /*0012*/ 	.short	0x0070
        /*0014*/ 	.byte	0x00, 0xf0, 0x01, 0x2a


	//----- nvinfo : EIATTR_SPARSE_MMA_MASK
	.align		4
.L_279:
        /*0018*/ 	.byte	0x03, 0x50
        /*001a*/ 	.short	0x0000


	//----- nvinfo : EIATTR_MAXREG_COUNT
	.align		4
        /*001c*/ 	.byte	0x03, 0x1b
        /*001e*/ 	.short	0x00a8


	//----- nvinfo : EIATTR_NUM_BARRIERS
	.align		4
        /*0020*/ 	.byte	0x02, 0x4c
        /*0022*/ 	.byte	0x09
	.zero		1


	//----- nvinfo : EIATTR_EXTERNS
	.align		4
        /*0024*/ 	.byte	0x04, 0x0f
        /*0026*/ 	.short	(.L_281 - .L_280)


	//   ....[0]....
	.align		4
.L_280:
        /*0028*/ 	.word	index@(__assertfail)


	//----- nvinfo : EIATTR_ANNOTATIONS
	.align		4
.L_281:
        /*002c*/ 	.byte	0x04, 0x55
        /*002e*/ 	.short	(.L_283 - .L_282)


	//   ....[0]....
.L_282:
        /* <DEDUP_REMOVED lines=17> */


	//----- nvinfo : EIATTR_MERCURY_ISA_VERSION
	.align		4
.L_283:
        /*0130*/ 	.byte	0x03, 0x5f
        /*0132*/ 	.short	0x0101


	//----- nvinfo : EIATTR_UNUSED_LOAD_BYTE_OFFSET
	.align		4
        /*0134*/ 	.byte	0x04, 0x44
        /*0136*/ 	.short	(.L_285 - .L_284)


	//   ....[0]....
.L_284:
        /*0138*/ 	.word	0x00000950
        /*013c*/ 	.word	0x0000fff0


	//   ....[1]....
        /*0140*/ 	.word	0x0000a460
        /*0144*/ 	.word	0x0000fff0


	//----- nvinfo : EIATTR_INT_WARP_WIDE_INSTR_OFFSETS
	.align		4
.L_285:
        /*0148*/ 	.byte	0x04, 0x31
        /*014a*/ 	.short	(.L_287 - .L_286)


	//   ....[0]....
.L_286:
        /*014c*/ 	.word	0x000000c0


	//   ....[1]....
        /*0150*/ 	.word	0x000000d0


	//   ....[2]....
        /*0154*/ 	.word	0x00000170


	//   ....[3]....
        /*0158*/ 	.word	0x0000df40


	//   ....[4]....
        /*015c*/ 	.word	0x0000dfd0


	//   ....[5]....
        /*0160*/ 	.word	0x00010e40


	//   ....[6]....
        /*0164*/ 	.word	0x00010ed0


	//----- nvinfo : EIATTR_COOP_GROUP_MASK_REGIDS
	.align		4
.L_287:
        /*0168*/ 	.byte	0x04, 0x29
        /*016a*/ 	.short	(.L_289 - .L_288)


	//   ....[0]....
.L_288:
        /*016c*/ 	.word	0xffffffff


	//   ....[1]....
        /*0170*/ 	.word	0xffffffff


	//   ....[2]....
        /*0174*/ 	.word	0xffffffff


	//   ....[3]....
        /*0178*/ 	.word	0xffffffff


	//   ....[4]....
        /*017c*/ 	.word	0xffffffff


	//   ....[5]....
        /*0180*/ 	.word	0xffffffff


	//   ....[6]....
        /*0184*/ 	.word	0xffffffff


	//   ....[7]....
        /*0188*/ 	.word	0xffffffff


	//   ....[8]....
        /*018c*/ 	.word	0xffffffff


	//   ....[9]....
        /*0190*/ 	.word	0xffffffff


	//   ....[10]....
        /*0194*/ 	.word	0xffffffff


	//   ....[11]....
        /*0198*/ 	.word	0xffffffff


	//   ....[12]....
        /*019c*/ 	.word	0xffffffff


	//   ....[13]....
        /*01a0*/ 	.word	0xffffffff


	//   ....[14]....
        /*01a4*/ 	.word	0xffffffff


	//   ....[15]....
        /*01a8*/ 	.word	0xffffffff


	//   ....[16]....
        /*01ac*/ 	.word	0xffffffff


	//   ....[17]....
        /*01b0*/ 	.word	0xffffffff


	//   ....[18]....
        /*01b4*/ 	.word	0xffffffff


	//   ....[19]....
        /*01b8*/ 	.word	0xffffffff


	//   ....[20]....
        /*01bc*/ 	.word	0xffffffff


	//   ....[21]....
        /*01c0*/ 	.word	0xffffffff


	//   ....[22]....
        /*01c4*/ 	.word	0xffffffff


	//   ....[23]....
        /*01c8*/ 	.word	0xffffffff


	//   ....[24]....
        /*01cc*/ 	.word	0xffffffff


	//   ....[25]....
        /*01d0*/ 	.word	0xffffffff


	//   ....[26]....
        /*01d4*/ 	.word	0xffffffff


	//   ....[27]....
        /*01d8*/ 	.word	0xffffffff


	//   ....[28]....
        /*01dc*/ 	.word	0xffffffff


	//   ....[29]....
        /*01e0*/ 	.word	0xffffffff


	//   ....[30]....
        /*01e4*/ 	.word	0xffffffff


	//   ....[31]....
        /*01e8*/ 	.word	0xffffffff


	//   ....[32]....
        /*01ec*/ 	.word	0xffffffff


	//   ....[33]....
        /*01f0*/ 	.word	0xffffffff


	//   ....[34]....
        /*01f4*/ 	.word	0xffffffff


	//   ....[35]....
        /*01f8*/ 	.word	0xffffffff


	//   ....[36]....
        /*01fc*/ 	.word	0xffffffff


	//   ....[37]....
        /*0200*/ 	.word	0xffffffff


	//   ....[38]....
        /*0204*/ 	.word	0xffffffff


	//   ....[39]....
        /*0208*/ 	.word	0xffffffff


	//   ....[40]....
        /*020c*/ 	.word	0xffffffff


	//   ....[41]....
        /*0210*/ 	.word	0xffffffff


	//   ....[42]....
        /*0214*/ 	.word	0xffffffff


	//   ....[43]....
        /*0218*/ 	.word	0xffffffff


	//   ....[44]....
        /*021c*/ 	.word	0xffffffff


	//   ....[45]....
        /*0220*/ 	.word	0xffffffff


	//   ....[46]....
        /*0224*/ 	.word	0xffffffff


	//   ....[47]....
        /*0228*/ 	.word	0xffffffff


	//   ....[48]....
        /*022c*/ 	.word	0xffffffff


	//   ....[49]....
        /*0230*/ 	.word	0xffffffff


	//   ....[50]....
        /*0234*/ 	.word	0xffffffff


	//   ....[51]....
        /*0238*/ 	.word	0xffffffff


	//   ....[52]....
        /*023c*/ 	.word	0xffffffff


	//   ....[53]....
        /*0240*/ 	.word	0xffffffff


	//   ....[54]....
        /*0244*/ 	.word	0xffffffff


	//   ....[55]....
        /*0248*/ 	.word	0xffffffff


	//   ....[56]....
        /*024c*/ 	.word	0xffffffff


	//   ....[57]....
        /*0250*/ 	.word	0xffffffff


	//   ....[58]....
        /*0254*/ 	.word	0xffffffff


	//   ....[59]....
        /*0258*/ 	.word	0xffffffff


	//   ....[60]....
        /*025c*/ 	.word	0xffffffff


	//   ....[61]....
        /*0260*/ 	.word	0xffffffff


	//   ....[62]....
        /*0264*/ 	.word	0xffffffff


	//   ....[63]....
        /*0268*/ 	.word	0xffffffff


	//   ....[64]....
        /*026c*/ 	.word	0xffffffff


	//   ....[65]....
        /*0270*/ 	.word	0xffffffff


	//   ....[66]....
        /*0274*/ 	.word	0xffffffff


	//   ....[67]....
        /*0278*/ 	.word	0xffffffff


	//   ....[68]....
        /*027c*/ 	.word	0xffffffff


	//   ....[69]....
        /*0280*/ 	.word	0xffffffff


	//   ....[70]....
        /*0284*/ 	.word	0xffffffff


	//   ....[71]....
        /*0288*/ 	.word	0xffffffff


	//   ....[72]....
        /*028c*/ 	.word	0xffffffff


	//   ....[73]....
        /*0290*/ 	.word	0xffffffff


	//   ....[74]....
        /*0294*/ 	.word	0xffffffff


	//   ....[75]....
        /*0298*/ 	.word	0xffffffff


	//   ....[76]....
        /*029c*/ 	.word	0xffffffff


	//   ....[77]....
        /*02a0*/ 	.word	0xffffffff


	//   ....[78]....
        /*02a4*/ 	.word	0xffffffff


	//   ....[79]....
        /*02a8*/ 	.word	0xffffffff


	//   ....[80]....
        /*02ac*/ 	.word	0xffffffff


	//   ....[81]....
        /*02b0*/ 	.word	0xffffffff


	//   ....[82]....
        /*02b4*/ 	.word	0xffffffff


	//   ....[83]....
        /*02b8*/ 	.word	0xffffffff


	//   ....[84]....
        /*02bc*/ 	.word	0xffffffff


	//   ....[85]....
        /*02c0*/ 	.word	0xffffffff


	//   ....[86]....
        /*02c4*/ 	.word	0xffffffff


	//   ....[87]....
        /*02c8*/ 	.word	0xffffffff


	//   ....[88]....
        /*02cc*/ 	.word	0xffffffff


	//   ....[89]....
        /*02d0*/ 	.word	0xffffffff


	//   ....[90]....
        /*02d4*/ 	.word	0xffffffff


	//   ....[91]....
        /*02d8*/ 	.word	0xffffffff


	//   ....[92]....
        /*02dc*/ 	.word	0xffffffff


	//   ....[93]....
        /*02e0*/ 	.word	0xffffffff


	//   ....[94]....
        /*02e4*/ 	.word	0xffffffff


	//   ....[95]....
        /*02e8*/ 	.word	0xffffffff


	//   ....[96]....
        /*02ec*/ 	.word	0xffffffff


	//   ....[97]....
        /*02f0*/ 	.word	0xffffffff


	//   ....[98]....
        /*02f4*/ 	.word	0xffffffff


	//   ....[99]....
        /*02f8*/ 	.word	0xffffffff


	//   ....[100]....
        /*02fc*/ 	.word	0xffffffff


	//   ....[101]....
        /*0300*/ 	.word	0xffffffff


	//   ....[102]....
        /*0304*/ 	.word	0xffffffff


	//   ....[103]....
        /*0308*/ 	.word	0xffffffff


	//   ....[104]....
        /*030c*/ 	.word	0xffffffff


	//   ....[105]....
        /*0310*/ 	.word	0xffffffff


	//   ....[106]....
        /*0314*/ 	.word	0xffffffff


	//   ....[107]....
        /*0318*/ 	.word	0xffffffff


	//   ....[108]....
        /*031c*/ 	.word	0xffffffff


	//   ....[109]....
        /*0320*/ 	.word	0xffffffff


	//   ....[110]....
        /*0324*/ 	.word	0xffffffff


	//   ....[111]....
        /*0328*/ 	.word	0xffffffff


	//   ....[112]....
        /*032c*/ 	.word	0xffffffff


	//   ....[113]....
        /*0330*/ 	.word	0xffffffff


	//   ....[114]....
        /*0334*/ 	.word	0xffffffff


	//   ....[115]....
        /*0338*/ 	.word	0xffffffff


	//   ....[116]....
        /*033c*/ 	.word	0xffffffff


	//   ....[117]....
        /*0340*/ 	.word	0xffffffff


	//   ....[118]....
        /*0344*/ 	.word	0xffffffff


	//   ....[119]....
        /*0348*/ 	.word	0xffffffff


	//   ....[120]....
        /*034c*/ 	.word	0xffffffff


	//   ....[121]....
        /*0350*/ 	.word	0xffffffff


	//   ....[122]....
        /*0354*/ 	.word	0xffffffff


	//   ....[123]....
        /*0358*/ 	.word	0xffffffff


	//   ....[124]....
        /*035c*/ 	.word	0xffffffff


	//   ....[125]....
        /*0360*/ 	.word	0xffffffff


	//   ....[126]....
        /*0364*/ 	.word	0xffffffff


	//   ....[127]....
        /*0368*/ 	.word	0xffffffff


	//   ....[128]....
        /*036c*/ 	.word	0xffffffff


	//   ....[129]....
        /*0370*/ 	.word	0xffffffff


	//   ....[130]....
        /*0374*/ 	.word	0xffffffff


	//   ....[131]....
        /*0378*/ 	.word	0xffffffff


	//   ....[132]....
        /*037c*/ 	.word	0xffffffff


	//   ....[133]....
        /*0380*/ 	.word	0xffffffff


	//   ....[134]....
        /*0384*/ 	.word	0xffffffff


	//   ....[135]....
        /*0388*/ 	.word	0xffffffff


	//   ....[136]....
        /*038c*/ 	.word	0xffffffff


	//   ....[137]....
        /*0390*/ 	.word	0xffffffff


	//   ....[138]....
        /*0394*/ 	.word	0xffffffff


	//   ....[139]....
        /*0398*/ 	.word	0xffffffff


	//   ....[140]....
        /*039c*/ 	.word	0xffffffff


	//   ....[141]....
        /*03a0*/ 	.word	0xffffffff


	//   ....[142]....
        /*03a4*/ 	.word	0xffffffff


	//   ....[143]....
        /*03a8*/ 	.word	0xffffffff


	//   ....[144]....
        /*03ac*/ 	.word	0xffffffff


	//   ....[145]....
        /*03b0*/ 	.word	0x0500000f


	//   ....[146]....
        /*03b4*/ 	.word	0x0500000f


	//   ....[147]....
        /*03b8*/ 	.word	0x0500000f


	//   ....[148]....
        /*03bc*/ 	.word	0x0500000f


	//   ....[149]....
        /*03c0*/ 	.word	0x0500000f


	//   ....[150]....
        /*03c4*/ 	.word	0x0500000f


	//   ....[151]....
        /*03c8*/ 	.word	0x0500000f


	//   ....[152]....
        /*03cc*/ 	.word	0x0500000f


	//   ....[153]....
        /*03d0*/ 	.word	0x0500000f


	//   ....[154]....
        /*03d4*/ 	.word	0x0500000f


	//   ....[155]....
        /*03d8*/ 	.word	0x0500000f


	//   ....[156]....
        /*03dc*/ 	.word	0x0500000f


	//   ....[157]....
        /*03e0*/ 	.word	0x0500000f


	//   ....[158]....
        /*03e4*/ 	.word	0x0500000f


	//   ....[159]....
        /*03e8*/ 	.word	0x0500000f


	//   ....[160]....
        /*03ec*/ 	.word	0x0500000f


	//   ....[161]....
        /*03f0*/ 	.word	0x0500000f


	//   ....[162]....
        /*03f4*/ 	.word	0x0500000f


	//   ....[163]....
        /*03f8*/ 	.word	0x0500000f


	//   ....[164]....
        /*03fc*/ 	.word	0x0500000f


	//   ....[165]....
        /*0400*/ 	.word	0x0500000f


	//   ....[166]....
        /*0404*/ 	.word	0x0500000f


	//   ....[167]....
        /*0408*/ 	.word	0x0500000f


	//   ....[168]....
        /*040c*/ 	.word	0x0500000f


	//   ....[169]....
        /*0410*/ 	.word	0x0500000f


	//   ....[170]....
        /*0414*/ 	.word	0x0500000f


	//   ....[171]....
        /*0418*/ 	.word	0x0500000f


	//   ....[172]....
        /*041c*/ 	.word	0x0500000f


	//   ....[173]....
        /*0420*/ 	.word	0x0500000f


	//   ....[174]....
        /*0424*/ 	.word	0x0500000f


	//   ....[175]....
        /*0428*/ 	.word	0x0500000f


	//   ....[176]....
        /*042c*/ 	.word	0x0500000f


	//   ....[177]....
        /*0430*/ 	.word	0x0500000f


	//   ....[178]....
        /*0434*/ 	.word	0x0500000f


	//   ....[179]....
        /*0438*/ 	.word	0x0500000f


	//   ....[180]....
        /*043c*/ 	.word	0x0500000f


	//   ....[181]....
        /*0440*/ 	.word	0x0500000f


	//   ....[182]....
        /*0444*/ 	.word	0x0500000f


	//   ....[183]....
        /*0448*/ 	.word	0x0500000f


	//   ....[184]....
        /*044c*/ 	.word	0x0500000f


	//   ....[185]....
        /*0450*/ 	.word	0x0500000f


	//   ....[186]....
        /*0454*/ 	.word	0x0500000f


	//   ....[187]....
        /*0458*/ 	.word	0x0500000f


	//   ....[188]....
        /*045c*/ 	.word	0x0500000f


	//   ....[189]....
        /*0460*/ 	.word	0x0500000f


	//   ....[190]....
        /*0464*/ 	.word	0x0500000f


	//   ....[191]....
        /*0468*/ 	.word	0x0500000f


	//   ....[192]....
        /*046c*/ 	.word	0x0500000f


	//   ....[193]....
        /*0470*/ 	.word	0x0500000f


	//   ....[194]....
        /*0474*/ 	.word	0x0500000f


	//   ....[195]....
        /*0478*/ 	.word	0x0500000f


	//   ....[196]....
        /*047c*/ 	.word	0x0500000f


	//   ....[197]....
        /*0480*/ 	.word	0x0500000f


	//   ....[198]....
        /*0484*/ 	.word	0x0500000f


	//   ....[199]....
        /*0488*/ 	.word	0x0500000f


	//   ....[200]....
        /*048c*/ 	.word	0x0500000f


	//   ....[201]....
        /*0490*/ 	.word	0x0500000f


	//   ....[202]....
        /*0494*/ 	.word	0x0500000f


	//   ....[203]....
        /*0498*/ 	.word	0x0500000f


	//   ....[204]....
        /*049c*/ 	.word	0x0500000f


	//   ....[205]....
        /*04a0*/ 	.word	0x0500000f


	//   ....[206]....
        /*04a4*/ 	.word	0x0500000f


	//   ....[207]....
        /*04a8*/ 	.word	0x0500000f


	//   ....[208]....
        /*04ac*/ 	.word	0x0500000f


	//   ....[209]....
        /*04b0*/ 	.word	0x0500000f


	//   ....[210]....
        /*04b4*/ 	.word	0x0500000f


	//   ....[211]....
        /*04b8*/ 	.word	0x0500000f


	//   ....[212]....
        /*04bc*/ 	.word	0x0500000f


	//   ....[213]....
        /*04c0*/ 	.word	0x0500000f


	//   ....[214]....
        /*04c4*/ 	.word	0x0500000f


	//   ....[215]....
        /*04c8*/ 	.word	0x0500000f


	//   ....[216]....
        /*04cc*/ 	.word	0x0500000f


	//   ....[217]....
        /*04d0*/ 	.word	0x0500000f


	//   ....[218]....
        /*04d4*/ 	.word	0x0500000f


	//   ....[219]....
        /*04d8*/ 	.word	0x0500000f


	//   ....[220]....
        /*04dc*/ 	.word	0x0500000f


	//   ....[221]....
        /*04e0*/ 	.word	0x0500000f


	//   ....[222]....
        /*04e4*/ 	.word	0x0500000f


	//   ....[223]....
        /*04e8*/ 	.word	0x0500000f


	//   ....[224]....
        /*04ec*/ 	.word	0x0500000f


	//   ....[225]....
        /*04f0*/ 	.word	0x0500000f


	//   ....[226]....
        /*04f4*/ 	.word	0x0500000f


	//   ....[227]....
        /*04f8*/ 	.word	0x0500000f


	//----- nvinfo : EIATTR_COOP_GROUP_INSTR_OFFSETS
	.align		4
.L_289:
        /*04fc*/ 	.byte	0x04, 0x28
        /*04fe*/ 	.short	(.L_291 - .L_290)


	//   ....[0]....
.L_290:
        /*0500*/ 	.word	0x00000070


	//   ....[1]....
        /*0504*/ 	.word	0x000000b0


	//   ....[2]....
        /*0508*/ 	.word	0x000002d0


	//   ....[3]....
        /*050c*/ 	.word	0x00000430


	//   ....[4]....
        /*0510*/ 	.word	0x00000550


	//   ....[5]....
        /*0514*/ 	.word	0x000006b0


	//   ....[6]....
        /*0518*/ 	.word	0x00001700


	//   ....[7]....
        /*051c*/ 	.word	0x000022a0


	//   ....[8]....
        /*0520*/ 	.word	0x00002490


	//   ....[9]....
        /*0524*/ 	.word	0x00002ec0


	//   ....[10]....
        /*0528*/ 	.word	0x00002f50


	//   ....[11]....
        /*052c*/ 	.word	0x000036d0


	//   ....[12]....
        /*0530*/ 	.word	0x00003760


	//   ....[13]....
        /*0534*/ 	.word	0x00005240


	//   ....[14]....
        /*0538*/ 	.word	0x00005ad0


	//   ....[15]....
        /*053c*/ 	.word	0x00005b20


	//   ....[16]....
        /*0540*/ 	.word	0x00005b40


	//   ....[17]....
        /*0544*/ 	.word	0x000062e0


	//   ....[18]....
        /*0548*/ 	.word	0x00006360


	//   ....[19]....
        /*054c*/ 	.word	0x00008610


	//   ....[20]....
        /*0550*/ 	.word	0x00008640


	//   ....[21]....
        /*0554*/ 	.word	0x00008660


	//   ....[22]....
        /*0558*/ 	.word	0x00008680


	//   ....[23]....
        /*055c*/ 	.word	0x00009970


	//   ....[24]....
        /*0560*/ 	.word	0x000099b0


	//   ....[25]....
        /*0564*/ 	.word	0x00009a60


	//   ....[26]....
        /*0568*/ 	.word	0x00009a70


	//   ....[27]....
        /*056c*/ 	.word	0x0000b2b0


	//   ....[28]....
        /*0570*/ 	.word	0x0000b2e0


	//   ....[29]....
        /*0574*/ 	.word	0x0000b330


	//   ....[30]....
        /*0578*/ 	.word	0x0000b360


	//   ....[31]....
        /*057c*/ 	.word	0x0000ba30


	//   ....[32]....
        /*0580*/ 	.word	0x0000ba70


	//   ....[33]....
        /*0584*/ 	.word	0x0000bb70


	//   ....[34]....
        /*0588*/ 	.word	0x0000bb90


	//   ....[35]....
        /*058c*/ 	.word	0x0000bc90


	//   ....[36]....
        /*0590*/ 	.word	0x0000bcb0


	//   ....[37]....
        /*0594*/ 	.word	0x0000bdc0


	//   ....[38]....
        /*0598*/ 	.word	0x0000bde0


	//   ....[39]....
        /*059c*/ 	.word	0x0000c720


	//   ....[40]....
        /*05a0*/ 	.word	0x0000c740


	//   ....[41]....
        /*05a4*/ 	.word	0x0000c840


	//   ....[42]....
        /*05a8*/ 	.word	0x0000c860


	//   ....[43]....
        /*05ac*/ 	.word	0x0000c960


	//   ....[44]....
        /*05b0*/ 	.word	0x0000c980


	//   ....[45]....
        /*05b4*/ 	.word	0x0000ca90


	//   ....[46]....
        /*05b8*/ 	.word	0x0000cab0


	//   ....[47]....
        /*05bc*/ 	.word	0x0000cc30


	//   ....[48]....
        /*05c0*/ 	.word	0x0000ce00


	//   ....[49]....
        /*05c4*/ 	.word	0x0000ce30


	//   ....[50]....
        /*05c8*/ 	.word	0x0000ce60


	//   ....[51]....
        /*05cc*/ 	.word	0x0000ce90


	//   ....[52]....
        /*05d0*/ 	.word	0x0000cec0


	//   ....[53]....
        /*05d4*/ 	.word	0x0000cef0


	//   ....[54]....
        /*05d8*/ 	.word	0x0000d040


	//   ....[55]....
        /*05dc*/ 	.word	0x0000d070


	//   ....[56]....
        /*05e0*/ 	.word	0x0000d0a0


	//   ....[57]....
        /*05e4*/ 	.word	0x0000d0d0


	//   ....[58]....
        /*05e8*/ 	.word	0x0000d100


	//   ....[59]....
        /*05ec*/ 	.word	0x0000d130


	//   ....[60]....
        /*05f0*/ 	.word	0x0000d1c0


	//   ....[61]....
        /*05f4*/ 	.word	0x0000d220


	//   ....[62]....
        /*05f8*/ 	.word	0x0000d2b0


	//   ....[63]....
        /*05fc*/ 	.word	0x0000eb30


	//   ....[64]....
        /*0600*/ 	.word	0x0000eb50


	//   ....[65]....
        /*0604*/ 	.word	0x0000ec00


	//   ....[66]....
        /*0608*/ 	.word	0x0000ec20


	//   ....[67]....
        /*060c*/ 	.word	0x0000ecc0


	//   ....[68]....
        /*0610*/ 	.word	0x0000ece0


	//   ....[69]....
        /*0614*/ 	.word	0x0000ed80


	//   ....[70]....
        /*0618*/ 	.word	0x0000eda0


	//   ....[71]....
        /*061c*/ 	.word	0x0000ee40


	//   ....[72]....
        /*0620*/ 	.word	0x0000ee60


	//   ....[73]....
        /*0624*/ 	.word	0x0000ee70


	//   ....[74]....
        /*0628*/ 	.word	0x0000ef00


	//   ....[75]....
        /*062c*/ 	.word	0x0000f620


	//   ....[76]....
        /*0630*/ 	.word	0x0000f650


	//   ....[77]....
        /*0634*/ 	.word	0x0000f6b0


	//   ....[78]....
        /*0638*/ 	.word	0x0000f710


	//   ....[79]....
        /*063c*/ 	.word	0x0000f760


	//   ....[80]....
        /*0640*/ 	.word	0x0000f7c0


	//   ....[81]....
        /*0644*/ 	.word	0x0000f810


	//   ....[82]....
        /*0648*/ 	.word	0x0000f870


	//   ....[83]....
        /*064c*/ 	.word	0x0000f8b0


	//   ....[84]....
        /*0650*/ 	.word	0x0000f920


	//   ....[85]....
        /*0654*/ 	.word	0x0000f960


	//   ....[86]....
        /*0658*/ 	.word	0x0000f9d0


	//   ....[87]....
        /*065c*/ 	.word	0x0000fa10


	//   ....[88]....
        /*0660*/ 	.word	0x0000fa70


	//   ....[89]....
        /*0664*/ 	.word	0x0000fa90


	//   ....[90]....
        /*0668*/ 	.word	0x0000fad0


	//   ....[91]....
        /*066c*/ 	.word	0x00010290


	//   ....[92]....
        /*0670*/ 	.word	0x000102d0


	//   ....[93]....
        /*0674*/ 	.word	0x000102e0


	//   ....[94]....
        /*0678*/ 	.word	0x00010340


	//   ....[95]....
        /*067c*/ 	.word	0x00010350


	//   ....[96]....
        /*0680*/ 	.word	0x000103b0


	//   ....[97]....
        /*0684*/ 	.word	0x000103e0


	//   ....[98]....
        /*0688*/ 	.word	0x00010420


	//   ....[99]....
        /*068c*/ 	.word	0x00010450


	//   ....[100]....
        /*0690*/ 	.word	0x00010490


	//   ....[101]....
        /*0694*/ 	.word	0x000104c0


	//   ....[102]....
        /*0698*/ 	.word	0x00010500


	//   ....[103]....
        /*069c*/ 	.word	0x00010780


	//   ....[104]....
        /*06a0*/ 	.word	0x000107a0


	//   ....[105]....
        /*06a4*/ 	.word	0x000107b0


	//   ....[106]....
        /*06a8*/ 	.word	0x00010840


	//   ....[107]....
        /*06ac*/ 	.word	0x00010850


	//   ....[108]....
        /*06b0*/ 	.word	0x000108e0


	//   ....[109]....
        /*06b4*/ 	.word	0x000108f0


	//   ....[110]....
        /*06b8*/ 	.word	0x00010980


	//   ....[111]....
        /*06bc*/ 	.word	0x00010990


	//   ....[112]....
        /*06c0*/ 	.word	0x00010a20


	//   ....[113]....
        /*06c4*/ 	.word	0x00010a30


	//   ....[114]....
        /*06c8*/ 	.word	0x00010a40


	//   ....[115]....
        /*06cc*/ 	.word	0x00011020


	//   ....[116]....
        /*06d0*/ 	.word	0x00011060


	//   ....[117]....
        /*06d4*/ 	.word	0x000110a0


	//   ....[118]....
        /*06d8*/ 	.word	0x000110d0


	//   ....[119]....
        /*06dc*/ 	.word	0x00011160


	//   ....[120]....
        /*06e0*/ 	.word	0x00011180


	//   ....[121]....
        /*06e4*/ 	.word	0x00011200


	//   ....[122]....
        /*06e8*/ 	.word	0x00011230


	//   ....[123]....
        /*06ec*/ 	.word	0x000112a0


	//   ....[124]....
        /*06f0*/ 	.word	0x000112d0


	//   ....[125]....
        /*06f4*/ 	.word	0x00011300


	//   ....[126]....
        /*06f8*/ 	.word	0x00011350


	//   ....[127]....
        /*06fc*/ 	.word	0x00011730


	//   ....[128]....
        /*0700*/ 	.word	0x00011760


	//   ....[129]....
        /*0704*/ 	.word	0x00011790


	//   ....[130]....
        /*0708*/ 	.word	0x000117c0


	//   ....[131]....
        /*070c*/ 	.word	0x000117f0


	//   ....[132]....
        /*0710*/ 	.word	0x00011820


	//   ....[133]....
        /*0714*/ 	.word	0x00011850


	//   ....[134]....
        /*0718*/ 	.word	0x00011880


	//   ....[135]....
        /*071c*/ 	.word	0x00011a00


	//   ....[136]....
        /*0720*/ 	.word	0x00011a30


	//   ....[137]....
        /*0724*/ 	.word	0x00011a60


	//   ....[138]....
        /*0728*/ 	.word	0x00011a90


	//   ....[139]....
        /*072c*/ 	.word	0x00011ac0


	//   ....[140]....
        /*0730*/ 	.word	0x00011af0


	//   ....[141]....
        /*0734*/ 	.word	0x00011bb0


	//   ....[142]....
        /*0738*/ 	.word	0x00011bd0


	//   ....[143]....
        /*073c*/ 	.word	0x00011c40


	//   ....[144]....
        /*0740*/ 	.word	0x000122e0


	//   ....[145]....
        /*0744*/ 	.word	0x00012890


	//   ....[146]....
        /*0748*/ 	.word	0x00012980


	//   ....[147]....
        /*074c*/ 	.word	0x00012a20


	//   ....[148]....
        /*0750*/ 	.word	0x00012a80


	//   ....[149]....
        /*0754*/ 	.word	0x00012b90


	//   ....[150]....
        /*0758*/ 	.word	0x00012c00


	//   ....[151]....
        /*075c*/ 	.word	0x00012d10


	//   ....[152]....
        /*0760*/ 	.word	0x00012d80


	//   ....[153]....
        /*0764*/ 	.word	0x00012e90


	//   ....[154]....
        /*0768*/ 	.word	0x00012f00


	//   ....[155]....
        /*076c*/ 	.word	0x00013010


	//   ....[156]....
        /*0770*/ 	.word	0x00013080


	//   ....[157]....
        /*0774*/ 	.word	0x00013160


	//   ....[158]....
        /*0778*/ 	.word	0x00013260


	//   ....[159]....
        /*077c*/ 	.word	0x000132d0


	//   ....[160]....
        /*0780*/ 	.word	0x00013350


	//   ....[161]....
        /*0784*/ 	.word	0x00013420


	//   ....[162]....
        /*0788*/ 	.word	0x000134a0


	//   ....[163]....
        /*078c*/ 	.word	0x00013580


	//   ....[164]....
        /*0790*/ 	.word	0x00013600


	//   ....[165]....
        /*0794*/ 	.word	0x000136e0


	//   ....[166]....
        /*0798*/ 	.word	0x00013760


	//   ....[167]....
        /*079c*/ 	.word	0x00013840


	//   ....[168]....
        /*07a0*/ 	.word	0x000138c0


	//   ....[169]....
        /*07a4*/ 	.word	0x000139a0


	//   ....[170]....
        /*07a8*/ 	.word	0x00013a20


	//   ....[171]....
        /*07ac*/ 	.word	0x00013af0


	//   ....[172]....
        /*07b0*/ 	.word	0x00013b70


	//   ....[173]....
        /*07b4*/ 	.word	0x00013c30


	//   ....[174]....
        /*07b8*/ 	.word	0x00013d60


	//   ....[175]....
        /*07bc*/ 	.word	0x00013e20


	//   ....[176]....
        /*07c0*/ 	.word	0x00013ea0


	//   ....[177]....
        /*07c4*/ 	.word	0x00013f70


	//   ....[178]....
        /*07c8*/ 	.word	0x00013fd0


	//   ....[179]....
        /*07cc*/ 	.word	0x000140a0


	//   ....[180]....
        /*07d0*/ 	.word	0x00014100


	//   ....[181]....
        /*07d4*/ 	.word	0x000141d0


	//   ....[182]....
        /*07d8*/ 	.word	0x00014230


	//   ....[183]....
        /*07dc*/ 	.word	0x00014300


	//   ....[184]....
        /*07e0*/ 	.word	0x00014360


	//   ....[185]....
        /*07e4*/ 	.word	0x00014440


	//   ....[186]....
        /*07e8*/ 	.word	0x00014530


	//   ....[187]....
        /*07ec*/ 	.word	0x000145d0


	//   ....[188]....
        /*07f0*/ 	.word	0x00014630


	//   ....[189]....
        /*07f4*/ 	.word	0x00014730


	//   ....[190]....
        /*07f8*/ 	.word	0x00014790


	//   ....[191]....
        /*07fc*/ 	.word	0x00014890


	//   ....[192]....
        /*0800*/ 	.word	0x000148f0


	//   ....[193]....
        /*0804*/ 	.word	0x000149f0


	//   ....[194]....
        /*0808*/ 	.word	0x00014a50


	//   ....[195]....
        /*080c*/ 	.word	0x00014b50


	//   ....[196]....
        /*0810*/ 	.word	0x00014bb0


	//   ....[197]....
        /*0814*/ 	.word	0x00014c80


	//   ....[198]....
        /*0818*/ 	.word	0x00014dc0


	//   ....[199]....
        /*081c*/ 	.word	0x00014e70


	//   ....[200]....
        /*0820*/ 	.word	0x00014f40


	//   ....[201]....
        /*0824*/ 	.word	0x00015010


	//   ....[202]....
        /*0828*/ 	.word	0x00015070


	//   ....[203]....
        /*082c*/ 	.word	0x00015160


	//   ....[204]....
        /*0830*/ 	.word	0x000151c0


	//   ....[205]....
        /*0834*/ 	.word	0x000152b0


	//   ....[206]....
        /*0838*/ 	.word	0x00015310


	//   ....[207]....
        /*083c*/ 	.word	0x00015400


	//   ....[208]....
        /*0840*/ 	.word	0x00015460


	//   ....[209]....
        /*0844*/ 	.word	0x00015540


	//   ....[210]....
        /*0848*/ 	.word	0x000155d0


	//   ....[211]....
        /*084c*/ 	.word	0x00015670


	//   ....[212]....
        /*0850*/ 	.word	0x00015790


	//   ....[213]....
        /*0854*/ 	.word	0x00015800


	//   ....[214]....
        /*0858*/ 	.word	0x00015870


	//   ....[215]....
        /*085c*/ 	.word	0x000158e0


	//   ....[216]....
        /*0860*/ 	.word	0x00015950


	//   ....[217]....
        /*0864*/ 	.word	0x000159d0


	//   ....[218]....
        /*0868*/ 	.word	0x00015a60


	//   ....[219]....
        /*086c*/ 	.word	0x00015af0


	//   ....[220]....
        /*0870*/ 	.word	0x00015b60


	//   ....[221]....
        /*0874*/ 	.word	0x00015bd0


	//   ....[222]....
        /*0878*/ 	.word	0x00015c40


	//   ....[223]....
        /*087c*/ 	.word	0x00015cc0


	//   ....[224]....
        /*0880*/ 	.word	0x00015d30


	//   ....[225]....
        /*0884*/ 	.word	0x00015dd0


	//   ....[226]....
        /*0888*/ 	.word	0x00015e60


	//   ....[227]....
        /*088c*/ 	.word	0x00015f80


	//----- nvinfo : EIATTR_REG_RECONFIG
	.align		4
.L_291:
        /*0890*/ 	.byte	0x01, 0x54
	.zero		2


	//----- nvinfo : EIATTR_SYSCALL_OFFSETS
	.align		4
        /*0894*/ 	.byte	0x04, 0x46
        /*0896*/ 	.short	(.L_293 - .L_292)


	//   ....[0]....
.L_292:
        /*0898*/ 	.word	0x000018e0


	//   ....[1]....
        /*089c*/ 	.word	0x0000e130


	//   ....[2]....
        /*08a0*/ 	.word	0x0000e280


	//   ....[3]....
        /*08a4*/ 	.word	0x0000e370


	//   ....[4]....
        /*08a8*/ 	.word	0x0000f290


	//----- nvinfo : EIATTR_MBARRIER_INSTR_OFFSETS
	.align		4
.L_293:
        /*08ac*/ 	.byte	0x04, 0x39
        /*08ae*/ 	.short	(.L_295 - .L_294)


	//   ....[0]....
.L_294:
        /*08b0*/ 	.word	0x00000180
        /*08b4*/ 	.word	0x000000ff
        /*08b8*/ 	.word	0x00030800
        /*08bc*/ 	.short	0x0100
        /*08be*/ 	.byte	0x08
	.zero		1


	//   ....[1]....
        /*08c0*/ 	.word	0x00000190
        /*08c4*/ 	.word	0x000000ff
        /*08c8*/ 	.word	0x00030820
        /*08cc*/ 	.short	0x0100
        /*08ce*/ 	.byte	0x08
	.zero		1


	//   ....[2]....
        /*08d0*/ 	.word	0x00000280
        /*08d4*/ 	.word	0x000000ff
        /*08d8*/ 	.word	0x00030830
        /*08dc*/ 	.short	0x0100
        /*08de*/ 	.byte	0x08
	.zero		1


	//   ....[3]....
        /*08e0*/ 	.word	0x00000290
        /*08e4*/ 	.word	0x000000ff
        /*08e8*/ 	.word	0x00030840
        /*08ec*/ 	.short	0x0100
        /*08ee*/ 	.byte	0x08
	.zero		1


	//   ....[4]....
        /*08f0*/ 	.word	0x000002a0
        /*08f4*/ 	.word	0x000000ff
        /*08f8*/ 	.word	0x00030838
        /*08fc*/ 	.short	0x0100
        /*08fe*/ 	.byte	0x08
	.zero		1


	//   ....[5]....
        /*0900*/ 	.word	0x000002b0
        /*0904*/ 	.word	0x000000ff
        /*0908*/ 	.word	0x00030848
        /*090c*/ 	.short	0x0100
        /*090e*/ 	.byte	0x08
	.zero		1


	//   ....[6]....
        /*0910*/ 	.word	0x000003e0
        /*0914*/ 	.word	0x000000ff
        /*0918*/ 	.word	0x00030850
        /*091c*/ 	.short	0x0100
        /*091e*/ 	.byte	0x08
	.zero		1


	//   ....[7]....
        /*0920*/ 	.word	0x000003f0
        /*0924*/ 	.word	0x000000ff
        /*0928*/ 	.word	0x00030860
        /*092c*/ 	.short	0x0100
        /*092e*/ 	.byte	0x08
	.zero		1


	//   ....[8]....
        /*0930*/ 	.word	0x00000400
        /*0934*/ 	.word	0x000000ff
        /*0938*/ 	.word	0x00030858
        /*093c*/ 	.short	0x0100
        /*093e*/ 	.byte	0x08
	.zero		1


	//   ....[9]....
        /*0940*/ 	.word	0x00000410
        /*0944*/ 	.word	0x000000ff
        /*0948*/ 	.word	0x00030868
        /*094c*/ 	.short	0x0100
        /*094e*/ 	.byte	0x08
	.zero		1


	//   ....[10]....
        /*0950*/ 	.word	0x00000500
        /*0954*/ 	.word	0x000000ff
        /*0958*/ 	.word	0x00030870
        /*095c*/ 	.short	0x0100
        /*095e*/ 	.byte	0x06
	.zero		1


	//   ....[11]....
        /*0960*/ 	.word	0x00000510
        /*0964*/ 	.word	0x000000ff
        /*0968*/ 	.word	0x00030880
        /*096c*/ 	.short	0x0100
        /*096e*/ 	.byte	0x06
	.zero		1


	//   ....[12]....
        /*0970*/ 	.word	0x00000520
        /*0974*/ 	.word	0x000000ff
        /*0978*/ 	.word	0x00030878
        /*097c*/ 	.short	0x0100
        /*097e*/ 	.byte	0x06
	.zero		1


	//   ....[13]....
        /*0980*/ 	.word	0x00000530
        /*0984*/ 	.word	0x000000ff
        /*0988*/ 	.word	0x00030888
        /*098c*/ 	.short	0x0100
        /*098e*/ 	.byte	0x06
	.zero		1


	//   ....[14]....
        /*0990*/ 	.word	0x00000660
        /*0994*/ 	.word	0x000000ff
        /*0998*/ 	.word	0x00030890
        /*099c*/ 	.short	0x0100
        /*099e*/ 	.byte	0x08
	.zero		1


	//   ....[15]....
        /*09a0*/ 	.word	0x00000670
        /*09a4*/ 	.word	0x000000ff
        /*09a8*/ 	.word	0x000308a0
        /*09ac*/ 	.short	0x0100
        /*09ae*/ 	.byte	0x08
	.zero		1


	//   ....[16]....
        /*09b0*/ 	.word	0x00000680
        /*09b4*/ 	.word	0x000000ff
        /*09b8*/ 	.word	0x00030898
        /*09bc*/ 	.short	0x0100
        /*09be*/ 	.byte	0x08
	.zero		1


	//   ....[17]....
        /*09c0*/ 	.word	0x00000690
        /*09c4*/ 	.word	0x000000ff
        /*09c8*/ 	.word	0x000308a8
        /*09cc*/ 	.short	0x0100
        /*09ce*/ 	.byte	0x08
	.zero		1


	//   ....[18]....
        /*09d0*/ 	.word	0x000007d0
        /*09d4*/ 	.word	0x000000ff
        /*09d8*/ 	.word	0x000308b0
        /*09dc*/ 	.short	0x0100
        /*09de*/ 	.byte	0x08
	.zero		1


	//   ....[19]....
        /*09e0*/ 	.word	0x000007e0
        /*09e4*/ 	.word	0x000000ff
        /*09e8*/ 	.word	0x000308c0
        /*09ec*/ 	.short	0x0100
        /*09ee*/ 	.byte	0x08
	.zero		1


	//   ....[20]....
        /*09f0*/ 	.word	0x000007f0
        /*09f4*/ 	.word	0x000000ff
        /*09f8*/ 	.word	0x000308b8
        /*09fc*/ 	.short	0x0100
        /*09fe*/ 	.byte	0x08
	.zero		1


	//   ....[21]....
        /*0a00*/ 	.word	0x00000800
        /*0a04*/ 	.word	0x000000ff
        /*0a08*/ 	.word	0x000308c8
        /*0a0c*/ 	.short	0x0100
        /*0a0e*/ 	.byte	0x08
	.zero		1


	//   ....[22]....
        /*0a10*/ 	.word	0x00001980
        /*0a14*/ 	.word	0x000000ff
        /*0a18*/ 	.word	0x00030800
        /*0a1c*/ 	.short	0x010a
        /*0a1e*/ 	.byte	0x28
	.zero		1


	//   ....[23]....
        /*0a20*/ 	.word	0x00001a00
        /*0a24*/ 	.word	0x00000000
        /*0a28*/ 	.word	0x00030830
        /*0a2c*/ 	.short	0x010a
        /*0a2e*/ 	.byte	0x3f
	.zero		1


	//   ....[24]....
        /*0a30*/ 	.word	0x00001a40
        /*0a34*/ 	.word	0x00000000
        /*0a38*/ 	.word	0x00030830
        /*0a3c*/ 	.short	0x010a
        /*0a3e*/ 	.byte	0x3f
	.zero		1


	//   ....[25]....
        /*0a40*/ 	.word	0x000029e0
        /*0a44*/ 	.word	0x000000ff
        /*0a48*/ 	.word	0x00000000
        /*0a4c*/ 	.short	0x0101
        /*0a4e*/ 	.byte	0x05
	.zero		1


	//   ....[26]....
        /*0a50*/ 	.word	0x00004210
        /*0a54*/ 	.word	0x000000ff
        /*0a58*/ 	.word	0x00030830
        /*0a5c*/ 	.short	0x010a
        /*0a5e*/ 	.byte	0x08
	.zero		1


	//   ....[27]....
        /*0a60*/ 	.word	0x00004250
        /*0a64*/ 	.word	0x000000ff
        /*0a68*/ 	.word	0x00030830
        /*0a6c*/ 	.short	0x010a
        /*0a6e*/ 	.byte	0x08
	.zero		1


	//   ....[28]....
        /*0a70*/ 	.word	0x00004d90
        /*0a74*/ 	.word	0x000000ff
        /*0a78*/ 	.word	0x00030850
        /*0a7c*/ 	.short	0x010a
        /*0a7e*/ 	.byte	0x09
	.zero		1


	//   ....[29]....
        /*0a80*/ 	.word	0x00004dd0
        /*0a84*/ 	.word	0x000000ff
        /*0a88*/ 	.word	0x00030850
        /*0a8c*/ 	.short	0x010a
        /*0a8e*/ 	.byte	0x09
	.zero		1


	//   ....[30]....
        /*0a90*/ 	.word	0x00005510
        /*0a94*/ 	.word	0x000000ff
        /*0a98*/ 	.word	0x00000000
        /*0a9c*/ 	.short	0x0101
        /*0a9e*/ 	.byte	0x08
	.zero		1


	//   ....[31]....
        /*0aa0*/ 	.word	0x00006cb0
        /*0aa4*/ 	.word	0x000000ff
        /*0aa8*/ 	.word	0x00000000
        /*0aac*/ 	.short	0x0101
        /*0aae*/ 	.byte	0x09
	.zero		1


	//   ....[32]....
        /*0ab0*/ 	.word	0x00006ea0
        /*0ab4*/ 	.word	0x000000ff
        /*0ab8*/ 	.word	0x00030830
        /*0abc*/ 	.short	0x010a
        /*0abe*/ 	.byte	0x08
	.zero		1


	//   ....[33]....
        /*0ac0*/ 	.word	0x00006ee0
        /*0ac4*/ 	.word	0x000000ff
        /*0ac8*/ 	.word	0x00030830
        /*0acc*/ 	.short	0x010a
        /*0ace*/ 	.byte	0x08
	.zero		1


	//   ....[34]....
        /*0ad0*/ 	.word	0x00007a20
        /*0ad4*/ 	.word	0x000000ff
        /*0ad8*/ 	.word	0x00030850
        /*0adc*/ 	.short	0x010a
        /*0ade*/ 	.byte	0x08
	.zero		1


	//   ....[35]....
        /*0ae0*/ 	.word	0x00007a60
        /*0ae4*/ 	.word	0x000000ff
        /*0ae8*/ 	.word	0x00030850
        /*0aec*/ 	.short	0x010a
        /*0aee*/ 	.byte	0x08
	.zero		1


	//   ....[36]....
        /*0af0*/ 	.word	0x00008140
        /*0af4*/ 	.word	0x000000ff
        /*0af8*/ 	.word	0x00000000
        /*0afc*/ 	.short	0x0101
        /*0afe*/ 	.byte	0x05
	.zero		1


	//   ....[37]....
        /*0b00*/ 	.word	0x000091c0
        /*0b04*/ 	.word	0x000000ff
        /*0b08*/ 	.word	0x00000000
        /*0b0c*/ 	.short	0x0101
        /*0b0e*/ 	.byte	0x08
	.zero		1


	//   ....[38]....
        /*0b10*/ 	.word	0x000098e0
        /*0b14*/ 	.word	0x000000ff
        /*0b18*/ 	.word	0x00030850
        /*0b1c*/ 	.short	0x010a
        /*0b1e*/ 	.byte	0x05
	.zero		1


	//   ....[39]....
        /*0b20*/ 	.word	0x00009920
        /*0b24*/ 	.word	0x000000ff
        /*0b28*/ 	.word	0x00030850
        /*0b2c*/ 	.short	0x010a
        /*0b2e*/ 	.byte	0x05
	.zero		1


	//   ....[40]....
        /*0b30*/ 	.word	0x00009f50
        /*0b34*/ 	.word	0x000000ff
        /*0b38*/ 	.word	0x00000000
        /*0b3c*/ 	.short	0x0101
        /*0b3e*/ 	.byte	0x04
	.zero		1


	//   ....[41]....
        /*0b40*/ 	.word	0x0000ba60
        /*0b44*/ 	.word	0x0000002a
        /*0b48*/ 	.word	0x00000000
        /*0b4c*/ 	.short	0x0101
        /*0b4e*/ 	.byte	0x3f
	.zero		1


	//   ....[42]....
        /*0b50*/ 	.word	0x0000e910
        /*0b54*/ 	.word	0x00000007
        /*0b58*/ 	.word	0x00030840
        /*0b5c*/ 	.short	0x010a
        /*0b5e*/ 	.byte	0x3f
	.zero		1


	//   ....[43]....
        /*0b60*/ 	.word	0x0000efc0
        /*0b64*/ 	.word	0x00000007
        /*0b68*/ 	.word	0x00030830
        /*0b6c*/ 	.short	0x0107
        /*0b6e*/ 	.byte	0x3f
	.zero		1


	//   ....[44]....
        /*0b70*/ 	.word	0x0000f090
        /*0b74*/ 	.word	0x00000007
        /*0b78*/ 	.word	0x00030830
        /*0b7c*/ 	.short	0x0101
        /*0b7e*/ 	.byte	0x3f
	.zero		1


	//   ....[45]....
        /*0b80*/ 	.word	0x0000fbe0
        /*0b84*/ 	.word	0x00000016
        /*0b88*/ 	.word	0x00030800
        /*0b8c*/ 	.short	0x0107
        /*0b8e*/ 	.byte	0x3f
	.zero		1


	//   ....[46]....
        /*0b90*/ 	.word	0x0000fce0
        /*0b94*/ 	.word	0x00000016
        /*0b98*/ 	.word	0x00030800
        /*0b9c*/ 	.short	0x0101
        /*0b9e*/ 	.byte	0x3f
	.zero		1


	//   ....[47]....
        /*0ba0*/ 	.word	0x0000fd00
        /*0ba4*/ 	.word	0x00000016
        /*0ba8*/ 	.word	0x00030820
        /*0bac*/ 	.short	0x010a
        /*0bae*/ 	.byte	0x3f
	.zero		1


	//   ....[48]....
        /*0bb0*/ 	.word	0x000100d0
        /*0bb4*/ 	.word	0x00000007
        /*0bb8*/ 	.word	0x00030840
        /*0bbc*/ 	.short	0x010a
        /*0bbe*/ 	.byte	0x3f
	.zero		1


	//   ....[49]....
        /*0bc0*/ 	.word	0x000105b0
        /*0bc4*/ 	.word	0x00000007
        /*0bc8*/ 	.word	0x00030830
        /*0bcc*/ 	.short	0x0107
        /*0bce*/ 	.byte	0x3f
	.zero		1


	//   ....[50]....
        /*0bd0*/ 	.word	0x00010660
        /*0bd4*/ 	.word	0x00000007
        /*0bd8*/ 	.word	0x00030830
        /*0bdc*/ 	.short	0x0101
        /*0bde*/ 	.byte	0x3f
	.zero		1


	//   ....[51]....
        /*0be0*/ 	.word	0x000106d0
        /*0be4*/ 	.word	0x00000006
        /*0be8*/ 	.word	0x00030860
        /*0bec*/ 	.short	0x010a
        /*0bee*/ 	.byte	0x3f
	.zero		1


	//   ....[52]....
        /*0bf0*/ 	.word	0x00010c20
        /*0bf4*/ 	.word	0x00000006
        /*0bf8*/ 	.word	0x00030850
        /*0bfc*/ 	.short	0x0107
        /*0bfe*/ 	.byte	0x3f
	.zero		1


	//   ....[53]....
        /*0c00*/ 	.word	0x00010d70
        /*0c04*/ 	.word	0x00000006
        /*0c08*/ 	.word	0x00030850
        /*0c0c*/ 	.short	0x0101
        /*0c0e*/ 	.byte	0x3f
	.zero		1


	//   ....[54]....
        /*0c10*/ 	.word	0x00010f70
        /*0c14*/ 	.word	0x00000000
        /*0c18*/ 	.word	0x00030860
        /*0c1c*/ 	.short	0x010a
        /*0c1e*/ 	.byte	0x3f
	.zero		1


	//   ....[55]....
        /*0c20*/ 	.word	0x00011480
        /*0c24*/ 	.word	0x00000000
        /*0c28*/ 	.word	0x00030850
        /*0c2c*/ 	.short	0x0107
        /*0c2e*/ 	.byte	0x3f
	.zero		1


	//   ....[56]....
        /*0c30*/ 	.word	0x00011530
        /*0c34*/ 	.word	0x00000000
        /*0c38*/ 	.word	0x00030850
        /*0c3c*/ 	.short	0x0101
        /*0c3e*/ 	.byte	0x3f
	.zero		1


	//   ....[57]....
        /*0c40*/ 	.word	0x00012260
        /*0c44*/ 	.word	0x00000004
        /*0c48*/ 	.word	0x00030820
        /*0c4c*/ 	.short	0x010a
        /*0c4e*/ 	.byte	0x3f
	.zero		1


	//   ....[58]....
        /*0c50*/ 	.word	0x00012400
        /*0c54*/ 	.word	0x00000005
        /*0c58*/ 	.word	0x00030840
        /*0c5c*/ 	.short	0x010a
        /*0c5e*/ 	.byte	0x3f
	.zero		1


	//   ....[59]....
        /*0c60*/ 	.word	0x000124a0
        /*0c64*/ 	.word	0x0000001b
        /*0c68*/ 	.word	0x00030840
        /*0c6c*/ 	.short	0x010a
        /*0c6e*/ 	.byte	0x3f
	.zero		1


	//   ....[60]....
        /*0c70*/ 	.word	0x000124e0
        /*0c74*/ 	.word	0x00000005
        /*0c78*/ 	.word	0x00030860
        /*0c7c*/ 	.short	0x010a
        /*0c7e*/ 	.byte	0x3f
	.zero		1


	//   ....[61]....
        /*0c80*/ 	.word	0x00012520
        /*0c84*/ 	.word	0x0000001b
        /*0c88*/ 	.word	0x00030860
        /*0c8c*/ 	.short	0x010a
        /*0c8e*/ 	.byte	0x3f
	.zero		1


	//   ....[62]....
        /*0c90*/ 	.word	0x00012590
        /*0c94*/ 	.word	0x00000003
        /*0c98*/ 	.word	0x00030800
        /*0c9c*/ 	.short	0x010a
        /*0c9e*/ 	.byte	0x3f
	.zero		1


	//   ....[63]....
        /*0ca0*/ 	.word	0x000125e0
        /*0ca4*/ 	.word	0x00000000
        /*0ca8*/ 	.word	0x00030830
        /*0cac*/ 	.short	0x010a
        /*0cae*/ 	.byte	0x3f
	.zero		1


	//   ....[64]....
        /*0cb0*/ 	.word	0x00012640
        /*0cb4*/ 	.word	0x0000000c
        /*0cb8*/ 	.word	0x00030830
        /*0cbc*/ 	.short	0x010a
        /*0cbe*/ 	.byte	0x3f
	.zero		1


	//   ....[65]....
        /*0cc0*/ 	.word	0x000126a0
        /*0cc4*/ 	.word	0x0000000b
        /*0cc8*/ 	.word	0x00030850
        /*0ccc*/ 	.short	0x010a
        /*0cce*/ 	.byte	0x3f
	.zero		1


	//   ....[66]....
        /*0cd0*/ 	.word	0x00012700
        /*0cd4*/ 	.word	0x0000000c
        /*0cd8*/ 	.word	0x00030830
        /*0cdc*/ 	.short	0x010a
        /*0cde*/ 	.byte	0x3f
	.zero		1


	//   ....[67]....
        /*0ce0*/ 	.word	0x00012760
        /*0ce4*/ 	.word	0x0000000b
        /*0ce8*/ 	.word	0x00030850
        /*0cec*/ 	.short	0x010a
        /*0cee*/ 	.byte	0x3f
	.zero		1


	//   ....[68]....
        /*0cf0*/ 	.word	0x000127c0
        /*0cf4*/ 	.word	0x00000005
        /*0cf8*/ 	.word	0x00030850
        /*0cfc*/ 	.short	0x010a
        /*0cfe*/ 	.byte	0x3f
	.zero		1


	//   ....[69]....
        /*0d00*/ 	.word	0x000128d0
        /*0d04*/ 	.word	0x00000007
        /*0d08*/ 	.word	0x00030840
        /*0d0c*/ 	.short	0x010a
        /*0d0e*/ 	.byte	0x3f
	.zero		1


	//   ....[70]....
        /*0d10*/ 	.word	0x00013c60
        /*0d14*/ 	.word	0x00000016
        /*0d18*/ 	.word	0x00030820
        /*0d1c*/ 	.short	0x010a
        /*0d1e*/ 	.byte	0x3f
	.zero		1


	//   ....[71]....
        /*0d20*/ 	.word	0x00013cb0
        /*0d24*/ 	.word	0x00000007
        /*0d28*/ 	.word	0x00030840
        /*0d2c*/ 	.short	0x010a
        /*0d2e*/ 	.byte	0x3f
	.zero		1


	//   ....[72]....
        /*0d30*/ 	.word	0x00014480
        /*0d34*/ 	.word	0x00000006
        /*0d38*/ 	.word	0x00030860
        /*0d3c*/ 	.short	0x010a
        /*0d3e*/ 	.byte	0x3f
	.zero		1


	//   ....[73]....
        /*0d40*/ 	.word	0x00014d10
        /*0d44*/ 	.word	0x00000000
        /*0d48*/ 	.word	0x00030860
        /*0d4c*/ 	.short	0x010a
        /*0d4e*/ 	.byte	0x3f
	.zero		1


	//   ....[74]....
        /*0d50*/ 	.word	0x00015ea0
        /*0d54*/ 	.word	0x00000004
        /*0d58*/ 	.word	0x00030820
        /*0d5c*/ 	.short	0x010a
        /*0d5e*/ 	.byte	0x3f
	.zero		1


	//   ....[75]....
        /*0d60*/ 	.word	0x00016040
        /*0d64*/ 	.word	0x00000005
        /*0d68*/ 	.word	0x00030840
        /*0d6c*/ 	.short	0x010a
        /*0d6e*/ 	.byte	0x3f
	.zero		1


	//   ....[76]....
        /*0d70*/ 	.word	0x00016090
        /*0d74*/ 	.word	0x0000001b
        /*0d78*/ 	.word	0x00030840
        /*0d7c*/ 	.short	0x010a
        /*0d7e*/ 	.byte	0x3f
	.zero		1


	//   ....[77]....
        /*0d80*/ 	.word	0x000160e0
        /*0d84*/ 	.word	0x00000005
        /*0d88*/ 	.word	0x00030860
        /*0d8c*/ 	.short	0x010a
        /*0d8e*/ 	.byte	0x3f
	.zero		1


	//----- nvinfo : EIATTR_NUM_MBARRIERS
	.align		4
.L_295:
        /*0d90*/ 	.byte	0x03, 0x38
        /*0d92*/ 	.short	0x0016


	//----- nvinfo : EIATTR_EXIT_INSTR_OFFSETS
	.align		4
        /*0d94*/ 	.byte	0x04, 0x1c
        /*0d96*/ 	.short	(.L_297 - .L_296)


	//   ....[0]....
.L_296:
        /*0d98*/ 	.word	0x00000990


	//   ....[1]....
        /*0d9c*/ 	.word	0x0000cbe0


	//   ....[2]....
        /*0da0*/ 	.word	0x00012570


	//----- nvinfo : EIATTR_MAX_THREADS
	.align		4
.L_297:
        /*0da4*/ 	.byte	0x04, 0x05
        /*0da6*/ 	.short	(.L_299 - .L_298)
.L_298:
        /*0da8*/ 	.word	0x00000180
        /*0dac*/ 	.word	0x00000001
        /*0db0*/ 	.word	0x00000001


	//----- nvinfo : EIATTR_CRS_STACK_SIZE
	.align		4
.L_299:
        /*0db4*/ 	.byte	0x04, 0x1e
        /*0db6*/ 	.short	(.L_301 - .L_300)
.L_300:
        /*0db8*/ 	.word	0x00000000


	//----- nvinfo : EIATTR_CBANK_PARAM_SIZE
	.align		4
.L_301:
        /*0dbc*/ 	.byte	0x03, 0x19
        /*0dbe*/ 	.short	0x0af0


	//----- nvinfo : EIATTR_PARAM_CBANK
	.align		4
        /*0dc0*/ 	.byte	0x04, 0x0a
        /*0dc2*/ 	.short	(.L_303 - .L_302)
	.align		4
.L_302:
        /*0dc4*/ 	.word	index@(.nv.constant0._ZN7cutlass13device_kernelIN5flash11enable_sm90INS1_16FlashAttnFwdSm90INS1_25CollectiveMainloopFwdSm90ILi2EN4cute5tupleIJNS5_1CILi1EEES8_S8_EEENS6_IJNS7_ILi128EEENS7_ILi96EEENS7_ILi192EEEEEELi192ENS_6half_tEfNS_4arch4Sm90ELb1ELb0ELb1ELb1ELb1ELb0ELb0ELb1ELb1ELb1ELb0ELb0EEENS1_21CollectiveEpilogueFwdINS6_IJSA_SC_SB_EEES9_SE_SG_Li256ELb1ELb1ELb0ELb0EEENS1_36VarlenDynamicPersistentTileSchedulerILi128ELi96ELi256ELi128ELb0ELb1ELb1ELb1ELb1ELb1EEEEEEEEEvNT_6ParamsE)
        /*0dc8*/ 	.short	0x0210
        /*0dca*/ 	.short	0x0af0


	//----- nvinfo : EIATTR_SW_WAR
	.align		4
.L_303:
        /*0dcc*/ 	.byte	0x04, 0x36
        /*0dce*/ 	.short	(.L_305 - .L_304)
.L_304:
        /*0dd0*/ 	.word	0x00000008
.L_305:


//--------------------- .nv.info._ZN7cutlass13device_kernelIN5flash11enable_sm90INS1_16FlashAttnFwdSm90INS1_25CollectiveMainloopFwdSm90ILi2EN4cute5tupleIJNS5_1CILi1EEES8_S8_EEENS6_IJNS7_ILi128EEENS7_ILi96EEENS7_ILi192EEEEEELi192ENS_6half_tEfNS_4arch4Sm90ELb1ELb0ELb1ELb1ELb1ELb1ELb0ELb1ELb1ELb1ELb0ELb0EEENS1_21CollectiveEpilogueFwdINS6_IJSA_SC_SB_EEES9_SE_SG_Li256ELb1ELb1ELb0ELb0EEENS1_36VarlenDynamicPersistentTileSchedulerILi128ELi96ELi256ELi128ELb0ELb1ELb1ELb1ELb1ELb1EEEEEEEEEvNT_6ParamsE --------------------------
	.section	.nv.info._ZN7cutlass13device_kernelIN5flash11enable_sm90INS1_16FlashAttnFwdSm90INS1_25CollectiveMainloopFwdSm90ILi2EN4cute5tupleIJNS5_1CILi1EEES8_S8_EEENS6_IJNS7_ILi128EEENS7_ILi96EEENS7_ILi192EEEEEELi192ENS_6half_tEfNS_4arch4Sm90ELb1ELb0ELb1ELb1ELb1ELb1ELb0ELb1ELb1ELb1ELb0ELb0EEENS1_21CollectiveEpilogueFwdINS6_IJSA_SC_SB_EEES9_SE_SG_Li256ELb1ELb1ELb0ELb0EEENS1_36VarlenDynamicPersistentTileSchedulerILi128ELi96ELi256ELi128ELb0ELb1ELb1ELb1ELb1ELb1EEEEEEEEEvNT_6ParamsE,"",@"SHT_CUDA_INFO"
	.sectionflags	@""
	.align	4


	//----- nvinfo : EIATTR_CUDA_API_VERSION
	.align		4
        /*0000*/ 	.byte	0x04, 0x37
        /*0002*/ 	.short	(.L_307 - .L_306)
.L_306:
        /*0004*/ 	.word	0x00000082


	//----- nvinfo : EIATTR_KPARAM_INFO
	.align		4
.L_307:
        /*0008*/ 	.byte	0x04, 0x17
        /*000a*/ 	.short	(.L_309 - .L_308)
.L_308:
        /*000c*/ 	.word	0x00000000
        /*0010*/ 	.short	0x0000
        /*0012*/ 	.short	0x0070
        /*0014*/ 	.byte	0x00, 0xf0, 0x01, 0x2a


	//----- nvinfo : EIATTR_SPARSE_MMA_MASK
	.align		4
.L_309:
        /*0018*/ 	.byte	0x03, 0x50
        /*001a*/ 	.short	0x0000


	//----- nvinfo : EIATTR_MAXREG_COUNT
	.align		4
        /*001c*/ 	.byte	0x03, 0x1b
        /*001e*/ 	.short	0x00a8


	//----- nvinfo : EIATTR_NUM_BARRIERS
	.align		4
        /*0020*/ 	.byte	0x02, 0x4c
        /*0022*/ 	.byte	0x10
	.zero		1


	//----- nvinfo : EIATTR_EXTERNS
	.align		4
        /*0024*/ 	.byte	0x04, 0x0f
        /*0026*/ 	.short	(.L_311 - .L_310)


	//   ....[0]....
	.align		4
.L_310:
        /*0028*/ 	.word	index@(__assertfail)


	//----- nvinfo : EIATTR_ANNOTATIONS
	.align		4
.L_311:
        /*002c*/ 	.byte	0x04, 0x55
        /*002e*/ 	.short	(.L_313 - .L_312)


	//   ....[0]....
.L_312:
        /* <DEDUP_REMOVED lines=72> */


	//----- nvinfo : EIATTR_MERCURY_ISA_VERSION
	.align		4
.L_313:
        /*04a0*/ 	.byte	0x03, 0x5f
        /*04a2*/ 	.short	0x0101


	//----- nvinfo : EIATTR_UNUSED_LOAD_BYTE_OFFSET
	.align		4
        /*04a4*/ 	.byte	0x04, 0x44
        /*04a6*/ 	.short	(.L_315 - .L_314)


	//   ....[0]....
.L_314:
        /*04a8*/ 	.word	0x00000a50
        /*04ac*/ 	.word	0x0000fff0


	//   ....[1]....
        /*04b0*/ 	.word	0x0001b3e0
        /*04b4*/ 	.word	0x0000fff0


	//----- nvinfo : EIATTR_INT_WARP_WIDE_INSTR_OFFSETS
	.align		4
.L_315:
        /*04b8*/ 	.byte	0x04, 0x31
        /*04ba*/ 	.short	(.L_317 - .L_316)


	//   ....[0]....
.L_316:
        /*04bc*/ 	.word	0x00000130


	//   ....[1]....
        /*04c0*/ 	.word	0x00000170


	//   ....[2]....
        /*04c4*/ 	.word	0x000001e0


	//   ....[3]....
        /*04c8*/ 	.word	0x00020550


	//   ....[4]....
        /*04cc*/ 	.word	0x000205e0


	//   ....[5]....
        /*04d0*/ 	.word	0x000234f0


	//   ....[6]....
        /*04d4*/ 	.word	0x00023580


	//----- nvinfo : EIATTR_COOP_GROUP_MASK_REGIDS
	.align		4
.L_317:
        /*04d8*/ 	.byte	0x04, 0x29
        /*04da*/ 	.short	(.L_319 - .L_318)


	//   ....[0]....
.L_318:
        /*04dc*/ 	.word	0xffffffff


	//   ....[1]....
        /*04e0*/ 	.word	0xffffffff


	//   ....[2]....
        /*04e4*/ 	.word	0xffffffff


	//   ....[3]....
        /*04e8*/ 	.word	0xffffffff


	//   ....[4]....
        /*04ec*/ 	.word	0xffffffff


	//   ....[5]....
        /*04f0*/ 	.word	0xffffffff


	//   ....[6]....
        /*04f4*/ 	.word	0xffffffff


	//   ....[7]....
        /*04f8*/ 	.word	0xffffffff


	//   ....[8]....
        /*04fc*/ 	.word	0xffffffff


	//   ....[9]....
        /*0500*/ 	.word	0xffffffff


	//   ....[10]....
        /*0504*/ 	.word	0xffffffff


	//   ....[11]....
        /*0508*/ 	.word	0xffffffff


	//   ....[12]....
        /*050c*/ 	.word	0xffffffff


	//   ....[13]....
        /*0510*/ 	.word	0xffffffff


	//   ....[14]....
        /*0514*/ 	.word	0xffffffff


	//   ....[15]....
        /*0518*/ 	.word	0xffffffff


	//   ....[16]....
        /*051c*/ 	.word	0xffffffff


	//   ....[17]....
        /*0520*/ 	.word	0xffffffff


	//   ....[18]....
        /*0524*/ 	.word	0xffffffff


	//   ....[19]....
        /*0528*/ 	.word	0xffffffff


	//   ....[20]....
        /*052c*/ 	.word	0xffffffff


	//   ....[21]....
        /*0530*/ 	.word	0xffffffff


	//   ....[22]....
        /*0534*/ 	.word	0xffffffff


	//   ....[23]....
        /*0538*/ 	.word	0xffffffff


	//   ....[24]....
        /*053c*/ 	.word	0xffffffff


	//   ....[25]....
        /*0540*/ 	.word	0xffffffff


	//   ....[26]....
        /*0544*/ 	.word	0xffffffff


	//   ....[27]....
        /*0548*/ 	.word	0xffffffff


	//   ....[28]....
        /*054c*/ 	.word	0xffffffff


	//   ....[29]....
        /*0550*/ 	.word	0xffffffff


	//   ....[30]....
        /*0554*/ 	.word	0xffffffff


	//   ....[31]....
        /*0558*/ 	.word	0xffffffff


	//   ....[32]....
        /*055c*/ 	.word	0xffffffff


	//   ....[33]....
        /*0560*/ 	.word	0xffffffff


	//   ....[34]....
        /*0564*/ 	.word	0xffffffff


	//   ....[35]....
        /*0568*/ 	.word	0xffffffff


	//   ....[36]....
        /*056c*/ 	.word	0xffffffff


	//   ....[37]....
        /*0570*/ 	.word	0xffffffff


	//   ....[38]....
        /*0574*/ 	.word	0xffffffff


	//   ....[39]....
        /*0578*/ 	.word	0xffffffff


	//   ....[40]....
        /*057c*/ 	.word	0xffffffff


	//   ....[41]....
        /*0580*/ 	.word	0xffffffff


	//   ....[42]....
        /*0584*/ 	.word	0xffffffff


	//   ....[43]....
        /*0588*/ 	.word	0xffffffff


	//   ....[44]....
        /*058c*/ 	.word	0xffffffff


	//   ....[45]....
        /*0590*/ 	.word	0xffffffff


	//   ....[46]....
        /*0594*/ 	.word	0xffffffff


	//   ....[47]....
        /*0598*/ 	.word	0xffffffff


	//   ....[48]....
        /*059c*/ 	.word	0xffffffff


	//   ....[49]....
        /*05a0*/ 	.word	0xffffffff


	//   ....[50]....
        /*05a4*/ 	.word	0xffffffff


	//   ....[51]....
        /*05a8*/ 	.word	0xffffffff


	//   ....[52]....
        /*05ac*/ 	.word	0xffffffff


	//   ....[53]....
        /*05b0*/ 	.word	0xffffffff


	//   ....[54]....
        /*05b4*/ 	.word	0xffffffff


	//   ....[55]....
        /*05b8*/ 	.word	0xffffffff


	//   ....[56]....
        /*05bc*/ 	.word	0xffffffff


	//   ....[57]....
        /*05c0*/ 	.word	0xffffffff


	//   ....[58]....
        /*05c4*/ 	.word	0xffffffff


	//   ....[59]....
        /*05c8*/ 	.word	0xffffffff


	//   ....[60]....
        /*05cc*/ 	.word	0xffffffff


	//   ....[61]....
        /*05d0*/ 	.word	0xffffffff


	//   ....[62]....
        /*05d4*/ 	.word	0xffffffff


	//   ....[63]....
        /*05d8*/ 	.word	0xffffffff


	//   ....[64]....
        /*05dc*/ 	.word	0xffffffff


	//   ....[65]....
        /*05e0*/ 	.word	0xffffffff


	//   ....[66]....
        /*05e4*/ 	.word	0xffffffff


	//   ....[67]....
        /*05e8*/ 	.word	0xffffffff


	//   ....[68]....
        /*05ec*/ 	.word	0xffffffff


	//   ....[69]....
        /*05f0*/ 	.word	0xffffffff


	//   ....[70]....
        /*05f4*/ 	.word	0xffffffff


	//   ....[71]....
        /*05f8*/ 	.word	0xffffffff


	//   ....[72]....
        /*05fc*/ 	.word	0xffffffff


	//   ....[73]....
        /*0600*/ 	.word	0xffffffff


	//   ....[74]....
        /*0604*/ 	.word	0xffffffff


	//   ....[75]....
        /*0608*/ 	.word	0xffffffff


	//   ....[76]....
        /*060c*/ 	.word	0xffffffff


	//   ....[77]....
        /*0610*/ 	.word	0xffffffff


	//   ....[78]....
        /*0614*/ 	.word	0xffffffff


	//   ....[79]....
        /*0618*/ 	.word	0xffffffff


	//   ....[80]....
        /*061c*/ 	.word	0xffffffff


	//   ....[81]....
        /*0620*/ 	.word	0xffffffff


	//   ....[82]....
        /*0624*/ 	.word	0xffffffff


	//   ....[83]....
        /*0628*/ 	.word	0xffffffff


	//   ....[84]....
        /*062c*/ 	.word	0xffffffff


	//   ....[85]....
        /*0630*/ 	.word	0xffffffff


	//   ....[86]....
        /*0634*/ 	.word	0xffffffff


	//   ....[87]....
        /*0638*/ 	.word	0xffffffff


	//   ....[88]....
        /*063c*/ 	.word	0xffffffff


	//   ....[89]....
        /*0640*/ 	.word	0xffffffff


	//   ....[90]....
        /*0644*/ 	.word	0xffffffff


	//   ....[91]....
        /*0648*/ 	.word	0xffffffff


	//   ....[92]....
        /*064c*/ 	.word	0xffffffff


	//   ....[93]....
        /*0650*/ 	.word	0xffffffff


	//   ....[94]....
        /*0654*/ 	.word	0xffffffff


	//   ....[95]....
        /*0658*/ 	.word	0xffffffff


	//   ....[96]....
        /*065c*/ 	.word	0xffffffff


	//   ....[97]....
        /*0660*/ 	.word	0xffffffff


	//   ....[98]....
        /*0664*/ 	.word	0xffffffff


	//   ....[99]....
        /*0668*/ 	.word	0xffffffff


	//   ....[100]....
        /*066c*/ 	.word	0xffffffff


	//   ....[101]....
        /*0670*/ 	.word	0xffffffff


	//   ....[102]....
        /*0674*/ 	.word	0xffffffff


	//   ....[103]....
        /*0678*/ 	.word	0xffffffff


	//   ....[104]....
        /*067c*/ 	.word	0xffffffff


	//   ....[105]....
        /*0680*/ 	.word	0xffffffff


	//   ....[106]....
        /*0684*/ 	.word	0xffffffff


	//   ....[107]....
        /*0688*/ 	.word	0xffffffff


	//   ....[108]....
        /*068c*/ 	.word	0xffffffff


	//   ....[109]....
        /*0690*/ 	.word	0xffffffff


	//   ....[110]....
        /*0694*/ 	.word	0xffffffff


	//   ....[111]....
        /*0698*/ 	.word	0xffffffff


	//   ....[112]....
        /*069c*/ 	.word	0xffffffff


	//   ....[113]....
        /*06a0*/ 	.word	0xffffffff


	//   ....[114]....
        /*06a4*/ 	.word	0xffffffff


	//   ....[115]....
        /*06a8*/ 	.word	0xffffffff


	//   ....[116]....
        /*06ac*/ 	.word	0xffffffff


	//   ....[117]....
        /*06b0*/ 	.word	0xffffffff


	//   ....[118]....
        /*06b4*/ 	.word	0xffffffff


	//   ....[119]....
        /*06b8*/ 	.word	0xffffffff


	//   ....[120]....
        /*06bc*/ 	.word	0xffffffff


	//   ....[121]....
        /*06c0*/ 	.word	0xffffffff


	//   ....[122]....
        /*06c4*/ 	.word	0xffffffff


	//   ....[123]....
        /*06c8*/ 	.word	0xffffffff


	//   ....[124]....
        /*06cc*/ 	.word	0xffffffff


	//   ....[125]....
        /*06d0*/ 	.word	0xffffffff


	//   ....[126]....
        /*06d4*/ 	.word	0xffffffff


	//   ....[127]....
        /*06d8*/ 	.word	0xffffffff


	//   ....[128]....
        /*06dc*/ 	.word	0xffffffff


	//   ....[129]....
        /*06e0*/ 	.word	0xffffffff


	//   ....[130]....
        /*06e4*/ 	.word	0xffffffff


	//   ....[131]....
        /*06e8*/ 	.word	0xffffffff


	//   ....[132]....
        /*06ec*/ 	.word	0xffffffff


	//   ....[133]....
        /*06f0*/ 	.word	0xffffffff


	//   ....[134]....
        /*06f4*/ 	.word	0xffffffff


	//   ....[135]....
        /*06f8*/ 	.word	0xffffffff


	//   ....[136]....
        /*06fc*/ 	.word	0xffffffff


	//   ....[137]....
        /*0700*/ 	.word	0xffffffff


	//   ....[138]....
        /*0704*/ 	.word	0xffffffff


	//   ....[139]....
        /*0708*/ 	.word	0xffffffff


	//   ....[140]....
        /*070c*/ 	.word	0xffffffff


	//   ....[141]....
        /*0710*/ 	.word	0xffffffff


	//   ....[142]....
        /*0714*/ 	.word	0xffffffff


	//   ....[143]....
        /*0718*/ 	.word	0xffffffff


	//   ....[144]....
        /*071c*/ 	.word	0xffffffff


	//   ....[145]....
        /*0720*/ 	.word	0xffffffff


	//   ....[146]....
        /*0724*/ 	.word	0xffffffff


	//   ....[147]....
        /*0728*/ 	.word	0xffffffff


	//   ....[148]....
        /*072c*/ 	.word	0xffffffff


	//   ....[149]....
        /*0730*/ 	.word	0xffffffff


	//   ....[150]....
        /*0734*/ 	.word	0xffffffff


	//   ....[151]....
        /*0738*/ 	.word	0xffffffff


	//   ....[152]....
        /*073c*/ 	.word	0xffffffff


	//   ....[153]....
        /*0740*/ 	.word	0xffffffff


	//   ....[154]....
        /*0744*/ 	.word	0xffffffff


	//   ....[155]....
        /*0748*/ 	.word	0xffffffff


	//   ....[156]....
        /*074c*/ 	.word	0xffffffff


	//   ....[157]....
        /*0750*/ 	.word	0xffffffff


	//   ....[158]....
        /*0754*/ 	.word	0xffffffff


	//   ....[159]....
        /*0758*/ 	.word	0xffffffff


	//   ....[160]....
        /*075c*/ 	.word	0xffffffff


	//   ....[161]....
        /*0760*/ 	.word	0xffffffff


	//   ....[162]....
        /*0764*/ 	.word	0xffffffff


	//   ....[163]....
        /*0768*/ 	.word	0xffffffff


	//   ....[164]....
        /*076c*/ 	.word	0xffffffff


	//   ....[165]....
        /*0770*/ 	.word	0xffffffff


	//   ....[166]....
        /*0774*/ 	.word	0xffffffff


	//   ....[167]....
        /*0778*/ 	.word	0xffffffff


	//   ....[168]....
        /*077c*/ 	.word	0xffffffff


	//   ....[169]....
        /*0780*/ 	.word	0xffffffff


	//   ....[170]....
        /*0784*/ 	.word	0xffffffff


	//   ....[171]....
        /*0788*/ 	.word	0xffffffff


	//   ....[172]....
        /*078c*/ 	.word	0xffffffff


	//   ....[173]....
        /*0790*/ 	.word	0xffffffff


	//   ....[174]....
        /*0794*/ 	.word	0xffffffff


	//   ....[175]....
        /*0798*/ 	.word	0xffffffff


	//   ....[176]....
        /*079c*/ 	.word	0xffffffff


	//   ....[177]....
        /*07a0*/ 	.word	0xffffffff


	//   ....[178]....
        /*07a4*/ 	.word	0xffffffff


	//   ....[179]....
        /*07a8*/ 	.word	0x0500000f


	//   ....[180]....
        /*07ac*/ 	.word	0x0500000f


	//   ....[181]....
        /*07b0*/ 	.word	0x0500000f


	//   ....[182]....
        /*07b4*/ 	.word	0x0500000f


	//   ....[183]....
        /*07b8*/ 	.word	0x0500000f


	//   ....[184]....
        /*07bc*/ 	.word	0x0500000f


	//   ....[185]....
        /*07c0*/ 	.word	0x0500000f


	//   ....[186]....
        /*07c4*/ 	.word	0x0500000f


	//   ....[187]....
        /*07c8*/ 	.word	0x0500000f


	//   ....[188]....
        /*07cc*/ 	.word	0x0500000f


	//   ....[189]....
        /*07d0*/ 	.word	0x0500000f


	//   ....[190]....
        /*07d4*/ 	.word	0x0500000f


	//   ....[191]....
        /*07d8*/ 	.word	0x0500000f


	//   ....[192]....
        /*07dc*/ 	.word	0x0500000f


	//   ....[193]....
        /*07e0*/ 	.word	0x0500000f


	//   ....[194]....
        /*07e4*/ 	.word	0x0500000f


	//   ....[195]....
        /*07e8*/ 	.word	0x0500000f


	//   ....[196]....
        /*07ec*/ 	.word	0x0500000f


	//   ....[197]....
        /*07f0*/ 	.word	0x0500000f


	//   ....[198]....
        /*07f4*/ 	.word	0x0500000f


	//   ....[199]....
        /*07f8*/ 	.word	0x0500000f


	//   ....[200]....
        /*07fc*/ 	.word	0x0500000f


	//   ....[201]....
        /*0800*/ 	.word	0x0500000f


	//   ....[202]....
        /*0804*/ 	.word	0x0500000f


	//   ....[203]....
        /*0808*/ 	.word	0x0500000f


	//   ....[204]....
        /*080c*/ 	.word	0x0500000f


	//   ....[205]....
        /*0810*/ 	.word	0x0500000f


	//   ....[206]....
        /*0814*/ 	.word	0x0500000f


	//   ....[207]....
        /*0818*/ 	.word	0x0500000f


	//   ....[208]....
        /*081c*/ 	.word	0x0500000f


	//   ....[209]....
        /*0820*/ 	.word	0x0500000f


	//   ....[210]....
        /*0824*/ 	.word	0x0500000f


	//   ....[211]....
        /*0828*/ 	.word	0x0500000f


	//   ....[212]....
        /*082c*/ 	.word	0x0500000f


	//   ....[213]....
        /*0830*/ 	.word	0x0500000f


	//   ....[214]....
        /*0834*/ 	.word	0x0500000f


	//   ....[215]....
        /*0838*/ 	.word	0x0500000f


	//   ....[216]....
        /*083c*/ 	.word	0x0500000f


	//   ....[217]....
        /*0840*/ 	.word	0x0500000f


	//   ....[218]....
        /*0844*/ 	.word	0x0500000f


	//   ....[219]....
        /*0848*/ 	.word	0x0500000f


	//   ....[220]....
        /*084c*/ 	.word	0x0500000f


	//   ....[221]....
        /*0850*/ 	.word	0x0500000f


	//   ....[222]....
        /*0854*/ 	.word	0x0500000f


	//   ....[223]....
        /*0858*/ 	.word	0x0500000f


	//   ....[224]....
        /*085c*/ 	.word	0x0500000f


	//   ....[225]....
        /*0860*/ 	.word	0x0500000f


	//   ....[226]....
        /*0864*/ 	.word	0x0500000f


	//   ....[227]....
        /*0868*/ 	.word	0x0500000f


	//   ....[228]....
        /*086c*/ 	.word	0x0500000f


	//   ....[229]....
        /*0870*/ 	.word	0x0500000f


	//   ....[230]....
        /*0874*/ 	.word	0x0500000f


	//   ....[231]....
        /*0878*/ 	.word	0x0500000f


	//   ....[232]....
        /*087c*/ 	.word	0x0500000f


	//   ....[233]....
        /*0880*/ 	.word	0x0500000f


	//   ....[234]....
        /*0884*/ 	.word	0x0500000f


	//   ....[235]....
        /*0888*/ 	.word	0x0500000f


	//   ....[236]....
        /*088c*/ 	.word	0x0500000f


	//   ....[237]....
        /*0890*/ 	.word	0x0500000f


	//   ....[238]....
        /*0894*/ 	.word	0x0500000f


	//   ....[239]....
        /*0898*/ 	.word	0x0500000f


	//   ....[240]....
        /*089c*/ 	.word	0x0500000f


	//   ....[241]....
        /*08a0*/ 	.word	0x0500000f


	//   ....[242]....
        /*08a4*/ 	.word	0x0500000f


	//   ....[243]....
        /*08a8*/ 	.word	0x0500000f


	//   ....[244]....
        /*08ac*/ 	.word	0x0500000f


	//   ....[245]....
        /*08b0*/ 	.word	0x0500000f


	//   ....[246]....
        /*08b4*/ 	.word	0x0500000f


	//   ....[247]....
        /*08b8*/ 	.word	0x0500000f


	//   ....[248]....
        /*08bc*/ 	.word	0x0500000f


	//   ....[249]....
        /*08c0*/ 	.word	0x0500000f


	//   ....[250]....
        /*08c4*/ 	.word	0x0500000f


	//   ....[251]....
        /*08c8*/ 	.word	0x0500000f


	//   ....[252]....
        /*08cc*/ 	.word	0x0500000f


	//   ....[253]....
        /*08d0*/ 	.word	0x0500000f


	//   ....[254]....
        /*08d4*/ 	.word	0x0500000f


	//   ....[255]....
        /*08d8*/ 	.word	0x0500000f


	//   ....[0]....
        /*08dc*/ 	.word	0x0500000f


	//   ....[1]....
        /*08e0*/ 	.word	0x0500000f


	//   ....[2]....
        /*08e4*/ 	.word	0x0500000f


	//   ....[3]....
        /*08e8*/ 	.word	0x0500000f


	//   ....[4]....
        /*08ec*/ 	.word	0x0500000f


	//   ....[5]....
        /*08f0*/ 	.word	0x0500000f


	//   ....[6]....
        /*08f4*/ 	.word	0x0500000f


	//   ....[7]....
        /*08f8*/ 	.word	0x0500000f


	//   ....[8]....
        /*08fc*/ 	.word	0x0500000f


	//   ....[9]....
        /*0900*/ 	.word	0x0500000f


	//   ....[10]....
        /*0904*/ 	.word	0x0500000f


	//   ....[11]....
        /*0908*/ 	.word	0x0500000f


	//   ....[12]....
        /*090c*/ 	.word	0x0500000f


	//   ....[13]....
        /*0910*/ 	.word	0x0500000f


	//   ....[14]....
        /*0914*/ 	.word	0x0500000f


	//   ....[15]....
        /*0918*/ 	.word	0x0500000f


	//   ....[16]....
        /*091c*/ 	.word	0x0500000f


	//   ....[17]....
        /*0920*/ 	.word	0x0500000f


	//   ....[18]....
        /*0924*/ 	.word	0x0500000f


	//   ....[19]....
        /*0928*/ 	.word	0x0500000f


	//   ....[20]....
        /*092c*/ 	.word	0x0500000f


	//   ....[21]....
        /*0930*/ 	.word	0x0500000f


	//   ....[22]....
        /*0934*/ 	.word	0x0500000f


	//   ....[23]....
        /*0938*/ 	.word	0x0500000f


	//   ....[24]....
        /*093c*/ 	.word	0x0500000f


	//   ....[25]....
        /*0940*/ 	.word	0x0500000f


	//   ....[26]....
        /*0944*/ 	.word	0x0500000f


	//   ....[27]....
        /*0948*/ 	.word	0x0500000f


	//   ....[28]....
        /*094c*/ 	.word	0x0500000f


	//   ....[29]....
        /*0950*/ 	.word	0x0500000f


	//   ....[30]....
        /*0954*/ 	.word	0x0500000f


	//   ....[31]....
        /*0958*/ 	.word	0x0500000f


	//   ....[32]....
        /*095c*/ 	.word	0x0500000f


	//   ....[33]....
        /*0960*/ 	.word	0x0500000f


	//   ....[34]....
        /*0964*/ 	.word	0x0500000f


	//----- nvinfo : EIATTR_COOP_GROUP_INSTR_OFFSETS
	.align		4
.L_319:
        /*0968*/ 	.byte	0x04, 0x28
        /*096a*/ 	.short	(.L_321 - .L_320)


	//   ....[0]....
.L_320:
        /*096c*/ 	.word	0x00000060


	//   ....[1]....
        /*0970*/ 	.word	0x00000140


	//   ....[2]....
        /*0974*/ 	.word	0x00000190


	//   ....[3]....
        /*0978*/ 	.word	0x000003c0


	//   ....[4]....
        /*097c*/ 	.word	0x00000520


	//   ....[5]....
        /*0980*/ 	.word	0x00000640


	//   ....[6]....
        /*0984*/ 	.word	0x000007a0


	//   ....[7]....
        /*0988*/ 	.word	0x00003760


	//   ....[8]....
        /*098c*/ 	.word	0x00003770


	//   ....[9]....
        /*0990*/ 	.word	0x00004c00


	//   ....[10]....
        /*0994*/ 	.word	0x00004c10


	//   ....[11]....
        /*0998*/ 	.word	0x00006ba0


	//   ....[12]....
        /*099c*/ 	.word	0x00006bb0


	//   ....[13]....
        /*09a0*/ 	.word	0x00008250


	//   ....[14]....
        /*09a4*/ 	.word	0x00008260


	//   ....[15]....
        /*09a8*/ 	.word	0x00009b40


	//   ....[16]....
        /*09ac*/ 	.word	0x00009b50


	//   ....[17]....
        /*09b0*/ 	.word	0x00009de0


	//   ....[18]....
        /*09b4*/ 	.word	0x00009df0


	//   ....[19]....
        /*09b8*/ 	.word	0x0000a300


	//   ....[20]....
        /*09bc*/ 	.word	0x0000a320


	//   ....[21]....
        /*09c0*/ 	.word	0x0000a570


	//   ....[22]....
        /*09c4*/ 	.word	0x0000a590


	//   ....[23]....
        /*09c8*/ 	.word	0x0000adb0


	//   ....[24]....
        /*09cc*/ 	.word	0x0000b520


	//   ....[25]....
        /*09d0*/ 	.word	0x0000b530


	//   ....[26]....
        /*09d4*/ 	.word	0x0000b540


	//   ....[27]....
        /*09d8*/ 	.word	0x0000b550


	//   ....[28]....
        /*09dc*/ 	.word	0x0000bd20


	//   ....[29]....
        /*09e0*/ 	.word	0x0000bd30


	//   ....[30]....
        /*09e4*/ 	.word	0x0000bd40


	//   ....[31]....
        /*09e8*/ 	.word	0x0000bd50


	//   ....[32]....
        /*09ec*/ 	.word	0x0000eae0


	//   ....[33]....
        /*09f0*/ 	.word	0x0000eaf0


	//   ....[34]....
        /*09f4*/ 	.word	0x0000eb00


	//   ....[35]....
        /*09f8*/ 	.word	0x0000eb10


	//   ....[36]....
        /*09fc*/ 	.word	0x0000f140


	//   ....[37]....
        /*0a00*/ 	.word	0x0000f150


	//   ....[38]....
        /*0a04*/ 	.word	0x0000f160


	//   ....[39]....
        /*0a08*/ 	.word	0x0000f170


	//   ....[40]....
        /*0a0c*/ 	.word	0x00012eb0


	//   ....[41]....
        /*0a10*/ 	.word	0x00012ef0


	//   ....[42]....
        /*0a14*/ 	.word	0x00013490


	//   ....[43]....
        /*0a18*/ 	.word	0x000135a0


	//   ....[44]....
        /*0a1c*/ 	.word	0x00013c50


	//   ....[45]....
        /*0a20*/ 	.word	0x00013d70


	//   ....[46]....
        /*0a24*/ 	.word	0x00015fb0


	//   ....[47]....
        /*0a28*/ 	.word	0x00016020


	//   ....[48]....
        /*0a2c*/ 	.word	0x000167a0


	//   ....[49]....
        /*0a30*/ 	.word	0x000168c0


	//   ....[50]....
        /*0a34*/ 	.word	0x00016cd0


	//   ....[51]....
        /*0a38*/ 	.word	0x00016dd0


	//   ....[52]....
        /*0a3c*/ 	.word	0x000194d0


	//   ....[53]....
        /*0a40*/ 	.word	0x000194e0


	//   ....[54]....
        /*0a44*/ 	.word	0x00019510


	//   ....[55]....
        /*0a48*/ 	.word	0x00019520


	//   ....[56]....
        /*0a4c*/ 	.word	0x0001aa80


	//   ....[57]....
        /*0a50*/ 	.word	0x0001aac0


	//   ....[58]....
        /*0a54*/ 	.word	0x0001ab70


	//   ....[59]....
        /*0a58*/ 	.word	0x0001aba0


	//   ....[60]....
        /*0a5c*/ 	.word	0x0001c200


	//   ....[61]....
        /*0a60*/ 	.word	0x0001c240


	//   ....[62]....
        /*0a64*/ 	.word	0x0001c280


	//   ....[63]....
        /*0a68*/ 	.word	0x0001c2c0


	//   ....[64]....
        /*0a6c*/ 	.word	0x0001c7e0


	//   ....[65]....
        /*0a70*/ 	.word	0x0001c800


	//   ....[66]....
        /*0a74*/ 	.word	0x0001cae0


	//   ....[67]....
        /*0a78*/ 	.word	0x0001cb00


	//   ....[68]....
        /*0a7c*/ 	.word	0x0001cc00


	//   ....[69]....
        /*0a80*/ 	.word	0x0001cc20


	//   ....[70]....
        /*0a84*/ 	.word	0x0001cd30


	//   ....[71]....
        /*0a88*/ 	.word	0x0001cd50


	//   ....[72]....
        /*0a8c*/ 	.word	0x0001d680


	//   ....[73]....
        /*0a90*/ 	.word	0x0001d690


	//   ....[74]....
        /*0a94*/ 	.word	0x0001d790


	//   ....[75]....
        /*0a98*/ 	.word	0x0001d7b0


	//   ....[76]....
        /*0a9c*/ 	.word	0x0001d8b0


	//   ....[77]....
        /*0aa0*/ 	.word	0x0001d8d0


	//   ....[78]....
        /*0aa4*/ 	.word	0x0001d9e0


	//   ....[79]....
        /*0aa8*/ 	.word	0x0001da00


	//   ....[80]....
        /*0aac*/ 	.word	0x0001db90


	//   ....[81]....
        /*0ab0*/ 	.word	0x0001dd60


	//   ....[82]....
        /*0ab4*/ 	.word	0x0001dd90


	//   ....[83]....
        /*0ab8*/ 	.word	0x0001ddc0


	//   ....[84]....
        /*0abc*/ 	.word	0x0001ddf0


	//   ....[85]....
        /*0ac0*/ 	.word	0x0001de20


	//   ....[86]....
        /*0ac4*/ 	.word	0x0001de50


	//   ....[87]....
        /*0ac8*/ 	.word	0x0001dfc0


	//   ....[88]....
        /*0acc*/ 	.word	0x0001dff0


	//   ....[89]....
        /*0ad0*/ 	.word	0x0001e020


	//   ....[90]....
        /*0ad4*/ 	.word	0x0001e050


	//   ....[91]....
        /*0ad8*/ 	.word	0x0001e080


	//   ....[92]....
        /*0adc*/ 	.word	0x0001e0b0


	//   ....[93]....
        /*0ae0*/ 	.word	0x0001e140


	//   ....[94]....
        /*0ae4*/ 	.word	0x0001e1a0


	//   ....[95]....
        /*0ae8*/ 	.word	0x0001e230


	//   ....[96]....
        /*0aec*/ 	.word	0x0001f030


	//   ....[97]....
        /*0af0*/ 	.word	0x00021160


	//   ....[98]....
        /*0af4*/ 	.word	0x00021180


	//   ....[99]....
        /*0af8*/ 	.word	0x00021230


	//   ....[100]....
        /*0afc*/ 	.word	0x00021250


	//   ....[101]....
        /*0b00*/ 	.word	0x000212f0


	//   ....[102]....
        /*0b04*/ 	.word	0x00021310


	//   ....[103]....
        /*0b08*/ 	.word	0x000213b0


	//   ....[104]....
        /*0b0c*/ 	.word	0x000213d0


	//   ....[105]....
        /*0b10*/ 	.word	0x00021470


	//   ....[106]....
        /*0b14*/ 	.word	0x00021490


	//   ....[107]....
        /*0b18*/ 	.word	0x000214a0


	//   ....[108]....
        /*0b1c*/ 	.word	0x00021530


	//   ....[109]....
        /*0b20*/ 	.word	0x00021c80


	//   ....[110]....
        /*0b24*/ 	.word	0x00021cb0


	//   ....[111]....
        /*0b28*/ 	.word	0x00021d10


	//   ....[112]....
        /*0b2c*/ 	.word	0x00021d70


	//   ....[113]....
        /*0b30*/ 	.word	0x00021db0


	//   ....[114]....
        /*0b34*/ 	.word	0x00021e20


	//   ....[115]....
        /*0b38*/ 	.word	0x00021e60


	//   ....[116]....
        /*0b3c*/ 	.word	0x00021ed0


	//   ....[117]....
        /*0b40*/ 	.word	0x00021f10


	//   ....[118]....
        /*0b44*/ 	.word	0x00021f80


	//   ....[119]....
        /*0b48*/ 	.word	0x00021fc0


	//   ....[120]....
        /*0b4c*/ 	.word	0x00022030


	//   ....[121]....
        /*0b50*/ 	.word	0x00022070


	//   ....[122]....
        /*0b54*/ 	.word	0x000220d0


	//   ....[123]....
        /*0b58*/ 	.word	0x000220f0


	//   ....[124]....
        /*0b5c*/ 	.word	0x00022120


	//   ....[125]....
        /*0b60*/ 	.word	0x00022930


	//   ....[126]....
        /*0b64*/ 	.word	0x00022940


	//   ....[127]....
        /*0b68*/ 	.word	0x00022970


	//   ....[128]....
        /*0b6c*/ 	.word	0x000229c0


	//   ....[129]....
        /*0b70*/ 	.word	0x000229d0


	//   ....[130]....
        /*0b74*/ 	.word	0x00022a30


	//   ....[131]....
        /*0b78*/ 	.word	0x00022a60


	//   ....[132]....
        /*0b7c*/ 	.word	0x00022aa0


	//   ....[133]....
        /*0b80*/ 	.word	0x00022ad0


	//   ....[134]....
        /*0b84*/ 	.word	0x00022b10


	//   ....[135]....
        /*0b88*/ 	.word	0x00022b40


	//   ....[136]....
        /*0b8c*/ 	.word	0x00022b80


	//   ....[137]....
        /*0b90*/ 	.word	0x00022e20


	//   ....[138]....
        /*0b94*/ 	.word	0x00022e40


	//   ....[139]....
        /*0b98*/ 	.word	0x00022e50


	//   ....[140]....
        /*0b9c*/ 	.word	0x00022ee0


	//   ....[141]....
        /*0ba0*/ 	.word	0x00022ef0


	//   ....[142]....
        /*0ba4*/ 	.word	0x00022f80


	//   ....[143]....
        /*0ba8*/ 	.word	0x00022f90


	//   ....[144]....
        /*0bac*/ 	.word	0x00023020


	//   ....[145]....
        /*0bb0*/ 	.word	0x00023030


	//   ....[146]....
        /*0bb4*/ 	.word	0x000230c0


	//   ....[147]....
        /*0bb8*/ 	.word	0x000230d0


	//   ....[148]....
        /*0bbc*/ 	.word	0x000230e0


	//   ....[149]....
        /*0bc0*/ 	.word	0x000236e0


	//   ....[150]....
        /*0bc4*/ 	.word	0x00023720


	//   ....[151]....
        /*0bc8*/ 	.word	0x00023760


	//   ....[152]....
        /*0bcc*/ 	.word	0x00023790


	//   ....[153]....
        /*0bd0*/ 	.word	0x00023820


	//   ....[154]....
        /*0bd4*/ 	.word	0x00023850


	//   ....[155]....
        /*0bd8*/ 	.word	0x000238c0


	//   ....[156]....
        /*0bdc*/ 	.word	0x000238f0


	//   ....[157]....
        /*0be0*/ 	.word	0x00023960


	//   ....[158]....
        /*0be4*/ 	.word	0x00023980


	//   ....[159]....
        /*0be8*/ 	.word	0x000239c0


	//   ....[160]....
        /*0bec*/ 	.word	0x00023a10


	//   ....[161]....
        /*0bf0*/ 	.word	0x00023e00


	//   ....[162]....
        /*0bf4*/ 	.word	0x00023e30


	//   ....[163]....
        /*0bf8*/ 	.word	0x00023e70


	//   ....[164]....
        /*0bfc*/ 	.word	0x00023ea0


	//   ....[165]....
        /*0c00*/ 	.word	0x00023ed0


	//   ....[166]....
        /*0c04*/ 	.word	0x00023f00


	//   ....[167]....
        /*0c08*/ 	.word	0x00023f30


	//   ....[168]....
        /*0c0c*/ 	.word	0x00023f60


	//   ....[169]....
        /*0c10*/ 	.word	0x000240e0


	//   ....[170]....
        /*0c14*/ 	.word	0x00024110


	//   ....[171]....
        /*0c18*/ 	.word	0x00024140


	//   ....[172]....
        /*0c1c*/ 	.word	0x00024170


	//   ....[173]....
        /*0c20*/ 	.word	0x000241a0


	//   ....[174]....
        /*0c24*/ 	.word	0x000241d0


	//   ....[175]....
        /*0c28*/ 	.word	0x00024290


	//   ....[176]....
        /*0c2c*/ 	.word	0x000242b0


	//   ....[177]....
        /*0c30*/ 	.word	0x00024320


	//   ....[178]....
        /*0c34*/ 	.word	0x000249c0


	//   ....[179]....
        /*0c38*/ 	.word	0x00024d00


	//   ....[180]....
        /*0c3c*/ 	.word	0x00024d90


	//   ....[181]....
        /*0c40*/ 	.word	0x00024e30


	//   ....[182]....
        /*0c44*/ 	.word	0x00024ec0


	//   ....[183]....
        /*0c48*/ 	.word	0x00024fb0


	//   ....[184]....
        /*0c4c*/ 	.word	0x00025040


	//   ....[185]....
        /*0c50*/ 	.word	0x000250e0


	//   ....[186]....
        /*0c54*/ 	.word	0x00025170


	//   ....[187]....
        /*0c58*/ 	.word	0x00025260


	//   ....[188]....
        /*0c5c*/ 	.word	0x000252f0


	//   ....[189]....
        /*0c60*/ 	.word	0x00025390


	//   ....[190]....
        /*0c64*/ 	.word	0x00025420


	//   ....[191]....
        /*0c68*/ 	.word	0x00025510


	//   ....[192]....
        /*0c6c*/ 	.word	0x000255a0


	//   ....[193]....
        /*0c70*/ 	.word	0x000255f0


	//   ....[194]....
        /*0c74*/ 	.word	0x00025640


	//   ....[195]....
        /*0c78*/ 	.word	0x000256d0


	//   ....[196]....
        /*0c7c*/ 	.word	0x00025760


	//   ....[197]....
        /*0c80*/ 	.word	0x000257b0


	//   ....[198]....
        /*0c84*/ 	.word	0x00025800


	//   ....[199]....
        /*0c88*/ 	.word	0x000258f0


	//   ....[200]....
        /*0c8c*/ 	.word	0x00025980


	//   ....[201]....
        /*0c90*/ 	.word	0x000259d0


	//   ....[202]....
        /*0c94*/ 	.word	0x00025a20


	//   ....[203]....
        /*0c98*/ 	.word	0x00025ab0


	//   ....[204]....
        /*0c9c*/ 	.word	0x00025b40


	//   ....[205]....
        /*0ca0*/ 	.word	0x00025b90


	//   ....[206]....
        /*0ca4*/ 	.word	0x00025be0


	//   ....[207]....
        /*0ca8*/ 	.word	0x00025ee0


	//   ....[208]....
        /*0cac*/ 	.word	0x000261c0


	//   ....[209]....
        /*0cb0*/ 	.word	0x000262b0


	//   ....[210]....
        /*0cb4*/ 	.word	0x00026350


	//   ....[211]....
        /*0cb8*/ 	.word	0x000263b0


	//   ....[212]....
        /*0cbc*/ 	.word	0x000264c0


	//   ....[213]....
        /*0cc0*/ 	.word	0x00026530


	//   ....[214]....
        /*0cc4*/ 	.word	0x00026640


	//   ....[215]....
        /*0cc8*/ 	.word	0x000266b0


	//   ....[216]....
        /*0ccc*/ 	.word	0x000267c0


	//   ....[217]....
        /*0cd0*/ 	.word	0x00026830


	//   ....[218]....
        /*0cd4*/ 	.word	0x00026940


	//   ....[219]....
        /*0cd8*/ 	.word	0x000269b0


	//   ....[220]....
        /*0cdc*/ 	.word	0x00026a90


	//   ....[221]....
        /*0ce0*/ 	.word	0x00026b90


	//   ....[222]....
        /*0ce4*/ 	.word	0x00026c00


	//   ....[223]....
        /*0ce8*/ 	.word	0x00026c80


	//   ....[224]....
        /*0cec*/ 	.word	0x00026d50


	//   ....[225]....
        /*0cf0*/ 	.word	0x00026dd0


	//   ....[226]....
        /*0cf4*/ 	.word	0x00026eb0


	//   ....[227]....
        /*0cf8*/ 	.word	0x00026f30


	//   ....[228]....
        /*0cfc*/ 	.word	0x00027010


	//   ....[229]....
        /*0d00*/ 	.word	0x00027090


	//   ....[230]....
        /*0d04*/ 	.word	0x00027170


	//   ....[231]....
        /*0d08*/ 	.word	0x000271f0


	//   ....[232]....
        /*0d0c*/ 	.word	0x000272d0


	//   ....[233]....
        /*0d10*/ 	.word	0x00027350


	//   ....[234]....
        /*0d14*/ 	.word	0x00027420


	//   ....[235]....
        /*0d18*/ 	.word	0x000274a0


	//   ....[236]....
        /*0d1c*/ 	.word	0x00027560


	//   ....[237]....
        /*0d20*/ 	.word	0x00027690


	//   ....[238]....
        /*0d24*/ 	.word	0x00027750


	//   ....[239]....
        /*0d28*/ 	.word	0x000277c0


	//   ....[240]....
        /*0d2c*/ 	.word	0x000278d0


	//   ....[241]....
        /*0d30*/ 	.word	0x00027930


	//   ....[242]....
        /*0d34*/ 	.word	0x00027a00


	//   ....[243]....
        /*0d38*/ 	.word	0x00027a60


	//   ....[244]....
        /*0d3c*/ 	.word	0x00027b30


	//   ....[245]....
        /*0d40*/ 	.word	0x00027b90


	//   ....[246]....
        /*0d44*/ 	.word	0x00027c60


	//   ....[247]....
        /*0d48*/ 	.word	0x00027d50


	//   ....[248]....
        /*0d4c*/ 	.word	0x00027de0


	//   ....[249]....
        /*0d50*/ 	.word	0x00027ed0


	//   ....[250]....
        /*0d54*/ 	.word	0x00027f70


	//   ....[251]....
        /*0d58*/ 	.word	0x00027fd0


	//   ....[252]....
        /*0d5c*/ 	.word	0x000280d0


	//   ....[253]....
        /*0d60*/ 	.word	0x00028130


	//   ....[254]....
        /*0d64*/ 	.word	0x00028230


	//   ....[255]....
        /*0d68*/ 	.word	0x00028290


	//   ....[0]....
        /*0d6c*/ 	.word	0x00028390


	//   ....[1]....
        /*0d70*/ 	.word	0x000283f0


	//   ....[2]....
        /*0d74*/ 	.word	0x000284f0


	//   ....[3]....
        /*0d78*/ 	.word	0x00028550


	//   ....[4]....
        /*0d7c*/ 	.word	0x00028620


	//   ....[5]....
        /*0d80*/ 	.word	0x00028760


	//   ....[6]....
        /*0d84*/ 	.word	0x00028810


	//   ....[7]....
        /*0d88*/ 	.word	0x000288e0


	//   ....[8]....
        /*0d8c*/ 	.word	0x000289b0


	//   ....[9]....
        /*0d90*/ 	.word	0x00028a10


	//   ....[10]....
        /*0d94*/ 	.word	0x00028b00


	//   ....[11]....
        /*0d98*/ 	.word	0x00028b60


	//   ....[12]....
        /*0d9c*/ 	.word	0x00028c50


	//   ....[13]....
        /*0da0*/ 	.word	0x00028cb0


	//   ....[14]....
        /*0da4*/ 	.word	0x00028da0


	//   ....[15]....
        /*0da8*/ 	.word	0x00028e00


	//   ....[16]....
        /*0dac*/ 	.word	0x00028ee0


	//   ....[17]....
        /*0db0*/ 	.word	0x00028f70


	//   ....[18]....
        /*0db4*/ 	.word	0x00029010


	//   ....[19]....
        /*0db8*/ 	.word	0x00029130


	//   ....[20]....
        /*0dbc*/ 	.word	0x000291a0


	//   ....[21]....
        /*0dc0*/ 	.word	0x00029210


	//   ....[22]....
        /*0dc4*/ 	.word	0x00029280


	//   ....[23]....
        /*0dc8*/ 	.word	0x000292f0


	//   ....[24]....
        /*0dcc*/ 	.word	0x00029370


	//   ....[25]....
        /*0dd0*/ 	.word	0x00029400


	//   ....[26]....
        /*0dd4*/ 	.word	0x00029490


	//   ....[27]....
        /*0dd8*/ 	.word	0x00029500


	//   ....[28]....
        /*0ddc*/ 	.word	0x00029570


	//   ....[29]....
        /*0de0*/ 	.word	0x000295e0


	//   ....[30]....
        /*0de4*/ 	.word	0x00029660


	//   ....[31]....
        /*0de8*/ 	.word	0x000296d0


	//   ....[32]....
        /*0dec*/ 	.word	0x00029770


	//   ....[33]....
        /*0df0*/ 	.word	0x00029800


	//   ....[34]....
        /*0df4*/ 	.word	0x00029920


	//----- nvinfo : EIATTR_REG_RECONFIG
	.align		4
.L_321:
        /*0df8*/ 	.byte	0x01, 0x54
	.zero		2


	//----- nvinfo : EIATTR_SYSCALL_OFFSETS
	.align		4
        /*0dfc*/ 	.byte	0x04, 0x46
        /*0dfe*/ 	.short	(.L_323 - .L_322)


	//   ....[0]....
.L_322:
        /*0e00*/ 	.word	0x00001bc0


	//   ....[1]....
        /*0e04*/ 	.word	0x00001d10


	//   ....[2]....
        /*0e08*/ 	.word	0x0000af50


	//   ....[3]....
        /*0e0c*/ 	.word	0x0000b280


	//   ....[4]....
        /*0e10*/ 	.word	0x00020740


	//   ....[5]....
        /*0e14*/ 	.word	0x00020890


	//   ....[6]....
        /*0e18*/ 	.word	0x00020980


	//   ....[7]....
        /*0e1c*/ 	.word	0x000218f0


	//----- nvinfo : EIATTR_MBARRIER_INSTR_OFFSETS
	.align		4
.L_323:
        /*0e20*/ 	.byte	0x04, 0x39
        /*0e22*/ 	.short	(.L_325 - .L_324)


	//   ....[0]....
.L_324:
        /*0e24*/ 	.word	0x00000270
        /*0e28*/ 	.word	0x000000ff
        /*0e2c*/ 	.word	0x00030800
        /*0e30*/ 	.short	0x0100
        /*0e32*/ 	.byte	0x08
	.zero		1


	//   ....[1]....
        /*0e34*/ 	.word	0x00000280
        /*0e38*/ 	.word	0x000000ff
        /*0e3c*/ 	.word	0x00030820
        /*0e40*/ 	.short	0x0100
        /*0e42*/ 	.byte	0x08
	.zero		1


	//   ....[2]....
        /*0e44*/ 	.word	0x00000370
        /*0e48*/ 	.word	0x000000ff
        /*0e4c*/ 	.word	0x00030830
        /*0e50*/ 	.short	0x0100
        /*0e52*/ 	.byte	0x08
	.zero		1


	//   ....[3]....
        /*0e54*/ 	.word	0x00000380
        /*0e58*/ 	.word	0x000000ff
        /*0e5c*/ 	.word	0x00030840
        /*0e60*/ 	.short	0x0100
        /*0e62*/ 	.byte	0x08
	.zero		1


	//   ....[4]....
        /*0e64*/ 	.word	0x00000390
        /*0e68*/ 	.word	0x000000ff
        /*0e6c*/ 	.word	0x00030838
        /*0e70*/ 	.short	0x0100
        /*0e72*/ 	.byte	0x08
	.zero		1


	//   ....[5]....
        /*0e74*/ 	.word	0x000003a0
        /*0e78*/ 	.word	0x000000ff
        /*0e7c*/ 	.word	0x00030848
        /*0e80*/ 	.short	0x0100
        /*0e82*/ 	.byte	0x08
	.zero		1


	//   ....[6]....
        /*0e84*/ 	.word	0x000004d0
        /*0e88*/ 	.word	0x000000ff
        /*0e8c*/ 	.word	0x00030850
        /*0e90*/ 	.short	0x0100
        /*0e92*/ 	.byte	0x08
	.zero		1


	//   ....[7]....
        /*0e94*/ 	.word	0x000004e0
        /*0e98*/ 	.word	0x000000ff
        /*0e9c*/ 	.word	0x00030860
        /*0ea0*/ 	.short	0x0100
        /*0ea2*/ 	.byte	0x08
	.zero		1


	//   ....[8]....
        /*0ea4*/ 	.word	0x000004f0
        /*0ea8*/ 	.word	0x000000ff
        /*0eac*/ 	.word	0x00030858
        /*0eb0*/ 	.short	0x0100
        /*0eb2*/ 	.byte	0x08
	.zero		1


	//   ....[9]....
        /*0eb4*/ 	.word	0x00000500
        /*0eb8*/ 	.word	0x000000ff
        /*0ebc*/ 	.word	0x00030868
        /*0ec0*/ 	.short	0x0100
        /*0ec2*/ 	.byte	0x08
	.zero		1


	//   ....[10]....
        /*0ec4*/ 	.word	0x000005f0
        /*0ec8*/ 	.word	0x000000ff
        /*0ecc*/ 	.word	0x00030870
        /*0ed0*/ 	.short	0x0100
        /*0ed2*/ 	.byte	0x06
	.zero		1


	//   ....[11]....
        /*0ed4*/ 	.word	0x00000600
        /*0ed8*/ 	.word	0x000000ff
        /*0edc*/ 	.word	0x00030880
        /*0ee0*/ 	.short	0x0100
        /*0ee2*/ 	.byte	0x06
	.zero		1


	//   ....[12]....
        /*0ee4*/ 	.word	0x00000610
        /*0ee8*/ 	.word	0x000000ff
        /*0eec*/ 	.word	0x00030878
        /*0ef0*/ 	.short	0x0100
        /*0ef2*/ 	.byte	0x06
	.zero		1


	//   ....[13]....
        /*0ef4*/ 	.word	0x00000620
        /*0ef8*/ 	.word	0x000000ff
        /*0efc*/ 	.word	0x00030888
        /*0f00*/ 	.short	0x0100
        /*0f02*/ 	.byte	0x06
	.zero		1


	//   ....[14]....
        /*0f04*/ 	.word	0x00000750
        /*0f08*/ 	.word	0x000000ff
        /*0f0c*/ 	.word	0x00030890
        /*0f10*/ 	.short	0x0100
        /*0f12*/ 	.byte	0x08
	.zero		1


	//   ....[15]....
        /*0f14*/ 	.word	0x00000760
        /*0f18*/ 	.word	0x000000ff
        /*0f1c*/ 	.word	0x000308a0
        /*0f20*/ 	.short	0x0100
        /*0f22*/ 	.byte	0x08
	.zero		1


	//   ....[16]....
        /*0f24*/ 	.word	0x00000770
        /*0f28*/ 	.word	0x000000ff
        /*0f2c*/ 	.word	0x00030898
        /*0f30*/ 	.short	0x0100
        /*0f32*/ 	.byte	0x08
	.zero		1


	//   ....[17]....
        /*0f34*/ 	.word	0x00000780
        /*0f38*/ 	.word	0x000000ff
        /*0f3c*/ 	.word	0x000308a8
        /*0f40*/ 	.short	0x0100
        /*0f42*/ 	.byte	0x08
	.zero		1


	//   ....[18]....
        /*0f44*/ 	.word	0x000008b0
        /*0f48*/ 	.word	0x000000ff
        /*0f4c*/ 	.word	0x000308b0
        /*0f50*/ 	.short	0x0100
        /*0f52*/ 	.byte	0x08
	.zero		1


	//   ....[19]....
        /*0f54*/ 	.word	0x000008c0
        /*0f58*/ 	.word	0x000000ff
        /*0f5c*/ 	.word	0x000308c0
        /*0f60*/ 	.short	0x0100
        /*0f62*/ 	.byte	0x08
	.zero		1


	//   ....[20]....
        /*0f64*/ 	.word	0x000008d0
        /*0f68*/ 	.word	0x000000ff
        /*0f6c*/ 	.word	0x000308b8
        /*0f70*/ 	.short	0x0100
        /*0f72*/ 	.byte	0x08
	.zero		1


	//   ....[21]....
        /*0f74*/ 	.word	0x000008e0
        /*0f78*/ 	.word	0x000000ff
        /*0f7c*/ 	.word	0x000308c8
        /*0f80*/ 	.short	0x0100
        /*0f82*/ 	.byte	0x08
	.zero		1


	//   ....[22]....
        /*0f84*/ 	.word	0x00003710
        /*0f88*/ 	.word	0x00000058
        /*0f8c*/ 	.word	0x00030890
        /*0f90*/ 	.short	0x010a
        /*0f92*/ 	.byte	0x3f
	.zero		1


	//   ....[23]....
        /*0f94*/ 	.word	0x00006b40
        /*0f98*/ 	.word	0x00000058
        /*0f9c*/ 	.word	0x00030890
        /*0fa0*/ 	.short	0x010a
        /*0fa2*/ 	.byte	0x3f
	.zero		1


	//   ....[24]....
        /*0fa4*/ 	.word	0x00009980
        /*0fa8*/ 	.word	0x00000058
        /*0fac*/ 	.word	0x00030890
        /*0fb0*/ 	.short	0x010a
        /*0fb2*/ 	.byte	0x3f
	.zero		1


	//   ....[25]....
        /*0fb4*/ 	.word	0x0000a140
        /*0fb8*/ 	.word	0x0000000b
        /*0fbc*/ 	.word	0x00000000
        /*0fc0*/ 	.short	0x0101
        /*0fc2*/ 	.byte	0x3f
	.zero		1


	//   ....[26]....
        /*0fc4*/ 	.word	0x0000a180
        /*0fc8*/ 	.word	0x00000058
        /*0fcc*/ 	.word	0x000308b0
        /*0fd0*/ 	.short	0x010a
        /*0fd2*/ 	.byte	0x3f
	.zero		1


	//   ....[27]....
        /*0fd4*/ 	.word	0x0000a890
        /*0fd8*/ 	.word	0x00000058
        /*0fdc*/ 	.word	0x00000000
        /*0fe0*/ 	.short	0x0101
        /*0fe2*/ 	.byte	0x3f
	.zero		1


	//   ....[28]....
        /*0fe4*/ 	.word	0x0000afe0
        /*0fe8*/ 	.word	0x00000002
        /*0fec*/ 	.word	0x00030800
        /*0ff0*/ 	.short	0x010a
        /*0ff2*/ 	.byte	0x3f
	.zero		1


	//   ....[29]....
        /*0ff4*/ 	.word	0x0000b030
        /*0ff8*/ 	.word	0x00000002
        /*0ffc*/ 	.word	0x00030800
        /*1000*/ 	.short	0x010a
        /*1002*/ 	.byte	0x3f
	.zero		1


	//   ....[30]....
        /*1004*/ 	.word	0x0000c4d0
        /*1008*/ 	.word	0x00000002
        /*100c*/ 	.word	0x00030800
        /*1010*/ 	.short	0x010a
        /*1012*/ 	.byte	0x3f
	.zero		1


	//   ....[31]....
        /*1014*/ 	.word	0x0000f660
        /*1018*/ 	.word	0x00000002
        /*101c*/ 	.word	0x00030800
        /*1020*/ 	.short	0x010a
        /*1022*/ 	.byte	0x3f
	.zero		1


	//   ....[32]....
        /*1024*/ 	.word	0x00011eb0
        /*1028*/ 	.word	0x00000005
        /*102c*/ 	.word	0x00030830
        /*1030*/ 	.short	0x010a
        /*1032*/ 	.byte	0x3f
	.zero		1


	//   ....[33]....
        /*1034*/ 	.word	0x00011ef0
        /*1038*/ 	.word	0x00000005
        /*103c*/ 	.word	0x00030830
        /*1040*/ 	.short	0x010a
        /*1042*/ 	.byte	0x3f
	.zero		1


	//   ....[34]....
        /*1044*/ 	.word	0x00013c40
        /*1048*/ 	.word	0x00000022
        /*104c*/ 	.word	0x00000000
        /*1050*/ 	.short	0x0101
        /*1052*/ 	.byte	0x3f
	.zero		1


	//   ....[35]....
        /*1054*/ 	.word	0x000148d0
        /*1058*/ 	.word	0x0000000d
        /*105c*/ 	.word	0x00030830
        /*1060*/ 	.short	0x010a
        /*1062*/ 	.byte	0x3f
	.zero		1


	//   ....[36]....
        /*1064*/ 	.word	0x00014950
        /*1068*/ 	.word	0x0000000d
        /*106c*/ 	.word	0x00030830
        /*1070*/ 	.short	0x010a
        /*1072*/ 	.byte	0x3f
	.zero		1


	//   ....[37]....
        /*1074*/ 	.word	0x000157e0
        /*1078*/ 	.word	0x0000000f
        /*107c*/ 	.word	0x00030850
        /*1080*/ 	.short	0x010a
        /*1082*/ 	.byte	0x3f
	.zero		1


	//   ....[38]....
        /*1084*/ 	.word	0x00015830
        /*1088*/ 	.word	0x0000000f
        /*108c*/ 	.word	0x00030850
        /*1090*/ 	.short	0x010a
        /*1092*/ 	.byte	0x3f
	.zero		1


	//   ....[39]....
        /*1094*/ 	.word	0x00015df0
        /*1098*/ 	.word	0x0000000d
        /*109c*/ 	.word	0x00000000
        /*10a0*/ 	.short	0x0101
        /*10a2*/ 	.byte	0x3f
	.zero		1


	//   ....[40]....
        /*10a4*/ 	.word	0x00017680
        /*10a8*/ 	.word	0x0000000f
        /*10ac*/ 	.word	0x00000000
        /*10b0*/ 	.short	0x0101
        /*10b2*/ 	.byte	0x3f
	.zero		1


	//   ....[41]....
        /*10b4*/ 	.word	0x00017950
        /*10b8*/ 	.word	0x00000000
        /*10bc*/ 	.word	0x00030830
        /*10c0*/ 	.short	0x010a
        /*10c2*/ 	.byte	0x3f
	.zero		1


	//   ....[42]....
        /*10c4*/ 	.word	0x000179d0
        /*10c8*/ 	.word	0x00000000
        /*10cc*/ 	.word	0x00030830
        /*10d0*/ 	.short	0x010a
        /*10d2*/ 	.byte	0x3f
	.zero		1


	//   ....[43]....
        /*10d4*/ 	.word	0x00018840
        /*10d8*/ 	.word	0x0000000f
        /*10dc*/ 	.word	0x00030850
        /*10e0*/ 	.short	0x010a
        /*10e2*/ 	.byte	0x3f
	.zero		1


	//   ....[44]....
        /*10e4*/ 	.word	0x00018890
        /*10e8*/ 	.word	0x0000000f
        /*10ec*/ 	.word	0x00030850
        /*10f0*/ 	.short	0x010a
        /*10f2*/ 	.byte	0x3f
	.zero		1


	//   ....[45]....
        /*10f4*/ 	.word	0x00019740
        /*10f8*/ 	.word	0x0000007e
        /*10fc*/ 	.word	0x00000000
        /*1100*/ 	.short	0x0101
        /*1102*/ 	.byte	0x3f
	.zero		1


	//   ....[46]....
        /*1104*/ 	.word	0x00019fb0
        /*1108*/ 	.word	0x0000000f
        /*110c*/ 	.word	0x00000000
        /*1110*/ 	.short	0x0101
        /*1112*/ 	.byte	0x3f
	.zero		1


	//   ....[47]....
        /*1114*/ 	.word	0x0001a7b0
        /*1118*/ 	.word	0x0000000a
        /*111c*/ 	.word	0x00030850
        /*1120*/ 	.short	0x010a
        /*1122*/ 	.byte	0x3f
	.zero		1


	//   ....[48]....
        /*1124*/ 	.word	0x0001a850
        /*1128*/ 	.word	0x0000000a
        /*112c*/ 	.word	0x00030850
        /*1130*/ 	.short	0x010a
        /*1132*/ 	.byte	0x3f
	.zero		1


	//   ....[49]....
        /*1134*/ 	.word	0x0001ad60
        /*1138*/ 	.word	0x0000000a
        /*113c*/ 	.word	0x00000000
        /*1140*/ 	.short	0x0101
        /*1142*/ 	.byte	0x3f
	.zero		1


	//   ....[50]....
        /*1144*/ 	.word	0x0001c9e0
        /*1148*/ 	.word	0x00000000
        /*114c*/ 	.word	0x00000000
        /*1150*/ 	.short	0x0101
        /*1152*/ 	.byte	0x3f
	.zero		1


	//   ....[51]....
        /*1154*/ 	.word	0x0001f110
        /*1158*/ 	.word	0x00000016
        /*115c*/ 	.word	0x00030820
        /*1160*/ 	.short	0x010a
        /*1162*/ 	.byte	0x3f
	.zero		1


	//   ....[52]....
        /*1164*/ 	.word	0x0001f1a0
        /*1168*/ 	.word	0x0000000b
        /*116c*/ 	.word	0x000308a0
        /*1170*/ 	.short	0x010a
        /*1172*/ 	.byte	0x3f
	.zero		1


	//   ....[53]....
        /*1174*/ 	.word	0x0001f5f0
        /*1178*/ 	.word	0x0000000b
        /*117c*/ 	.word	0x000308c0
        /*1180*/ 	.short	0x010a
        /*1182*/ 	.byte	0x3f
	.zero		1


	//   ....[54]....
        /*1184*/ 	.word	0x0001fb00
        /*1188*/ 	.word	0x0000000a
        /*118c*/ 	.word	0x000308a0
        /*1190*/ 	.short	0x010a
        /*1192*/ 	.byte	0x3f
	.zero		1


	//   ....[55]....
        /*1194*/ 	.word	0x0001ff40
        /*1198*/ 	.word	0x0000000a
        /*119c*/ 	.word	0x000308c0
        /*11a0*/ 	.short	0x010a
        /*11a2*/ 	.byte	0x3f
	.zero		1


	//   ....[56]....
        /*11a4*/ 	.word	0x00020f30
        /*11a8*/ 	.word	0x00000007
        /*11ac*/ 	.word	0x00030840
        /*11b0*/ 	.short	0x010a
        /*11b2*/ 	.byte	0x3f
	.zero		1


	//   ....[57]....
        /*11b4*/ 	.word	0x000215f0
        /*11b8*/ 	.word	0x00000007
        /*11bc*/ 	.word	0x00030830
        /*11c0*/ 	.short	0x0107
        /*11c2*/ 	.byte	0x3f
	.zero		1


	//   ....[58]....
        /*11c4*/ 	.word	0x000216c0
        /*11c8*/ 	.word	0x00000007
        /*11cc*/ 	.word	0x00030830
        /*11d0*/ 	.short	0x0101
        /*11d2*/ 	.byte	0x3f
	.zero		1


	//   ....[59]....
        /*11d4*/ 	.word	0x00022240
        /*11d8*/ 	.word	0x00000016
        /*11dc*/ 	.word	0x00030800
        /*11e0*/ 	.short	0x0107
        /*11e2*/ 	.byte	0x3f
	.zero		1


	//   ....[60]....
        /*11e4*/ 	.word	0x00022340
        /*11e8*/ 	.word	0x00000016
        /*11ec*/ 	.word	0x00030800
        /*11f0*/ 	.short	0x0101
        /*11f2*/ 	.byte	0x3f
	.zero		1


	//   ....[61]....
        /*11f4*/ 	.word	0x00022360
        /*11f8*/ 	.word	0x00000016
        /*11fc*/ 	.word	0x00030820
        /*1200*/ 	.short	0x010a
        /*1202*/ 	.byte	0x3f
	.zero		1


	//   ....[62]....
        /*1204*/ 	.word	0x00022730
        /*1208*/ 	.word	0x00000007
        /*120c*/ 	.word	0x00030840
        /*1210*/ 	.short	0x010a
        /*1212*/ 	.byte	0x3f
	.zero		1


	//   ....[63]....
        /*1214*/ 	.word	0x00022c40
        /*1218*/ 	.word	0x00000007
        /*121c*/ 	.word	0x00030830
        /*1220*/ 	.short	0x0107
        /*1222*/ 	.byte	0x3f
	.zero		1


	//   ....[64]....
        /*1224*/ 	.word	0x00022d00
        /*1228*/ 	.word	0x00000007
        /*122c*/ 	.word	0x00030830
        /*1230*/ 	.short	0x0101
        /*1232*/ 	.byte	0x3f
	.zero		1


	//   ....[65]....
        /*1234*/ 	.word	0x00022d60
        /*1238*/ 	.word	0x00000006
        /*123c*/ 	.word	0x00030860
        /*1240*/ 	.short	0x010a
        /*1242*/ 	.byte	0x3f
	.zero		1


	//   ....[66]....
        /*1244*/ 	.word	0x000232c0
        /*1248*/ 	.word	0x00000006
        /*124c*/ 	.word	0x00030850
        /*1250*/ 	.short	0x0107
        /*1252*/ 	.byte	0x3f
	.zero		1


	//   ....[67]....
        /*1254*/ 	.word	0x00023420
        /*1258*/ 	.word	0x00000006
        /*125c*/ 	.word	0x00030850
        /*1260*/ 	.short	0x0101
        /*1262*/ 	.byte	0x3f
	.zero		1


	//   ....[68]....
        /*1264*/ 	.word	0x00023630
        /*1268*/ 	.word	0x00000000
        /*126c*/ 	.word	0x00030860
        /*1270*/ 	.short	0x010a
        /*1272*/ 	.byte	0x3f
	.zero		1


	//   ....[69]....
        /*1274*/ 	.word	0x00023b40
        /*1278*/ 	.word	0x00000000
        /*127c*/ 	.word	0x00030850
        /*1280*/ 	.short	0x0107
        /*1282*/ 	.byte	0x3f
	.zero		1


	//   ....[70]....
        /*1284*/ 	.word	0x00023c00
        /*1288*/ 	.word	0x00000000
        /*128c*/ 	.word	0x00030850
        /*1290*/ 	.short	0x0101
        /*1292*/ 	.byte	0x3f
	.zero		1


	//   ....[71]....
        /*1294*/ 	.word	0x00024940
        /*1298*/ 	.word	0x00000007
        /*129c*/ 	.word	0x00030820
        /*12a0*/ 	.short	0x010a
        /*12a2*/ 	.byte	0x3f
	.zero		1


	//   ....[72]....
        /*12a4*/ 	.word	0x00024ad0
        /*12a8*/ 	.word	0x00000005
        /*12ac*/ 	.word	0x00030840
        /*12b0*/ 	.short	0x010a
        /*12b2*/ 	.byte	0x3f
	.zero		1


	//   ....[73]....
        /*12b4*/ 	.word	0x00024b70
        /*12b8*/ 	.word	0x00000003
        /*12bc*/ 	.word	0x00030840
        /*12c0*/ 	.short	0x010a
        /*12c2*/ 	.byte	0x3f
	.zero		1


	//   ....[74]....
        /*12c4*/ 	.word	0x00024bb0
        /*12c8*/ 	.word	0x00000005
        /*12cc*/ 	.word	0x00030860
        /*12d0*/ 	.short	0x010a
        /*12d2*/ 	.byte	0x3f
	.zero		1


	//   ....[75]....
        /*12d4*/ 	.word	0x00024bf0
        /*12d8*/ 	.word	0x00000003
        /*12dc*/ 	.word	0x00030860
        /*12e0*/ 	.short	0x010a
        /*12e2*/ 	.byte	0x3f
	.zero		1


	//   ....[76]....
        /*12e4*/ 	.word	0x00024c50
        /*12e8*/ 	.word	0x00000058
        /*12ec*/ 	.word	0x00030890
        /*12f0*/ 	.short	0x010a
        /*12f2*/ 	.byte	0x3f
	.zero		1


	//   ....[77]....
        /*12f4*/ 	.word	0x00024f00
        /*12f8*/ 	.word	0x00000058
        /*12fc*/ 	.word	0x00030890
        /*1300*/ 	.short	0x010a
        /*1302*/ 	.byte	0x3f
	.zero		1


	//   ....[78]....
        /*1304*/ 	.word	0x000251b0
        /*1308*/ 	.word	0x00000058
        /*130c*/ 	.word	0x00030890
        /*1310*/ 	.short	0x010a
        /*1312*/ 	.byte	0x3f
	.zero		1


	//   ....[79]....
        /*1314*/ 	.word	0x00025460
        /*1318*/ 	.word	0x00000058
        /*131c*/ 	.word	0x000308b0
        /*1320*/ 	.short	0x010a
        /*1322*/ 	.byte	0x3f
	.zero		1


	//   ....[80]....
        /*1324*/ 	.word	0x00025840
        /*1328*/ 	.word	0x00000002
        /*132c*/ 	.word	0x00030800
        /*1330*/ 	.short	0x010a
        /*1332*/ 	.byte	0x3f
	.zero		1


	//   ....[81]....
        /*1334*/ 	.word	0x00025c20
        /*1338*/ 	.word	0x00000002
        /*133c*/ 	.word	0x00030800
        /*1340*/ 	.short	0x010a
        /*1342*/ 	.byte	0x3f
	.zero		1


	//   ....[82]....
        /*1344*/ 	.word	0x00025c70
        /*1348*/ 	.word	0x00000005
        /*134c*/ 	.word	0x00030830
        /*1350*/ 	.short	0x010a
        /*1352*/ 	.byte	0x3f
	.zero		1


	//   ....[83]....
        /*1354*/ 	.word	0x00025cc0
        /*1358*/ 	.word	0x0000000d
        /*135c*/ 	.word	0x00030830
        /*1360*/ 	.short	0x010a
        /*1362*/ 	.byte	0x3f
	.zero		1


	//   ....[84]....
        /*1364*/ 	.word	0x00025d10
        /*1368*/ 	.word	0x0000000f
        /*136c*/ 	.word	0x00030850
        /*1370*/ 	.short	0x010a
        /*1372*/ 	.byte	0x3f
	.zero		1


	//   ....[85]....
        /*1374*/ 	.word	0x00025d60
        /*1378*/ 	.word	0x00000000
        /*137c*/ 	.word	0x00030830
        /*1380*/ 	.short	0x010a
        /*1382*/ 	.byte	0x3f
	.zero		1


	//   ....[86]....
        /*1384*/ 	.word	0x00025db0
        /*1388*/ 	.word	0x0000000f
        /*138c*/ 	.word	0x00030850
        /*1390*/ 	.short	0x010a
        /*1392*/ 	.byte	0x3f
	.zero		1


	//   ....[87]....
        /*1394*/ 	.word	0x00025e00
        /*1398*/ 	.word	0x0000000a
        /*139c*/ 	.word	0x00030850
        /*13a0*/ 	.short	0x010a
        /*13a2*/ 	.byte	0x3f
	.zero		1


	//   ....[88]....
        /*13a4*/ 	.word	0x00025fa0
        /*13a8*/ 	.word	0x00000016
        /*13ac*/ 	.word	0x00030820
        /*13b0*/ 	.short	0x010a
        /*13b2*/ 	.byte	0x3f
	.zero		1


	//   ....[89]....
        /*13b4*/ 	.word	0x00025ff0
        /*13b8*/ 	.word	0x0000000b
        /*13bc*/ 	.word	0x000308a0
        /*13c0*/ 	.short	0x010a
        /*13c2*/ 	.byte	0x3f
	.zero		1


	//   ....[90]....
        /*13c4*/ 	.word	0x00026040
        /*13c8*/ 	.word	0x0000000b
        /*13cc*/ 	.word	0x000308c0
        /*13d0*/ 	.short	0x010a
        /*13d2*/ 	.byte	0x3f
	.zero		1


	//   ....[91]....
        /*13d4*/ 	.word	0x00026090
        /*13d8*/ 	.word	0x0000000a
        /*13dc*/ 	.word	0x000308a0
        /*13e0*/ 	.short	0x010a
        /*13e2*/ 	.byte	0x3f
	.zero		1


	//   ....[92]....
        /*13e4*/ 	.word	0x000260e0
        /*13e8*/ 	.word	0x0000000a
        /*13ec*/ 	.word	0x000308c0
        /*13f0*/ 	.short	0x010a
        /*13f2*/ 	.byte	0x3f
	.zero		1


	//   ....[93]....
        /*13f4*/ 	.word	0x00026200
        /*13f8*/ 	.word	0x00000007
        /*13fc*/ 	.word	0x00030840
        /*1400*/ 	.short	0x010a
        /*1402*/ 	.byte	0x3f
	.zero		1


	//   ....[94]....
        /*1404*/ 	.word	0x00027590
        /*1408*/ 	.word	0x00000016
        /*140c*/ 	.word	0x00030820
        /*1410*/ 	.short	0x010a
        /*1412*/ 	.byte	0x3f
	.zero		1


	//   ....[95]....
        /*1414*/ 	.word	0x000275e0
        /*1418*/ 	.word	0x00000007
        /*141c*/ 	.word	0x00030840
        /*1420*/ 	.short	0x010a
        /*1422*/ 	.byte	0x3f
	.zero		1


	//   ....[96]....
        /*1424*/ 	.word	0x00027e20
        /*1428*/ 	.word	0x00000006
        /*142c*/ 	.word	0x00030860
        /*1430*/ 	.short	0x010a
        /*1432*/ 	.byte	0x3f
	.zero		1


	//   ....[97]....
        /*1434*/ 	.word	0x000286b0
        /*1438*/ 	.word	0x00000000
        /*143c*/ 	.word	0x00030860
        /*1440*/ 	.short	0x010a
        /*1442*/ 	.byte	0x3f
	.zero		1


	//   ....[98]....
        /*1444*/ 	.word	0x00029840
        /*1448*/ 	.word	0x00000007
        /*144c*/ 	.word	0x00030820
        /*1450*/ 	.short	0x010a
        /*1452*/ 	.byte	0x3f
	.zero		1


	//   ....[99]....
        /*1454*/ 	.word	0x000299e0
        /*1458*/ 	.word	0x00000005
        /*145c*/ 	.word	0x00030840
        /*1460*/ 	.short	0x010a
        /*1462*/ 	.byte	0x3f
	.zero		1


	//   ....[100]....
        /*1464*/ 	.word	0x00029a30
        /*1468*/ 	.word	0x00000003
        /*146c*/ 	.word	0x00030840
        /*1470*/ 	.short	0x010a
        /*1472*/ 	.byte	0x3f
	.zero		1


	//   ....[101]....
        /*1474*/ 	.word	0x00029a80
        /*1478*/ 	.word	0x00000005
        /*147c*/ 	.word	0x00030860
        /*1480*/ 	.short	0x010a
        /*1482*/ 	.byte	0x3f
	.zero		1


	//----- nvinfo : EIATTR_NUM_MBARRIERS
	.align		4
.L_325:
        /*1484*/ 	.byte	0x03, 0x38
        /*1486*/ 	.short	0x0016


	//----- nvinfo : EIATTR_EXIT_INSTR_OFFSETS
	.align		4
        /*1488*/ 	.byte	0x04, 0x1c
        /*148a*/ 	.short	(.L_327 - .L_326)


	//   ....[0]....
.L_326:
        /*148c*/ 	.word	0x00024c40


	//----- nvinfo : EIATTR_MAX_THREADS
	.align		4
.L_327:
        /*1490*/ 	.byte	0x04, 0x05
        /*1492*/ 	.short	(.L_329 - .L_328)
.L_328:
        /*1494*/ 	.word	0x00000180
        /*1498*/ 	.word	0x00000001
        /*149c*/ 	.word	0x00000001


	//----- nvinfo : EIATTR_CRS_STACK_SIZE
	.align		4
.L_329:
        /*14a0*/ 	.byte	0x04, 0x1e
        /*14a2*/ 	.short	(.L_331 - .L_330)
.L_330:
        /*14a4*/ 	.word	0x00000000


	//----- nvinfo : EIATTR_CBANK_PARAM_SIZE
	.align		4
.L_331:
        /*14a8*/ 	.byte	0x03, 0x19
        /*14aa*/ 	.short	0x0af0


	//----- nvinfo : EIATTR_PARAM_CBANK
	.align		4
        /*14ac*/ 	.byte	0x04, 0x0a
        /*14ae*/ 	.short	(.L_333 - .L_332)
	.align		4
.L_332:
        /*14b0*/ 	.word	index@(.nv.constant0._ZN7cutlass13device_kernelIN5flash11enable_sm90INS1_16FlashAttnFwdSm90INS1_25CollectiveMainloopFwdSm90ILi2EN4cute5tupleIJNS5_1CILi1EEES8_S8_EEENS6_IJNS7_ILi128EEENS7_ILi96EEENS7_ILi192EEEEEELi192ENS_6half_tEfNS_4arch4Sm90ELb1ELb0ELb1ELb1ELb1ELb1ELb0ELb1ELb1ELb1ELb0ELb0EEENS1_21CollectiveEpilogueFwdINS6_IJSA_SC_SB_EEES9_SE_SG_Li256ELb1ELb1ELb0ELb0EEENS1_36VarlenDynamicPersistentTileSchedulerILi128ELi96ELi256ELi128ELb0ELb1ELb1ELb1ELb1ELb1EEEEEEEEEvNT_6ParamsE)
        /*14b4*/ 	.short	0x0210
        /*14b6*/ 	.short	0x0af0


	//----- nvinfo : EIATTR_SW_WAR
	.align		4
.L_333:
        /*14b8*/ 	.byte	0x04, 0x36
        /*14ba*/ 	.short	(.L_335 - .L_334)
.L_334:
        /*14bc*/ 	.word	0x00000008
.L_335:


//--------------------- .nv.callgraph             --------------------------
	.section	.nv.callgraph,"",@"SHT_CUDA_CALLGRAPH"
	.align	4
	.sectionentsize	8
	.align		4
        /*0000*/ 	.word	0x00000000
	.align		4
        /*0004*/ 	.word	0xffffffff
	.align		4
        /*0008*/ 	.word	index@(_ZN7cutlass13device_kernelIN5flash11enable_sm90INS1_16FlashAttnFwdSm90INS1_25CollectiveMainloopFwdSm90ILi2EN4cute5tupleIJNS5_1CILi1EEES8_S8_EEENS6_IJNS7_ILi128EEENS7_ILi96EEENS7_ILi192EEEEEELi192ENS_6half_tEfNS_4arch4Sm90ELb0ELb0ELb1ELb0ELb1ELb0ELb0ELb1ELb1ELb1ELb0ELb0EEENS1_21CollectiveEpilogueFwdINS6_IJSA_SC_SB_EEES9_SE_SG_Li256ELb0ELb1ELb0ELb0EEENS1_29StaticPersistentTileSchedulerILb0EEEEEEEEEvNT_6ParamsE)
	.align		4
        /*000c*/ 	.word	index@(__assertfail)
	.align		4
        /*0010*/ 	.word	index@(_ZN7cutlass13device_kernelIN5flash11enable_sm90INS1_16FlashAttnFwdSm90INS1_25CollectiveMainloopFwdSm90ILi2EN4cute5tupleIJNS5_1CILi1EEES8_S8_EEENS6_IJNS7_ILi128EEENS7_ILi96EEENS7_ILi192EEEEEELi192ENS_6half_tEfNS_4arch4Sm90ELb0ELb0ELb1ELb1ELb1ELb0ELb0ELb1ELb1ELb1ELb0ELb0EEENS1_21CollectiveEpilogueFwdINS6_IJSA_SC_SB_EEES9_SE_SG_Li256ELb1ELb1ELb0ELb0EEENS1_36VarlenDynamicPersistentTileSchedulerILi128ELi96ELi256ELi128ELb0ELb1ELb1ELb0ELb1ELb1EEEEEEEEEvNT_6ParamsE)
	.align		4
        /*0014*/ 	.word	index@(__assertfail)
	.align		4
        /*0018*/ 	.word	index@(_ZN7cutlass13device_kernelIN5flash11enable_sm90INS1_16FlashAttnFwdSm90INS1_25CollectiveMainloopFwdSm90ILi2EN4cute5tupleIJNS5_1CILi1EEES8_S8_EEENS6_IJNS7_ILi128EEENS7_ILi96EEENS7_ILi192EEEEEELi192ENS_6half_tEfNS_4arch4Sm90ELb0ELb0ELb1ELb1ELb1ELb1ELb0ELb1ELb1ELb1ELb0ELb0EEENS1_21CollectiveEpilogueFwdINS6_IJSA_SC_SB_EEES9_SE_SG_Li256ELb1ELb1ELb0ELb0EEENS1_36VarlenDynamicPersistentTileSchedulerILi128ELi96ELi256ELi128ELb0ELb1ELb1ELb0ELb1ELb1EEEEEEEEEvNT_6ParamsE)
	.align		4
        /*001c*/ 	.word	index@(__assertfail)
	.align		4
        /*0020*/ 	.word	index@(_ZN7cutlass13device_kernelIN5flash11enable_sm90INS1_16FlashAttnFwdSm90INS1_25CollectiveMainloopFwdSm90ILi2EN4cute5tupleIJNS5_1CILi1EEES8_S8_EEENS6_IJNS7_ILi128EEENS7_ILi96EEENS7_ILi192EEEEEELi192ENS_6half_tEfNS_4arch4Sm90ELb0ELb1ELb1ELb0ELb1ELb0ELb0ELb1ELb1ELb1ELb0ELb0EEENS1_21CollectiveEpilogueFwdINS6_IJSA_SC_SB_EEES9_SE_SG_Li256ELb0ELb1ELb0ELb0EEENS1_30DynamicPersistentTileSchedulerILi256ELi128ELb0ELb1ELb1EEEEEEEEEvNT_6ParamsE)
	.align		4
        /*0024*/ 	.word	index@(__assertfail)
	.align		4
        /*0028*/ 	.word	index@(_ZN7cutlass13device_kernelIN5flash11enable_sm90INS1_16FlashAttnFwdSm90INS1_25CollectiveMainloopFwdSm90ILi2EN4cute5tupleIJNS5_1CILi1EEES8_S8_EEENS6_IJNS7_ILi128EEENS7_ILi96EEENS7_ILi192EEEEEELi192ENS_6half_tEfNS_4arch4Sm90ELb0ELb1ELb1ELb1ELb1ELb0ELb0ELb1ELb1ELb1ELb0ELb0EEENS1_21CollectiveEpilogueFwdINS6_IJSA_SC_SB_EEES9_SE_SG_Li256ELb1ELb1ELb0ELb0EEENS1_36VarlenDynamicPersistentTileSchedulerILi128ELi96ELi256ELi128ELb0ELb1ELb1ELb1ELb0ELb1EEEEEEEEEvNT_6ParamsE)
	.align		4
        /*002c*/ 	.word	index@(__assertfail)
	.align		4
        /*0030*/ 	.word	index@(_ZN7cutlass13device_kernelIN5flash11enable_sm90INS1_16FlashAttnFwdSm90INS1_25CollectiveMainloopFwdSm90ILi2EN4cute5tupleIJNS5_1CILi1EEES8_S8_EEENS6_IJNS7_ILi128EEENS7_ILi96EEENS7_ILi192EEEEEELi192ENS_6half_tEfNS_4arch4Sm90ELb0ELb1ELb1ELb1ELb1ELb1ELb0ELb1ELb1ELb1ELb0ELb0EEENS1_21CollectiveEpilogueFwdINS6_IJSA_SC_SB_EEES9_SE_SG_Li256ELb1ELb1ELb0ELb0EEENS1_36VarlenDynamicPersistentTileSchedulerILi128ELi96ELi256ELi128ELb0ELb1ELb1ELb1ELb0ELb1EEEEEEEEEvNT_6ParamsE)
	.align		4
        /*0034*/ 	.word	index@(__assertfail)
	.align		4
        /*0038*/ 	.word	index@(_ZN7cutlass13device_kernelIN5flash11enable_sm90INS1_16FlashAttnFwdSm90INS1_25CollectiveMainloopFwdSm90ILi2EN4cute5tupleIJNS5_1CILi1EEES8_S8_EEENS6_IJNS7_ILi128EEENS7_ILi96EEENS7_ILi192EEEEEELi192ENS_6half_tEfNS_4arch4Sm90ELb1ELb0ELb1ELb0ELb1ELb0ELb0ELb1ELb1ELb1ELb0ELb0EEENS1_21CollectiveEpilogueFwdINS6_IJSA_SC_SB_EEES9_SE_SG_Li256ELb0ELb1ELb0ELb0EEENS1_30DynamicPersistentTileSchedulerILi256ELi128ELb0ELb1ELb1EEEEEEEEEvNT_6ParamsE)
	.align		4
        /*003c*/ 	.word	index@(__assertfail)
	.align		4
        /*0040*/ 	.word	index@(_ZN7cutlass13device_kernelIN5flash11enable_sm90INS1_16FlashAttnFwdSm90INS1_25CollectiveMainloopFwdSm90ILi2EN4cute5tupleIJNS5_1CILi1EEES8_S8_EEENS6_IJNS7_ILi128EEENS7_ILi96EEENS7_ILi192EEEEEELi192ENS_6half_tEfNS_4arch4Sm90ELb1ELb0ELb1ELb1ELb1ELb0ELb0ELb1ELb1ELb1ELb0ELb0EEENS1_21CollectiveEpilogueFwdINS6_IJSA_SC_SB_EEES9_SE_SG_Li256ELb1ELb1ELb0ELb0EEENS1_36VarlenDynamicPersistentTileSchedulerILi128ELi96ELi256ELi128ELb0ELb1ELb1ELb1ELb1ELb1EEEEEEEEEvNT_6ParamsE)
	.align		4
        /*0044*/ 	.word	index@(__assertfail)
	.align		4
        /*0048*/ 	.word	index@(_ZN7cutlass13device_kernelIN5flash11enable_sm90INS1_16FlashAttnFwdSm90INS1_25CollectiveMainloopFwdSm90ILi2EN4cute5tupleIJNS5_1CILi1EEES8_S8_EEENS6_IJNS7_ILi128EEENS7_ILi96EEENS7_ILi192EEEEEELi192ENS_6half_tEfNS_4arch4Sm90ELb1ELb0ELb1ELb1ELb1ELb1ELb0ELb1ELb1ELb1ELb0ELb0EEENS1_21CollectiveEpilogueFwdINS6_IJSA_SC_SB_EEES9_SE_SG_Li256ELb1ELb1ELb0ELb0EEENS1_36VarlenDynamicPersistentTileSchedulerILi128ELi96ELi256ELi128ELb0ELb1ELb1ELb1ELb1ELb1EEEEEEEEEvNT_6ParamsE)
	.align		4
        /*004c*/ 	.word	index@(__assertfail)
	.align		4
        /*0050*/ 	.word	0x00000000
	.align		4
        /*0054*/ 	.word	0xfffffffe
	.align		4
        /*0058*/ 	.word	0x00000000
	.align		4
        /*005c*/ 	.word	0xfffffffd
	.align		4
        /*0060*/ 	.word	0x00000000
	.align		4
        /*0064*/ 	.word	0xfffffffc


//--------------------- .nv.constant4             --------------------------
	.section	.nv.constant4,"a",@progbits
	.align	8
	.align		8
.nv.constant4:
        /*0000*/ 	.dword	__assertfail
	.align		8
        /*0008*/ 	.dword	__unnamed_1
	.align		8
        /*0010*/ 	.dword	__unnamed_2
	.align		8
        /*0018*/ 	.dword	__unnamed_3
	.align		8
        /*0020*/ 	.dword	__unnamed_4
	.align		8
        /*0028*/ 	.dword	__unnamed_5
	.align		8
        /*0030*/ 	.dword	_ZN80_INTERNAL_4f9ab197_44_flash_fwd_hdim192_fp16_paged_softcap_sm90_cu_ef95aea4_37854cuda3std3__45__cpo5beginE
	.align		8
        /*0038*/ 	.dword	_ZN80_INTERNAL_4f9ab197_44_flash_fwd_hdim192_fp16_paged_softcap_sm90_cu_ef95aea4_37854cuda3std3__45__cpo3endE
	.align		8
        /*0040*/ 	.dword	_ZN80_INTERNAL_4f9ab197_44_flash_fwd_hdim192_fp16_paged_softcap_sm90_cu_ef95aea4_37854cuda3std3__45__cpo6cbeginE
	.align		8
        /*0048*/ 	.dword	_ZN80_INTERNAL_4f9ab197_44_flash_fwd_hdim192_fp16_paged_softcap_sm90_cu_ef95aea4_37854cuda3std3__45__cpo4cendE
	.align		8
        /*0050*/ 	.dword	_ZN80_INTERNAL_4f9ab197_44_flash_fwd_hdim192_fp16_paged_softcap_sm90_cu_ef95aea4_37854cuda3std3__482_GLOBAL__N__4f9ab197_44_flash_fwd_hdim192_fp16_paged_softcap_sm90_cu_ef95aea4_37856ignoreE
	.align		8
        /*0058*/ 	.dword	_ZN80_INTERNAL_4f9ab197_44_flash_fwd_hdim192_fp16_paged_softcap_sm90_cu_ef95aea4_37854cuda3std3__419piecewise_constructE
	.align		8
        /*0060*/ 	.dword	_ZN80_INTERNAL_4f9ab197_44_flash_fwd_hdim192_fp16_paged_softcap_sm90_cu_ef95aea4_37854cuda3std3__48in_placeE
	.align		8
        /*0068*/ 	.dword	_ZN80_INTERNAL_4f9ab197_44_flash_fwd_hdim192_fp16_paged_softcap_sm90_cu_ef95aea4_37854cuda3std6ranges3__45__cpo4swapE
	.align		8
        /*0070*/ 	.dword	_ZN80_INTERNAL_4f9ab197_44_flash_fwd_hdim192_fp16_paged_softcap_sm90_cu_ef95aea4_37854cuda3std6ranges3__45__cpo9iter_moveE
	.align		8
        /*0078*/ 	.dword	_ZN80_INTERNAL_4f9ab197_44_flash_fwd_hdim192_fp16_paged_softcap_sm90_cu_ef95aea4_37854cute7productE
	.align		8
        /*0080*/ 	.dword	_ZN80_INTERNAL_4f9ab197_44_flash_fwd_hdim192_fp16_paged_softcap_sm90_cu_ef95aea4_37854cute1_E
	.align		8
        /*0088*/ 	.dword	$str$23
	.align		8
        /*0090*/ 	.dword	$str$24


//--------------------- .text._ZN7cutlass13device_kernelIN5flash11enable_sm90INS1_16FlashAttnFwdSm90INS1_25CollectiveMainloopFwdSm90ILi2EN4cute5tupleIJNS5_1CILi1EEES8_S8_EEENS6_IJNS7_ILi128EEENS7_ILi96EEENS7_ILi192EEEEEELi192ENS_6half_tEfNS_4arch4Sm90ELb0ELb0ELb1ELb0ELb1ELb0ELb0ELb1ELb1ELb1ELb0ELb0EEENS1_21CollectiveEpilogueFwdINS6_IJSA_SC_SB_EEES9_SE_SG_Li256ELb0ELb1ELb0ELb0EEENS1_29StaticPersistentTileSchedulerILb0EEEEEEEEEvNT_6ParamsE --------------------------
	.section	.text._ZN7cutlass13device_kernelIN5flash11enable_sm90INS1_16FlashAttnFwdSm90INS1_25CollectiveMainloopFwdSm90ILi2EN4cute5tupleIJNS5_1CILi1EEES8_S8_EEENS6_IJNS7_ILi128EEENS7_ILi96EEENS7_ILi192EEEEEELi192ENS_6half_tEfNS_4arch4Sm90ELb0ELb0ELb1ELb0ELb1ELb0ELb0ELb1ELb1ELb1ELb0ELb0EEENS1_21CollectiveEpilogueFwdINS6_IJSA_SC_SB_EEES9_SE_SG_Li256ELb0ELb1ELb0ELb0EEENS1_29StaticPersistentTileSchedulerILb0EEEEEEEEEvNT_6ParamsE,"ax",@progbits
	.align	128
.text._ZN7cutlass13device_kernelIN5flash11enable_sm90INS1_16FlashAttnFwdSm90INS1_25CollectiveMainloopFwdSm90ILi2EN4cute5tupleIJNS5_1CILi1EEES8_S8_EEENS6_IJNS7_ILi128EEENS7_ILi96EEENS7_ILi192EEEEEELi192ENS_6half_tEfNS_4arch4Sm90ELb0ELb0ELb1ELb0ELb1ELb0ELb0ELb1ELb1ELb1ELb0ELb0EEENS1_21CollectiveEpilogueFwdINS6_IJSA_SC_SB_EEES9_SE_SG_Li256ELb0ELb1ELb0ELb0EEENS1_29StaticPersistentTileSchedulerILb0EEEEEEEEEvNT_6ParamsE:
        .type           _ZN7cutlass13device_kernelIN5flash11enable_sm90INS1_16FlashAttnFwdSm90INS1_25CollectiveMainloopFwdSm90ILi2EN4cute5tupleIJNS5_1CILi1EEES8_S8_EEENS6_IJNS7_ILi128EEENS7_ILi96EEENS7_ILi192EEEEEELi192ENS_6half_tEfNS_4arch4Sm90ELb0ELb0ELb1ELb0ELb1ELb0ELb0ELb1ELb1ELb1ELb0ELb0EEENS1_21CollectiveEpilogueFwdINS6_IJSA_SC_SB_EEES9_SE_SG_Li256ELb0ELb1ELb0ELb0EEENS1_29StaticPersistentTileSchedulerILb0EEEEEEEEEvNT_6ParamsE,@function
        .size           _ZN7cutlass13device_kernelIN5flash11enable_sm90INS1_16FlashAttnFwdSm90INS1_25CollectiveMainloopFwdSm90ILi2EN4cute5tupleIJNS5_1CILi1EEES8_S8_EEENS6_IJNS7_ILi128EEENS7_ILi96EEENS7_ILi192EEEEEELi192ENS_6half_tEfNS_4arch4Sm90ELb0ELb0ELb1ELb0ELb1ELb0ELb0ELb1ELb1ELb1ELb0ELb0EEENS1_21CollectiveEpilogueFwdINS6_IJSA_SC_SB_EEES9_SE_SG_Li256ELb0ELb1ELb0ELb0EEENS1_29StaticPersistentTileSchedulerILb0EEEEEEEEEvNT_6ParamsE,(.L_x_3233 - _ZN7cutlass13device_kernelIN5flash11enable_sm90INS1_16FlashAttnFwdSm90INS1_25CollectiveMainloopFwdSm90ILi2EN4cute5tupleIJNS5_1CILi1EEES8_S8_EEENS6_IJNS7_ILi128EEENS7_ILi96EEENS7_ILi192EEEEEELi192ENS_6half_tEfNS_4arch4Sm90ELb0ELb0ELb1ELb0ELb1ELb0ELb0ELb1ELb1ELb1ELb0ELb0EEENS1_21CollectiveEpilogueFwdINS6_IJSA_SC_SB_EEES9_SE_SG_Li256ELb0ELb1ELb0ELb0EEENS1_29StaticPersistentTileSchedulerILb0EEEEEEEEEvNT_6ParamsE)
        .other          _ZN7cutlass13device_kernelIN5flash11enable_sm90INS1_16FlashAttnFwdSm90INS1_25CollectiveMainloopFwdSm90ILi2EN4cute5tupleIJNS5_1CILi1EEES8_S8_EEENS6_IJNS7_ILi128EEENS7_ILi96EEENS7_ILi192EEEEEELi192ENS_6half_tEfNS_4arch4Sm90ELb0ELb0ELb1ELb0ELb1ELb0ELb0ELb1ELb1ELb1ELb0ELb0EEENS1_21CollectiveEpilogueFwdINS6_IJSA_SC_SB_EEES9_SE_SG_Li256ELb0ELb1ELb0ELb0EEENS1_29StaticPersistentTileSchedulerILb0EEEEEEEEEvNT_6ParamsE,@"STO_CUDA_ENTRY STV_DEFAULT"
_ZN7cutlass13device_kernelIN5flash11enable_sm90INS1_16FlashAttnFwdSm90INS1_25CollectiveMainloopFwdSm90ILi2EN4cute5tupleIJNS5_1CILi1EEES8_S8_EEENS6_IJNS7_ILi128EEENS7_ILi96EEENS7_ILi192EEEEEELi192ENS_6half_tEfNS_4arch4Sm90ELb0ELb0ELb1ELb0ELb1ELb0ELb0ELb1ELb1ELb1ELb0ELb0EEENS1_21CollectiveEpilogueFwdINS6_IJSA_SC_SB_EEES9_SE_SG_Li256ELb0ELb1ELb0ELb0EEENS1_29StaticPersistentTileSchedulerILb0EEEEEEEEEvNT_6ParamsE:
[----:B------:R-:W0:Y:S02]  /*0000*/  LDC R1, c[0x0][0x28] ;  /* 0x00000a00ff017b82 */ /* 0x000e240000000800 */
[----:B0-----:R-:W-:Y:S01]  /*0010*/  VIADD R1, R1, 0xfffffff8 ;  /* 0xfffffff801017836 */ /* 0x001fe20000000000 */
[----:B------:R-:W0:Y:S01]  /*0020*/  S2R R3, SR_TID.X ;  /* 0x0000000000037919 */ /* 0x000e220000002100 */
[----:B------:R-:W-:Y:S01]  /*0030*/  ELECT P0, URZ, PT ;  /* 0x00000000003f782f */ /* 0x000fe20003800000 */
[----:B------:R-:W-:Y:S01]  /*0040*/  UMOV UR4, 0x80 ;  /* 0x0000008000047882 */ /* 0x000fe20000000000 */
[----:B------:R-:W-:Y:S01]  /*0050*/  UMOV UR7, 0x100 ;  /* 0x0000010000077882 */ /* 0x000fe20000000000 */
[----:B0-----:R-:W-:-:S05]  /*0060*/  SHF.R.U32.HI R0, RZ, 0x5, R3 ;  /* 0x00000005ff007819 */ /* 0x001fca0000011603 */
[----:B------:R-:W0:Y:S02]  /*0070*/  SHFL.IDX PT, R2, R0, RZ, 0x1f ;  /* 0x00001fff00027589 */ /* 0x000e2400000e0000 */
[C---:B0-----:R-:W-:Y:S02]  /*0080*/  ISETP.NE.OR P0, PT, R2.reuse, RZ, !P0 ;  /* 0x000000ff0200720c */ /* 0x041fe40004705670 */
[----:B------:R-:W-:Y:S02]  /*0090*/  ISETP.NE.AND P1, PT, R2, RZ, PT ;  /* 0x000000ff0200720c */ /* 0x000fe40003f25270 */
[----:B------:R-:W-:-:S06]  /*00a0*/  SHF.R.U32.HI R2, RZ, 0x7, R3 ;  /* 0x00000007ff027819 */ /* 0x000fcc0000011603 */
[----:B------:R-:W0:Y:S03]  /*00b0*/  SHFL.IDX PT, R2, R2, RZ, 0x1f ;  /* 0x00001fff02027589 */ /* 0x000e2600000e0000 */
[----:B------:R-:W-:Y:S01]  /*00c0*/  VOTEU.ALL UP0, P0 ;  /* 0x00000000003f7886 */ /* 0x000fe20000000000 */
[----:B------:R-:W-:-:S04]  /*00d0*/  VOTEU.ALL UP1, P0 ;  /* 0x00000000003f7886 */ /* 0x000fc80000020000 */
[----:B------:R-:W1:Y:S01]  /*00e0*/  @!UP0 S2UR UR8, SR_CgaCtaId ;  /* 0x00000000000889c3 */ /* 0x000e620000008800 */
[----:B------:R-:W-:Y:S01]  /*00f0*/  @!UP0 UMOV UR6, 0x400 ;  /* 0x0000040000068882 */ /* 0x000fe20000000000 */
[----:B------:R-:W-:-:S04]  /*0100*/  @!UP0 UIADD3 UR4, -UR4, 0x100000, URZ ;  /* 0x0010000004048890 */ /* 0x000fc8000fffe13f */
[----:B------:R-:W-:Y:S02]  /*0110*/  @!UP0 USHF.L.U32 UR5, UR4, 0xb, URZ ;  /* 0x0000000b04058899 */ /* 0x000fe4000800063f */
[----:B------:R-:W-:Y:S02]  /*0120*/  @!UP0 USHF.L.U32 UR4, UR4, 0x1, URZ ;  /* 0x0000000104048899 */ /* 0x000fe4000800063f */
[----:B-1----:R-:W-:Y:S02]  /*0130*/  @!UP0 ULEA UR8, UR8, UR6, 0x18 ;  /* 0x0000000608088291 */ /* 0x002fe4000f8ec03f */
[----:B------:R-:W-:-:S04]  /*0140*/  @!UP0 UIADD3 UR6, -UR7, 0x100000, URZ ;  /* 0x0010000007068890 */ /* 0x000fc8000fffe13f */
[----:B------:R-:W-:Y:S02]  /*0150*/  @!UP0 USHF.L.U32 UR7, UR6, 0xb, URZ ;  /* 0x0000000b06078899 */ /* 0x000fe4000800063f */
[----:B------:R-:W-:Y:S01]  /*0160*/  @!UP0 USHF.L.U32 UR6, UR6, 0x1, URZ ;  /* 0x0000000106068899 */ /* 0x000fe2000800063f */
[----:B------:R-:W-:-:S05]  /*0170*/  VOTEU.ALL UP0, P0 ;  /* 0x00000000003f7886 */ /* 0x000fca0000000000 */
[----:B------:R1:W2:Y:S06]  /*0180*/  @!UP0 SYNCS.EXCH.64 URZ, [UR8+0x30800], UR4 ;  /* 0x03080004083f85b2 */ /* 0x0002ac0008000100 */
[----:B------:R1:W3:Y:S02]  /*0190*/  @!UP1 SYNCS.EXCH.64 URZ, [UR8+0x30820], UR6 ;  /* 0x03082006083f95b2 */ /* 0x0002e40008000100 */
[----:B01----:R-:W-:Y:S05]  /*01a0*/  @P1 BRA `(.L_x_0) ;  /* 0x0000000000481947 */ /* 0x003fea0003800000 */
[----:B------:R-:W0:Y:S01]  /*01b0*/  S2UR UR5, SR_CgaCtaId ;  /* 0x00000000000579c3 */ /* 0x000e220000008800 */
[----:B------:R-:W-:Y:S01]  /*01c0*/  UMOV UR4, 0x400 ;  /* 0x0000040000047882 */ /* 0x000fe20000000000 */
[----:B------:R-:W-:Y:S01]  /*01d0*/  UMOV UR6, 0x80 ;  /* 0x0000008000067882 */ /* 0x000fe20000000000 */
[----:B------:R-:W-:Y:S01]  /*01e0*/  UMOV UR7, 0x100 ;  /* 0x0000010000077882 */ /* 0x000fe20000000000 */
[----:B------:R-:W-:Y:S01]  /*01f0*/  ELECT P0, URZ, PT ;  /* 0x00000000003f782f */ /* 0x000fe20003800000 */
[----:B0-----:R-:W-:Y:S02]  /*0200*/  ULEA UR8, UR5, UR4, 0x18 ;  /* 0x0000000405087291 */ /* 0x001fe4000f8ec03f */
[----:B------:R-:W-:-:S04]  /*0210*/  UIADD3 UR4, -UR6, 0x100000, URZ ;  /* 0x0010000006047890 */ /* 0x000fc8000fffe13f */
[----:B------:R-:W-:Y:S02]  /*0220*/  USHF.L.U32 UR5, UR4, 0xb, URZ ;  /* 0x0000000b04057899 */ /* 0x000fe4000800063f */
[----:B------:R-:W-:Y:S02]  /*0230*/  USHF.L.U32 UR4, UR4, 0x1, URZ ;  /* 0x0000000104047899 */ /* 0x000fe4000800063f */
[----:B------:R-:W-:-:S04]  /*0240*/  UIADD3 UR6, -UR7, 0x100000, URZ ;  /* 0x0010000007067890 */ /* 0x000fc8000fffe13f */
[----:B------:R-:W-:Y:S02]  /*0250*/  USHF.L.U32 UR7, UR6, 0xb, URZ ;  /* 0x0000000b06077899 */ /* 0x000fe4000800063f */
[----:B------:R-:W-:Y:S01]  /*0260*/  USHF.L.U32 UR6, UR6, 0x1, URZ ;  /* 0x0000000106067899 */ /* 0x000fe2000800063f */
[----:B------:R-:W0:Y:S03]  /*0270*/  FENCE.VIEW.ASYNC.S ;  /* 0x00000000000073c6 */ /* 0x000e260000000000 */
[----:B0-----:R0:W1:Y:S08]  /*0280*/  SYNCS.EXCH.64 URZ, [UR8+0x30830], UR4 ;  /* 0x03083004083f75b2 */ /* 0x0010700008000100 */
[----:B------:R0:W4:Y:S01]  /*0290*/  SYNCS.EXCH.64 URZ, [UR8+0x30840], UR6 ;  /* 0x03084006083f75b2 */ /* 0x0001220008000100 */
[----:B------:R0:W0:Y:S01]  /*02a0*/  SYNCS.EXCH.64 URZ, [UR8+0x30838], UR4 ;  /* 0x03083804083f75b2 */ /* 0x0000220008000100 */
[----:B------:R0:W0:Y:S01]  /*02b0*/  SYNCS.EXCH.64 URZ, [UR8+0x30848], UR6 ;  /* 0x03084806083f75b2 */ /* 0x0000220008000100 */
[----:B------:R-:W-:Y:S01]  /*02c0*/  NOP ;  /* 0x0000000000007918 */ /* 0x000fe20000000000 */
.L_x_0:
[----:B------:R-:W5:Y:S01]  /*02d0*/  SHFL.IDX PT, R4, R0, RZ, 0x1f ;  /* 0x00001fff00047589 */ /* 0x000f6200000e0000 */
[----:B------:R-:W-:Y:S01]  /*02e0*/  NOP ;  /* 0x0000000000007918 */ /* 0x000fe20000000000 */
[----:B-----5:R-:W-:-:S13]  /*02f0*/  ISETP.NE.AND P0, PT, R4, RZ, PT ;  /* 0x000000ff0400720c */ /* 0x020fda0003f05270 */
[----:B------:R-:W-:Y:S05]  /*0300*/  @P0 BRA `(.L_x_1) ;  /* 0x0000000000480947 */ /* 0x000fea0003800000 */
[----:B0-----:R-:W0:Y:S01]  /*0310*/  S2UR UR5, SR_CgaCtaId ;  /* 0x00000000000579c3 */ /* 0x001e220000008800 */
        /* <DEDUP_REMOVED lines=12> */
[----:B0-----:R0:W0:Y:S08]  /*03e0*/  SYNCS.EXCH.64 URZ, [UR8+0x30850], UR4 ;  /* 0x03085004083f75b2 */ /* 0x0010300008000100 */
[----:B------:R0:W0:Y:S01]  /*03f0*/  SYNCS.EXCH.64 URZ, [UR8+0x30860], UR6 ;  /* 0x03086006083f75b2 */ /* 0x0000220008000100 */
[----:B------:R0:W0:Y:S01]  /*0400*/  SYNCS.EXCH.64 URZ, [UR8+0x30858], UR4 ;  /* 0x03085804083f75b2 */ /* 0x0000220008000100 */
[----:B------:R0:W0:Y:S01]  /*0410*/  SYNCS.EXCH.64 URZ, [UR8+0x30868], UR6 ;  /* 0x03086806083f75b2 */ /* 0x0000220008000100 */
[----:B------:R-:W-:Y:S01]  /*0420*/  NOP ;  /* 0x0000000000007918 */ /* 0x000fe20000000000 */
.L_x_1:
[----:B------:R-:W5:Y:S01]  /*0430*/  SHFL.IDX PT, R4, R0, RZ, 0x1f ;  /* 0x00001fff00047589 */ /* 0x000f6200000e0000 */
[----:B------:R-:W-:Y:S01]  /*0440*/  NOP ;  /* 0x0000000000007918 */ /* 0x000fe20000000000 */
[----:B-----5:R-:W-:-:S13]  /*0450*/  ISETP.NE.AND P0, PT, R4, RZ, PT ;  /* 0x000000ff0400720c */ /* 0x020fda0003f05270 */
[----:B------:R-:W-:Y:S05]  /*0460*/  @P0 BRA `(.L_x_2) ;  /* 0x0000000000380947 */ /* 0x000fea0003800000 */
[----:B0-----:R-:W0:Y:S01]  /*0470*/  S2UR UR5, SR_CgaCtaId ;  /* 0x00000000000579c3 */ /* 0x001e220000008800 */
[----:B------:R-:W-:Y:S01]  /*0480*/  UMOV UR4, 0x400 ;  /* 0x0000040000047882 */ /* 0x000fe20000000000 */
[----:B------:R-:W-:Y:S01]  /*0490*/  UMOV UR7, 0x80 ;  /* 0x0000008000077882 */ /* 0x000fe20000000000 */
[----:B------:R-:W-:Y:S01]  /*04a0*/  ELECT P0, URZ, PT ;  /* 0x00000000003f782f */ /* 0x000fe20003800000 */
[----:B0-----:R-:W-:Y:S02]  /*04b0*/  ULEA UR6, UR5, UR4, 0x18 ;  /* 0x0000000405067291 */ /* 0x001fe4000f8ec03f */
[----:B------:R-:W-:-:S04]  /*04c0*/  UIADD3 UR4, -UR7, 0x100000, URZ ;  /* 0x0010000007047890 */ /* 0x000fc8000fffe13f */
[----:B------:R-:W-:Y:S02]  /*04d0*/  USHF.L.U32 UR5, UR4, 0xb, URZ ;  /* 0x0000000b04057899 */ /* 0x000fe4000800063f */
[----:B------:R-:W-:Y:S01]  /*04e0*/  USHF.L.U32 UR4, UR4, 0x1, URZ ;  /* 0x0000000104047899 */ /* 0x000fe2000800063f */
[----:B------:R-:W0:Y:S11]  /*04f0*/  FENCE.VIEW.ASYNC.S ;  /* 0x00000000000073c6 */ /* 0x000e360000000000 */
[----:B0-----:R0:W0:Y:S01]  /*0500*/  SYNCS.EXCH.64 URZ, [UR6+0x30870], UR4 ;  /* 0x03087004063f75b2 */ /* 0x0010220008000100 */
[----:B------:R0:W0:Y:S01]  /*0510*/  SYNCS.EXCH.64 URZ, [UR6+0x30880], UR4 ;  /* 0x03088004063f75b2 */ /* 0x0000220008000100 */
[----:B------:R0:W0:Y:S01]  /*0520*/  SYNCS.EXCH.64 URZ, [UR6+0x30878], UR4 ;  /* 0x03087804063f75b2 */ /* 0x0000220008000100 */
[----:B------:R0:W0:Y:S01]  /*0530*/  SYNCS.EXCH.64 URZ, [UR6+0x30888], UR4 ;  /* 0x03088804063f75b2 */ /* 0x0000220008000100 */
[----:B------:R-:W-:Y:S01]  /*0540*/  NOP ;  /* 0x0000000000007918 */ /* 0x000fe20000000000 */
.L_x_2:
        /* <DEDUP_REMOVED lines=22> */
.L_x_3:
[----:B------:R-:W5:Y:S01]  /*06b0*/  SHFL.IDX PT, R4, R0, RZ, 0x1f ;  /* 0x00001fff00047589 */ /* 0x000f6200000e0000 */
[----:B------:R-:W-:Y:S01]  /*06c0*/  R2UR UR9, R2 ;  /* 0x00000000020972ca */ /* 0x000fe200000e0000 */
        /* <DEDUP_REMOVED lines=21> */
.L_x_4:
[----:B------:R-:W-:Y:S01]  /*0820*/  UISETP.NE.AND UP0, UPT, UR9, URZ, UPT ;  /* 0x0000003f0900728c */ /* 0x000fe2000bf05270 */
[----:B------:R-:W-:Y:S01]  /*0830*/  NOP ;  /* 0x0000000000007918 */ /* 0x000fe20000000000 */
[----:B0-----:R-:W-:Y:S01]  /*0840*/  UMOV UR4, 0x1 ;  /* 0x0000000100047882 */ /* 0x001fe20000000000 */
[----:B------:R-:W-:Y:S01]  /*0850*/  ULDC.64 UR36, c[0x0][0x208] ;  /* 0x0000820000247ab9 */ /* 0x000fe20000000a00 */
[----:B------:R-:W-:Y:S01]  /*0860*/  USEL UR4, UR4, 0x2, !UP0 ;  /* 0x0000000204047887 */ /* 0x000fe2000c000000 */
[----:B-1234-:R-:W-:Y:S01]  /*0870*/  BAR.SYNC.DEFER_BLOCKING 0x0 ;  /* 0x0000000000007b1d */ /* 0x01efe20000010000 */
[----:B------:R-:W-:-:S04]  /*0880*/  PLOP3.LUT P0, PT, PT, PT, UP0, 0x80, 0x0 ;  /* 0x000000000000781c */ /* 0x000fc80003f0f008 */
[----:B------:R-:W-:-:S05]  /*0890*/  IMAD.U32 R2, RZ, RZ, UR4 ;  /* 0x00000004ff027e24 */ /* 0x000fca000f8e00ff */
[----:B------:R0:W-:Y:S04]  /*08a0*/  STL [R1+0x4], R2 ;  /* 0x0000040201007387 */ /* 0x0001e80000100800 */
[----:B------:R-:W-:Y:S05]  /*08b0*/  @!P0 BRA `(.L_x_5) ;  /* 0x0000008000688947 */ /* 0x000fea0003800000 */
.L_x_6:
[----:B------:R-:W-:-:S08]  /*08c0*/  NOP ;  /* 0x0000000000007918 */ /* 0x000fd00000000000 */
[----:B------:R-:W1:Y:S02]  /*08d0*/  USETMAXREG.TRY_ALLOC.CTAPOOL UP0, 0xe8 ;  /* 0x000000e8000079c8 */ /* 0x000e640008000600 */
[----:B-1----:R-:W-:-:S13]  /*08e0*/  PLOP3.LUT P0, PT, PT, PT, UP0, 0x80, 0x0 ;  /* 0x000000000000781c */ /* 0x002fda0003f0f008 */
[----:B------:R-:W-:Y:S05]  /*08f0*/  @!P0 BRA `(.L_x_6) ;  /* 0xfffffffc00f08947 */ /* 0x000fea000383ffff */
[----:B------:R-:W1:Y:S08]  /*0900*/  S2UR UR4, SR_CTAID.X ;  /* 0x00000000000479c3 */ /* 0x000e700000002500 */
[----:B------:R-:W-:Y:S08]  /*0910*/  BAR.ARV 0x8, 0x180 ;  /* 0x0206000000007b1d */ /* 0x000ff00000002000 */
[----:B------:R-:W1:Y:S02]  /*0920*/  LDC R0, c[0x0][0xc34] ;  /* 0x00030d00ff007b82 */ /* 0x000e640000000800 */
[----:B-1----:R-:W-:-:S13]  /*0930*/  ISETP.LE.AND P0, PT, R0, UR4, PT ;  /* 0x0000000400007c0c */ /* 0x002fda000bf03270 */
[----:B------:R-:W-:Y:S05]  /*0940*/  @P0 EXIT ;  /* 0x000000000000094d */ /* 0x000fea0003800000 */
[----:B0-----:R-:W2:Y:S01]  /*0950*/  LDL R2, [R1+0x4] ;  /* 0x0000040001027983 */ /* 0x001ea20000100800 */
[----:B------:R-:W-:Y:S01]  /*0960*/  VIADD R19, R3, 0xffffff80 ;  /* 0xffffff8003137836 */ /* 0x000fe20000000000 */
[----:B------:R-:W-:Y:S01]  /*0970*/  MOV R11, 0xfffffffe ;  /* 0xfffffffe000b7802 */ /* 0x000fe20000000f00 */
[----:B------:R-:W-:Y:S01]  /*0980*/  IMAD.U32 R22, RZ, RZ, UR4 ;  /* 0x00000004ff167e24 */ /* 0x000fe2000f8e00ff */
[----:B------:R-:W-:Y:S01]  /*0990*/  UMOV UR39, URZ ;  /* 0x0000003f00277c82 */ /* 0x000fe20008000000 */
[----:B------:R-:W-:Y:S01]  /*09a0*/  UMOV UR38, URZ ;  /* 0x0000003f00267c82 */ /* 0x000fe20008000000 */
[----:B------:R-:W-:-:S04]  /*09b0*/  SHF.R.S32.HI R0, RZ, 0x1f, R19 ;  /* 0x0000001fff007819 */ /* 0x000fc80000011413 */
[CC--:B------:R-:W-:Y:S02]  /*09c0*/  LEA.HI R3, R0.reuse, R19.reuse, RZ, 0x7 ;  /* 0x0000001300037211 */ /* 0x0c0fe400078f38ff */
[CC--:B------:R-:W-:Y:S02]  /*09d0*/  LEA.HI R5, R0.reuse, R19.reuse, RZ, 0x5 ;  /* 0x0000001300057211 */ /* 0x0c0fe400078f28ff */
[CC--:B------:R-:W-:Y:S02]  /*09e0*/  LEA.HI R4, R0.reuse, R19.reuse, RZ, 0x4 ;  /* 0x0000001300047211 */ /* 0x0c0fe400078f20ff */
[CC--:B------:R-:W-:Y:S01]  /*09f0*/  LEA.HI R6, R0.reuse, R19.reuse, RZ, 0x2 ;  /* 0x0000001300067211 */ /* 0x0c0fe200078f10ff */
[----:B------:R-:W-:Y:S01]  /*0a00*/  IMAD.SHL.U32 R7, R5, 0x20, RZ ;  /* 0x0000002005077824 */ /* 0x000fe200078e00ff */
[----:B------:R-:W-:Y:S02]  /*0a10*/  LEA.HI R23, R0, R19, RZ, 0x3 ;  /* 0x0000001300177211 */ /* 0x000fe400078f18ff */
[----:B------:R-:W-:-:S02]  /*0a20*/  SHF.R.S32.HI R5, RZ, 0x4, R4 ;  /* 0x00000004ff057819 */ /* 0x000fc40000011404 */
[----:B------:R-:W-:Y:S02]  /*0a30*/  LOP3.LUT R10, R6, 0xfffffffc, RZ, 0xc0, !PT ;  /* 0xfffffffc060a7812 */ /* 0x000fe400078ec0ff */
[C---:B------:R-:W-:Y:S02]  /*0a40*/  LOP3.LUT R6, R4.reuse, 0x3fffff0, RZ, 0xc0, !PT ;  /* 0x03fffff004067812 */ /* 0x040fe400078ec0ff */
[----:B------:R-:W-:Y:S01]  /*0a50*/  LEA.HI R4, R4, R5, RZ, 0x1 ;  /* 0x0000000504047211 */ /* 0x000fe200078f08ff */
[C---:B------:R-:W-:Y:S01]  /*0a60*/  IMAD.IADD R10, R19.reuse, 0x1, -R10 ;  /* 0x00000001130a7824 */ /* 0x040fe200078e0a0a */
[----:B------:R-:W-:Y:S01]  /*0a70*/  SHF.R.S32.HI R196, RZ, 0x7, R3 ;  /* 0x00000007ffc47819 */ /* 0x000fe20000011403 */
[----:B------:R-:W-:Y:S01]  /*0a80*/  IMAD.IADD R6, R19, 0x1, -R6 ;  /* 0x0000000113067824 */ /* 0x000fe200078e0a06 */
[----:B------:R-:W-:Y:S02]  /*0a90*/  LOP3.LUT R4, R4, 0x1ffffffe, RZ, 0xc0, !PT ;  /* 0x1ffffffe04047812 */ /* 0x000fe400078ec0ff */
[----:B------:R-:W-:-:S02]  /*0aa0*/  LOP3.LUT R12, R23, 0xfffffff8, RZ, 0xc0, !PT ;  /* 0xfffffff8170c7812 */ /* 0x000fc400078ec0ff */
[----:B------:R-:W-:Y:S01]  /*0ab0*/  LOP3.LUT R7, R7, 0xfffffc00, RZ, 0xc0, !PT ;  /* 0xfffffc0007077812 */ /* 0x000fe200078ec0ff */
[----:B------:R-:W-:Y:S01]  /*0ac0*/  IMAD.IADD R4, R5, 0x1, -R4 ;  /* 0x0000000105047824 */ /* 0x000fe200078e0a04 */
[----:B------:R-:W-:Y:S02]  /*0ad0*/  LEA.HI R5, R10, R10, RZ, 0x1 ;  /* 0x0000000a0a057211 */ /* 0x000fe400078f08ff */
[----:B------:R-:W-:Y:S01]  /*0ae0*/  SHF.R.S32.HI R23, RZ, 0x3, R23 ;  /* 0x00000003ff177819 */ /* 0x000fe20000011417 */
[----:B------:R-:W-:Y:S01]  /*0af0*/  IMAD R7, R6, 0x40, R7 ;  /* 0x0000004006077824 */ /* 0x000fe200078e0207 */
[----:B------:R-:W-:-:S03]  /*0b00*/  LOP3.LUT R5, R5, 0x1ffffffe, RZ, 0xc0, !PT ;  /* 0x1ffffffe05057812 */ /* 0x000fc600078ec0ff */
[----:B------:R-:W-:Y:S02]  /*0b10*/  IMAD R199, R4, 0x8, R7 ;  /* 0x0000000804c77824 */ /* 0x000fe400078e0207 */
[----:B------:R-:W-:Y:S01]  /*0b20*/  IMAD.IADD R198, R10, 0x1, -R5 ;  /* 0x000000010ac67824 */ /* 0x000fe200078e0a05 */
[----:B--2---:R-:W-:Y:S02]  /*0b30*/  R2UR UR5, R2 ;  /* 0x00000000020572ca */ /* 0x004fe400000e0000 */
[C---:B------:R-:W-:Y:S02]  /*0b40*/  LOP3.LUT R2, R3.reuse, 0xffffff80, RZ, 0xc0, !PT ;  /* 0xffffff8003027812 */ /* 0x040fe400078ec0ff */
[----:B------:R-:W-:Y:S02]  /*0b50*/  LEA.HI R3, R3, R196, RZ, 0x1 ;  /* 0x000000c403037211 */ /* 0x000fe400078f08ff */
[----:B------:R-:W-:Y:S02]  /*0b60*/  IADD3 R193, R19, -R2, RZ ;  /* 0x8000000213c17210 */ /* 0x000fe40007ffe0ff */
[----:B------:R-:W-:-:S02]  /*0b70*/  LOP3.LUT R3, R3, 0x3fffffe, RZ, 0xc0, !PT ;  /* 0x03fffffe03037812 */ /* 0x000fc400078ec0ff */
[----:B------:R-:W-:Y:S02]  /*0b80*/  SHF.R.S32.HI R2, RZ, 0x1f, R193 ;  /* 0x0000001fff027819 */ /* 0x000fe400000114c1 */
[----:B------:R-:W-:Y:S01]  /*0b90*/  IADD3 R19, R19, -R12, RZ ;  /* 0x8000000c13137210 */ /* 0x000fe20007ffe0ff */
[----:B------:R-:W-:Y:S01]  /*0ba0*/  IMAD.IADD R3, R196, 0x1, -R3 ;  /* 0x00000001c4037824 */ /* 0x000fe200078e0a03 */
[CC--:B------:R-:W-:Y:S01]  /*0bb0*/  LEA.HI R0, R2.reuse, R193.reuse, RZ, 0x2 ;  /* 0x000000c102007211 */ /* 0x0c0fe200078f10ff */
[----:B------:R-:W-:Y:S01]  /*0bc0*/  ULOP3.LUT UR4, UR5, 0x1, URZ, 0xfc, !UPT ;  /* 0x0000000105047892 */ /* 0x000fe2000f8efc3f */
[----:B------:R-:W-:Y:S01]  /*0bd0*/  LEA.HI R2, R2, R193, RZ, 0x5 ;  /* 0x000000c102027211 */ /* 0x000fe200078f28ff */
[----:B------:R-:W-:Y:S01]  /*0be0*/  IMAD.SHL.U32 R16, R19, 0x8, RZ ;  /* 0x0000000813107824 */ /* 0x000fe200078e00ff */
[--C-:B------:R-:W-:Y:S02]  /*0bf0*/  SHF.R.S32.HI R8, RZ, 0x2, R0.reuse ;  /* 0x00000002ff087819 */ /* 0x100fe40000011400 */
[----:B------:R-:W-:Y:S01]  /*0c00*/  SHF.R.S32.HI R9, RZ, 0x1f, R0 ;  /* 0x0000001fff097819 */ /* 0x000fe20000011400 */
[C---:B------:R-:W-:Y:S01]  /*0c10*/  VIADD R18, R16.reuse, 0x40 ;  /* 0x0000004010127836 */ /* 0x040fe20000000000 */
[----:B------:R-:W-:Y:S01]  /*0c20*/  SHF.R.S32.HI R2, RZ, 0x5, R2 ;  /* 0x00000005ff027819 */ /* 0x000fe20000011402 */
[----:B------:R-:W-:Y:S01]  /*0c30*/  VIADD R17, R16, 0x80 ;  /* 0x0000008010117836 */ /* 0x000fe20000000000 */
[----:B------:R-:W-:Y:S01]  /*0c40*/  LEA.HI R9, R9, R8, RZ, 0x3 ;  /* 0x0000000809097211 */ /* 0x000fe200078f18ff */
[----:B------:R-:W-:Y:S01]  /*0c50*/  IMAD.U32 R201, RZ, RZ, UR4 ;  /* 0x00000004ffc97e24 */ /* 0x000fe2000f8e00ff */
[----:B------:R-:W-:Y:S01]  /*0c60*/  LOP3.LUT R0, R0, 0x7ffffffc, RZ, 0xc0, !PT ;  /* 0x7ffffffc00007812 */ /* 0x000fe200078ec0ff */
[----:B------:R-:W-:Y:S01]  /*0c70*/  UMOV UR4, URZ ;  /* 0x0000003f00047c82 */ /* 0x000fe20008000000 */
[----:B------:R-:W-:-:S02]  /*0c80*/  LOP3.LUT R9, R9, 0xfffffff8, RZ, 0xc0, !PT ;  /* 0xfffffff809097812 */ /* 0x000fc400078ec0ff */
[----:B------:R-:W-:Y:S01]  /*0c90*/  SHF.R.S32.HI R203, RZ, 0x1f, R18 ;  /* 0x0000001fffcb7819 */ /* 0x000fe20000011412 */
[----:B------:R-:W-:Y:S01]  /*0ca0*/  IMAD.IADD R0, R193, 0x1, -R0 ;  /* 0x00000001c1007824 */ /* 0x000fe200078e0a00 */
[----:B------:R-:W-:Y:S01]  /*0cb0*/  MOV R192, UR4 ;  /* 0x0000000400c07c02 */ /* 0x000fe20008000f00 */
[----:B------:R-:W-:Y:S01]  /*0cc0*/  IMAD.IADD R9, R8, 0x1, -R9 ;  /* 0x0000000108097824 */ /* 0x000fe200078e0a09 */
[----:B------:R-:W-:Y:S01]  /*0cd0*/  SHF.R.S32.HI R202, RZ, 0x1f, R17 ;  /* 0x0000001fffca7819 */ /* 0x000fe20000011411 */
[----:B------:R-:W-:-:S03]  /*0ce0*/  IMAD R200, R0, R11, 0x60 ;  /* 0x0000006000c87424 */ /* 0x000fc600078e020b */
[----:B------:R-:W-:-:S04]  /*0cf0*/  LEA R2, R2, R9, 0x4 ;  /* 0x0000000902027211 */ /* 0x000fc800078e20ff */
[----:B------:R-:W-:-:S05]  /*0d00*/  LEA R197, R3, R2, 0x6 ;  /* 0x0000000203c57211 */ /* 0x000fca00078e30ff */
[----:B------:R-:W-:-:S07]  /*0d10*/  IMAD R198, R198, 0x8, R197 ;  /* 0x00000008c6c67824 */ /* 0x000fce00078e02c5 */
.L_x_39:
[----:B0-----:R-:W0:Y:S01]  /*0d20*/  SHFL.IDX PT, R0, R196, RZ, 0x1f ;  /* 0x00001fffc4007589 */ /* 0x001e2200000e0000 */
[----:B-1----:R-:W1:Y:S01]  /*0d30*/  S2UR UR5, SR_CgaCtaId ;  /* 0x00000000000579c3 */ /* 0x002e620000008800 */
[----:B------:R-:W-:Y:S01]  /*0d40*/  ULDC.64 UR6, c[0x0][0x418] ;  /* 0x0001060000067ab9 */ /* 0x000fe20000000a00 */
[----:B------:R-:W-:Y:S01]  /*0d50*/  ULDC UR4, c[0x0][0xc38] ;  /* 0x00030e0000047ab9 */ /* 0x000fe20000000800 */
[----:B------:R-:W-:Y:S01]  /*0d60*/  UISETP.NE.U32.AND UP0, UPT, UR6, URZ, UPT ;  /* 0x0000003f0600728c */ /* 0x000fe2000bf05070 */
[----:B------:R-:W-:Y:S01]  /*0d70*/  R2UR UR13, R22 ;  /* 0x00000000160d72ca */ /* 0x000fe200000e0000 */
[----:B------:R-:W-:Y:S02]  /*0d80*/  UISETP.NE.AND UP1, UPT, UR4, 0x1, UPT ;  /* 0x000000010400788c */ /* 0x000fe4000bf25270 */
[----:B------:R-:W-:Y:S01]  /*0d90*/  UISETP.NE.AND.EX UP0, UPT, UR7, URZ, UPT, UP0 ;  /* 0x0000003f0700728c */ /* 0x000fe2000bf05300 */
[----:B------:R-:W-:Y:S01]  /*0da0*/  ULDC UR4, c[0x0][0xc44] ;  /* 0x0003110000047ab9 */ /* 0x000fe20000000800 */
[----:B------:R-:W-:Y:S01]  /*0db0*/  ULDC UR61, c[0x0][0x424] ;  /* 0x00010900003d7ab9 */ /* 0x000fe20000000800 */
[----:B------:R-:W-:Y:S01]  /*0dc0*/  UISETP.NE.AND UP2, UPT, UR4, 0x1, UPT ;  /* 0x000000010400788c */ /* 0x000fe2000bf45270 */
[----:B------:R-:W-:Y:S01]  /*0dd0*/  UMOV UR40, 0x400 ;  /* 0x0000040000287882 */ /* 0x000fe20000000000 */
[----:B------:R-:W-:-:S04]  /*0de0*/  USEL UR61, UR61, 0x1, UP0 ;  /* 0x000000013d3d7887 */ /* 0x000fc80008000000 */
[----:B------:R-:W-:Y:S01]  /*0df0*/  @UP1 ULDC UR4, c[0x0][0xc3c] ;  /* 0x00030f0000041ab9 */ /* 0x000fe20000000800 */
[----:B------:R-:W-:Y:S01]  /*0e00*/  ULDC UR10, c[0x0][0x2f0] ;  /* 0x0000bc00000a7ab9 */ /* 0x000fe20000000800 */
[----:B------:R-:W-:Y:S01]  /*0e10*/  @UP1 ULDC UR12, c[0x0][0xc40] ;  /* 0x00031000000c1ab9 */ /* 0x000fe20000000800 */
[----:B------:R-:W-:Y:S01]  /*0e20*/  UIMAD UR61, UR61, UR10, URZ ;  /* 0x0000000a3d3d72a4 */ /* 0x000fe2000f8e023f */
[----:B------:R-:W-:Y:S01]  /*0e30*/  UMOV UR14, UR13 ;  /* 0x0000000d000e7c82 */ /* 0x000fe20008000000 */
[----:B------:R-:W-:Y:S01]  /*0e40*/  @UP2 ULDC.64 UR8, c[0x0][0xc48] ;  /* 0x0003120000082ab9 */ /* 0x000fe20000000a00 */
[----:B0-----:R-:W-:Y:S01]  /*0e50*/  R2UR UR6, R0 ;  /* 0x00000000000672ca */ /* 0x001fe200000e0000 */
[----:B-1----:R-:W-:Y:S02]  /*0e60*/  ULEA UR40, UR5, UR40, 0x18 ;  /* 0x0000002805287291 */ /* 0x002fe4000f8ec03f */
[----:B------:R-:W-:Y:S02]  /*0e70*/  UIMAD.WIDE.U32 UR4, UR13, UR4, URZ ;  /* 0x000000040d0472a5 */ /* 0x000fe4000f8e003f */
[----:B------:R-:W-:-:S02]  /*0e80*/  UIADD3 UR11, UR40, 0x12400, URZ ;  /* 0x00012400280b7890 */ /* 0x000fc4000fffe03f */
[----:B------:R-:W-:Y:S02]  /*0e90*/  @UP1 USHF.R.U32.HI UR14, URZ, UR12, UR5 ;  /* 0x0000000c3f0e1299 */ /* 0x000fe40008011605 */
[----:B------:R-:W-:Y:S02]  /*0ea0*/  ULOP3.LUT UP0, URZ, UR11, 0x1bf, URZ, 0xc0, !UPT ;  /* 0x000001bf0b3f7892 */ /* 0x000fe4000f80c03f */
[----:B------:R-:W-:Y:S02]  /*0eb0*/  UIMAD.WIDE.U32 UR4, UR14, UR8, URZ ;  /* 0x000000080e0472a5 */ /* 0x000fe4000f8e003f */
[----:B------:R-:W-:Y:S01]  /*0ec0*/  ULEA.HI UR7, UR6, UR6, URZ, 0x1 ;  /* 0x0000000606077291 */ /* 0x000fe2000f8f083f */
[----:B------:R-:W-:Y:S01]  /*0ed0*/  IMAD.U32 R195, RZ, RZ, UR14 ;  /* 0x0000000effc37e24 */ /* 0x000fe2000f8e00ff */
[----:B------:R-:W-:Y:S01]  /*0ee0*/  PLOP3.LUT P0, PT, PT, PT, UP0, 0x80, 0x0 ;  /* 0x000000000000781c */ /* 0x000fe20003f0f008 */
[----:B------:R-:W-:Y:S01]  /*0ef0*/  UMOV UR60, UR14 ;  /* 0x0000000e003c7c82 */ /* 0x000fe20008000000 */
[----:B------:R-:W-:-:S02]  /*0f00*/  ULOP3.LUT UR7, UR7, 0x1e, URZ, 0xc0, !UPT ;  /* 0x0000001e07077892 */ /* 0x000fc4000f8ec03f */
[----:B------:R-:W-:Y:S02]  /*0f10*/  @UP2 USHF.R.U32.HI UR60, URZ, UR9, UR5 ;  /* 0x000000093f3c2299 */ /* 0x000fe40008011605 */
[----:B------:R-:W-:Y:S02]  /*0f20*/  UIADD3 UR7, UR6, -UR7, URZ ;  /* 0x8000000706077290 */ /* 0x000fe4000fffe03f */
[----:B------:R-:W-:Y:S02]  /*0f30*/  UIADD3 UR6, UR61, 0x5f, URZ ;  /* 0x0000005f3d067890 */ /* 0x000fe4000fffe03f */
[----:B------:R-:W-:Y:S02]  /*0f40*/  ULEA UR8, UR7, UR11, 0xd ;  /* 0x0000000b07087291 */ /* 0x000fe4000f8e683f */
[----:B------:R-:W-:Y:S02]  /*0f50*/  UIMAD.WIDE UR6, UR6, 0x2aaaaaab, URZ ;  /* 0x2aaaaaab060678a5 */ /* 0x000fe4000f8e023f */
[----:B------:R-:W-:-:S02]  /*0f60*/  USHF.R.U32.HI UR8, URZ, 0x4, UR8 ;  /* 0x000000043f087899 */ /* 0x000fc40008011608 */
[----:B------:R-:W-:Y:S02]  /*0f70*/  USHF.R.U32.HI UR4, URZ, 0x1f, UR7 ;  /* 0x0000001f3f047899 */ /* 0x000fe40008011607 */
[----:B------:R-:W-:Y:S02]  /*0f80*/  ULOP3.LUT UR41, UR8, 0x3fff, URZ, 0xc0, !UPT ;  /* 0x00003fff08297892 */ /* 0x000fe4000f8ec03f */
[----:B------:R-:W-:-:S03]  /*0f90*/  ULEA.HI.SX32 UR5, UR7, UR4, 0x1c ;  /* 0x0000000407057291 */ /* 0x000fc6000f8fe23f */
[----:B------:R-:W-:Y:S02]  /*0fa0*/  UMOV UR4, UR13 ;  /* 0x0000000d00047c82 */ /* 0x000fe40008000000 */
[----:B------:R-:W-:Y:S01]  /*0fb0*/  IMAD.U32 R194, RZ, RZ, UR4 ;  /* 0x00000004ffc27e24 */ /* 0x000fe2000f8e00ff */
[----:B------:R-:W-:Y:S01]  /*0fc0*/  MOV R120, UR5 ;  /* 0x0000000500787c02 */ /* 0x000fe20008000f00 */
[----:B--234-:R-:W-:Y:S06]  /*0fd0*/  @!P0 BRA `(.L_x_7) ;  /* 0x0000000000408947 */ /* 0x01cfec0003800000 */
[----:B------:R-:W-:Y:S01]  /*0fe0*/  MOV R0, 0x0 ;  /* 0x0000000000007802 */ /* 0x000fe20000000f00 */
[----:B------:R-:W-:Y:S01]  /*0ff0*/  ULDC.64 UR4, c[0x4][0x88] ;  /* 0x0100220000047ab9 */ /* 0x000fe20000000a00 */
[----:B------:R-:W-:Y:S01]  /*1000*/  ULDC.64 UR6, c[0x4][0x28] ;  /* 0x01000a0000067ab9 */ /* 0x000fe20000000a00 */
[----:B------:R-:W-:Y:S01]  /*1010*/  IMAD.U32 R4, RZ, RZ, UR4 ;  /* 0x00000004ff047e24 */ /* 0x000fe2000f8e00ff */
[----:B------:R0:W1:Y:S01]  /*1020*/  LDC.64 R2, c[0x4][R0] ;  /* 0x0100000000027b82 */ /* 0x0000620000000a00 */
[----:B------:R-:W-:Y:S01]  /*1030*/  IMAD.U32 R5, RZ, RZ, UR5 ;  /* 0x00000005ff057e24 */ /* 0x000fe2000f8e00ff */
[----:B------:R-:W-:Y:S01]  /*1040*/  ULDC.64 UR4, c[0x4][0x90] ;  /* 0x0100240000047ab9 */ /* 0x000fe20000000a00 */
[----:B------:R-:W-:Y:S01]  /*1050*/  IMAD.U32 R10, RZ, RZ, UR6 ;  /* 0x00000006ff0a7e24 */ /* 0x000fe2000f8e00ff */
[----:B------:R-:W-:Y:S01]  /*1060*/  MOV R7, UR5 ;  /* 0x0000000500077c02 */ /* 0x000fe20008000f00 */
[----:B------:R-:W-:Y:S01]  /*1070*/  IMAD.U32 R6, RZ, RZ, UR4 ;  /* 0x00000004ff067e24 */ /* 0x000fe2000f8e00ff */
[----:B------:R-:W-:Y:S01]  /*1080*/  MOV R12, 0x1 ;  /* 0x00000001000c7802 */ /* 0x000fe20000000f00 */
[----:B------:R-:W-:-:S02]  /*1090*/  IMAD.U32 R11, RZ, RZ, UR7 ;  /* 0x00000007ff0b7e24 */ /* 0x000fc4000f8e00ff */
[----:B------:R-:W-:Y:S02]  /*10a0*/  IMAD.MOV.U32 R8, RZ, RZ, 0x70 ;  /* 0x00000070ff087424 */ /* 0x000fe400078e00ff */
[----:B0-----:R-:W-:-:S07]  /*10b0*/  IMAD.MOV.U32 R13, RZ, RZ, RZ ;  /* 0x000000ffff0d7224 */ /* 0x001fce00078e00ff */
[----:B------:R-:W-:-:S07]  /*10c0*/  LEPC R20, `(.L_x_7) ;  /* 0x000000001014794e */ /* 0x000fce0000000000 */
[----:B-1----:R-:W-:Y:S05]  /*10d0*/  CALL.ABS.NOINC R2 ;  /* 0x0000000002007343 */ /* 0x002fea0003c00000 */
.L_x_7:
[----:B------:R-:W-:Y:S02]  /*10e0*/  R2UR UR4, R192 ;  /* 0x00000000c00472ca */ /* 0x000fe400000e0000 */
[----:B------:R-:W-:-:S11]  /*10f0*/  R2UR UR5, R201 ;  /* 0x00000000c90572ca */ /* 0x000fd600000e0000 */
[----:B------:R-:W-:Y:S02]  /*1100*/  ULOP3.LUT UR4, UR4, 0x1, URZ, 0xc0, !UPT ;  /* 0x0000000104047892 */ /* 0x000fe4000f8ec03f */
[----:B------:R-:W-:-:S04]  /*1110*/  IMAD.U32 R2, RZ, RZ, UR5 ;  /* 0x00000005ff027e24 */ /* 0x000fc8000f8e00ff */
[----:B------:R-:W-:Y:S01]  /*1120*/  IMAD.U32 R0, RZ, RZ, UR4 ;  /* 0x00000004ff007e24 */ /* 0x000fe2000f8e00ff */
[----:B------:R-:W-:-:S04]  /*1130*/  ISETP.NE.AND P0, PT, R2, 0x3, PT ;  /* 0x000000030200780c */ /* 0x000fc80003f05270 */
[----:B------:R-:W-:-:S04]  /*1140*/  SHF.L.U32 R0, R0, 0x1f, RZ ;  /* 0x0000001f00007819 */ /* 0x000fc800000006ff */
[----:B------:R-:W0:Y:S02]  /*1150*/  SYNCS.PHASECHK.TRANS64.TRYWAIT P1, [UR40+0x30800], R0 ;  /* 0x03080000ff0075a7 */ /* 0x000e240008020168 */
[----:B0-----:R-:W-:Y:S05]  /*1160*/  @!P1 BRA `(.L_x_8) ;  /* 0x000000b000a49947 */ /* 0x001fea0003800000 */
.L_x_89:
[----:B------:R-:W-:Y:S05]  /*1170*/  @!P0 BRA `(.L_x_9) ;  /* 0x0000000000048947 */ /* 0x000fea0003800000 */
[----:B------:R-:W-:Y:S01]  /*1180*/  BPT.TRAP 0x1 ;  /* 0x000000040000795c */ /* 0x000fe20000300000 */
.L_x_9:
[----:B0-----:R-:W-:Y:S01]  /*1190*/  IMAD.U32 R3, RZ, RZ, UR39 ;  /* 0x00000027ff037e24 */ /* 0x001fe2000f8e00ff */
[----:B------:R-:W-:-:S04]  /*11a0*/  MOV R0, UR38 ;  /* 0x0000002600007c02 */ /* 0x000fc80008000f00 */
[----:B------:R-:W-:Y:S02]  /*11b0*/  LEA R0, R0, UR40, 0x3 ;  /* 0x0000002800007c11 */ /* 0x000fe4000f8e18ff */
[----:B------:R-:W-:-:S04]  /*11c0*/  SHF.L.U32 R3, R3, 0x1f, RZ ;  /* 0x0000001f03037819 */ /* 0x000fc800000006ff */
[----:B------:R0:W1:Y:S01]  /*11d0*/  SYNCS.PHASECHK.TRANS64.TRYWAIT P1, [R0+URZ+0x30830], R3 ;  /* 0x03083003000075a7 */ /* 0x000062000802017f */
[----:B------:R-:W-:Y:S05]  /*11e0*/  @!P0 BRA `(.L_x_10) ;  /* 0x0000000000048947 */ /* 0x000fea0003800000 */
[----:B------:R-:W-:Y:S01]  /*11f0*/  BPT.TRAP 0x1 ;  /* 0x000000040000795c */ /* 0x000fe20000300000 */
.L_x_10:
[----:B------:R-:W-:Y:S01]  /*1200*/  IMAD.MOV.U32 R119, RZ, RZ, RZ ;  /* 0x000000ffff777224 */ /* 0x000fe200078e00ff */
[----:B-1----:R-:W-:Y:S06]  /*1210*/  @P1 BRA `(.L_x_11) ;  /* 0x0000000000081947 */ /* 0x002fec0003800000 */
[----:B------:R-:W1:Y:S02]  /*1220*/  SYNCS.PHASECHK.TRANS64.TRYWAIT P1, [R0+URZ+0x30830], R3 ;  /* 0x03083003000075a7 */ /* 0x000e64000802017f */
[----:B-1----:R-:W-:Y:S05]  /*1230*/  @!P1 BRA `(.L_x_12) ;  /* 0x000000b000889947 */ /* 0x002fea0003800000 */
.L_x_11:
[----:B------:R-:W-:Y:S05]  /*1240*/  WARPSYNC.ALL ;  /* 0x0000000000007948 */ /* 0x000fea0003800000 */
[----:B------:R-:W-:Y:S01]  /*1250*/  UIADD3 UR40, UR40, 0x1e400, URZ ;  /* 0x0001e40028287890 */ /* 0x000fe2000fffe03f */
[----:B------:R-:W-:Y:S01]  /*1260*/  WARPGROUP.ARRIVE ;  /* 0x00000000000079c5 */ /* 0x000fe20000000000 */
[----:B------:R-:W-:Y:S02]  /*1270*/  ULOP3.LUT UR4, UR41, 0x10000, URZ, 0xfc, !UPT ;  /* 0x0001000029047892 */ /* 0x000fe4000f8efc3f */
[----:B------:R-:W-:Y:S01]  /*1280*/  USHF.R.U32.HI UR40, URZ, 0x4, UR40 ;  /* 0x000000043f287899 */ /* 0x000fe20008011628 */
[----:B------:R-:W-:Y:S01]  /*1290*/  UMOV UR13, 0x40000040 ;  /* 0x40000040000d7882 */ /* 0x000fe20000000000 */
[----:B------:R-:W-:-:S02]  /*12a0*/  UMOV UR15, 0x40000040 ;  /* 0x40000040000f7882 */ /* 0x000fc40000000000 */
[----:B------:R-:W-:Y:S01]  /*12b0*/  ULOP3.LUT UR11, UR40, 0x3fff, URZ, 0xc0, !UPT ;  /* 0x00003fff280b7892 */ /* 0x000fe2000f8ec03f */
[----:B------:R-:W-:Y:S01]  /*12c0*/  MOV R9, UR13 ;  /* 0x0000000d00097c02 */ /* 0x000fe20008000f00 */
[----:B------:R-:W-:Y:S01]  /*12d0*/  UMOV UR12, UR4 ;  /* 0x00000004000c7c82 */ /* 0x000fe20008000000 */
[----:B------:R-:W-:Y:S01]  /*12e0*/  UIADD3 UR6, UR4, 0x2, URZ ;  /* 0x0000000204067890 */ /* 0x000fe2000fffe03f */
[----:B------:R-:W-:Y:S01]  /*12f0*/  IMAD.U32 R8, RZ, RZ, UR12 ;  /* 0x0000000cff087e24 */ /* 0x000fe2000f8e00ff */
[----:B------:R-:W-:Y:S02]  /*1300*/  ULOP3.LUT UR11, UR11, 0x10000, URZ, 0xfc, !UPT ;  /* 0x000100000b0b7892 */ /* 0x000fe4000f8efc3f */
[----:B------:R-:W-:Y:S02]  /*1310*/  UIADD3 UR56, UR4, 0x4, URZ ;  /* 0x0000000404387890 */ /* 0x000fe4000fffe03f */
[----:B------:R-:W-:Y:S01]  /*1320*/  UIMAD UR5, UR38, 0x900, UR11 ;  /* 0x00000900260578a4 */ /* 0x000fe2000f8e020b */
[----:B------:R-:W-:Y:S01]  /*1330*/  UMOV UR57, 0x40000040 ;  /* 0x4000004000397882 */ /* 0x000fe20000000000 */
[----:B------:R-:W-:-:S02]  /*1340*/  UMOV UR59, 0x40000040 ;  /* 0x40000040003b7882 */ /* 0x000fc40000000000 */
[----:B------:R-:W-:Y:S02]  /*1350*/  UIADD3 UR7, UR5, 0x2, URZ ;  /* 0x0000000205077890 */ /* 0x000fe4000fffe03f */
[----:B------:R-:W-:Y:S02]  /*1360*/  UIADD3 UR58, UR5, 0x4, URZ ;  /* 0x00000004053a7890 */ /* 0x000fe4000fffe03f */
[----:B------:R-:W-:Y:S01]  /*1370*/  UMOV UR14, UR5 ;  /* 0x00000005000e7c82 */ /* 0x000fe20008000000 */
[----:B------:R-:W-:Y:S01]  /*1380*/  UIADD3 UR52, UR4, 0x6, URZ ;  /* 0x0000000604347890 */ /* 0x000fe2000fffe03f */
[----:B------:R-:W-:Y:S01]  /*1390*/  HGMMA.64x96x16.F32 R24, gdesc[UR12], RZ, !UPT, gsb0 ;  /* 0x016000000c1879f0 */ /* 0x000fe2000c0008ff */
[----:B------:R-:W-:Y:S01]  /*13a0*/  UMOV UR12, UR6 ;  /* 0x00000006000c7c82 */ /* 0x000fe20008000000 */
[----:B------:R-:W-:Y:S01]  /*13b0*/  UMOV UR13, 0x40000040 ;  /* 0x40000040000d7882 */ /* 0x000fe20000000000 */
[----:B------:R-:W-:Y:S01]  /*13c0*/  UMOV UR14, UR7 ;  /* 0x00000007000e7c82 */ /* 0x000fe20008000000 */
[----:B------:R-:W-:Y:S01]  /*13d0*/  UMOV UR15, 0x40000040 ;  /* 0x40000040000f7882 */ /* 0x000fe20000000000 */
[----:B------:R-:W-:Y:S01]  /*13e0*/  UIADD3 UR54, UR5, 0x6, URZ ;  /* 0x0000000605367890 */ /* 0x000fe2000fffe03f */
[----:B------:R-:W-:Y:S01]  /*13f0*/  IMAD.U32 R6, RZ, RZ, UR12 ;  /* 0x0000000cff067e24 */ /* 0x000fe2000f8e00ff */
[----:B------:R-:W-:Y:S01]  /*1400*/  UMOV UR53, 0x40000040 ;  /* 0x4000004000357882 */ /* 0x000fe20000000000 */
[----:B------:R-:W-:Y:S01]  /*1410*/  UMOV UR55, 0x40000040 ;  /* 0x4000004000377882 */ /* 0x000fe20000000000 */
[----:B------:R-:W-:Y:S01]  /*1420*/  UIADD3 UR48, UR4, 0x400, URZ ;  /* 0x0000040004307890 */ /* 0x000fe2000fffe03f */
[----:B------:R-:W-:Y:S01]  /*1430*/  IMAD.U32 R7, RZ, RZ, UR13 ;  /* 0x0000000dff077e24 */ /* 0x000fe2000f8e00ff */
[----:B------:R-:W-:Y:S01]  /*1440*/  UIADD3 UR50, UR5, 0x300, URZ ;  /* 0x0000030005327890 */ /* 0x000fe2000fffe03f */
[----:B------:R-:W-:Y:S01]  /*1450*/  UMOV UR49, 0x40000040 ;  /* 0x4000004000317882 */ /* 0x000fe20000000000 */
[----:B------:R-:W-:Y:S01]  /*1460*/  UMOV UR51, 0x40000040 ;  /* 0x4000004000337882 */ /* 0x000fe20000000000 */
[----:B------:R-:W-:-:S02]  /*1470*/  UIADD3 UR44, UR4, 0x402, URZ ;  /* 0x00000402042c7890 */ /* 0x000fc4000fffe03f */
[----:B------:R-:W-:Y:S01]  /*1480*/  UIADD3 UR46, UR5, 0x302, URZ ;  /* 0x00000302052e7890 */ /* 0x000fe2000fffe03f */
[----:B------:R-:W-:Y:S01]  /*1490*/  UMOV UR45, 0x40000040 ;  /* 0x40000040002d7882 */ /* 0x000fe20000000000 */
[----:B------:R-:W-:Y:S01]  /*14a0*/  UMOV UR47, 0x40000040 ;  /* 0x40000040002f7882 */ /* 0x000fe20000000000 */
[----:B------:R-:W-:Y:S02]  /*14b0*/  UIADD3 UR16, UR4, 0x406, URZ ;  /* 0x0000040604107890 */ /* 0x000fe4000fffe03f */
[----:B------:R-:W-:Y:S01]  /*14c0*/  UIADD3 UR18, UR5, 0x306, URZ ;  /* 0x0000030605127890 */ /* 0x000fe2000fffe03f */
[----:B------:R-:W-:Y:S01]  /*14d0*/  UMOV UR17, 0x40000040 ;  /* 0x4000004000117882 */ /* 0x000fe20000000000 */
[----:B------:R-:W-:Y:S01]  /*14e0*/  UMOV UR19, 0x40000040 ;  /* 0x4000004000137882 */ /* 0x000fe20000000000 */
[----:B------:R-:W-:Y:S02]  /*14f0*/  UIADD3 UR20, UR4, 0x800, URZ ;  /* 0x0000080004147890 */ /* 0x000fe4000fffe03f */
        /* <DEDUP_REMOVED lines=15> */
[----:B------:R-:W-:-:S02]  /*15f0*/  WARPGROUP.DEPBAR.LE gsb0, 0x0 ;  /* 0x00008000000079c5 */ /* 0x000fc40000010000 */
[----:B------:R-:W-:-:S06]  /*1600*/  WARPGROUP.ARRIVE ;  /* 0x00000000000079c5 */ /* 0x000fcc0000000000 */
[----:B------:R-:W-:Y:S01]  /*1610*/  HGMMA.64x96x16.F32 R24, gdesc[UR12], R24, gsb0 ;  /* 0x016000000c1879f0 */ /* 0x000fe20008000818 */
[----:B------:R-:W-:Y:S02]  /*1620*/  UIADD3 UR12, UR4, 0x404, URZ ;  /* 0x00000404040c7890 */ /* 0x000fe4000fffe03f */
[----:B------:R-:W-:Y:S01]  /*1630*/  UIADD3 UR14, UR5, 0x304, URZ ;  /* 0x00000304050e7890 */ /* 0x000fe2000fffe03f */
[----:B------:R-:W-:Y:S01]  /*1640*/  UMOV UR13, 0x40000040 ;  /* 0x40000040000d7882 */ /* 0x000fe20000000000 */
[----:B------:R-:W-:Y:S01]  /*1650*/  UMOV UR15, 0x40000040 ;  /* 0x40000040000f7882 */ /* 0x000fe20000000000 */
[----:B------:R-:W-:Y:S02]  /*1660*/  WARPGROUP.DEPBAR.LE gsb0, 0x0 ;  /* 0x00008000000079c5 */ /* 0x000fe40000010000 */
[----:B------:R-:W-:-:S06]  /*1670*/  WARPGROUP.ARRIVE ;  /* 0x00000000000079c5 */ /* 0x000fcc0000000000 */
[----:B------:R-:W-:Y:S03]  /*1680*/  HGMMA.64x96x16.F32 R24, gdesc[UR56], R24, gsb0 ;  /* 0x01600000381879f0 */ /* 0x000fe60008000818 */
        /* <DEDUP_REMOVED lines=28> */
[----:B------:R-:W-:Y:S05]  /*1850*/  @!P0 BRA `(.L_x_13) ;  /* 0x0000000000048947 */ /* 0x000fea0003800000 */
[----:B------:R-:W-:Y:S01]  /*1860*/  BPT.TRAP 0x1 ;  /* 0x000000040000795c */ /* 0x000fe20000300000 */
.L_x_13:
[----:B------:R-:W-:Y:S01]  /*1870*/  R2UR UR5, R120 ;  /* 0x00000000780572ca */ /* 0x000fe200000e0000 */
[----:B------:R-:W-:Y:S01]  /*1880*/  ULDC UR4, c[0x0][0x9d8] ;  /* 0x0002760000047ab9 */ /* 0x000fe20000000800 */
[----:B01----:R-:W-:Y:S02]  /*1890*/  VIADD R3, R200, UR61 ;  /* 0x0000003dc8037c36 */ /* 0x003fe40008000000 */
[----:B------:R-:W-:Y:S01]  /*18a0*/  FMUL.FTZ R24, R24, UR4 ;  /* 0x0000000418187c20 */ /* 0x000fe20008410000 */
[----:B------:R-:W-:Y:S01]  /*18b0*/  FMUL.FTZ R25, R25, UR4 ;  /* 0x0000000419197c20 */ /* 0x000fe20008410000 */
[----:B------:R-:W-:Y:S01]  /*18c0*/  FMUL.FTZ R28, R28, UR4 ;  /* 0x000000041c1c7c20 */ /* 0x000fe20008410000 */
[----:B------:R-:W-:Y:S01]  /*18d0*/  FMUL.FTZ R29, R29, UR4 ;  /* 0x000000041d1d7c20 */ /* 0x000fe20008410000 */
[----:B------:R-:W-:Y:S01]  /*18e0*/  FMUL.FTZ R32, R32, UR4 ;  /* 0x0000000420207c20 */ /* 0x000fe20008410000 */
[----:B------:R-:W-:Y:S01]  /*18f0*/  FMUL.FTZ R33, R33, UR4 ;  /* 0x0000000421217c20 */ /* 0x000fe20008410000 */
[----:B------:R-:W-:Y:S01]  /*1900*/  MUFU.TANH R24, R24 ;  /* 0x0000001800187308 */ /* 0x000fe20000002400 */
[----:B------:R-:W-:Y:S01]  /*1910*/  FMUL.FTZ R26, R26, UR4 ;  /* 0x000000041a1a7c20 */ /* 0x000fe20008410000 */
[----:B------:R-:W-:Y:S01]  /*1920*/  FMUL.FTZ R27, R27, UR4 ;  /* 0x000000041b1b7c20 */ /* 0x000fe20008410000 */
[----:B------:R-:W-:Y:S01]  /*1930*/  FMUL.FTZ R36, R36, UR4 ;  /* 0x0000000424247c20 */ /* 0x000fe20008410000 */
[----:B------:R-:W-:Y:S01]  /*1940*/  MOV R4, UR5 ;  /* 0x0000000500047c02 */ /* 0x000fe20008000f00 */
[----:B------:R-:W-:Y:S01]  /*1950*/  FMUL.FTZ R31, R31, UR4 ;  /* 0x000000041f1f7c20 */ /* 0x000fe20008410000 */
[----:B------:R-:W-:Y:S01]  /*1960*/  FMUL.FTZ R37, R37, UR4 ;  /* 0x0000000425257c20 */ /* 0x000fe20008410000 */
[----:B------:R-:W-:Y:S01]  /*1970*/  FMUL.FTZ R30, R30, UR4 ;  /* 0x000000041e1e7c20 */ /* 0x000fe20008410000 */
[----:B------:R-:W0:Y:S01]  /*1980*/  MUFU.TANH R25, R25 ;  /* 0x0000001900197308 */ /* 0x000e220000002400 */
[----:B------:R-:W-:-:S02]  /*1990*/  IMAD R3, R4, -0x60, R3 ;  /* 0xffffffa004037824 */ /* 0x000fc400078e0203 */
[----:B------:R-:W-:Y:S01]  /*19a0*/  FMUL.FTZ R40, R40, UR4 ;  /* 0x0000000428287c20 */ /* 0x000fe20008410000 */
[----:B------:R-:W-:Y:S01]  /*19b0*/  FMUL.FTZ R35, R35, UR4 ;  /* 0x0000000423237c20 */ /* 0x000fe20008410000 */
[----:B------:R-:W-:Y:S01]  /*19c0*/  FMUL.FTZ R41, R41, UR4 ;  /* 0x0000000429297c20 */ /* 0x000fe20008410000 */
[----:B------:R-:W-:Y:S01]  /*19d0*/  FMUL.FTZ R34, R34, UR4 ;  /* 0x0000000422227c20 */ /* 0x000fe20008410000 */
[C---:B------:R-:W-:Y:S01]  /*19e0*/  ISETP.GT.AND P6, PT, R3.reuse, RZ, PT ;  /* 0x000000ff0300720c */ /* 0x040fe20003fc4270 */
[----:B------:R-:W-:Y:S01]  /*19f0*/  FMUL.FTZ R44, R44, UR4 ;  /* 0x000000042c2c7c20 */ /* 0x000fe20008410000 */
[----:B------:R-:W-:Y:S01]  /*1a00*/  MUFU.TANH R28, R28 ;  /* 0x0000001c001c7308 */ /* 0x000fe20000002400 */
[C---:B------:R-:W-:Y:S01]  /*1a10*/  ISETP.GT.AND P5, PT, R3.reuse, 0x1, PT ;  /* 0x000000010300780c */ /* 0x040fe20003fa4270 */
[----:B------:R-:W-:Y:S01]  /*1a20*/  FMUL.FTZ R38, R38, UR4 ;  /* 0x0000000426267c20 */ /* 0x000fe20008410000 */
[----:B------:R-:W-:Y:S01]  /*1a30*/  ISETP.GT.AND P4, PT, R3, 0x8, PT ;  /* 0x000000080300780c */ /* 0x000fe20003f84270 */
[----:B------:R-:W-:Y:S01]  /*1a40*/  FMUL.FTZ R45, R45, UR4 ;  /* 0x000000042d2d7c20 */ /* 0x000fe20008410000 */
[----:B------:R-:W-:Y:S01]  /*1a50*/  ISETP.GT.AND P3, PT, R3, 0x9, PT ;  /* 0x000000090300780c */ /* 0x000fe20003f64270 */
[----:B------:R-:W-:Y:S01]  /*1a60*/  FMUL.FTZ R39, R39, UR4 ;  /* 0x0000000427277c20 */ /* 0x000fe20008410000 */
[----:B------:R-:W-:Y:S01]  /*1a70*/  ISETP.GT.AND P2, PT, R3, 0x10, PT ;  /* 0x000000100300780c */ /* 0x000fe20003f44270 */
[----:B------:R-:W1:Y:S01]  /*1a80*/  MUFU.TANH R29, R29 ;  /* 0x0000001d001d7308 */ /* 0x000e620000002400 */
[----:B0-----:R-:W-:Y:S01]  /*1a90*/  FSEL R10, R25, -INF , P5 ;  /* 0xff800000190a7808 */ /* 0x001fe20002800000 */
[----:B------:R-:W-:Y:S01]  /*1aa0*/  FMUL.FTZ R48, R48, UR4 ;  /* 0x0000000430307c20 */ /* 0x000fe20008410000 */
[----:B------:R-:W-:Y:S01]  /*1ab0*/  ISETP.GT.AND P1, PT, R3, 0x11, PT ;  /* 0x000000110300780c */ /* 0x000fe20003f24270 */
        /* <DEDUP_REMOVED lines=8> */
[----:B------:R-:W-:Y:S01]  /*1b40*/  FMUL.FTZ R56, R56, UR4 ;  /* 0x0000000438387c20 */ /* 0x000fe20008410000 */
[----:B------:R-:W-:Y:S01]  /*1b50*/  FMUL.FTZ R50, R50, UR4 ;  /* 0x0000000432327c20 */ /* 0x000fe20008410000 */
[----:B------:R-:W-:Y:S01]  /*1b60*/  FMUL.FTZ R57, R57, UR4 ;  /* 0x0000000439397c20 */ /* 0x000fe20008410000 */
[----:B------:R-:W-:Y:S01]  /*1b70*/  FMUL.FTZ R51, R51, UR4 ;  /* 0x0000000433337c20 */ /* 0x000fe20008410000 */
[----:B------:R-:W0:Y:S01]  /*1b80*/  MUFU.TANH R5, R26 ;  /* 0x0000001a00057308 */ /* 0x000e220000002400 */
[----:B-1----:R-:W-:Y:S01]  /*1b90*/  FSEL R29, R29, -INF , P3 ;  /* 0xff8000001d1d7808 */ /* 0x002fe20001800000 */
[----:B------:R-:W-:Y:S01]  /*1ba0*/  FMUL.FTZ R60, R60, UR4 ;  /* 0x000000043c3c7c20 */ /* 0x000fe20008410000 */
[----:B------:R-:W-:Y:S01]  /*1bb0*/  FMUL.FTZ R54, R54, UR4 ;  /* 0x0000000436367c20 */ /* 0x000fe20008410000 */
[----:B------:R-:W-:Y:S01]  /*1bc0*/  FMUL.FTZ R61, R61, UR4 ;  /* 0x000000043d3d7c20 */ /* 0x000fe20008410000 */
[----:B------:R-:W-:Y:S01]  /*1bd0*/  FMUL.FTZ R55, R55, UR4 ;  /* 0x0000000437377c20 */ /* 0x000fe20008410000 */
[----:B------:R-:W-:Y:S01]  /*1be0*/  FMUL.FTZ R64, R64, UR4 ;  /* 0x0000000440407c20 */ /* 0x000fe20008410000 */
[----:B------:R-:W-:Y:S01]  /*1bf0*/  FMUL.FTZ R58, R58, UR4 ;  /* 0x000000043a3a7c20 */ /* 0x000fe20008410000 */
[----:B------:R1:W2:Y:S01]  /*1c00*/  MUFU.TANH R2, R27 ;  /* 0x0000001b00027308 */ /* 0x0002a20000002400 */
[----:B------:R-:W-:Y:S01]  /*1c10*/  FMUL.FTZ R65, R65, UR4 ;  /* 0x0000000441417c20 */ /* 0x000fe20008410000 */
[----:B------:R-:W-:Y:S01]  /*1c20*/  FMUL.FTZ R59, R59, UR4 ;  /* 0x000000043b3b7c20 */ /* 0x000fe20008410000 */
[----:B------:R-:W-:Y:S01]  /*1c30*/  FMUL.FTZ R68, R68, UR4 ;  /* 0x0000000444447c20 */ /* 0x000fe20008410000 */
[----:B------:R-:W-:Y:S01]  /*1c40*/  FMUL.FTZ R69, R69, UR4 ;  /* 0x0000000445457c20 */ /* 0x000fe20008410000 */
[----:B------:R-:W-:Y:S01]  /*1c50*/  FMUL.FTZ R62, R62, UR4 ;  /* 0x000000043e3e7c20 */ /* 0x000fe20008410000 */
[----:B------:R-:W-:Y:S01]  /*1c60*/  ULDC UR5, c[0x0][0x988] ;  /* 0x0002620000057ab9 */ /* 0x000fe20000000800 */
[----:B------:R-:W-:Y:S01]  /*1c70*/  FMUL.FTZ R63, R63, UR4 ;  /* 0x000000043f3f7c20 */ /* 0x000fe20008410000 */
[----:B------:R-:W3:Y:S01]  /*1c80*/  MUFU.TANH R33, R33 ;  /* 0x0000002100217308 */ /* 0x000ee20000002400 */
[----:B-1----:R-:W-:Y:S01]  /*1c90*/  FSEL R27, R24, -INF , P6 ;  /* 0xff800000181b7808 */ /* 0x002fe20003000000 */
[----:B------:R-:W-:Y:S01]  /*1ca0*/  FMUL.FTZ R66, R66, UR4 ;  /* 0x0000000442427c20 */ /* 0x000fe20008410000 */
[----:B0-----:R-:W-:Y:S01]  /*1cb0*/  FSEL R5, R5, -INF , P6 ;  /* 0xff80000005057808 */ /* 0x001fe20003000000 */
[----:B------:R-:W-:Y:S01]  /*1cc0*/  FMUL.FTZ R67, R67, UR4 ;  /* 0x0000000443437c20 */ /* 0x000fe20008410000 */
[----:B------:R-:W-:Y:S01]  /*1cd0*/  FMNMX.FTZ R4, R27, R10, !PT ;  /* 0x0000000a1b047209 */ /* 0x000fe20007810000 */
[----:B------:R-:W-:Y:S01]  /*1ce0*/  FMUL.FTZ R70, R70, UR4 ;  /* 0x0000000446467c20 */ /* 0x000fe20008410000 */
[----:B------:R-:W-:Y:S01]  /*1cf0*/  ISETP.GT.AND P6, PT, R3, 0x18, PT ;  /* 0x000000180300780c */ /* 0x000fe20003fc4270 */
[----:B------:R0:W1:Y:S01]  /*1d00*/  MUFU.TANH R13, R31 ;  /* 0x0000001f000d7308 */ /* 0x0000620000002400 */
[----:B--2---:R-:W-:Y:S01]  /*1d10*/  FSEL R2, R2, -INF , P5 ;  /* 0xff80000002027808 */ /* 0x004fe20002800000 */
[----:B------:R-:W-:Y:S01]  /*1d20*/  FMUL.FTZ R71, R71, UR4 ;  /* 0x0000000447477c20 */ /* 0x000fe20008410000 */
[----:B------:R-:W-:Y:S01]  /*1d30*/  ISETP.GT.AND P5, PT, R3, 0x19, PT ;  /* 0x000000190300780c */ /* 0x000fe20003fa4270 */
[----:B------:R-:W2:Y:S01]  /*1d40*/  S2UR UR6, SR_CgaCtaId ;  /* 0x00000000000679c3 */ /* 0x000ea20000008800 */
[----:B------:R-:W-:Y:S01]  /*1d50*/  P2R R14, PR, RZ, 0x1 ;  /* 0x00000001ff0e7803 */ /* 0x000fe20000000000 */
[----:B------:R-:W-:Y:S01]  /*1d60*/  UISETP.GE.AND UP0, UPT, UR61, 0x61, UPT ;  /* 0x000000613d00788c */ /* 0x000fe2000bf06270 */
[----:B------:R-:W-:Y:S01]  /*1d70*/  R2UR UR4, R0 ;  /* 0x00000000000472ca */ /* 0x000fe200000e0000 */
[----:B------:R-:W4:Y:S01]  /*1d80*/  MUFU.TANH R36, R36 ;  /* 0x0000002400247308 */ /* 0x000f220000002400 */
[----:B0-----:R-:W-:Y:S01]  /*1d90*/  FSEL R31, R28, -INF , P4 ;  /* 0xff8000001c1f7808 */ /* 0x001fe20002000000 */
[--C-:B------:R-:W-:Y:S01]  /*1da0*/  IMAD.MOV.U32 R117, RZ, RZ, R119.reuse ;  /* 0x000000ffff757224 */ /* 0x100fe200078e0077 */
[----:B---3--:R-:W-:Y:S01]  /*1db0*/  FSEL R33, R33, -INF , P1 ;  /* 0xff80000021217808 */ /* 0x008fe20000800000 */
[--C-:B------:R-:W-:Y:S01]  /*1dc0*/  IMAD.MOV.U32 R116, RZ, RZ, R119.reuse ;  /* 0x000000ffff747224 */ /* 0x100fe200078e0077 */
[----:B------:R-:W-:Y:S01]  /*1dd0*/  FMNMX.FTZ R4, R31, R4, !PT ;  /* 0x000000041f047209 */ /* 0x000fe20007810000 */
[--C-:B------:R-:W-:Y:S01]  /*1de0*/  IMAD.MOV.U32 R115, RZ, RZ, R119.reuse ;  /* 0x000000ffff737224 */ /* 0x100fe200078e0077 */
[-C--:B------:R-:W-:Y:S01]  /*1df0*/  MOV R118, R119.reuse ;  /* 0x0000007700767202 */ /* 0x080fe20000000f00 */
[----:B------:R-:W0:Y:S01]  /*1e00*/  MUFU.TANH R11, R30 ;  /* 0x0000001e000b7308 */ /* 0x000e220000002400 */
[----:B------:R-:W-:Y:S01]  /*1e10*/  FMNMX.FTZ R4, R29, R4, !PT ;  /* 0x000000041d047209 */ /* 0x000fe20007810000 */
[--C-:B------:R-:W-:Y:S01]  /*1e20*/  IMAD.MOV.U32 R113, RZ, RZ, R119.reuse ;  /* 0x000000ffff717224 */ /* 0x100fe200078e0077 */
[----:B-1----:R-:W-:Y:S01]  /*1e30*/  FSEL R13, R13, -INF , P3 ;  /* 0xff8000000d0d7808 */ /* 0x002fe20001800000 */
[----:B------:R-:W-:Y:S01]  /*1e40*/  UIADD3 UR4, UR4, 0x30840, URZ ;  /* 0x0003084004047890 */ /* 0x000fe2000fffe03f */
[----:B------:R-:W-:Y:S01]  /*1e50*/  ISETP.GT.AND P3, PT, R3, 0x21, PT ;  /* 0x000000210300780c */ /* 0x000fe20003f64270 */
[--C-:B------:R-:W-:Y:S01]  /*1e60*/  IMAD.MOV.U32 R112, RZ, RZ, R119.reuse ;  /* 0x000000ffff707224 */ /* 0x100fe200078e0077 */
[-C--:B------:R-:W-:Y:S01]  /*1e70*/  MOV R114, R119.reuse ;  /* 0x0000007700727202 */ /* 0x080fe20000000f00 */
[----:B------:R-:W1:Y:S01]  /*1e80*/  MUFU.TANH R37, R37 ;  /* 0x0000002500257308 */ /* 0x000e620000002400 */
[----:B----4-:R-:W-:Y:S01]  /*1e90*/  FSEL R73, R36, -INF , P6 ;  /* 0xff80000024497808 */ /* 0x010fe20003000000 */
[--C-:B------:R-:W-:Y:S01]  /*1ea0*/  IMAD.MOV.U32 R111, RZ, RZ, R119.reuse ;  /* 0x000000ffff6f7224 */ /* 0x100fe200078e0077 */
[-C--:B------:R-:W-:Y:S01]  /*1eb0*/  MOV R110, R119.reuse ;  /* 0x00000077006e7202 */ /* 0x080fe20000000f00 */
[----:B--2---:R-:W-:Y:S01]  /*1ec0*/  UPRMT UR4, UR6, 0x654, UR4 ;  /* 0x0000065406047896 */ /* 0x004fe20008000004 */
[--C-:B------:R-:W-:Y:S01]  /*1ed0*/  IMAD.MOV.U32 R109, RZ, RZ, R119.reuse ;  /* 0x000000ffff6d7224 */ /* 0x100fe200078e0077 */
[-C--:B------:R-:W-:Y:S01]  /*1ee0*/  MOV R107, R119.reuse ;  /* 0x00000077006b7202 */ /* 0x080fe20000000f00 */
[--C-:B------:R-:W-:Y:S01]  /*1ef0*/  IMAD.MOV.U32 R108, RZ, RZ, R119.reuse ;  /* 0x000000ffff6c7224 */ /* 0x100fe200078e0077 */
[----:B------:R2:W3:Y:S01]  /*1f00*/  MUFU.TANH R21, R35 ;  /* 0x0000002300157308 */ /* 0x0004e20000002400 */
[----:B0-----:R-:W-:Y:S01]  /*1f10*/  FSEL R11, R11, -INF , P4 ;  /* 0xff8000000b0b7808 */ /* 0x001fe20002000000 */
[--C-:B------:R-:W-:Y:S01]  /*1f20*/  IMAD.MOV.U32 R106, RZ, RZ, R119.reuse ;  /* 0x000000ffff6a7224 */ /* 0x100fe200078e0077 */
[----:B------:R-:W-:Y:S01]  /*1f30*/  ISETP.GT.AND P4, PT, R3, 0x20, PT ;  /* 0x000000200300780c */ /* 0x000fe20003f84270 */
[--C-:B------:R-:W-:Y:S01]  /*1f40*/  IMAD.MOV.U32 R105, RZ, RZ, R119.reuse ;  /* 0x000000ffff697224 */ /* 0x100fe200078e0077 */
[----:B------:R-:W-:Y:S01]  /*1f50*/  SYNCS.ARRIVE.TRANS64.RED.A1T0 RZ, [UR4], RZ ;  /* 0x000000ffffff79a7 */ /* 0x000fe20008100404 */
[-C--:B------:R-:W-:Y:S01]  /*1f60*/  MOV R104, R119.reuse ;  /* 0x0000007700687202 */ /* 0x080fe20000000f00 */
[--C-:B------:R-:W-:Y:S01]  /*1f70*/  IMAD.MOV.U32 R102, RZ, RZ, R119.reuse ;  /* 0x000000ffff667224 */ /* 0x100fe200078e0077 */
[----:B------:R-:W0:Y:S01]  /*1f80*/  MUFU.TANH R40, R40 ;  /* 0x0000002800287308 */ /* 0x000e220000002400 */
[----:B--2---:R-:W-:Y:S01]  /*1f90*/  FSEL R35, R32, -INF , P2 ;  /* 0xff80000020237808 */ /* 0x004fe20001000000 */
[--C-:B------:R-:W-:Y:S01]  /*1fa0*/  IMAD.MOV.U32 R100, RZ, RZ, R119.reuse ;  /* 0x000000ffff647224 */ /* 0x100fe200078e0077 */
[----:B-1----:R-:W-:Y:S01]  /*1fb0*/  FSEL R75, R37, -INF , P5 ;  /* 0xff800000254b7808 */ /* 0x002fe20002800000 */
[--C-:B------:R-:W-:Y:S01]  /*1fc0*/  IMAD.MOV.U32 R96, RZ, RZ, R119.reuse ;  /* 0x000000ffff607224 */ /* 0x100fe200078e0077 */
[----:B------:R-:W-:Y:S01]  /*1fd0*/  FMNMX.FTZ R4, R35, R4, !PT ;  /* 0x0000000423047209 */ /* 0x000fe20007810000 */
[--C-:B------:R-:W-:Y:S01]  /*1fe0*/  IMAD.MOV.U32 R94, RZ, RZ, R119.reuse ;  /* 0x000000ffff5e7224 */ /* 0x100fe200078e0077 */
[-C--:B------:R-:W-:Y:S01]  /*1ff0*/  MOV R98, R119.reuse ;  /* 0x0000007700627202 */ /* 0x080fe20000000f00 */
[----:B------:R-:W1:Y:S01]  /*2000*/  MUFU.TANH R15, R34 ;  /* 0x00000022000f7308 */ /* 0x000e620000002400 */
[----:B------:R-:W-:Y:S01]  /*2010*/  FMNMX.FTZ R4, R33, R4, !PT ;  /* 0x0000000421047209 */ /* 0x000fe20007810000 */
[--C-:B------:R-:W-:Y:S01]  /*2020*/  IMAD.MOV.U32 R90, RZ, RZ, R119.reuse ;  /* 0x000000ffff5a7224 */ /* 0x100fe200078e0077 */
[----:B---3--:R-:W-:Y:S01]  /*2030*/  FSEL R21, R21, -INF , P1 ;  /* 0xff80000015157808 */ /* 0x008fe20000800000 */
[--C-:B------:R-:W-:Y:S01]  /*2040*/  IMAD.MOV.U32 R88, RZ, RZ, R119.reuse ;  /* 0x000000ffff587224 */ /* 0x100fe200078e0077 */
[----:B------:R-:W-:Y:S01]  /*2050*/  FMNMX.FTZ R4, R73, R4, !PT ;  /* 0x0000000449047209 */ /* 0x000fe20007810000 */
[--C-:B------:R-:W-:Y:S01]  /*2060*/  IMAD.MOV.U32 R84, RZ, RZ, R119.reuse ;  /* 0x000000ffff547224 */ /* 0x100fe200078e0077 */
[----:B------:R-:W-:Y:S01]  /*2070*/  ISETP.GT.AND P1, PT, R3, 0x29, PT ;  /* 0x000000290300780c */ /* 0x000fe20003f24270 */
[----:B------:R-:W2:Y:S01]  /*2080*/  MUFU.TANH R41, R41 ;  /* 0x0000002900297308 */ /* 0x000ea20000002400 */
[----:B0-----:R-:W-:Y:S01]  /*2090*/  FSEL R77, R40, -INF , P4 ;  /* 0xff800000284d7808 */ /* 0x001fe20002000000 */
[--C-:B------:R-:W-:Y:S01]  /*20a0*/  IMAD.MOV.U32 R82, RZ, RZ, R119.reuse ;  /* 0x000000ffff527224 */ /* 0x100fe200078e0077 */
[----:B------:R-:W-:Y:S01]  /*20b0*/  FMNMX.FTZ R4, R75, R4, !PT ;  /* 0x000000044b047209 */ /* 0x000fe20007810000 */
[--C-:B------:R-:W-:Y:S01]  /*20c0*/  IMAD.MOV.U32 R78, RZ, RZ, R119.reuse ;  /* 0x000000ffff4e7224 */ /* 0x100fe200078e0077 */
[----:B------:R-:W-:Y:S01]  /*20d0*/  MOV R92, R119 ;  /* 0x00000077005c7202 */ /* 0x000fe20000000f00 */
[--C-:B------:R-:W-:Y:S01]  /*20e0*/  IMAD.MOV.U32 R76, RZ, RZ, R119.reuse ;  /* 0x000000ffff4c7224 */ /* 0x100fe200078e0077 */
[----:B------:R-:W-:Y:S01]  /*20f0*/  FMNMX.FTZ R4, R77, R4, !PT ;  /* 0x000000044d047209 */ /* 0x000fe20007810000 */
[----:B------:R-:W0:Y:S01]  /*2100*/  MUFU.TANH R44, R44 ;  /* 0x0000002c002c7308 */ /* 0x000e220000002400 */
[----:B-1----:R-:W-:Y:S01]  /*2110*/  FSEL R15, R15, -INF , P2 ;  /* 0xff8000000f0f7808 */ /* 0x002fe20001000000 */
[----:B------:R-:W-:Y:S01]  /*2120*/  IMAD.MOV.U32 R72, RZ, RZ, R119 ;  /* 0x000000ffff487224 */ /* 0x000fe200078e0077 */
[----:B------:R-:W-:-:S02]  /*2130*/  ISETP.GT.AND P2, PT, R3, 0x28, PT ;  /* 0x000000280300780c */ /* 0x000fc40003f44270 */
[-C--:B------:R-:W-:Y:S02]  /*2140*/  MOV R86, R119.reuse ;  /* 0x0000007700567202 */ /* 0x080fe40000000f00 */
[-C--:B------:R-:W-:Y:S01]  /*2150*/  MOV R80, R119.reuse ;  /* 0x0000007700507202 */ /* 0x080fe20000000f00 */
[----:B------:R-:W1:Y:S01]  /*2160*/  MUFU.TANH R38, R38 ;  /* 0x0000002600267308 */ /* 0x000e620000002400 */
[----:B--2---:R-:W-:Y:S02]  /*2170*/  FSEL R79, R41, -INF , P3 ;  /* 0xff800000294f7808 */ /* 0x004fe40001800000 */
[----:B------:R-:W-:Y:S02]  /*2180*/  MOV R74, R119 ;  /* 0x00000077004a7202 */ /* 0x000fe40000000f00 */
[----:B------:R-:W-:-:S03]  /*2190*/  FMNMX.FTZ R4, R79, R4, !PT ;  /* 0x000000044f047209 */ /* 0x000fc60007810000 */
[----:B------:R-:W2:Y:S01]  /*21a0*/  MUFU.TANH R45, R45 ;  /* 0x0000002d002d7308 */ /* 0x000ea20000002400 */
[----:B0-----:R-:W-:Y:S02]  /*21b0*/  FSEL R81, R44, -INF , P2 ;  /* 0xff8000002c517808 */ /* 0x001fe40001000000 */
[----:B------:R-:W-:Y:S02]  /*21c0*/  MOV R44, R119 ;  /* 0x00000077002c7202 */ /* 0x000fe40000000f00 */
[----:B------:R-:W-:-:S03]  /*21d0*/  FMNMX.FTZ R4, R81, R4, !PT ;  /* 0x0000000451047209 */ /* 0x000fc60007810000 */
[----:B------:R-:W0:Y:S01]  /*21e0*/  MUFU.TANH R39, R39 ;  /* 0x0000002700277308 */ /* 0x000e220000002400 */
[----:B-1----:R-:W-:Y:S02]  /*21f0*/  FSEL R37, R38, -INF , P6 ;  /* 0xff80000026257808 */ /* 0x002fe40003000000 */
[----:B------:R-:W-:-:S05]  /*2200*/  ISETP.GT.AND P6, PT, R3, 0x30, PT ;  /* 0x000000300300780c */ /* 0x000fca0003fc4270 */
[----:B------:R-:W1:Y:S01]  /*2210*/  MUFU.TANH R48, R48 ;  /* 0x0000003000307308 */ /* 0x000e620000002400 */
[----:B--2---:R-:W-:-:S04]  /*2220*/  FSEL R83, R45, -INF , P1 ;  /* 0xff8000002d537808 */ /* 0x004fc80000800000 */
[----:B------:R-:W-:-:S03]  /*2230*/  FMNMX.FTZ R4, R83, R4, !PT ;  /* 0x0000000453047209 */ /* 0x000fc60007810000 */
[----:B------:R-:W2:Y:S01]  /*2240*/  MUFU.TANH R42, R42 ;  /* 0x0000002a002a7308 */ /* 0x000ea20000002400 */
[----:B0-----:R-:W-:Y:S02]  /*2250*/  FSEL R39, R39, -INF , P5 ;  /* 0xff80000027277808 */ /* 0x001fe40002800000 */
[----:B------:R-:W-:-:S05]  /*2260*/  ISETP.GT.AND P5, PT, R3, 0x31, PT ;  /* 0x000000310300780c */ /* 0x000fca0003fa4270 */
[----:B------:R-:W0:Y:S01]  /*2270*/  MUFU.TANH R49, R49 ;  /* 0x0000003100317308 */ /* 0x000e220000002400 */
[----:B-1----:R-:W-:Y:S01]  /*2280*/  FSEL R85, R48, -INF , P6 ;  /* 0xff80000030557808 */ /* 0x002fe20003000000 */
[----:B------:R-:W-:-:S03]  /*2290*/  IMAD.MOV.U32 R48, RZ, RZ, R119 ;  /* 0x000000ffff307224 */ /* 0x000fc600078e0077 */
[----:B------:R-:W-:-:S03]  /*22a0*/  FMNMX.FTZ R4, R85, R4, !PT ;  /* 0x0000000455047209 */ /* 0x000fc60007810000 */
[----:B------:R-:W1:Y:S01]  /*22b0*/  MUFU.TANH R43, R43 ;  /* 0x0000002b002b7308 */ /* 0x000e620000002400 */
[----:B--2---:R-:W-:Y:S01]  /*22c0*/  FSEL R41, R42, -INF , P4 ;  /* 0xff8000002a297808 */ /* 0x004fe20002000000 */
[----:B------:R-:W-:Y:S01]  /*22d0*/  IMAD.MOV.U32 R42, RZ, RZ, R119 ;  /* 0x000000ffff2a7224 */ /* 0x000fe200078e0077 */
[----:B------:R-:W-:-:S05]  /*22e0*/  ISETP.GT.AND P4, PT, R3, 0x38, PT ;  /* 0x000000380300780c */ /* 0x000fca0003f84270 */
[----:B------:R-:W2:Y:S01]  /*22f0*/  MUFU.TANH R52, R52 ;  /* 0x0000003400347308 */ /* 0x000ea20000002400 */
[----:B0-----:R-:W-:-:S04]  /*2300*/  FSEL R87, R49, -INF , P5 ;  /* 0xff80000031577808 */ /* 0x001fc80002800000 */
[----:B------:R-:W-:-:S03]  /*2310*/  FMNMX.FTZ R4, R87, R4, !PT ;  /* 0x0000000457047209 */ /* 0x000fc60007810000 */
[----:B------:R-:W0:Y:S01]  /*2320*/  MUFU.TANH R46, R46 ;  /* 0x0000002e002e7308 */ /* 0x000e220000002400 */
[----:B-1----:R-:W-:Y:S02]  /*2330*/  FSEL R43, R43, -INF , P3 ;  /* 0xff8000002b2b7808 */ /* 0x002fe40001800000 */
[----:B------:R-:W-:-:S05]  /*2340*/  ISETP.GT.AND P3, PT, R3, 0x39, PT ;  /* 0x000000390300780c */ /* 0x000fca0003f64270 */
[----:B------:R-:W1:Y:S01]  /*2350*/  MUFU.TANH R53, R53 ;  /* 0x0000003500357308 */ /* 0x000e620000002400 */
[----:B--2---:R-:W-:Y:S01]  /*2360*/  FSEL R89, R52, -INF , P4 ;  /* 0xff80000034597808 */ /* 0x004fe20002000000 */
[----:B------:R-:W-:-:S03]  /*2370*/  IMAD.MOV.U32 R52, RZ, RZ, R119 ;  /* 0x000000ffff347224 */ /* 0x000fc600078e0077 */
[----:B------:R-:W-:-:S03]  /*2380*/  FMNMX.FTZ R4, R89, R4, !PT ;  /* 0x0000000459047209 */ /* 0x000fc60007810000 */
[----:B------:R-:W2:Y:S01]  /*2390*/  MUFU.TANH R47, R47 ;  /* 0x0000002f002f7308 */ /* 0x000ea20000002400 */
[----:B0-----:R-:W-:Y:S01]  /*23a0*/  FSEL R45, R46, -INF , P2 ;  /* 0xff8000002e2d7808 */ /* 0x001fe20001000000 */
[----:B------:R-:W-:Y:S01]  /*23b0*/  IMAD.MOV.U32 R46, RZ, RZ, R119 ;  /* 0x000000ffff2e7224 */ /* 0x000fe200078e0077 */
[----:B------:R-:W-:-:S05]  /*23c0*/  ISETP.GT.AND P2, PT, R3, 0x40, PT ;  /* 0x000000400300780c */ /* 0x000fca0003f44270 */
[----:B------:R-:W0:Y:S01]  /*23d0*/  MUFU.TANH R56, R56 ;  /* 0x0000003800387308 */ /* 0x000e220000002400 */
[----:B-1----:R-:W-:-:S04]  /*23e0*/  FSEL R91, R53, -INF , P3 ;  /* 0xff800000355b7808 */ /* 0x002fc80001800000 */
[----:B------:R-:W-:-:S03]  /*23f0*/  FMNMX.FTZ R4, R91, R4, !PT ;  /* 0x000000045b047209 */ /* 0x000fc60007810000 */
[----:B------:R-:W1:Y:S01]  /*2400*/  MUFU.TANH R50, R50 ;  /* 0x0000003200327308 */ /* 0x000e620000002400 */
[----:B--2---:R-:W-:Y:S02]  /*2410*/  FSEL R47, R47, -INF , P1 ;  /* 0xff8000002f2f7808 */ /* 0x004fe40000800000 */
[----:B------:R-:W-:-:S05]  /*2420*/  ISETP.GT.AND P1, PT, R3, 0x41, PT ;  /* 0x000000410300780c */ /* 0x000fca0003f24270 */
[----:B------:R-:W2:Y:S01]  /*2430*/  MUFU.TANH R57, R57 ;  /* 0x0000003900397308 */ /* 0x000ea20000002400 */
[----:B0-----:R-:W-:Y:S02]  /*2440*/  FSEL R93, R56, -INF , P2 ;  /* 0xff800000385d7808 */ /* 0x001fe40001000000 */
[----:B------:R-:W-:Y:S02]  /*2450*/  MOV R56, R119 ;  /* 0x0000007700387202 */ /* 0x000fe40000000f00 */
[----:B------:R-:W-:-:S03]  /*2460*/  FMNMX.FTZ R4, R93, R4, !PT ;  /* 0x000000045d047209 */ /* 0x000fc60007810000 */
[----:B------:R-:W0:Y:S01]  /*2470*/  MUFU.TANH R51, R51 ;  /* 0x0000003300337308 */ /* 0x000e220000002400 */
[----:B-1----:R-:W-:Y:S02]  /*2480*/  FSEL R49, R50, -INF , P6 ;  /* 0xff80000032317808 */ /* 0x002fe40003000000 */
[----:B------:R-:W-:Y:S02]  /*2490*/  ISETP.GT.AND P6, PT, R3, 0x48, PT ;  /* 0x000000480300780c */ /* 0x000fe40003fc4270 */
[----:B------:R-:W-:-:S03]  /*24a0*/  MOV R50, R119 ;  /* 0x0000007700327202 */ /* 0x000fc60000000f00 */
        /* <DEDUP_REMOVED lines=34> */
[----:B------:R-:W-:Y:S01]  /*26d0*/  MUFU.TANH R62, R62 ;  /* 0x0000003e003e7308 */ /* 0x000fe20000002400 */
[----:B0-----:R-:W-:Y:S02]  /*26e0*/  FSEL R59, R68, -INF , P2 ;  /* 0xff800000443b7808 */ /* 0x001fe40001000000 */
[----:B------:R-:W-:Y:S02]  /*26f0*/  MOV R68, R119 ;  /* 0x0000007700447202 */ /* 0x000fe40000000f00 */
[----:B------:R-:W-:-:S03]  /*2700*/  FMNMX.FTZ R4, R59, R4, !PT ;  /* 0x000000043b047209 */ /* 0x000fc60007810000 */
[----:B------:R-:W0:Y:S01]  /*2710*/  MUFU.TANH R63, R63 ;  /* 0x0000003f003f7308 */ /* 0x000e220000002400 */
[----:B-1----:R-:W-:-:S04]  /*2720*/  FSEL R69, R69, -INF , P1 ;  /* 0xff80000045457808 */ /* 0x002fc80000800000 */
[----:B------:R-:W-:Y:S01]  /*2730*/  FMNMX.FTZ R12, R69, R4, !PT ;  /* 0x00000004450c7209 */ /* 0x000fe20007810000 */
[----:B------:R-:W-:Y:S02]  /*2740*/  IMAD.U32 R4, RZ, RZ, UR5 ;  /* 0x00000005ff047e24 */ /* 0x000fe4000f8e00ff */
[----:B------:R-:W-:Y:S02]  /*2750*/  MUFU.TANH R66, R66 ;  /* 0x0000004200427308 */ /* 0x000fe40000002400 */
[----:B------:R-:W1:Y:S06]  /*2760*/  SHFL.BFLY PT, R3, R12, 0x2, 0x1f ;  /* 0x0c401f000c037f89 */ /* 0x000e6c00000e0000 */
[----:B------:R-:W2:Y:S01]  /*2770*/  MUFU.TANH R67, R67 ;  /* 0x0000004300437308 */ /* 0x000ea20000002400 */
[----:B0-----:R-:W-:-:S07]  /*2780*/  FSEL R63, R63, -INF , P5 ;  /* 0xff8000003f3f7808 */ /* 0x001fce0002800000 */
[----:B------:R-:W-:Y:S08]  /*2790*/  MUFU.TANH R70, R70 ;  /* 0x0000004600467308 */ /* 0x000ff00000002400 */
[----:B------:R-:W0:Y:S01]  /*27a0*/  MUFU.TANH R71, R71 ;  /* 0x0000004700477308 */ /* 0x000e220000002400 */
[----:B--2---:R-:W-:Y:S02]  /*27b0*/  FSEL R67, R67, -INF , P3 ;  /* 0xff80000043437808 */ /* 0x004fe40001800000 */
[----:B-1----:R-:W-:-:S02]  /*27c0*/  FMNMX.FTZ R20, R12, R3, !PT ;  /* 0x000000030c147209 */ /* 0x002fc40007810000 */
[----:B------:R-:W-:-:S03]  /*27d0*/  FMNMX.FTZ R12, R5, R2, !PT ;  /* 0x00000002050c7209 */ /* 0x000fc60007810000 */
[----:B------:R-:W1:Y:S01]  /*27e0*/  SHFL.BFLY PT, R3, R20, 0x1, 0x1f ;  /* 0x0c201f0014037f89 */ /* 0x000e6200000e0000 */
[----:B------:R-:W-:-:S04]  /*27f0*/  FMNMX.FTZ R12, R11, R12, !PT ;  /* 0x0000000c0b0c7209 */ /* 0x000fc80007810000 */
[----:B------:R-:W-:-:S04]  /*2800*/  FMNMX.FTZ R12, R13, R12, !PT ;  /* 0x0000000c0d0c7209 */ /* 0x000fc80007810000 */
[----:B------:R-:W-:Y:S02]  /*2810*/  FMNMX.FTZ R12, R15, R12, !PT ;  /* 0x0000000c0f0c7209 */ /* 0x000fe40007810000 */
[----:B0-----:R-:W-:Y:S02]  /*2820*/  FSEL R71, R71, -INF , P1 ;  /* 0xff80000047477808 */ /* 0x001fe40000800000 */
[----:B------:R-:W-:-:S04]  /*2830*/  FMNMX.FTZ R12, R21, R12, !PT ;  /* 0x0000000c150c7209 */ /* 0x000fc80007810000 */
[----:B------:R-:W-:-:S04]  /*2840*/  FMNMX.FTZ R12, R37, R12, !PT ;  /* 0x0000000c250c7209 */ /* 0x000fc80007810000 */
[----:B------:R-:W-:Y:S02]  /*2850*/  FMNMX.FTZ R12, R39, R12, !PT ;  /* 0x0000000c270c7209 */ /* 0x000fe40007810000 */
[----:B-1----:R-:W-:Y:S02]  /*2860*/  FMNMX.FTZ R3, R20, R3, !PT ;  /* 0x0000000314037209 */ /* 0x002fe40007810000 */
[----:B------:R-:W-:Y:S02]  /*2870*/  FMNMX.FTZ R12, R41, R12, !PT ;  /* 0x0000000c290c7209 */ /* 0x000fe40007810000 */
[C---:B------:R-:W-:Y:S01]  /*2880*/  FSETP.NEU.FTZ.AND P0, PT, R3.reuse, -INF , PT ;  /* 0xff8000000300780b */ /* 0x040fe20003f1d000 */
[----:B------:R-:W-:Y:S01]  /*2890*/  FMUL.FTZ R24, R3, R4 ;  /* 0x0000000403187220 */ /* 0x000fe20000410000 */
[----:B------:R-:W-:-:S04]  /*28a0*/  FMNMX.FTZ R12, R43, R12, !PT ;  /* 0x0000000c2b0c7209 */ /* 0x000fc80007810000 */
[----:B------:R-:W-:Y:S02]  /*28b0*/  FMNMX.FTZ R12, R45, R12, !PT ;  /* 0x0000000c2d0c7209 */ /* 0x000fe40007810000 */
[----:B------:R-:W-:Y:S02]  /*28c0*/  FSEL R24, R24, RZ, P0 ;  /* 0x000000ff18187208 */ /* 0x000fe40000000000 */
[----:B------:R-:W-:Y:S02]  /*28d0*/  FMNMX.FTZ R12, R47, R12, !PT ;  /* 0x0000000c2f0c7209 */ /* 0x000fe40007810000 */
[----:B------:R-:W-:Y:S01]  /*28e0*/  ISETP.NE.AND P0, PT, R14, RZ, PT ;  /* 0x000000ff0e00720c */ /* 0x000fe20003f05270 */
[--C-:B------:R-:W-:Y:S01]  /*28f0*/  FFMA.FTZ R27, R27, R4, -R24.reuse ;  /* 0x000000041b1b7223 */ /* 0x100fe20000010818 */
[----:B------:R-:W-:Y:S01]  /*2900*/  FMNMX.FTZ R12, R49, R12, !PT ;  /* 0x0000000c310c7209 */ /* 0x000fe20007810000 */
[-CC-:B------:R-:W-:Y:S01]  /*2910*/  FFMA.FTZ R29, R29, R4.reuse, -R24.reuse ;  /* 0x000000041d1d7223 */ /* 0x180fe20000010818 */
[--C-:B------:R-:W-:Y:S01]  /*2920*/  FFMA.FTZ R31, R31, R4, -R24.reuse ;  /* 0x000000041f1f7223 */ /* 0x100fe20000010818 */
[----:B------:R0:W-:Y:S01]  /*2930*/  MUFU.EX2 R188, R27 ;  /* 0x0000001b00bc7308 */ /* 0x0001e20000000800 */
[----:B------:R-:W-:Y:S01]  /*2940*/  FMNMX.FTZ R12, R51, R12, !PT ;  /* 0x0000000c330c7209 */ /* 0x000fe20007810000 */
[-CC-:B------:R-:W-:Y:S01]  /*2950*/  FFMA.FTZ R33, R33, R4.reuse, -R24.reuse ;  /* 0x0000000421217223 */ /* 0x180fe20000010818 */
[-CC-:B------:R-:W-:Y:S01]  /*2960*/  FFMA.FTZ R10, R10, R4.reuse, -R24.reuse ;  /* 0x000000040a0a7223 */ /* 0x180fe20000010818 */
[--C-:B------:R-:W-:Y:S01]  /*2970*/  FFMA.FTZ R35, R35, R4, -R24.reuse ;  /* 0x0000000423237223 */ /* 0x100fe20000010818 */
[----:B------:R-:W-:Y:S01]  /*2980*/  FMNMX.FTZ R12, R53, R12, !PT ;  /* 0x0000000c350c7209 */ /* 0x000fe20007810000 */
[-CC-:B------:R-:W-:Y:S01]  /*2990*/  FFMA.FTZ R73, R73, R4.reuse, -R24.reuse ;  /* 0x0000000449497223 */ /* 0x180fe20000010818 */
[--C-:B------:R-:W-:Y:S01]  /*29a0*/  FFMA.FTZ R75, R75, R4, -R24.reuse ;  /* 0x000000044b4b7223 */ /* 0x100fe20000010818 */
[----:B------:R1:W-:Y:S01]  /*29b0*/  MUFU.EX2 R103, R29 ;  /* 0x0000001d00677308 */ /* 0x0003e20000000800 */
[----:B------:R-:W-:Y:S01]  /*29c0*/  FMNMX.FTZ R12, R55, R12, !PT ;  /* 0x0000000c370c7209 */ /* 0x000fe20007810000 */
[-CC-:B------:R-:W-:Y:S01]  /*29d0*/  FFMA.FTZ R77, R77, R4.reuse, -R24.reuse ;  /* 0x000000044d4d7223 */ /* 0x180fe20000010818 */
[----:B0-----:R-:W-:Y:S01]  /*29e0*/  FSEL R27, R62, -INF , P6 ;  /* 0xff8000003e1b7808 */ /* 0x001fe20003000000 */
[--C-:B------:R-:W-:Y:S01]  /*29f0*/  FFMA.FTZ R79, R79, R4, -R24.reuse ;  /* 0x000000044f4f7223 */ /* 0x100fe20000010818 */
[----:B------:R-:W-:Y:S01]  /*2a00*/  FMNMX.FTZ R12, R57, R12, !PT ;  /* 0x0000000c390c7209 */ /* 0x000fe20007810000 */
[-CC-:B------:R-:W-:Y:S01]  /*2a10*/  FFMA.FTZ R81, R81, R4.reuse, -R24.reuse ;  /* 0x0000000451517223 */ /* 0x180fe20000010818 */
[--C-:B------:R-:W-:Y:S01]  /*2a20*/  FFMA.FTZ R83, R83, R4, -R24.reuse ;  /* 0x0000000453537223 */ /* 0x100fe20000010818 */
[----:B------:R0:W-:Y:S01]  /*2a30*/  MUFU.EX2 R190, R31 ;  /* 0x0000001f00be7308 */ /* 0x0001e20000000800 */
[----:B------:R-:W-:Y:S01]  /*2a40*/  FMNMX.FTZ R12, R25, R12, !PT ;  /* 0x0000000c190c7209 */ /* 0x000fe20007810000 */
[-CC-:B------:R-:W-:Y:S01]  /*2a50*/  FFMA.FTZ R85, R85, R4.reuse, -R24.reuse ;  /* 0x0000000455557223 */ /* 0x180fe20000010818 */
[----:B-1----:R-:W-:Y:S01]  /*2a60*/  FSEL R29, R66, -INF , P4 ;  /* 0xff800000421d7808 */ /* 0x002fe20002000000 */
        /* <DEDUP_REMOVED lines=12> */
[----:B------:R-:W0:Y:S01]  /*2b30*/  MUFU.EX2 R101, R10 ;  /* 0x0000000a00657308 */ /* 0x000e220000000800 */
[----:B------:R-:W-:Y:S01]  /*2b40*/  FMNMX.FTZ R12, R67, R12, !PT ;  /* 0x0000000c430c7209 */ /* 0x000fe20007810000 */
[-CC-:B------:R-:W-:Y:S01]  /*2b50*/  FFMA.FTZ R99, R99, R4.reuse, -R24.reuse ;  /* 0x0000000463637223 */ /* 0x180fe20000010818 */
[-CC-:B------:R-:W-:Y:S01]  /*2b60*/  FFMA.FTZ R65, R65, R4.reuse, -R24.reuse ;  /* 0x0000000441417223 */ /* 0x180fe20000010818 */
[--C-:B------:R-:W-:Y:S01]  /*2b70*/  FFMA.FTZ R59, R59, R4, -R24.reuse ;  /* 0x000000043b3b7223 */ /* 0x100fe20000010818 */
[----:B------:R-:W-:Y:S01]  /*2b80*/  FMNMX.FTZ R12, R31, R12, !PT ;  /* 0x0000000c1f0c7209 */ /* 0x000fe20007810000 */
[----:B------:R-:W-:Y:S01]  /*2b90*/  FFMA.FTZ R24, R69, R4, -R24 ;  /* 0x0000000445187223 */ /* 0x000fe20000010818 */
[--C-:B------:R-:W-:Y:S01]  /*2ba0*/  IMAD.MOV.U32 R70, RZ, RZ, R119.reuse ;  /* 0x000000ffff467224 */ /* 0x100fe200078e0077 */
[----:B------:R-:W2:Y:S01]  /*2bb0*/  MUFU.EX2 R35, R35 ;  /* 0x0000002300237308 */ /* 0x000ea20000000800 */
[----:B------:R-:W-:Y:S01]  /*2bc0*/  FMNMX.FTZ R12, R71, R12, !PT ;  /* 0x0000000c470c7209 */ /* 0x000fe20007810000 */
[--C-:B------:R-:W-:Y:S01]  /*2bd0*/  IMAD.MOV.U32 R69, RZ, RZ, R119.reuse ;  /* 0x000000ffff457224 */ /* 0x100fe200078e0077 */
[----:B------:R-:W-:Y:S01]  /*2be0*/  MOV R62, R119 ;  /* 0x00000077003e7202 */ /* 0x000fe20000000f00 */
[----:B------:R-:W-:-:S02]  /*2bf0*/  IMAD.MOV.U32 R66, RZ, RZ, R119 ;  /* 0x000000ffff427224 */ /* 0x000fc400078e0077 */
[----:B-1----:R-:W1:Y:S02]  /*2c00*/  SHFL.BFLY PT, R33, R12, 0x2, 0x1f ;  /* 0x0c401f000c217f89 */ /* 0x002e6400000e0000 */
[----:B------:R-:W-:Y:S08]  /*2c10*/  MUFU.EX2 R73, R73 ;  /* 0x0000004900497308 */ /* 0x000ff00000000800 */
[----:B------:R3:W-:Y:S08]  /*2c20*/  MUFU.EX2 R186, R75 ;  /* 0x0000004b00ba7308 */ /* 0x0007f00000000800 */
[----:B------:R-:W-:Y:S01]  /*2c30*/  MUFU.EX2 R77, R77 ;  /* 0x0000004d004d7308 */ /* 0x000fe20000000800 */
[----:B---3--:R-:W-:Y:S01]  /*2c40*/  IMAD.MOV.U32 R75, RZ, RZ, R119 ;  /* 0x000000ffff4b7224 */ /* 0x008fe200078e0077 */
[----:B-1----:R-:W-:-:S06]  /*2c50*/  FMNMX.FTZ R33, R12, R33, !PT ;  /* 0x000000210c217209 */ /* 0x002fcc0007810000 */
[----:B------:R1:W-:Y:S01]  /*2c60*/  MUFU.EX2 R180, R79 ;  /* 0x0000004f00b47308 */ /* 0x0003e20000000800 */
[----:B------:R-:W3:Y:S07]  /*2c70*/  SHFL.BFLY PT, R10, R33, 0x1, 0x1f ;  /* 0x0c201f00210a7f89 */ /* 0x000eee00000e0000 */
[----:B------:R-:W-:Y:S01]  /*2c80*/  MUFU.EX2 R81, R81 ;  /* 0x0000005100517308 */ /* 0x000fe20000000800 */
[----:B-1----:R-:W-:-:S07]  /*2c90*/  IMAD.MOV.U32 R79, RZ, RZ, R119 ;  /* 0x000000ffff4f7224 */ /* 0x002fce00078e0077 */
[----:B------:R1:W-:Y:S08]  /*2ca0*/  MUFU.EX2 R182, R83 ;  /* 0x0000005300b67308 */ /* 0x0003f00000000800 */
[----:B------:R-:W-:Y:S01]  /*2cb0*/  MUFU.EX2 R85, R85 ;  /* 0x0000005500557308 */ /* 0x000fe20000000800 */
[----:B-1----:R-:W-:Y:S02]  /*2cc0*/  MOV R83, R119 ;  /* 0x0000007700537202 */ /* 0x002fe40000000f00 */
[----:B---3--:R-:W-:Y:S01]  /*2cd0*/  FMNMX.FTZ R10, R33, R10, !PT ;  /* 0x0000000a210a7209 */ /* 0x008fe20007810000 */
[----:B------:R-:W-:-:S03]  /*2ce0*/  IMAD.MOV.U32 R33, RZ, RZ, R119 ;  /* 0x000000ffff217224 */ /* 0x000fc600078e0077 */
[C---:B------:R-:W-:Y:S01]  /*2cf0*/  FSETP.NEU.FTZ.AND P1, PT, R10.reuse, -INF , PT ;  /* 0xff8000000a00780b */ /* 0x040fe20003f3d000 */
[-C--:B------:R-:W-:Y:S01]  /*2d00*/  FMUL.FTZ R12, R10, R4.reuse ;  /* 0x000000040a0c7220 */ /* 0x080fe20000410000 */
[----:B------:R-:W-:Y:S04]  /*2d10*/  MUFU.EX2 R176, R87 ;  /* 0x0000005700b07308 */ /* 0x000fe80000000800 */
[----:B------:R-:W-:Y:S02]  /*2d20*/  FSEL R12, R12, RZ, P1 ;  /* 0x000000ff0c0c7208 */ /* 0x000fe40000800000 */
[----:B------:R-:W-:Y:S02]  /*2d30*/  PLOP3.LUT P1, PT, PT, PT, UP0, 0x80, 0x0 ;  /* 0x000000000000781c */ /* 0x000fe40003f2f008 */
[----:B------:R-:W-:Y:S01]  /*2d40*/  MUFU.EX2 R89, R89 ;  /* 0x0000005900597308 */ /* 0x000fe20000000800 */
[-CC-:B------:R-:W-:Y:S01]  /*2d50*/  FFMA.FTZ R2, R2, R4.reuse, -R12.reuse ;  /* 0x0000000402027223 */ /* 0x180fe2000001080c */
[-CC-:B------:R-:W-:Y:S01]  /*2d60*/  FFMA.FTZ R5, R5, R4.reuse, -R12.reuse ;  /* 0x0000000405057223 */ /* 0x180fe2000001080c */
[-CC-:B------:R-:W-:Y:S01]  /*2d70*/  FFMA.FTZ R11, R11, R4.reuse, -R12.reuse ;  /* 0x000000040b0b7223 */ /* 0x180fe2000001080c */
[-CC-:B------:R-:W-:Y:S01]  /*2d80*/  FFMA.FTZ R13, R13, R4.reuse, -R12.reuse ;  /* 0x000000040d0d7223 */ /* 0x180fe2000001080c */
[-CC-:B------:R-:W-:Y:S01]  /*2d90*/  FFMA.FTZ R15, R15, R4.reuse, -R12.reuse ;  /* 0x000000040f0f7223 */ /* 0x180fe2000001080c */
[-CC-:B------:R-:W-:Y:S01]  /*2da0*/  FFMA.FTZ R21, R21, R4.reuse, -R12.reuse ;  /* 0x0000000415157223 */ /* 0x180fe2000001080c */
[-CC-:B------:R-:W-:Y:S01]  /*2db0*/  FFMA.FTZ R37, R37, R4.reuse, -R12.reuse ;  /* 0x0000000425257223 */ /* 0x180fe2000001080c */
[----:B------:R0:W-:Y:S01]  /*2dc0*/  MUFU.EX2 R189, R5 ;  /* 0x0000000500bd7308 */ /* 0x0001e20000000800 */
[-CC-:B------:R-:W-:Y:S01]  /*2dd0*/  FFMA.FTZ R39, R39, R4.reuse, -R12.reuse ;  /* 0x0000000427277223 */ /* 0x180fe2000001080c */
[-CC-:B------:R-:W-:Y:S01]  /*2de0*/  FFMA.FTZ R41, R41, R4.reuse, -R12.reuse ;  /* 0x0000000429297223 */ /* 0x180fe2000001080c */
[-CC-:B------:R-:W-:Y:S01]  /*2df0*/  FFMA.FTZ R43, R43, R4.reuse, -R12.reuse ;  /* 0x000000042b2b7223 */ /* 0x180fe2000001080c */
[-CC-:B------:R-:W-:Y:S01]  /*2e00*/  FFMA.FTZ R45, R45, R4.reuse, -R12.reuse ;  /* 0x000000042d2d7223 */ /* 0x180fe2000001080c */
[-CC-:B------:R-:W-:Y:S01]  /*2e10*/  FFMA.FTZ R47, R47, R4.reuse, -R12.reuse ;  /* 0x000000042f2f7223 */ /* 0x180fe2000001080c */
[-CC-:B------:R-:W-:Y:S01]  /*2e20*/  FFMA.FTZ R49, R49, R4.reuse, -R12.reuse ;  /* 0x0000000431317223 */ /* 0x180fe2000001080c */
[-CC-:B------:R-:W-:Y:S01]  /*2e30*/  FFMA.FTZ R51, R51, R4.reuse, -R12.reuse ;  /* 0x0000000433337223 */ /* 0x180fe2000001080c */
[----:B------:R-:W1:Y:S01]  /*2e40*/  MUFU.EX2 R2, R2 ;  /* 0x0000000200027308 */ /* 0x000e620000000800 */
[----:B0-----:R-:W-:Y:S01]  /*2e50*/  FADD.FTZ R5, R188, R101 ;  /* 0x00000065bc057221 */ /* 0x001fe20000010000 */
[-CC-:B------:R-:W-:Y:S01]  /*2e60*/  FFMA.FTZ R53, R53, R4.reuse, -R12.reuse ;  /* 0x0000000435357223 */ /* 0x180fe2000001080c */
[-CC-:B------:R-:W-:Y:S01]  /*2e70*/  FFMA.FTZ R55, R55, R4.reuse, -R12.reuse ;  /* 0x0000000437377223 */ /* 0x180fe2000001080c */
[-CC-:B------:R-:W-:Y:S01]  /*2e80*/  FFMA.FTZ R57, R57, R4.reuse, -R12.reuse ;  /* 0x0000000439397223 */ /* 0x180fe2000001080c */
[----:B------:R-:W-:Y:S01]  /*2e90*/  FADD.FTZ R34, R190, R5 ;  /* 0x00000005be227221 */ /* 0x000fe20000010000 */
[-CC-:B------:R-:W-:Y:S01]  /*2ea0*/  FFMA.FTZ R25, R25, R4.reuse, -R12.reuse ;  /* 0x0000000419197223 */ /* 0x180fe2000001080c */
[-C--:B------:R-:W-:Y:S01]  /*2eb0*/  FFMA.FTZ R27, R27, R4.reuse, -R12 ;  /* 0x000000041b1b7223 */ /* 0x080fe2000001080c */
[----:B------:R-:W0:Y:S01]  /*2ec0*/  MUFU.EX2 R11, R11 ;  /* 0x0000000b000b7308 */ /* 0x000e220000000800 */
[----:B------:R-:W-:Y:S01]  /*2ed0*/  FADD.FTZ R34, R103, R34 ;  /* 0x0000002267227221 */ /* 0x000fe20000010000 */
[-CC-:B------:R-:W-:Y:S01]  /*2ee0*/  FFMA.FTZ R63, R63, R4.reuse, -R12.reuse ;  /* 0x000000043f3f7223 */ /* 0x180fe2000001080c */
[-CC-:B------:R-:W-:Y:S01]  /*2ef0*/  FFMA.FTZ R29, R29, R4.reuse, -R12.reuse ;  /* 0x000000041d1d7223 */ /* 0x180fe2000001080c */
[-C--:B------:R-:W-:Y:S01]  /*2f00*/  FFMA.FTZ R67, R67, R4.reuse, -R12 ;  /* 0x0000000443437223 */ /* 0x080fe2000001080c */
[----:B--2---:R-:W-:Y:S01]  /*2f10*/  FADD.FTZ R5, R35, R34 ;  /* 0x0000002223057221 */ /* 0x004fe20000010000 */
[-CC-:B------:R-:W-:Y:S01]  /*2f20*/  FFMA.FTZ R31, R31, R4.reuse, -R12.reuse ;  /* 0x000000041f1f7223 */ /* 0x180fe2000001080c */
[----:B------:R-:W-:Y:S01]  /*2f30*/  FFMA.FTZ R71, R71, R4, -R12 ;  /* 0x0000000447477223 */ /* 0x000fe2000001080c */
[----:B------:R2:W3:Y:S01]  /*2f40*/  MUFU.EX2 R14, R13 ;  /* 0x0000000d000e7308 */ /* 0x0004e20000000800 */
[----:B-1----:R-:W-:Y:S01]  /*2f50*/  FADD.FTZ R34, R189, R2 ;  /* 0x00000002bd227221 */ /* 0x002fe20000010000 */
[----:B------:R-:W-:Y:S01]  /*2f60*/  FADD.FTZ R36, R184, R5 ;  /* 0x00000005b8247221 */ /* 0x000fe20000010000 */
[----:B------:R-:W-:Y:S01]  /*2f70*/  F2FP.F16.F32.PACK_AB R189, R2, R189 ;  /* 0x000000bd02bd723e */ /* 0x000fe200000000ff */
[----:B------:R-:W-:Y:S01]  /*2f80*/  IMAD.MOV.U32 R87, RZ, RZ, R119 ;  /* 0x000000ffff577224 */ /* 0x000fe200078e0077 */
[----:B------:R-:W-:-:S02]  /*2f90*/  F2FP.F16.F32.PACK_AB R188, R101, R188 ;  /* 0x000000bc65bc723e */ /* 0x000fc400000000ff */
[----:B------:R-:W-:Y:S01]  /*2fa0*/  F2FP.F16.F32.PACK_AB R190, R103, R190 ;  /* 0x000000be67be723e */ /* 0x000fe200000000ff */
[----:B------:R-:W1:Y:S01]  /*2fb0*/  MUFU.EX2 R15, R15 ;  /* 0x0000000f000f7308 */ /* 0x000e620000000800 */
[----:B0-----:R-:W-:Y:S01]  /*2fc0*/  FADD.FTZ R5, R11, R34 ;  /* 0x000000220b057221 */ /* 0x001fe20000010000 */
[----:B--2---:R-:W-:Y:S01]  /*2fd0*/  FADD.FTZ R13, R73, R36 ;  /* 0x00000024490d7221 */ /* 0x004fe20000010000 */
[----:B------:R-:W-:Y:S01]  /*2fe0*/  F2FP.F16.F32.PACK_AB R184, R184, R35 ;  /* 0x00000023b8b8723e */ /* 0x000fe200000000ff */
[----:B------:R-:W-:Y:S01]  /*2ff0*/  IMAD.MOV.U32 R103, RZ, RZ, R119 ;  /* 0x000000ffff677224 */ /* 0x000fe200078e0077 */
[----:B------:R-:W-:Y:S01]  /*3000*/  MOV R101, R119 ;  /* 0x0000007700657202 */ /* 0x000fe20000000f00 */
[C---:B------:R-:W-:Y:S01]  /*3010*/  FADD.FTZ R38, R186.reuse, R13 ;  /* 0x0000000dba267221 */ /* 0x040fe20000010000 */
[----:B------:R-:W-:Y:S01]  /*3020*/  F2FP.F16.F32.PACK_AB R186, R186, R73 ;  /* 0x00000049baba723e */ /* 0x000fe200000000ff */
[----:B------:R-:W0:Y:S01]  /*3030*/  MUFU.EX2 R20, R21 ;  /* 0x0000001500147308 */ /* 0x000e220000000800 */
[C---:B---3--:R-:W-:Y:S01]  /*3040*/  FADD.FTZ R36, R14.reuse, R5 ;  /* 0x000000050e247221 */ /* 0x048fe20000010000 */
[----:B------:R-:W-:Y:S01]  /*3050*/  FADD.FTZ R13, R77, R38 ;  /* 0x000000264d0d7221 */ /* 0x000fe20000010000 */
[----:B------:R-:W-:Y:S01]  /*3060*/  F2FP.F16.F32.PACK_AB R191, R14, R11 ;  /* 0x0000000b0ebf723e */ /* 0x000fe200000000ff */
[----:B------:R-:W-:Y:S01]  /*3070*/  IMAD.MOV.U32 R73, RZ, RZ, R119 ;  /* 0x000000ffff497224 */ /* 0x000fe200078e0077 */
[----:B------:R-:W-:Y:S01]  /*3080*/  MOV R35, R119 ;  /* 0x0000007700237202 */ /* 0x000fe20000000f00 */
[C---:B------:R-:W-:Y:S01]  /*3090*/  FADD.FTZ R38, R180.reuse, R13 ;  /* 0x0000000db4267221 */ /* 0x040fe20000010000 */
[----:B------:R-:W-:Y:S01]  /*30a0*/  F2FP.F16.F32.PACK_AB R180, R180, R77 ;  /* 0x0000004db4b4723e */ /* 0x000fe200000000ff */
[----:B------:R-:W2:Y:S01]  /*30b0*/  MUFU.EX2 R37, R37 ;  /* 0x0000002500257308 */ /* 0x000ea20000000800 */
[----:B-1----:R-:W-:Y:S01]  /*30c0*/  FADD.FTZ R5, R15, R36 ;  /* 0x000000240f057221 */ /* 0x002fe20000010000 */
[----:B------:R-:W-:Y:S01]  /*30d0*/  FADD.FTZ R13, R81, R38 ;  /* 0x00000026510d7221 */ /* 0x000fe20000010000 */
[----:B------:R-:W-:-:S03]  /*30e0*/  MOV R77, R119 ;  /* 0x00000077004d7202 */ /* 0x000fc60000000f00 */
[C---:B------:R-:W-:Y:S01]  /*30f0*/  FADD.FTZ R40, R182.reuse, R13 ;  /* 0x0000000db6287221 */ /* 0x040fe20000010000 */
[----:B------:R-:W-:Y:S01]  /*3100*/  F2FP.F16.F32.PACK_AB R182, R182, R81 ;  /* 0x00000051b6b6723e */ /* 0x000fe200000000ff */
[----:B------:R1:W3:Y:S01]  /*3110*/  MUFU.EX2 R26, R39 ;  /* 0x00000027001a7308 */ /* 0x0002e20000000800 */
[C---:B0-----:R-:W-:Y:S01]  /*3120*/  FADD.FTZ R36, R20.reuse, R5 ;  /* 0x0000000514247221 */ /* 0x041fe20000010000 */
[----:B------:R-:W-:Y:S01]  /*3130*/  FADD.FTZ R13, R85, R40 ;  /* 0x00000028550d7221 */ /* 0x000fe20000010000 */
[----:B------:R-:W-:Y:S01]  /*3140*/  F2FP.F16.F32.PACK_AB R185, R20, R15 ;  /* 0x0000000f14b9723e */ /* 0x000fe200000000ff */
[----:B------:R-:W-:-:S04]  /*3150*/  IMAD.MOV.U32 R81, RZ, RZ, R119 ;  /* 0x000000ffff517224 */ /* 0x000fc800078e0077 */
[----:B------:R-:W0:Y:S01]  /*3160*/  MUFU.EX2 R41, R41 ;  /* 0x0000002900297308 */ /* 0x000e220000000800 */
[----:B--2---:R-:W-:Y:S01]  /*3170*/  FADD.FTZ R5, R37, R36 ;  /* 0x0000002425057221 */ /* 0x004fe20000010000 */
[----:B-1----:R-:W-:-:S06]  /*3180*/  IMAD.MOV.U32 R39, RZ, RZ, R119 ;  /* 0x000000ffff277224 */ /* 0x002fcc00078e0077 */
[----:B------:R1:W2:Y:S01]  /*3190*/  MUFU.EX2 R28, R43 ;  /* 0x0000002b001c7308 */ /* 0x0002a20000000800 */
[C---:B---3--:R-:W-:Y:S01]  /*31a0*/  FADD.FTZ R38, R26.reuse, R5 ;  /* 0x000000051a267221 */ /* 0x048fe20000010000 */
[----:B------:R-:W-:Y:S01]  /*31b0*/  F2FP.F16.F32.PACK_AB R187, R26, R37 ;  /* 0x000000251abb723e */ /* 0x000fe200000000ff */
[----:B------:R-:W-:Y:S01]  /*31c0*/  IMAD.MOV.U32 R37, RZ, RZ, R119 ;  /* 0x000000ffff257224 */ /* 0x000fe200078e0077 */
[----:B------:R-:W-:-:S04]  /*31d0*/  MOV R26, R119 ;  /* 0x00000077001a7202 */ /* 0x000fc80000000f00 */
[----:B------:R-:W3:Y:S01]  /*31e0*/  MUFU.EX2 R45, R45 ;  /* 0x0000002d002d7308 */ /* 0x000ee20000000800 */
[----:B0-----:R-:W-:Y:S01]  /*31f0*/  FADD.FTZ R5, R41, R38 ;  /* 0x0000002629057221 */ /* 0x001fe20000010000 */
[C---:B------:R-:W-:Y:S01]  /*3200*/  FADD.FTZ R38, R176.reuse, R13 ;  /* 0x0000000db0267221 */ /* 0x040fe20000010000 */
[----:B------:R-:W-:Y:S01]  /*3210*/  F2FP.F16.F32.PACK_AB R176, R176, R85 ;  /* 0x00000055b0b0723e */ /* 0x000fe200000000ff */
[--C-:B------:R-:W-:Y:S02]  /*3220*/  IMAD.MOV.U32 R85, RZ, RZ, R119.reuse ;  /* 0x000000ffff557224 */ /* 0x100fe400078e0077 */
[----:B------:R-:W-:Y:S01]  /*3230*/  FADD.FTZ R13, R89, R38 ;  /* 0x00000026590d7221 */ /* 0x000fe20000010000 */
[----:B-1----:R-:W-:Y:S01]  /*3240*/  IMAD.MOV.U32 R43, RZ, RZ, R119 ;  /* 0x000000ffff2b7224 */ /* 0x002fe200078e0077 */
[----:B------:R0:W1:Y:S01]  /*3250*/  MUFU.EX2 R30, R47 ;  /* 0x0000002f001e7308 */ /* 0x0000620000000800 */
[C---:B--2---:R-:W-:Y:S01]  /*3260*/  FADD.FTZ R0, R28.reuse, R5 ;  /* 0x000000051c007221 */ /* 0x044fe20000010000 */
[----:B------:R-:W-:Y:S01]  /*3270*/  F2FP.F16.F32.PACK_AB R181, R28, R41 ;  /* 0x000000291cb5723e */ /* 0x000fe200000000ff */
[----:B------:R-:W-:Y:S01]  /*3280*/  IMAD.MOV.U32 R28, RZ, RZ, R119 ;  /* 0x000000ffff1c7224 */ /* 0x000fe200078e0077 */
[----:B------:R-:W-:-:S04]  /*3290*/  MOV R41, R119 ;  /* 0x0000007700297202 */ /* 0x000fc80000000f00 */
[----:B------:R2:W4:Y:S01]  /*32a0*/  MUFU.EX2 R178, R91 ;  /* 0x0000005b00b27308 */ /* 0x0005220000000800 */
[----:B---3--:R-:W-:Y:S01]  /*32b0*/  FADD.FTZ R5, R45, R0 ;  /* 0x000000002d057221 */ /* 0x008fe20000010000 */
[----:B0-----:R-:W-:-:S06]  /*32c0*/  MOV R47, R119 ;  /* 0x00000077002f7202 */ /* 0x001fcc0000000f00 */
[----:B------:R-:W0:Y:S01]  /*32d0*/  MUFU.EX2 R49, R49 ;  /* 0x0000003100317308 */ /* 0x000e220000000800 */
[C---:B-1----:R-:W-:Y:S01]  /*32e0*/  FADD.FTZ R38, R30.reuse, R5 ;  /* 0x000000051e267221 */ /* 0x042fe20000010000 */
[----:B------:R-:W-:Y:S01]  /*32f0*/  F2FP.F16.F32.PACK_AB R183, R30, R45 ;  /* 0x0000002d1eb7723e */ /* 0x000fe200000000ff */
[--C-:B--2---:R-:W-:Y:S02]  /*3300*/  IMAD.MOV.U32 R91, RZ, RZ, R119.reuse ;  /* 0x000000ffff5b7224 */ /* 0x104fe400078e0077 */
[--C-:B------:R-:W-:Y:S02]  /*3310*/  IMAD.MOV.U32 R45, RZ, RZ, R119.reuse ;  /* 0x000000ffff2d7224 */ /* 0x100fe400078e0077 */
[----:B------:R-:W-:Y:S01]  /*3320*/  IMAD.MOV.U32 R30, RZ, RZ, R119 ;  /* 0x000000ffff1e7224 */ /* 0x000fe200078e0077 */
[----:B------:R-:W1:Y:S01]  /*3330*/  MUFU.EX2 R93, R93 ;  /* 0x0000005d005d7308 */ /* 0x000e620000000800 */
[C---:B----4-:R-:W-:Y:S01]  /*3340*/  FADD.FTZ R40, R178.reuse, R13 ;  /* 0x0000000db2287221 */ /* 0x050fe20000010000 */
[----:B------:R-:W-:-:S02]  /*3350*/  F2FP.F16.F32.PACK_AB R178, R178, R89 ;  /* 0x00000059b2b2723e */ /* 0x000fc400000000ff */
[----:B------:R-:W-:-:S04]  /*3360*/  MOV R89, R119 ;  /* 0x0000007700597202 */ /* 0x000fc80000000f00 */
[----:B------:R2:W3:Y:S01]  /*3370*/  MUFU.EX2 R32, R51 ;  /* 0x0000003300207308 */ /* 0x0004e20000000800 */
[----:B0-----:R-:W-:-:S07]  /*3380*/  FADD.FTZ R5, R49, R38 ;  /* 0x0000002631057221 */ /* 0x001fce0000010000 */
[----:B------:R0:W4:Y:S01]  /*3390*/  MUFU.EX2 R172, R95 ;  /* 0x0000005f00ac7308 */ /* 0x0001220000000800 */
[----:B-1----:R-:W-:Y:S01]  /*33a0*/  FADD.FTZ R13, R93, R40 ;  /* 0x000000285d0d7221 */ /* 0x002fe20000010000 */
[----:B--2---:R-:W-:-:S06]  /*33b0*/  IMAD.MOV.U32 R51, RZ, RZ, R119 ;  /* 0x000000ffff337224 */ /* 0x004fcc00078e0077 */
[----:B------:R-:W1:Y:S01]  /*33c0*/  MUFU.EX2 R53, R53 ;  /* 0x0000003500357308 */ /* 0x000e620000000800 */
[C---:B---3--:R-:W-:Y:S01]  /*33d0*/  FADD.FTZ R12, R32.reuse, R5 ;  /* 0x00000005200c7221 */ /* 0x048fe20000010000 */
[----:B------:R-:W-:Y:S01]  /*33e0*/  F2FP.F16.F32.PACK_AB R177, R32, R49 ;  /* 0x0000003120b1723e */ /* 0x000fe200000000ff */
[----:B------:R-:W-:Y:S01]  /*33f0*/  IMAD.MOV.U32 R49, RZ, RZ, R119 ;  /* 0x000000ffff317224 */ /* 0x000fe200078e0077 */
[-C--:B0-----:R-:W-:Y:S02]  /*3400*/  MOV R95, R119.reuse ;  /* 0x00000077005f7202 */ /* 0x081fe40000000f00 */
[----:B------:R-:W-:Y:S02]  /*3410*/  MOV R32, R119 ;  /* 0x0000007700207202 */ /* 0x000fe40000000f00 */
[----:B------:R-:W0:Y:S01]  /*3420*/  MUFU.EX2 R97, R97 ;  /* 0x0000006100617308 */ /* 0x000e220000000800 */
[C---:B----4-:R-:W-:Y:S01]  /*3430*/  FADD.FTZ R38, R172.reuse, R13 ;  /* 0x0000000dac267221 */ /* 0x050fe20000010000 */
[----:B------:R-:W-:Y:S01]  /*3440*/  F2FP.F16.F32.PACK_AB R172, R172, R93 ;  /* 0x0000005dacac723e */ /* 0x000fe200000000ff */
[----:B------:R-:W-:-:S05]  /*3450*/  IMAD.MOV.U32 R93, RZ, RZ, R119 ;  /* 0x000000ffff5d7224 */ /* 0x000fca00078e0077 */
[----:B------:R2:W3:Y:S01]  /*3460*/  MUFU.EX2 R34, R55 ;  /* 0x0000003700227308 */ /* 0x0004e20000000800 */
[----:B-1----:R-:W-:-:S07]  /*3470*/  FADD.FTZ R5, R53, R12 ;  /* 0x0000000c35057221 */ /* 0x002fce0000010000 */
[----:B------:R1:W4:Y:S01]  /*3480*/  MUFU.EX2 R174, R61 ;  /* 0x0000003d00ae7308 */ /* 0x0003220000000800 */
[----:B0-----:R-:W-:Y:S01]  /*3490*/  FADD.FTZ R13, R97, R38 ;  /* 0x00000026610d7221 */ /* 0x001fe20000010000 */
[----:B--2---:R-:W-:-:S06]  /*34a0*/  IMAD.MOV.U32 R55, RZ, RZ, R119 ;  /* 0x000000ffff377224 */ /* 0x004fcc00078e0077 */
[----:B------:R-:W0:Y:S01]  /*34b0*/  MUFU.EX2 R57, R57 ;  /* 0x0000003900397308 */ /* 0x000e220000000800 */
[C---:B---3--:R-:W-:Y:S01]  /*34c0*/  FADD.FTZ R38, R34.reuse, R5 ;  /* 0x0000000522267221 */ /* 0x048fe20000010000 */
[----:B------:R-:W-:Y:S01]  /*34d0*/  F2FP.F16.F32.PACK_AB R179, R34, R53 ;  /* 0x0000003522b3723e */ /* 0x000fe200000000ff */
[--C-:B-1----:R-:W-:Y:S01]  /*34e0*/  IMAD.MOV.U32 R61, RZ, RZ, R119.reuse ;  /* 0x000000ffff3d7224 */ /* 0x102fe200078e0077 */
[----:B------:R-:W-:Y:S01]  /*34f0*/  MOV R53, R119 ;  /* 0x0000007700357202 */ /* 0x000fe20000000f00 */
[----:B------:R-:W-:-:S03]  /*3500*/  IMAD.MOV.U32 R34, RZ, RZ, R119 ;  /* 0x000000ffff227224 */ /* 0x000fc600078e0077 */
[----:B------:R-:W1:Y:S01]  /*3510*/  MUFU.EX2 R99, R99 ;  /* 0x0000006300637308 */ /* 0x000e620000000800 */
[C---:B----4-:R-:W-:Y:S01]  /*3520*/  FADD.FTZ R40, R174.reuse, R13 ;  /* 0x0000000dae287221 */ /* 0x050fe20000010000 */
[----:B------:R-:W-:Y:S01]  /*3530*/  F2FP.F16.F32.PACK_AB R174, R174, R97 ;  /* 0x00000061aeae723e */ /* 0x000fe200000000ff */
[----:B------:R-:W-:-:S05]  /*3540*/  IMAD.MOV.U32 R97, RZ, RZ, R119 ;  /* 0x000000ffff617224 */ /* 0x000fca00078e0077 */
        /* <DEDUP_REMOVED lines=8> */
[--C-:B------:R-:W-:Y:S01]  /*35d0*/  IMAD.MOV.U32 R57, RZ, RZ, R119.reuse ;  /* 0x000000ffff397224 */ /* 0x100fe200078e0077 */
[----:B0-----:R-:W-:Y:S01]  /*35e0*/  MOV R65, R119 ;  /* 0x0000007700417202 */ /* 0x001fe20000000f00 */
[----:B------:R-:W-:-:S03]  /*35f0*/  IMAD.MOV.U32 R36, RZ, RZ, R119 ;  /* 0x000000ffff247224 */ /* 0x000fc600078e0077 */
[----:B------:R-:W0:Y:S01]  /*3600*/  MUFU.EX2 R59, R59 ;  /* 0x0000003b003b7308 */ /* 0x000e220000000800 */
[C---:B----4-:R-:W-:Y:S01]  /*3610*/  FADD.FTZ R40, R168.reuse, R13 ;  /* 0x0000000da8287221 */ /* 0x050fe20000010000 */
[----:B------:R-:W-:Y:S01]  /*3620*/  F2FP.F16.F32.PACK_AB R168, R168, R99 ;  /* 0x00000063a8a8723e */ /* 0x000fe200000000ff */
[----:B------:R-:W-:-:S05]  /*3630*/  IMAD.MOV.U32 R99, RZ, RZ, R119 ;  /* 0x000000ffff637224 */ /* 0x000fca00078e0077 */
[----:B------:R2:W3:Y:S01]  /*3640*/  MUFU.EX2 R0, R63 ;  /* 0x0000003f00007308 */ /* 0x0004e20000000800 */
[----:B-1----:R-:W-:-:S07]  /*3650*/  FADD.FTZ R5, R27, R38 ;  /* 0x000000261b057221 */ /* 0x002fce0000010000 */
[----:B------:R-:W1:Y:S01]  /*3660*/  MUFU.EX2 R29, R29 ;  /* 0x0000001d001d7308 */ /* 0x000e620000000800 */
[----:B0-----:R-:W-:Y:S01]  /*3670*/  FADD.FTZ R13, R59, R40 ;  /* 0x000000283b0d7221 */ /* 0x001fe20000010000 */
[----:B--2---:R-:W-:-:S06]  /*3680*/  IMAD.MOV.U32 R63, RZ, RZ, R119 ;  /* 0x000000ffff3f7224 */ /* 0x004fcc00078e0077 */
[----:B------:R0:W2:Y:S01]  /*3690*/  MUFU.EX2 R12, R67 ;  /* 0x00000043000c7308 */ /* 0x0000a20000000800 */
[C---:B---3--:R-:W-:Y:S01]  /*36a0*/  FADD.FTZ R40, R0.reuse, R5 ;  /* 0x0000000500287221 */ /* 0x048fe20000010000 */
[----:B------:R-:W-:Y:S01]  /*36b0*/  F2FP.F16.F32.PACK_AB R175, R0, R27 ;  /* 0x0000001b00af723e */ /* 0x000fe200000000ff */
[----:B------:R-:W-:Y:S02]  /*36c0*/  IMAD.MOV.U32 R0, RZ, RZ, 0x3f800000 ;  /* 0x3f800000ff007424 */ /* 0x000fe400078e00ff */
[----:B------:R-:W-:-:S03]  /*36d0*/  IMAD.MOV.U32 R27, RZ, RZ, R119 ;  /* 0x000000ffff1b7224 */ /* 0x000fc600078e0077 */
[----:B------:R-:W3:Y:S01]  /*36e0*/  MUFU.EX2 R31, R31 ;  /* 0x0000001f001f7308 */ /* 0x000ee20000000800 */
[----:B-1----:R-:W-:Y:S01]  /*36f0*/  FADD.FTZ R11, R29, R40 ;  /* 0x000000281d0b7221 */ /* 0x002fe20000010000 */
[--C-:B0-----:R-:W-:Y:S02]  /*3700*/  IMAD.MOV.U32 R67, RZ, RZ, R119.reuse ;  /* 0x000000ffff437224 */ /* 0x101fe400078e0077 */
[----:B------:R-:W-:-:S04]  /*3710*/  IMAD.MOV.U32 R40, RZ, RZ, R119 ;  /* 0x000000ffff287224 */ /* 0x000fc800078e0077 */
[----:B------:R-:W0:Y:S01]  /*3720*/  MUFU.EX2 R24, R24 ;  /* 0x0000001800187308 */ /* 0x000e220000000800 */
[C---:B--2---:R-:W-:Y:S01]  /*3730*/  FADD.FTZ R2, R12.reuse, R11 ;  /* 0x0000000b0c027221 */ /* 0x044fe20000010000 */
[----:B------:R-:W-:Y:S02]  /*3740*/  F2FP.F16.F32.PACK_AB R169, R12, R29 ;  /* 0x0000001d0ca9723e */ /* 0x000fe400000000ff */
[----:B------:R-:W-:-:S04]  /*3750*/  MOV R29, R119 ;  /* 0x00000077001d7202 */ /* 0x000fc80000000f00 */
[----:B------:R1:W2:Y:S01]  /*3760*/  MUFU.EX2 R38, R71 ;  /* 0x0000004700267308 */ /* 0x0002a20000000800 */
[----:B---3--:R-:W-:Y:S01]  /*3770*/  FADD.FTZ R11, R31, R2 ;  /* 0x000000021f0b7221 */ /* 0x008fe20000010000 */
[C---:B0-----:R-:W-:Y:S01]  /*3780*/  FADD.FTZ R5, R24.reuse, R13 ;  /* 0x0000000d18057221 */ /* 0x041fe20000010000 */
[----:B------:R-:W-:Y:S01]  /*3790*/  F2FP.F16.F32.PACK_AB R170, R24, R59 ;  /* 0x0000003b18aa723e */ /* 0x000fe200000000ff */
[----:B------:R-:W-:Y:S01]  /*37a0*/  IMAD.MOV.U32 R24, RZ, RZ, R119 ;  /* 0x000000ffff187224 */ /* 0x000fe200078e0077 */
[-C--:B-1----:R-:W-:Y:S02]  /*37b0*/  MOV R71, R119.reuse ;  /* 0x0000007700477202 */ /* 0x082fe40000000f00 */
[----:B------:R-:W-:Y:S01]  /*37c0*/  MOV R59, R119 ;  /* 0x00000077003b7202 */ /* 0x000fe20000000f00 */
[C---:B--2---:R-:W-:Y:S01]  /*37d0*/  FADD.FTZ R2, R38.reuse, R11 ;  /* 0x0000000b26027221 */ /* 0x044fe20000010000 */
[----:B------:R-:W-:Y:S01]  /*37e0*/  F2FP.F16.F32.PACK_AB R171, R38, R31 ;  /* 0x0000001f26ab723e */ /* 0x000fe200000000ff */
[----:B------:R-:W-:Y:S01]  /*37f0*/  IMAD.MOV.U32 R11, RZ, RZ, 0x3f800000 ;  /* 0x3f800000ff0b7424 */ /* 0x000fe200078e00ff */
[----:B------:R-:W-:Y:S01]  /*3800*/  MOV R38, R119 ;  /* 0x0000007700267202 */ /* 0x000fe20000000f00 */
[----:B------:R-:W-:Y:S01]  /*3810*/  IMAD.MOV.U32 R31, RZ, RZ, R119 ;  /* 0x000000ffff1f7224 */ /* 0x000fe200078e0077 */
[----:B------:R-:W-:Y:S06]  /*3820*/  @!P1 BRA `(.L_x_14) ;  /* 0x0000002400fc9947 */ /* 0x000fec0003800000 */
[----:B------:R-:W-:Y:S01]  /*3830*/  R2UR UR4, R120 ;  /* 0x00000000780472ca */ /* 0x000fe200000e0000 */
[----:B------:R-:W-:Y:S01]  /*3840*/  IMAD.MOV.U32 R12, RZ, RZ, R3 ;  /* 0x000000ffff0c7224 */ /* 0x000fe200078e0003 */
[----:B------:R-:W-:Y:S01]  /*3850*/  MOV R13, R10 ;  /* 0x0000000a000d7202 */ /* 0x000fe20000000f00 */
[----:B------:R-:W-:Y:S01]  /*3860*/  IMAD.MOV.U32 R0, RZ, RZ, 0x3f800000 ;  /* 0x3f800000ff007424 */ /* 0x000fe200078e00ff */
[----:B------:R-:W-:Y:S02]  /*3870*/  CS2R R118, SRZ ;  /* 0x0000000000767805 */ /* 0x000fe4000001ff00 */
[----:B------:R-:W-:Y:S02]  /*3880*/  CS2R R114, SRZ ;  /* 0x0000000000727805 */ /* 0x000fe4000001ff00 */
[----:B------:R-:W-:Y:S02]  /*3890*/  CS2R R110, SRZ ;  /* 0x00000000006e7805 */ /* 0x000fe4000001ff00 */
[----:B------:R-:W-:-:S02]  /*38a0*/  CS2R R106, SRZ ;  /* 0x00000000006a7805 */ /* 0x000fc4000001ff00 */
[----:B------:R-:W-:Y:S02]  /*38b0*/  CS2R R102, SRZ ;  /* 0x0000000000667805 */ /* 0x000fe4000001ff00 */
[----:B------:R-:W-:Y:S02]  /*38c0*/  CS2R R98, SRZ ;  /* 0x0000000000627805 */ /* 0x000fe4000001ff00 */
        /* <DEDUP_REMOVED lines=41> */
[----:B------:R-:W-:Y:S01]  /*3b60*/  CS2R R24, SRZ ;  /* 0x0000000000187805 */ /* 0x000fe2000001ff00 */
[----:B------:R-:W-:Y:S01]  /*3b70*/  UIADD3 UR4, UR4, -0x2, URZ ;  /* 0xfffffffe04047890 */ /* 0x000fe2000fffe03f */
[----:B------:R-:W-:Y:S01]  /*3b80*/  UMOV UR5, UR39 ;  /* 0x0000002700057c82 */ /* 0x000fe20008000000 */
[----:B------:R-:W-:Y:S01]  /*3b90*/  UMOV UR6, UR38 ;  /* 0x0000002600067c82 */ /* 0x000fe20008000000 */
[----:B------:R-:W-:-:S09]  /*3ba0*/  ULDC UR7, c[0x0][0x9d8] ;  /* 0x0002760000077ab9 */ /* 0x000fd20000000800 */
.L_x_25:
[----:B------:R-:W-:-:S04]  /*3bb0*/  UISETP.NE.AND UP0, UPT, UR6, 0x1, UPT ;  /* 0x000000010600788c */ /* 0x000fc8000bf05270 */
[----:B------:R-:W-:-:S04]  /*3bc0*/  USEL UR39, URZ, 0x1, UP0 ;  /* 0x000000013f277887 */ /* 0x000fc80008000000 */
[----:B------:R-:W-:Y:S01]  /*3bd0*/  ULOP3.LUT UR39, UR5, UR39, URZ, 0x3c, !UPT ;  /* 0x0000002705277292 */ /* 0x000fe2000f8e3c3f */
[----:B------:R-:W-:Y:S11]  /*3be0*/  @!P0 BRA `(.L_x_15) ;  /* 0x0000000000048947 */ /* 0x000ff60003800000 */
[----:B------:R-:W-:Y:S01]  /*3bf0*/  BPT.TRAP 0x1 ;  /* 0x000000040000795c */ /* 0x000fe20000300000 */
.L_x_15:
[----:B------:R-:W0:Y:S01]  /*3c00*/  S2UR UR42, SR_CgaCtaId ;  /* 0x00000000002a79c3 */ /* 0x000e220000008800 */
[----:B------:R-:W-:Y:S01]  /*3c10*/  UIADD3 UR38, UR6, 0x1, URZ ;  /* 0x0000000106267890 */ /* 0x000fe2000fffe03f */
[----:B------:R-:W-:Y:S01]  /*3c20*/  MOV R3, UR39 ;  /* 0x0000002700037c02 */ /* 0x000fe20008000f00 */
[----:B------:R-:W-:Y:S02]  /*3c30*/  UMOV UR8, 0x400 ;  /* 0x0000040000087882 */ /* 0x000fe40000000000 */
[----:B------:R-:W-:Y:S01]  /*3c40*/  UISETP.NE.AND UP0, UPT, UR38, 0x2, UPT ;  /* 0x000000022600788c */ /* 0x000fe2000bf05270 */
[----:B------:R-:W-:-:S03]  /*3c50*/  SHF.L.U32 R3, R3, 0x1f, RZ ;  /* 0x0000001f03037819 */ /* 0x000fc600000006ff */
[----:B------:R-:W-:Y:S02]  /*3c60*/  USEL UR38, UR38, URZ, UP0 ;  /* 0x0000003f26267287 */ /* 0x000fe40008000000 */
[----:B0-----:R-:W-:-:S04]  /*3c70*/  ULEA UR8, UR42, UR8, 0x18 ;  /* 0x000000082a087291 */ /* 0x001fc8000f8ec03f */
[----:B------:R-:W-:-:S09]  /*3c80*/  ULEA UR9, UR38, UR8, 0x3 ;  /* 0x0000000826097291 */ /* 0x000fd2000f8e183f */
[----:B------:R0:W1:Y:S01]  /*3c90*/  SYNCS.PHASECHK.TRANS64.TRYWAIT P1, [UR9+0x30830], R3 ;  /* 0x03083003ff0075a7 */ /* 0x0000620008020149 */
[----:B------:R-:W-:Y:S05]  /*3ca0*/  @!P0 BRA `(.L_x_16) ;  /* 0x0000000000048947 */ /* 0x000fea0003800000 */
[----:B------:R-:W-:Y:S01]  /*3cb0*/  BPT.TRAP 0x1 ;  /* 0x000000040000795c */ /* 0x000fe20000300000 */
.L_x_16:
[----:B-1----:R-:W-:Y:S05]  /*3cc0*/  @P1 BRA `(.L_x_17) ;  /* 0x0000000000081947 */ /* 0x002fea0003800000 */
[----:B------:R-:W1:Y:S02]  /*3cd0*/  SYNCS.PHASECHK.TRANS64.TRYWAIT P1, [UR9+0x30830], R3 ;  /* 0x03083003ff0075a7 */ /* 0x000e640008020149 */
[----:B-1----:R-:W-:Y:S05]  /*3ce0*/  @!P1 BRA `(.L_x_18) ;  /* 0x0000008400f09947 */ /* 0x002fea0003800000 */
.L_x_17:
[----:B------:R-:W-:Y:S01]  /*3cf0*/  R2UR UR32, R8 ;  /* 0x00000000082072ca */ /* 0x000fe200000e0000 */
[----:B------:R-:W-:Y:S01]  /*3d00*/  UIMAD UR10, UR38, 0x900, UR11 ;  /* 0x00000900260a78a4 */ /* 0x000fe2000f8e020b */
[----:B------:R-:W-:Y:S01]  /*3d10*/  R2UR UR33, R9 ;  /* 0x00000000092172ca */ /* 0x000fe200000e0000 */
[----:B------:R-:W-:Y:S01]  /*3d20*/  WARPGROUP.ARRIVE ;  /* 0x00000000000079c5 */ /* 0x000fe20000000000 */
[----:B------:R-:W-:Y:S01]  /*3d30*/  UMOV UR35, 0x40000040 ;  /* 0x4000004000237882 */ /* 0x000fe20000000000 */
[----:B------:R-:W-:Y:S01]  /*3d40*/  UIADD3 UR14, UR10, 0x304, URZ ;  /* 0x000003040a0e7890 */ /* 0x000fe2000fffe03f */
[-C--:B------:R-:W-:Y:S01]  /*3d50*/  FMUL.FTZ R24, R24, R11.reuse ;  /* 0x0000000b18187220 */ /* 0x080fe20000410000 */
[----:B------:R-:W-:Y:S01]  /*3d60*/  UMOV UR15, 0x40000040 ;  /* 0x40000040000f7882 */ /* 0x000fe20000000000 */
[----:B------:R-:W-:Y:S01]  /*3d70*/  UMOV UR34, UR10 ;  /* 0x0000000a00227c82 */ /* 0x000fe20008000000 */
[----:B------:R-:W-:Y:S01]  /*3d80*/  UIADD3 UR18, UR10, 0x306, URZ ;  /* 0x000003060a127890 */ /* 0x000fe2000fffe03f */
[-C--:B------:R-:W-:Y:S01]  /*3d90*/  FMUL.FTZ R25, R25, R11.reuse ;  /* 0x0000000b19197220 */ /* 0x080fe20000410000 */
[----:B------:R-:W-:Y:S01]  /*3da0*/  UMOV UR19, 0x40000040 ;  /* 0x4000004000137882 */ /* 0x000fe20000000000 */
[----:B------:R-:W-:Y:S01]  /*3db0*/  UIADD3 UR22, UR10, 0x600, URZ ;  /* 0x000006000a167890 */ /* 0x000fe2000fffe03f */
[-C--:B------:R-:W-:Y:S01]  /*3dc0*/  FMUL.FTZ R28, R28, R11.reuse ;  /* 0x0000000b1c1c7220 */ /* 0x080fe20000410000 */
[----:B------:R-:W-:Y:S01]  /*3dd0*/  UMOV UR23, 0x40000040 ;  /* 0x4000004000177882 */ /* 0x000fe20000000000 */
[----:B------:R-:W-:Y:S01]  /*3de0*/  HGMMA.64x96x16.F32 R120, gdesc[UR32], RZ, !UPT, gsb0 ;  /* 0x01600000207879f0 */ /* 0x000fe2000c0008ff */
[----:B------:R-:W-:Y:S01]  /*3df0*/  R2UR UR32, R6 ;  /* 0x00000000062072ca */ /* 0x000fe200000e0000 */
[----:B------:R-:W-:Y:S01]  /*3e00*/  UIADD3 UR34, UR10, 0x2, URZ ;  /* 0x000000020a227890 */ /* 0x000fe2000fffe03f */
[----:B------:R-:W-:Y:S01]  /*3e10*/  R2UR UR33, R7 ;  /* 0x00000000072172ca */ /* 0x000fe200000e0000 */
[----:B------:R-:W-:Y:S01]  /*3e20*/  UMOV UR35, 0x40000040 ;  /* 0x4000004000237882 */ /* 0x000fe20000000000 */
[----:B------:R-:W-:Y:S01]  /*3e30*/  UIADD3 UR26, UR10, 0x602, URZ ;  /* 0x000006020a1a7890 */ /* 0x000fe2000fffe03f */
[-C--:B------:R-:W-:Y:S01]  /*3e40*/  FMUL.FTZ R29, R29, R11.reuse ;  /* 0x0000000b1d1d7220 */ /* 0x080fe20000410000 */
[----:B------:R-:W-:Y:S01]  /*3e50*/  UMOV UR27, 0x40000040 ;  /* 0x40000040001b7882 */ /* 0x000fe20000000000 */
[----:B------:R-:W-:Y:S01]  /*3e60*/  UIADD3 UR30, UR10, 0x604, URZ ;  /* 0x000006040a1e7890 */ /* 0x000fe2000fffe03f */
[-C--:B------:R-:W-:Y:S01]  /*3e70*/  FMUL.FTZ R32, R32, R11.reuse ;  /* 0x0000000b20207220 */ /* 0x080fe20000410000 */
[----:B------:R-:W-:Y:S01]  /*3e80*/  UMOV UR31, 0x40000040 ;  /* 0x40000040001f7882 */ /* 0x000fe20000000000 */
[-C--:B------:R-:W-:Y:S01]  /*3e90*/  FMUL.FTZ R33, R33, R11.reuse ;  /* 0x0000000b21217220 */ /* 0x080fe20000410000 */
        /* <DEDUP_REMOVED lines=41> */
[----:B------:R-:W-:Y:S01]  /*4130*/  FMUL.FTZ R117, R117, R11 ;  /* 0x0000000b75757220 */ /* 0x000fe20000410000 */
        /* <DEDUP_REMOVED lines=48> */
[----:B------:R-:W-:-:S02]  /*4440*/  WARPGROUP.DEPBAR.LE gsb0, 0x0 ;  /* 0x00008000000079c5 */ /* 0x000fc40000010000 */
[----:B------:R-:W-:-:S06]  /*4450*/  WARPGROUP.ARRIVE ;  /* 0x00000000000079c5 */ /* 0x000fcc0000000000 */
[----:B------:R-:W-:Y:S01]  /*4460*/  HGMMA.64x96x16.F32 R120, gdesc[UR32], R120, gsb0 ;  /* 0x01600000207879f0 */ /* 0x000fe20008000878 */
[----:B------:R-:W-:Y:S01]  /*4470*/  UIADD3 UR34, UR10, 0x4, URZ ;  /* 0x000000040a227890 */ /* 0x000fe2000fffe03f */
[----:B------:R-:W-:Y:S01]  /*4480*/  UMOV UR32, UR56 ;  /* 0x0000003800207c82 */ /* 0x000fe20008000000 */
[----:B------:R-:W-:Y:S01]  /*4490*/  UMOV UR33, UR57 ;  /* 0x0000003900217c82 */ /* 0x000fe20008000000 */
[----:B------:R-:W-:Y:S01]  /*44a0*/  UMOV UR35, 0x40000040 ;  /* 0x4000004000237882 */ /* 0x000fe20000000000 */
[----:B------:R-:W-:Y:S02]  /*44b0*/  WARPGROUP.DEPBAR.LE gsb0, 0x0 ;  /* 0x00008000000079c5 */ /* 0x000fe40000010000 */
        /* <DEDUP_REMOVED lines=48> */
.L_x_19:
[----:B------:R-:W-:Y:S01]  /*47c0*/  ULEA UR10, UR6, UR8, 0x3 ;  /* 0x00000008060a7291 */ /* 0x000fe2000f8e183f */
[----:B------:R-:W-:-:S05]  /*47d0*/  IMAD.U32 R0, RZ, RZ, UR5 ;  /* 0x00000005ff007e24 */ /* 0x000fca000f8e00ff */
[----:B------:R-:W-:-:S04]  /*47e0*/  SHF.L.U32 R0, R0, 0x1f, RZ ;  /* 0x0000001f00007819 */ /* 0x000fc800000006ff */
[----:B------:R2:W3:Y:S01]  /*47f0*/  SYNCS.PHASECHK.TRANS64.TRYWAIT P1, [UR10+0x30850], R0 ;  /* 0x03085000ff0075a7 */ /* 0x0004e2000802014a */
[----:B------:R-:W-:Y:S05]  /*4800*/  @!P0 BRA `(.L_x_20) ;  /* 0x0000000000048947 */ /* 0x000fea0003800000 */
[----:B------:R-:W-:Y:S01]  /*4810*/  BPT.TRAP 0x1 ;  /* 0x000000040000795c */ /* 0x000fe20000300000 */
.L_x_20:
[----:B---3--:R-:W-:Y:S05]  /*4820*/  @P1 BRA `(.L_x_21) ;  /* 0x0000000000081947 */ /* 0x008fea0003800000 */
[----:B------:R-:W3:Y:S02]  /*4830*/  SYNCS.PHASECHK.TRANS64.TRYWAIT P1, [UR10+0x30850], R0 ;  /* 0x03085000ff0075a7 */ /* 0x000ee4000802014a */
[----:B---3--:R-:W-:Y:S05]  /*4840*/  @!P1 BRA `(.L_x_22) ;  /* 0x0000007c00309947 */ /* 0x008fea0003800000 */
.L_x_21:
[----:B------:R-:W-:Y:S01]  /*4850*/  UIADD3 UR8, UR8, 0x400, URZ ;  /* 0x0000040008087890 */ /* 0x000fe2000fffe03f */
[----:B------:R-:W-:Y:S01]  /*4860*/  WARPGROUP.ARRIVE ;  /* 0x00000000000079c5 */ /* 0x000fe20000000000 */
[----:B------:R-:W-:Y:S02]  /*4870*/  UMOV UR15, 0x40000040 ;  /* 0x40000040000f7882 */ /* 0x000fe40000000000 */
[----:B------:R-:W-:-:S04]  /*4880*/  USHF.R.U32.HI UR8, URZ, 0x4, UR8 ;  /* 0x000000043f087899 */ /* 0x000fc80008011608 */
[----:B------:R-:W-:-:S04]  /*4890*/  ULOP3.LUT UR8, UR8, 0x3fff, URZ, 0xc0, !UPT ;  /* 0x00003fff08087892 */ /* 0x000fc8000f8ec03f */
[----:B------:R-:W-:-:S04]  /*48a0*/  ULOP3.LUT UR5, UR8, 0x3000000, URZ, 0xfc, !UPT ;  /* 0x0300000008057892 */ /* 0x000fc8000f8efc3f */
[----:B------:R-:W-:-:S07]  /*48b0*/  UIMAD UR5, UR6, 0x900, UR5 ;  /* 0x00000900060578a4 */ /* 0x000fce000f8e0205 */
[----:B------:R-:W-:Y:S02]  /*48c0*/  UMOV UR14, UR5 ;  /* 0x00000005000e7c82 */ /* 0x000fe40008000000 */
[----:B------:R-:W-:Y:S01]  /*48d0*/  HGMMA.64x192x16.F32 R24, R188, gdesc[UR12].tnspB, R24, gsb0 ;  /* 0x42e0000cbc187df0 */ /* 0x000fe20008000818 */
[----:B------:R-:W-:Y:S01]  /*48e0*/  UIADD3 UR14, UR5, 0x80, URZ ;  /* 0x00000080050e7890 */ /* 0x000fe2000fffe03f */
[----:B------:R-:W-:Y:S01]  /*48f0*/  UMOV UR15, 0x40000040 ;  /* 0x40000040000f7882 */ /* 0x000fe20000000000 */
[----:B------:R-:W-:Y:S02]  /*4900*/  WARPGROUP.DEPBAR.LE gsb0, 0x0 ;  /* 0x00008000000079c5 */ /* 0x000fe40000010000 */
[----:B------:R-:W-:-:S15]  /*4910*/  WARPGROUP.ARRIVE ;  /* 0x00000000000079c5 */ /* 0x000fde0000000000 */
        /* <DEDUP_REMOVED lines=20> */
[----:B------:R-:W-:Y:S03]  /*4a60*/  HGMMA.64x192x16.F32 R24, R168, gdesc[UR12].tnspB, R24, gsb0 ;  /* 0x42e0000ca8187df0 */ /* 0x000fe60008000818 */
[----:B------:R-:W-:Y:S02]  /*4a70*/  WARPGROUP.DEPBAR.LE gsb0, 0x0 ;  /* 0x00008000000079c5 */ /* 0x000fe40000010000 */
[----:B------:R-:W-:Y:S05]  /*4a80*/  @!P0 BRA `(.L_x_23) ;  /* 0x0000000000048947 */ /* 0x000fea0003800000 */
[----:B------:R-:W-:Y:S01]  /*4a90*/  BPT.TRAP 0x1 ;  /* 0x000000040000795c */ /* 0x000fe20000300000 */
.L_x_23:
[----:B------:R-:W-:Y:S01]  /*4aa0*/  FMUL.FTZ R169, R120, UR7 ;  /* 0x0000000778a97c20 */ /* 0x000fe20008410000 */
[----:B------:R-:W-:Y:S01]  /*4ab0*/  FMUL.FTZ R171, R121, UR7 ;  /* 0x0000000779ab7c20 */ /* 0x000fe20008410000 */
[----:B------:R-:W-:Y:S01]  /*4ac0*/  FMUL.FTZ R14, R122, UR7 ;  /* 0x000000077a0e7c20 */ /* 0x000fe20008410000 */
[----:B------:R-:W-:Y:S01]  /*4ad0*/  FMUL.FTZ R15, R123, UR7 ;  /* 0x000000077b0f7c20 */ /* 0x000fe20008410000 */
[----:B------:R-:W-:Y:S01]  /*4ae0*/  FMUL.FTZ R173, R124, UR7 ;  /* 0x000000077cad7c20 */ /* 0x000fe20008410000 */
[----:B------:R-:W-:Y:S01]  /*4af0*/  FMUL.FTZ R175, R125, UR7 ;  /* 0x000000077daf7c20 */ /* 0x000fe20008410000 */
[----:B------:R-:W0:Y:S01]  /*4b00*/  MUFU.TANH R169, R169 ;  /* 0x000000a900a97308 */ /* 0x000e220000002400 */
[----:B------:R-:W-:Y:S01]  /*4b10*/  FMUL.FTZ R21, R126, UR7 ;  /* 0x000000077e157c20 */ /* 0x000fe20008410000 */
[----:B------:R-:W-:Y:S01]  /*4b20*/  FMUL.FTZ R121, R127, UR7 ;  /* 0x000000077f797c20 */ /* 0x000fe20008410000 */
[----:B------:R-:W-:Y:S01]  /*4b30*/  FMUL.FTZ R177, R128, UR7 ;  /* 0x0000000780b17c20 */ /* 0x000fe20008410000 */
[----:B------:R-:W-:Y:S01]  /*4b40*/  FMUL.FTZ R179, R129, UR7 ;  /* 0x0000000781b37c20 */ /* 0x000fe20008410000 */
[----:B------:R-:W-:Y:S01]  /*4b50*/  FMUL.FTZ R123, R130, UR7 ;  /* 0x00000007827b7c20 */ /* 0x000fe20008410000 */
[----:B------:R-:W-:Y:S01]  /*4b60*/  FMUL.FTZ R125, R131, UR7 ;  /* 0x00000007837d7c20 */ /* 0x000fe20008410000 */
[----:B------:R-:W-:Y:S01]  /*4b70*/  FMUL.FTZ R181, R132, UR7 ;  /* 0x0000000784b57c20 */ /* 0x000fe20008410000 */
[----:B------:R-:W3:Y:S01]  /*4b80*/  MUFU.TANH R171, R171 ;  /* 0x000000ab00ab7308 */ /* 0x000ee20000002400 */
[----:B------:R-:W-:Y:S01]  /*4b90*/  FMUL.FTZ R183, R133, UR7 ;  /* 0x0000000785b77c20 */ /* 0x000fe20008410000 */
[----:B------:R-:W-:Y:S01]  /*4ba0*/  FMUL.FTZ R127, R134, UR7 ;  /* 0x00000007867f7c20 */ /* 0x000fe20008410000 */
[----:B------:R-:W-:Y:S01]  /*4bb0*/  FMUL.FTZ R129, R135, UR7 ;  /* 0x0000000787817c20 */ /* 0x000fe20008410000 */
[----:B------:R-:W-:Y:S01]  /*4bc0*/  FMUL.FTZ R185, R136, UR7 ;  /* 0x0000000788b97c20 */ /* 0x000fe20008410000 */
[----:B------:R-:W-:Y:S01]  /*4bd0*/  FMUL.FTZ R187, R137, UR7 ;  /* 0x0000000789bb7c20 */ /* 0x000fe20008410000 */
[----:B------:R-:W-:Y:S01]  /*4be0*/  FMUL.FTZ R131, R138, UR7 ;  /* 0x000000078a837c20 */ /* 0x000fe20008410000 */
[----:B------:R-:W-:Y:S01]  /*4bf0*/  FMUL.FTZ R133, R139, UR7 ;  /* 0x000000078b857c20 */ /* 0x000fe20008410000 */
[----:B------:R-:W1:Y:S01]  /*4c00*/  MUFU.TANH R14, R14 ;  /* 0x0000000e000e7308 */ /* 0x000e620000002400 */
[----:B0-2---:R-:W-:Y:S01]  /*4c10*/  FMNMX.FTZ R0, R169, R12, !PT ;  /* 0x0000000ca9007209 */ /* 0x005fe20007810000 */
[----:B------:R-:W-:Y:S01]  /*4c20*/  FMUL.FTZ R189, R140, UR7 ;  /* 0x000000078cbd7c20 */ /* 0x000fe20008410000 */
[----:B------:R-:W-:Y:S01]  /*4c30*/  FMUL.FTZ R191, R141, UR7 ;  /* 0x000000078dbf7c20 */ /* 0x000fe20008410000 */
[----:B------:R-:W-:Y:S01]  /*4c40*/  FMUL.FTZ R135, R142, UR7 ;  /* 0x000000078e877c20 */ /* 0x000fe20008410000 */
[----:B------:R-:W-:Y:S01]  /*4c50*/  FMUL.FTZ R137, R143, UR7 ;  /* 0x000000078f897c20 */ /* 0x000fe20008410000 */
[----:B------:R-:W-:Y:S01]  /*4c60*/  FMUL.FTZ R205, R144, UR7 ;  /* 0x0000000790cd7c20 */ /* 0x000fe20008410000 */
[----:B------:R-:W-:Y:S01]  /*4c70*/  FMUL.FTZ R207, R145, UR7 ;  /* 0x0000000791cf7c20 */ /* 0x000fe20008410000 */
[----:B------:R-:W0:Y:S01]  /*4c80*/  MUFU.TANH R15, R15 ;  /* 0x0000000f000f7308 */ /* 0x000e220000002400 */
[----:B---3--:R-:W-:Y:S01]  /*4c90*/  FMNMX.FTZ R0, R171, R0, !PT ;  /* 0x00000000ab007209 */ /* 0x008fe20007810000 */
[----:B------:R-:W-:Y:S01]  /*4ca0*/  FMUL.FTZ R139, R146, UR7 ;  /* 0x00000007928b7c20 */ /* 0x000fe20008410000 */
[----:B------:R-:W-:Y:S01]  /*4cb0*/  FMUL.FTZ R141, R147, UR7 ;  /* 0x00000007938d7c20 */ /* 0x000fe20008410000 */
[----:B------:R-:W-:Y:S01]  /*4cc0*/  FMUL.FTZ R209, R148, UR7 ;  /* 0x0000000794d17c20 */ /* 0x000fe20008410000 */
[----:B------:R-:W-:Y:S01]  /*4cd0*/  FMUL.FTZ R211, R149, UR7 ;  /* 0x0000000795d37c20 */ /* 0x000fe20008410000 */
[----:B------:R-:W-:Y:S01]  /*4ce0*/  FMUL.FTZ R143, R150, UR7 ;  /* 0x00000007968f7c20 */ /* 0x000fe20008410000 */
[----:B------:R-:W-:Y:S01]  /*4cf0*/  FMUL.FTZ R145, R151, UR7 ;  /* 0x0000000797917c20 */ /* 0x000fe20008410000 */
[----:B------:R-:W2:Y:S01]  /*4d00*/  MUFU.TANH R173, R173 ;  /* 0x000000ad00ad7308 */ /* 0x000ea20000002400 */
[----:B-1----:R-:W-:Y:S01]  /*4d10*/  FMNMX.FTZ R4, R14, R13, !PT ;  /* 0x0000000d0e047209 */ /* 0x002fe20007810000 */
[----:B------:R-:W-:Y:S01]  /*4d20*/  FMUL.FTZ R213, R152, UR7 ;  /* 0x0000000798d57c20 */ /* 0x000fe20008410000 */
[----:B------:R-:W-:Y:S01]  /*4d30*/  FMUL.FTZ R215, R153, UR7 ;  /* 0x0000000799d77c20 */ /* 0x000fe20008410000 */
[----:B------:R-:W-:Y:S01]  /*4d40*/  FMUL.FTZ R147, R154, UR7 ;  /* 0x000000079a937c20 */ /* 0x000fe20008410000 */
[----:B------:R-:W-:Y:S01]  /*4d50*/  FMUL.FTZ R149, R155, UR7 ;  /* 0x000000079b957c20 */ /* 0x000fe20008410000 */
[----:B------:R-:W-:Y:S01]  /*4d60*/  FMUL.FTZ R217, R156, UR7 ;  /* 0x000000079cd97c20 */ /* 0x000fe20008410000 */
[----:B------:R-:W-:Y:S01]  /*4d70*/  FMUL.FTZ R157, R157, UR7 ;  /* 0x000000079d9d7c20 */ /* 0x000fe20008410000 */
[----:B------:R-:W1:Y:S01]  /*4d80*/  MUFU.TANH R175, R175 ;  /* 0x000000af00af7308 */ /* 0x000e620000002400 */
[----:B0-----:R-:W-:Y:S01]  /*4d90*/  FMNMX.FTZ R4, R15, R4, !PT ;  /* 0x000000040f047209 */ /* 0x001fe20007810000 */
[----:B------:R-:W-:Y:S01]  /*4da0*/  FMUL.FTZ R151, R158, UR7 ;  /* 0x000000079e977c20 */ /* 0x000fe20008410000 */
[----:B------:R-:W-:Y:S01]  /*4db0*/  FMUL.FTZ R153, R159, UR7 ;  /* 0x000000079f997c20 */ /* 0x000fe20008410000 */
[----:B------:R-:W-:Y:S01]  /*4dc0*/  FMUL.FTZ R219, R160, UR7 ;  /* 0x00000007a0db7c20 */ /* 0x000fe20008410000 */
[----:B------:R-:W-:Y:S01]  /*4dd0*/  FMUL.FTZ R161, R161, UR7 ;  /* 0x00000007a1a17c20 */ /* 0x000fe20008410000 */
[----:B------:R-:W-:Y:S01]  /*4de0*/  FMUL.FTZ R155, R162, UR7 ;  /* 0x00000007a29b7c20 */ /* 0x000fe20008410000 */
[----:B------:R-:W-:Y:S01]  /*4df0*/  FMUL.FTZ R159, R163, UR7 ;  /* 0x00000007a39f7c20 */ /* 0x000fe20008410000 */
[----:B------:R-:W0:Y:S01]  /*4e00*/  MUFU.TANH R21, R21 ;  /* 0x0000001500157308 */ /* 0x000e220000002400 */
[----:B--2---:R-:W-:Y:S01]  /*4e10*/  FMNMX.FTZ R0, R173, R0, !PT ;  /* 0x00000000ad007209 */ /* 0x004fe20007810000 */
[----:B------:R-:W-:Y:S01]  /*4e20*/  FMUL.FTZ R221, R164, UR7 ;  /* 0x00000007a4dd7c20 */ /* 0x000fe20008410000 */
[----:B------:R-:W-:Y:S01]  /*4e30*/  FMUL.FTZ R223, R165, UR7 ;  /* 0x00000007a5df7c20 */ /* 0x000fe20008410000 */
[----:B------:R-:W-:Y:S01]  /*4e40*/  FMUL.FTZ R163, R166, UR7 ;  /* 0x00000007a6a37c20 */ /* 0x000fe20008410000 */
[----:B------:R-:W-:Y:S01]  /*4e50*/  FMUL.FTZ R165, R167, UR7 ;  /* 0x00000007a7a57c20 */ /* 0x000fe20008410000 */
[----:B------:R-:W-:-:S02]  /*4e60*/  UIADD3 UR9, UR9, 0x30840, URZ ;  /* 0x0003084009097890 */ /* 0x000fc4000fffe03f */
[----:B------:R-:W2:Y:S01]  /*4e70*/  MUFU.TANH R121, R121 ;  /* 0x0000007900797308 */ /* 0x000ea20000002400 */
[----:B-1----:R-:W-:Y:S01]  /*4e80*/  FMNMX.FTZ R0, R175, R0, !PT ;  /* 0x00000000af007209 */ /* 0x002fe20007810000 */
[----:B------:R-:W-:-:S06]  /*4e90*/  UPRMT UR9, UR42, 0x654, UR9 ;  /* 0x000006542a097896 */ /* 0x000fcc0008000009 */
[----:B------:R-:W1:Y:S01]  /*4ea0*/  MUFU.TANH R177, R177 ;  /* 0x000000b100b17308 */ /* 0x000e620000002400 */
[----:B0-----:R-:W-:Y:S02]  /*4eb0*/  FMNMX.FTZ R4, R21, R4, !PT ;  /* 0x0000000415047209 */ /* 0x001fe40007810000 */
[----:B------:R-:W-:Y:S05]  /*4ec0*/  SYNCS.ARRIVE.TRANS64.RED.A1T0 RZ, [UR9], RZ ;  /* 0x000000ffffff79a7 */ /* 0x000fea0008100409 */
[----:B------:R-:W0:Y:S01]  /*4ed0*/  MUFU.TANH R179, R179 ;  /* 0x000000b300b37308 */ /* 0x000e220000002400 */
[----:B--2---:R-:W-:-:S07]  /*4ee0*/  FMNMX.FTZ R4, R121, R4, !PT ;  /* 0x0000000479047209 */ /* 0x004fce0007810000 */
[----:B------:R-:W2:Y:S01]  /*4ef0*/  MUFU.TANH R123, R123 ;  /* 0x0000007b007b7308 */ /* 0x000ea20000002400 */
[----:B-1----:R-:W-:-:S07]  /*4f00*/  FMNMX.FTZ R0, R177, R0, !PT ;  /* 0x00000000b1007209 */ /* 0x002fce0007810000 */
[----:B------:R-:W1:Y:S01]  /*4f10*/  MUFU.TANH R125, R125 ;  /* 0x0000007d007d7308 */ /* 0x000e620000002400 */
[----:B0-----:R-:W-:-:S07]  /*4f20*/  FMNMX.FTZ R0, R179, R0, !PT ;  /* 0x00000000b3007209 */ /* 0x001fce0007810000 */
        /* <DEDUP_REMOVED lines=71> */
[----:B0-----:R-:W-:-:S05]  /*53a0*/  FMNMX.FTZ R0, R223, R0, !PT ;  /* 0x00000000df007209 */ /* 0x001fca0007810000 */
[----:B------:R-:W0:Y:S01]  /*53b0*/  SHFL.BFLY PT, R3, R0, 0x2, 0x1f ;  /* 0x0c401f0000037f89 */ /* 0x000e2200000e0000 */
[----:B--2---:R-:W-:-:S04]  /*53c0*/  FMNMX.FTZ R4, R163, R4, !PT ;  /* 0x00000004a3047209 */ /* 0x004fc80007810000 */
[----:B-1----:R-:W-:-:S05]  /*53d0*/  FMNMX.FTZ R11, R165, R4, !PT ;  /* 0x00000004a50b7209 */ /* 0x002fca0007810000 */
[----:B------:R-:W1:Y:S01]  /*53e0*/  SHFL.BFLY PT, R4, R11, 0x2, 0x1f ;  /* 0x0c401f000b047f89 */ /* 0x000e6200000e0000 */
[----:B0-----:R-:W-:-:S05]  /*53f0*/  FMNMX.FTZ R20, R0, R3, !PT ;  /* 0x0000000300147209 */ /* 0x001fca0007810000 */
[----:B------:R-:W0:Y:S01]  /*5400*/  SHFL.BFLY PT, R3, R20, 0x1, 0x1f ;  /* 0x0c201f0014037f89 */ /* 0x000e2200000e0000 */
[----:B-1----:R-:W-:Y:S02]  /*5410*/  FMNMX.FTZ R120, R11, R4, !PT ;  /* 0x000000040b787209 */ /* 0x002fe40007810000 */
[----:B------:R-:W1:Y:S03]  /*5420*/  LDC R4, c[0x0][0x988] ;  /* 0x00026200ff047b82 */ /* 0x000e660000000800 */
[----:B------:R-:W2:Y:S01]  /*5430*/  SHFL.BFLY PT, R167, R120, 0x1, 0x1f ;  /* 0x0c201f0078a77f89 */ /* 0x000ea200000e0000 */
[----:B0-----:R-:W-:Y:S02]  /*5440*/  FMNMX.FTZ R3, R20, R3, !PT ;  /* 0x0000000314037209 */ /* 0x001fe40007810000 */
[----:B--2---:R-:W-:-:S03]  /*5450*/  FMNMX.FTZ R10, R120, R167, !PT ;  /* 0x000000a7780a7209 */ /* 0x004fc60007810000 */
[C---:B------:R-:W-:Y:S01]  /*5460*/  FADD.FTZ R167, -R3.reuse, R12 ;  /* 0x0000000c03a77221 */ /* 0x040fe20000010100 */
[----:B-1----:R-:W-:-:S03]  /*5470*/  FMUL.FTZ R12, R3, R4 ;  /* 0x00000004030c7220 */ /* 0x002fc60000410000 */
[-C--:B------:R-:W-:Y:S01]  /*5480*/  FMUL.FTZ R167, R167, R4.reuse ;  /* 0x00000004a7a77220 */ /* 0x080fe20000410000 */
[C---:B------:R-:W-:Y:S01]  /*5490*/  FADD.FTZ R13, -R10.reuse, R13 ;  /* 0x0000000d0a0d7221 */ /* 0x040fe20000010100 */
[-CC-:B------:R-:W-:Y:S01]  /*54a0*/  FFMA.FTZ R175, R175, R4.reuse, -R12.reuse ;  /* 0x00000004afaf7223 */ /* 0x180fe2000001080c */
[-CC-:B------:R-:W-:Y:S01]  /*54b0*/  FFMA.FTZ R188, R169, R4.reuse, -R12.reuse ;  /* 0x00000004a9bc7223 */ /* 0x180fe2000001080c */
[----:B------:R-:W-:Y:S01]  /*54c0*/  MUFU.EX2 R11, R167 ;  /* 0x000000a7000b7308 */ /* 0x000fe20000000800 */
[-C--:B------:R-:W-:Y:S01]  /*54d0*/  FMUL.FTZ R0, R13, R4.reuse ;  /* 0x000000040d007220 */ /* 0x080fe20000410000 */
        /* <DEDUP_REMOVED lines=14> */
[-CC-:B------:R-:W-:Y:S01]  /*55c0*/  FFMA.FTZ R172, R213, R4.reuse, -R12.reuse ;  /* 0x00000004d5ac7223 */ /* 0x180fe2000001080c */
[-CC-:B0-----:R-:W-:Y:S01]  /*55d0*/  FFMA.FTZ R175, R191, R4.reuse, -R12.reuse ;  /* 0x00000004bfaf7223 */ /* 0x181fe2000001080c */
[-CC-:B------:R-:W-:Y:S01]  /*55e0*/  FFMA.FTZ R205, R215, R4.reuse, -R12.reuse ;  /* 0x00000004d7cd7223 */ /* 0x180fe2000001080c */
[-CC-:B------:R-:W-:Y:S01]  /*55f0*/  FFMA.FTZ R174, R217, R4.reuse, -R12.reuse ;  /* 0x00000004d9ae7223 */ /* 0x180fe2000001080c */
[-CC-:B------:R-:W-:Y:S01]  /*5600*/  FFMA.FTZ R157, R157, R4.reuse, -R12.reuse ;  /* 0x000000049d9d7223 */ /* 0x180fe2000001080c */
[-CC-:B------:R-:W-:Y:S01]  /*5610*/  FFMA.FTZ R168, R219, R4.reuse, -R12.reuse ;  /* 0x00000004dba87223 */ /* 0x180fe2000001080c */
[-CC-:B------:R-:W-:Y:S01]  /*5620*/  FFMA.FTZ R161, R161, R4.reuse, -R12.reuse ;  /* 0x00000004a1a17223 */ /* 0x180fe2000001080c */
[-CC-:B------:R-:W-:Y:S01]  /*5630*/  FFMA.FTZ R170, R221, R4.reuse, -R12.reuse ;  /* 0x00000004ddaa7223 */ /* 0x180fe2000001080c */
[-C--:B------:R-:W-:Y:S01]  /*5640*/  FFMA.FTZ R207, R223, R4.reuse, -R12 ;  /* 0x00000004dfcf7223 */ /* 0x080fe2000001080c */
[-C--:B------:R-:W-:Y:S01]  /*5650*/  FMUL.FTZ R12, R10, R4.reuse ;  /* 0x000000040a0c7220 */ /* 0x080fe20000410000 */
[----:B------:R-:W0:Y:S03]  /*5660*/  MUFU.EX2 R188, R188 ;  /* 0x000000bc00bc7308 */ /* 0x000e260000000800 */
[-CC-:B------:R-:W-:Y:S01]  /*5670*/  FFMA.FTZ R189, R14, R4.reuse, -R12.reuse ;  /* 0x000000040ebd7223 */ /* 0x180fe2000001080c */
[-CC-:B------:R-:W-:Y:S01]  /*5680*/  FFMA.FTZ R14, R15, R4.reuse, -R12.reuse ;  /* 0x000000040f0e7223 */ /* 0x180fe2000001080c */
[-CC-:B------:R-:W-:Y:S01]  /*5690*/  FFMA.FTZ R191, R21, R4.reuse, -R12.reuse ;  /* 0x0000000415bf7223 */ /* 0x180fe2000001080c */
[-CC-:B------:R-:W-:Y:S01]  /*56a0*/  FFMA.FTZ R20, R121, R4.reuse, -R12.reuse ;  /* 0x0000000479147223 */ /* 0x180fe2000001080c */
[-CC-:B------:R-:W-:Y:S01]  /*56b0*/  FFMA.FTZ R185, R123, R4.reuse, -R12.reuse ;  /* 0x000000047bb97223 */ /* 0x180fe2000001080c */
[----:B------:R-:W-:Y:S01]  /*56c0*/  MUFU.EX2 R0, R0 ;  /* 0x0000000000007308 */ /* 0x000fe20000000800 */
[-CC-:B------:R-:W-:Y:S01]  /*56d0*/  FFMA.FTZ R120, R125, R4.reuse, -R12.reuse ;  /* 0x000000047d787223 */ /* 0x180fe2000001080c */
[-CC-:B------:R-:W-:Y:S01]  /*56e0*/  FFMA.FTZ R187, R127, R4.reuse, -R12.reuse ;  /* 0x000000047fbb7223 */ /* 0x180fe2000001080c */
[-CC-:B------:R-:W-:Y:S01]  /*56f0*/  FFMA.FTZ R122, R129, R4.reuse, -R12.reuse ;  /* 0x00000004817a7223 */ /* 0x180fe2000001080c */
[-CC-:B------:R-:W-:Y:S01]  /*5700*/  FFMA.FTZ R181, R131, R4.reuse, -R12.reuse ;  /* 0x0000000483b57223 */ /* 0x180fe2000001080c */
[-CC-:B------:R-:W-:Y:S01]  /*5710*/  FFMA.FTZ R124, R133, R4.reuse, -R12.reuse ;  /* 0x00000004857c7223 */ /* 0x180fe2000001080c */
[-CC-:B------:R-:W-:Y:S01]  /*5720*/  FFMA.FTZ R183, R135, R4.reuse, -R12.reuse ;  /* 0x0000000487b77223 */ /* 0x180fe2000001080c */
[-C--:B------:R-:W-:Y:S01]  /*5730*/  FFMA.FTZ R126, R137, R4.reuse, -R12 ;  /* 0x00000004897e7223 */ /* 0x080fe2000001080c */
[----:B------:R-:W1:Y:S01]  /*5740*/  MUFU.EX2 R189, R189 ;  /* 0x000000bd00bd7308 */ /* 0x000e620000000800 */
[----:B0-----:R-:W-:Y:S01]  /*5750*/  FFMA.FTZ R130, R11, R5, R188 ;  /* 0x000000050b827223 */ /* 0x001fe200000100bc */
[-CC-:B------:R-:W-:Y:S01]  /*5760*/  FFMA.FTZ R15, R139, R4.reuse, -R12.reuse ;  /* 0x000000048b0f7223 */ /* 0x180fe2000001080c */
[-CC-:B------:R-:W-:Y:S01]  /*5770*/  FFMA.FTZ R128, R141, R4.reuse, -R12.reuse ;  /* 0x000000048d807223 */ /* 0x180fe2000001080c */
[-CC-:B------:R-:W-:Y:S01]  /*5780*/  FFMA.FTZ R21, R143, R4.reuse, -R12.reuse ;  /* 0x000000048f157223 */ /* 0x180fe2000001080c */
[-CC-:B------:R-:W-:Y:S01]  /*5790*/  FFMA.FTZ R153, R153, R4.reuse, -R12.reuse ;  /* 0x0000000499997223 */ /* 0x180fe2000001080c */
[-CC-:B------:R-:W-:Y:S01]  /*57a0*/  FFMA.FTZ R155, R155, R4.reuse, -R12.reuse ;  /* 0x000000049b9b7223 */ /* 0x180fe2000001080c */
[-CC-:B------:R-:W-:Y:S01]  /*57b0*/  FFMA.FTZ R159, R159, R4.reuse, -R12.reuse ;  /* 0x000000049f9f7223 */ /* 0x180fe2000001080c */
[----:B------:R-:W0:Y:S01]  /*57c0*/  MUFU.EX2 R13, R13 ;  /* 0x0000000d000d7308 */ /* 0x000e220000000800 */
[----:B------:R-:W-:-:S07]  /*57d0*/  FFMA.FTZ R163, R163, R4, -R12 ;  /* 0x00000004a3a37223 */ /* 0x000fce000001080c */
[----:B------:R-:W2:Y:S01]  /*57e0*/  MUFU.EX2 R14, R14 ;  /* 0x0000000e000e7308 */ /* 0x000ea20000000800 */
[----:B-1----:R-:W-:-:S07]  /*57f0*/  FFMA.FTZ R5, R0, R2, R189 ;  /* 0x0000000200057223 */ /* 0x002fce00000100bd */
[----:B------:R-:W1:Y:S01]  /*5800*/  MUFU.EX2 R190, R190 ;  /* 0x000000be00be7308 */ /* 0x000e620000000800 */
[----:B0-----:R-:W-:Y:S01]  /*5810*/  FADD.FTZ R121, R13, R130 ;  /* 0x000000820d797221 */ /* 0x001fe20000010000 */
[----:B------:R-:W-:-:S06]  /*5820*/  FFMA.FTZ R130, R145, R4, -R12 ;  /* 0x0000000491827223 */ /* 0x000fcc000001080c */
[----:B------:R-:W0:Y:S01]  /*5830*/  MUFU.EX2 R191, R191 ;  /* 0x000000bf00bf7308 */ /* 0x000e220000000800 */
[----:B--2---:R-:W-:-:S07]  /*5840*/  FADD.FTZ R2, R14, R5 ;  /* 0x000000050e027221 */ /* 0x004fce0000010000 */
[----:B------:R-:W2:Y:S01]  /*5850*/  MUFU.EX2 R20, R20 ;  /* 0x0000001400147308 */ /* 0x000ea20000000800 */
[----:B-1----:R-:W-:Y:S01]  /*5860*/  FADD.FTZ R132, R190, R121 ;  /* 0x00000079be847221 */ /* 0x002fe20000010000 */
[----:B------:R-:W-:-:S03]  /*5870*/  FFMA.FTZ R121, R147, R4, -R12 ;  /* 0x0000000493797223 */ /* 0x000fc6000001080c */
[----:B------:R-:W-:-:S03]  /*5880*/  FADD.FTZ R123, R167, R132 ;  /* 0x00000084a77b7221 */ /* 0x000fc60000010000 */
[----:B------:R-:W1:Y:S01]  /*5890*/  MUFU.EX2 R184, R184 ;  /* 0x000000b800b87308 */ /* 0x000e620000000800 */
[----:B0-----:R-:W-:-:S07]  /*58a0*/  FADD.FTZ R5, R191, R2 ;  /* 0x00000002bf057221 */ /* 0x001fce0000010000 */
[----:B------:R-:W0:Y:S01]  /*58b0*/  MUFU.EX2 R185, R185 ;  /* 0x000000b900b97308 */ /* 0x000e220000000800 */
[----:B--2---:R-:W-:-:S07]  /*58c0*/  FADD.FTZ R2, R20, R5 ;  /* 0x0000000514027221 */ /* 0x004fce0000010000 */
[----:B------:R-:W2:Y:S01]  /*58d0*/  MUFU.EX2 R169, R169 ;  /* 0x000000a900a97308 */ /* 0x000ea20000000800 */
[----:B-1----:R-:W-:-:S07]  /*58e0*/  FADD.FTZ R132, R184, R123 ;  /* 0x0000007bb8847221 */ /* 0x002fce0000010000 */
[----:B------:R-:W1:Y:S01]  /*58f0*/  MUFU.EX2 R120, R120 ;  /* 0x0000007800787308 */ /* 0x000e620000000800 */
[----:B0-----:R-:W-:-:S07]  /*5900*/  FADD.FTZ R5, R185, R2 ;  /* 0x00000002b9057221 */ /* 0x001fce0000010000 */
[----:B------:R-:W0:Y:S01]  /*5910*/  MUFU.EX2 R186, R186 ;  /* 0x000000ba00ba7308 */ /* 0x000e220000000800 */
[----:B--2---:R-:W-:Y:S01]  /*5920*/  FADD.FTZ R123, R169, R132 ;  /* 0x00000084a97b7221 */ /* 0x004fe20000010000 */
[----:B------:R-:W-:-:S06]  /*5930*/  FFMA.FTZ R132, R149, R4, -R12 ;  /* 0x0000000495847223 */ /* 0x000fcc000001080c */
[----:B------:R-:W2:Y:S01]  /*5940*/  MUFU.EX2 R187, R187 ;  /* 0x000000bb00bb7308 */ /* 0x000ea20000000800 */
[----:B-1----:R-:W-:-:S07]  /*5950*/  FADD.FTZ R2, R120, R5 ;  /* 0x0000000578027221 */ /* 0x002fce0000010000 */
[----:B------:R-:W1:Y:S01]  /*5960*/  MUFU.EX2 R171, R171 ;  /* 0x000000ab00ab7308 */ /* 0x000e620000000800 */
[----:B0-----:R-:W-:Y:S01]  /*5970*/  FADD.FTZ R134, R186, R123 ;  /* 0x0000007bba867221 */ /* 0x001fe20000010000 */
[-CC-:B------:R-:W-:Y:S01]  /*5980*/  FFMA.FTZ R123, R151, R4.reuse, -R12.reuse ;  /* 0x00000004977b7223 */ /* 0x180fe2000001080c */
[----:B------:R-:W-:-:S05]  /*5990*/  FFMA.FTZ R12, R165, R4, -R12 ;  /* 0x00000004a50c7223 */ /* 0x000fca000001080c */
[----:B------:R-:W0:Y:S01]  /*59a0*/  MUFU.EX2 R122, R122 ;  /* 0x0000007a007a7308 */ /* 0x000e220000000800 */
[----:B--2---:R-:W-:-:S07]  /*59b0*/  FADD.FTZ R5, R187, R2 ;  /* 0x00000002bb057221 */ /* 0x004fce0000010000 */
[----:B------:R-:W2:Y:S01]  /*59c0*/  MUFU.EX2 R180, R180 ;  /* 0x000000b400b47308 */ /* 0x000ea20000000800 */
[----:B-1----:R-:W-:-:S07]  /*59d0*/  FADD.FTZ R125, R171, R134 ;  /* 0x00000086ab7d7221 */ /* 0x002fce0000010000 */
        /* <DEDUP_REMOVED lines=61> */
[----:B0-----:R-:W-:Y:S01]  /*5db0*/  FADD.FTZ R2, R163, R2 ;  /* 0x00000002a3027221 */ /* 0x001fe20000010000 */
[----:B--2---:R-:W-:-:S03]  /*5dc0*/  FADD.FTZ R5, R207, R134 ;  /* 0x00000086cf057221 */ /* 0x004fc60000010000 */
[----:B-1----:R-:W-:Y:S01]  /*5dd0*/  FADD.FTZ R2, R12, R2 ;  /* 0x000000020c027221 */ /* 0x002fe20000010000 */
[----:B------:R-:W-:Y:S06]  /*5de0*/  @!P0 BRA `(.L_x_24) ;  /* 0x0000000000048947 */ /* 0x000fec0003800000 */
[----:B------:R-:W-:Y:S01]  /*5df0*/  BPT.TRAP 0x1 ;  /* 0x000000040000795c */ /* 0x000fe20000300000 */
.L_x_24:
[----:B------:R-:W-:Y:S01]  /*5e00*/  UIADD3 UR10, UR10, 0x30860, URZ ;  /* 0x000308600a0a7890 */ /* 0x000fe2000fffe03f */
[----:B------:R-:W-:Y:S01]  /*5e10*/  ISETP.LT.AND P1, PT, RZ, UR4, PT ;  /* 0x00000004ff007c0c */ /* 0x000fe2000bf21270 */
[----:B------:R-:W-:Y:S01]  /*5e20*/  UIADD3 UR4, UR4, -0x1, URZ ;  /* 0xffffffff04047890 */ /* 0x000fe2000fffe03f */
[----:B------:R-:W-:Y:S01]  /*5e30*/  F2FP.F16.F32.PACK_AB R186, R171, R186 ;  /* 0x000000baabba723e */ /* 0x000fe200000000ff */
[----:B------:R-:W-:Y:S01]  /*5e40*/  UPRMT UR10, UR42, 0x654, UR10 ;  /* 0x000006542a0a7896 */ /* 0x000fe2000800000a */
[----:B------:R-:W-:Y:S01]  /*5e50*/  F2FP.F16.F32.PACK_AB R188, R13, R188 ;  /* 0x000000bc0dbc723e */ /* 0x000fe200000000ff */
[----:B------:R-:W-:Y:S01]  /*5e60*/  UMOV UR5, UR39 ;  /* 0x0000002700057c82 */ /* 0x000fe20008000000 */
[----:B------:R-:W-:Y:S01]  /*5e70*/  UMOV UR6, UR38 ;  /* 0x0000002600067c82 */ /* 0x000fe20008000000 */
[----:B------:R-:W-:Y:S01]  /*5e80*/  F2FP.F16.F32.PACK_AB R184, R169, R184 ;  /* 0x000000b8a9b8723e */ /* 0x000fe200000000ff */
[----:B------:R-:W-:Y:S01]  /*5e90*/  IMAD.MOV.U32 R13, RZ, RZ, R10 ;  /* 0x000000ffff0d7224 */ /* 0x000fe200078e000a */
[----:B------:R-:W-:-:S02]  /*5ea0*/  F2FP.F16.F32.PACK_AB R180, R173, R180 ;  /* 0x000000b4adb4723e */ /* 0x000fc400000000ff */
[----:B------:R-:W-:Y:S01]  /*5eb0*/  F2FP.F16.F32.PACK_AB R182, R175, R182 ;  /* 0x000000b6afb6723e */ /* 0x000fe200000000ff */
[----:B------:R-:W-:Y:S01]  /*5ec0*/  SYNCS.ARRIVE.TRANS64.RED.A1T0 RZ, [UR10], RZ ;  /* 0x000000ffffff79a7 */ /* 0x000fe2000810040a */
[----:B------:R-:W-:Y:S02]  /*5ed0*/  F2FP.F16.F32.PACK_AB R176, R177, R176 ;  /* 0x000000b0b1b0723e */ /* 0x000fe400000000ff */
[----:B------:R-:W-:Y:S02]  /*5ee0*/  F2FP.F16.F32.PACK_AB R178, R179, R178 ;  /* 0x000000b2b3b2723e */ /* 0x000fe400000000ff */
[----:B------:R-:W-:Y:S02]  /*5ef0*/  F2FP.F16.F32.PACK_AB R171, R12, R163 ;  /* 0x000000a30cab723e */ /* 0x000fe400000000ff */
[----:B------:R-:W-:Y:S02]  /*5f00*/  F2FP.F16.F32.PACK_AB R189, R14, R189 ;  /* 0x000000bd0ebd723e */ /* 0x000fe400000000ff */
[----:B------:R-:W-:-:S02]  /*5f10*/  F2FP.F16.F32.PACK_AB R190, R167, R190 ;  /* 0x000000bea7be723e */ /* 0x000fc400000000ff */
[----:B------:R-:W-:Y:S02]  /*5f20*/  F2FP.F16.F32.PACK_AB R191, R20, R191 ;  /* 0x000000bf14bf723e */ /* 0x000fe400000000ff */
        /* <DEDUP_REMOVED lines=13> */
[----:B------:R-:W-:Y:S01]  /*6000*/  MOV R12, R3 ;  /* 0x00000003000c7202 */ /* 0x000fe20000000f00 */
[----:B------:R-:W-:Y:S06]  /*6010*/  @P1 BRA `(.L_x_25) ;  /* 0xffffffd800e41947 */ /* 0x000fec000383ffff */
.L_x_14:
[----:B------:R-:W-:Y:S06]  /*6020*/  BAR.ARV 0x8, 0x180 ;  /* 0x0206000000007b1d */ /* 0x000fec0000002000 */
        /* <DEDUP_REMOVED lines=96> */
[----:B------:R-:W-:Y:S06]  /*6630*/  @!P0 BRA `(.L_x_26) ;  /* 0x0000000000048947 */ /* 0x000fec0003800000 */
[----:B------:R-:W-:Y:S01]  /*6640*/  BPT.TRAP 0x1 ;  /* 0x000000040000795c */ /* 0x000fe20000300000 */
.L_x_26:
[----:B------:R-:W0:Y:S01]  /*6650*/  S2UR UR13, SR_CgaCtaId ;  /* 0x00000000000d79c3 */ /* 0x000e220000008800 */
[----:B------:R-:W-:Y:S01]  /*6660*/  UMOV UR4, 0x400 ;  /* 0x0000040000047882 */ /* 0x000fe20000000000 */
[----:B------:R-:W-:-:S05]  /*6670*/  IMAD.U32 R0, RZ, RZ, UR39 ;  /* 0x00000027ff007e24 */ /* 0x000fca000f8e00ff */
[----:B------:R-:W-:Y:S01]  /*6680*/  SHF.L.U32 R0, R0, 0x1f, RZ ;  /* 0x0000001f00007819 */ /* 0x000fe200000006ff */
[----:B0-----:R-:W-:-:S04]  /*6690*/  ULEA UR4, UR13, UR4, 0x18 ;  /* 0x000000040d047291 */ /* 0x001fc8000f8ec03f */
[----:B------:R-:W-:-:S09]  /*66a0*/  ULEA UR10, UR38, UR4, 0x3 ;  /* 0x00000004260a7291 */ /* 0x000fd2000f8e183f */
[----:B------:R0:W1:Y:S01]  /*66b0*/  SYNCS.PHASECHK.TRANS64.TRYWAIT P1, [UR10+0x30850], R0 ;  /* 0x03085000ff0075a7 */ /* 0x000062000802014a */
[----:B------:R-:W-:Y:S05]  /*66c0*/  @!P0 BRA `(.L_x_27) ;  /* 0x0000000000048947 */ /* 0x000fea0003800000 */
[----:B------:R-:W-:Y:S01]  /*66d0*/  BPT.TRAP 0x1 ;  /* 0x000000040000795c */ /* 0x000fe20000300000 */
.L_x_27:
[----:B-1----:R-:W-:Y:S05]  /*66e0*/  @P1 BRA `(.L_x_28) ;  /* 0x0000000000081947 */ /* 0x002fea0003800000 */
[----:B------:R-:W1:Y:S02]  /*66f0*/  SYNCS.PHASECHK.TRANS64.TRYWAIT P1, [UR10+0x30850], R0 ;  /* 0x03085000ff0075a7 */ /* 0x000e64000802014a */
[----:B-1----:R-:W-:Y:S05]  /*6700*/  @!P1 BRA `(.L_x_29) ;  /* 0x0000005c00989947 */ /* 0x002fea0003800000 */
.L_x_28:
[----:B------:R-:W-:Y:S01]  /*6710*/  UIADD3 UR5, UR4, 0x400, URZ ;  /* 0x0000040004057890 */ /* 0x000fe2000fffe03f */
[----:B------:R-:W-:Y:S01]  /*6720*/  WARPGROUP.ARRIVE ;  /* 0x00000000000079c5 */ /* 0x000fe20000000000 */
[----:B------:R-:W-:Y:S01]  /*6730*/  UMOV UR7, 0x40000040 ;  /* 0x4000004000077882 */ /* 0x000fe20000000000 */
[----:B------:R-:W-:Y:S01]  /*6740*/  UMOV UR15, 0x40000040 ;  /* 0x40000040000f7882 */ /* 0x000fe20000000000 */
[----:B------:R-:W-:Y:S01]  /*6750*/  USHF.R.U32.HI UR5, URZ, 0x4, UR5 ;  /* 0x000000043f057899 */ /* 0x000fe20008011605 */
[----:B01----:R-:W0:Y:S01]  /*6760*/  SHFL.BFLY PT, R0, R5, 0x2, 0x1f ;  /* 0x0c401f0005007f89 */ /* 0x003e2200000e0000 */
[----:B------:R-:W-:Y:S02]  /*6770*/  CS2R R20, SRZ ;  /* 0x0000000000147805 */ /* 0x000fe4000001ff00 */
[----:B------:R-:W-:Y:S01]  /*6780*/  ULOP3.LUT UR5, UR5, 0x3fff, URZ, 0xc0, !UPT ;  /* 0x00003fff05057892 */ /* 0x000fe2000f8ec03f */
[----:B------:R-:W1:Y:S03]  /*6790*/  SHFL.BFLY PT, R7, R2, 0x2, 0x1f ;  /* 0x0c401f0002077f89 */ /* 0x000e6600000e0000 */
[----:B------:R-:W-:-:S04]  /*67a0*/  ULOP3.LUT UR5, UR5, 0x3000000, URZ, 0xfc, !UPT ;  /* 0x0300000005057892 */ /* 0x000fc8000f8efc3f */
[----:B------:R-:W-:-:S04]  /*67b0*/  UIMAD UR6, UR38, 0x900, UR5 ;  /* 0x00000900260678a4 */ /* 0x000fc8000f8e0205 */
[----:B------:R-:W-:-:S05]  /*67c0*/  UIADD3 UR8, UR6, 0x80, URZ ;  /* 0x0000008006087890 */ /* 0x000fca000fffe03f */
[----:B------:R-:W-:Y:S01]  /*67d0*/  HGMMA.64x192x16.F32 R24, R188, gdesc[UR4].tnspB, R24, gsb0 ;  /* 0x42e00004bc187df0 */ /* 0x000fe20008000818 */
[----:B------:R-:W-:Y:S01]  /*67e0*/  UMOV UR7, 0x40000040 ;  /* 0x4000004000077882 */ /* 0x000fe20000000000 */
[----:B------:R-:W-:Y:S01]  /*67f0*/  UMOV UR14, UR8 ;  /* 0x00000008000e7c82 */ /* 0x000fe20008000000 */
[----:B------:R-:W-:Y:S01]  /*6800*/  UIADD3 UR8, UR6, 0x100, URZ ;  /* 0x0000010006087890 */ /* 0x000fe2000fffe03f */
[----:B0-----:R-:W-:Y:S01]  /*6810*/  FADD.FTZ R0, R0, R5 ;  /* 0x0000000500007221 */ /* 0x001fe20000010000 */
[----:B-1----:R-:W-:Y:S01]  /*6820*/  FADD.FTZ R6, R7, R2 ;  /* 0x0000000207067221 */ /* 0x002fe20000010000 */
[----:B------:R-:W-:-:S03]  /*6830*/  IMAD.MOV.U32 R2, RZ, RZ, -0x800000 ;  /* 0xff800000ff027424 */ /* 0x000fc600078e00ff */
[----:B------:R-:W0:Y:S04]  /*6840*/  SHFL.BFLY PT, R7, R0, 0x1, 0x1f ;  /* 0x0c201f0000077f89 */ /* 0x000e2800000e0000 */
[----:B------:R-:W1:Y:S01]  /*6850*/  SHFL.BFLY PT, R9, R6, 0x1, 0x1f ;  /* 0x0c201f0006097f89 */ /* 0x000e6200000e0000 */
[----:B0-----:R-:W-:Y:S01]  /*6860*/  FADD.FTZ R8, R0, R7 ;  /* 0x0000000700087221 */ /* 0x001fe20000010000 */
[----:B------:R-:W-:Y:S01]  /*6870*/  MOV R0, 0xff800000 ;  /* 0xff80000000007802 */ /* 0x000fe20000000f00 */
[----:B-1----:R-:W-:-:S03]  /*6880*/  FADD.FTZ R9, R6, R9 ;  /* 0x0000000906097221 */ /* 0x002fc60000010000 */
[----:B------:R-:W-:Y:S02]  /*6890*/  FSETP.NE.FTZ.AND P1, PT, R8, RZ, PT ;  /* 0x000000ff0800720b */ /* 0x000fe40003f35000 */
[----:B------:R-:W-:-:S11]  /*68a0*/  FSETP.NE.FTZ.AND P2, PT, R9, RZ, PT ;  /* 0x000000ff0900720b */ /* 0x000fd60003f55000 */
[----:B------:R-:W0:Y:S01]  /*68b0*/  @P1 MUFU.LG2 R7, R8 ;  /* 0x0000000800071308 */ /* 0x000e220000000c00 */
[C---:B------:R-:W-:Y:S01]  /*68c0*/  @P1 FMUL.FTZ R6, R4.reuse, 0.69314718246459960938 ;  /* 0x3f31721804061820 */ /* 0x040fe20000410000 */
[----:B------:R-:W-:-:S06]  /*68d0*/  @P2 FMUL.FTZ R4, R4, 0.69314718246459960938 ;  /* 0x3f31721804042820 */ /* 0x000fcc0000410000 */
[----:B------:R-:W1:Y:S08]  /*68e0*/  @P2 MUFU.LG2 R5, R9 ;  /* 0x0000000900052308 */ /* 0x000e700000000c00 */
[----:B------:R2:W3:Y:S01]  /*68f0*/  @P1 MUFU.RCP R21, R8 ;  /* 0x0000000800151308 */ /* 0x0004e20000001000 */
[----:B0-----:R-:W-:-:S04]  /*6900*/  @P1 FMUL.FTZ R7, R7, 0.69314718246459960938 ;  /* 0x3f31721807071820 */ /* 0x001fc80000410000 */
[----:B------:R-:W-:-:S03]  /*6910*/  @P1 FFMA.FTZ R2, R6, R3, R7 ;  /* 0x0000000306021223 */ /* 0x000fc60000010007 */
[----:B------:R2:W0:Y:S01]  /*6920*/  @P2 MUFU.RCP R20, R9 ;  /* 0x0000000900142308 */ /* 0x0004220000001000 */
[----:B-1----:R-:W-:-:S04]  /*6930*/  @P2 FMUL.FTZ R5, R5, 0.69314718246459960938 ;  /* 0x3f31721805052820 */ /* 0x002fc80000410000 */
[----:B------:R-:W-:Y:S01]  /*6940*/  @P2 FFMA.FTZ R0, R4, R10, R5 ;  /* 0x0000000a04002223 */ /* 0x000fe20000010005 */
[----:B------:R-:W-:Y:S02]  /*6950*/  WARPGROUP.DEPBAR.LE gsb0, 0x0 ;  /* 0x00008000000079c5 */ /* 0x000fe40000010000 */
[----:B------:R-:W-:-:S06]  /*6960*/  WARPGROUP.ARRIVE ;  /* 0x00000000000079c5 */ /* 0x000fcc0000000000 */
[----:B------:R-:W-:Y:S01]  /*6970*/  HGMMA.64x192x16.F32 R24, R184, gdesc[UR12].tnspB, R24, gsb0 ;  /* 0x42e0000cb8187df0 */ /* 0x000fe20008000818 */
[----:B------:R-:W-:Y:S01]  /*6980*/  UMOV UR14, UR8 ;  /* 0x00000008000e7c82 */ /* 0x000fe20008000000 */
[----:B------:R-:W-:Y:S01]  /*6990*/  UMOV UR15, 0x40000040 ;  /* 0x40000040000f7882 */ /* 0x000fe20000000000 */
[----:B------:R-:W-:Y:S01]  /*69a0*/  UIADD3 UR8, UR6, 0x180, URZ ;  /* 0x0000018006087890 */ /* 0x000fe2000fffe03f */
[----:B------:R-:W-:Y:S02]  /*69b0*/  WARPGROUP.DEPBAR.LE gsb0, 0x0 ;  /* 0x00008000000079c5 */ /* 0x000fe40000010000 */
[----:B------:R-:W-:-:S14]  /*69c0*/  WARPGROUP.ARRIVE ;  /* 0x00000000000079c5 */ /* 0x000fdc0000000000 */
[----:B------:R-:W-:Y:S01]  /*69d0*/  HGMMA.64x192x16.F32 R24, R180, gdesc[UR12].tnspB, R24, gsb0 ;  /* 0x42e0000cb4187df0 */ /* 0x000fe20008000818 */
[----:B------:R-:W-:Y:S01]  /*69e0*/  UMOV UR14, UR8 ;  /* 0x00000008000e7c82 */ /* 0x000fe20008000000 */
[----:B------:R-:W-:Y:S01]  /*69f0*/  UMOV UR15, 0x40000040 ;  /* 0x40000040000f7882 */ /* 0x000fe20000000000 */
[----:B------:R-:W-:Y:S02]  /*6a00*/  UIADD3 UR8, UR6, 0x200, URZ ;  /* 0x0000020006087890 */ /* 0x000fe4000fffe03f */
[----:B------:R-:W-:Y:S01]  /*6a10*/  UIADD3 UR6, UR6, 0x280, URZ ;  /* 0x0000028006067890 */ /* 0x000fe2000fffe03f */
[----:B------:R-:W-:Y:S02]  /*6a20*/  WARPGROUP.DEPBAR.LE gsb0, 0x0 ;  /* 0x00008000000079c5 */ /* 0x000fe40000010000 */
[----:B------:R-:W-:-:S12]  /*6a30*/  WARPGROUP.ARRIVE ;  /* 0x00000000000079c5 */ /* 0x000fd80000000000 */
[----:B------:R-:W-:Y:S01]  /*6a40*/  HGMMA.64x192x16.F32 R24, R176, gdesc[UR12].tnspB, R24, gsb0 ;  /* 0x42e0000cb0187df0 */ /* 0x000fe20008000818 */
[----:B------:R-:W-:Y:S01]  /*6a50*/  UMOV UR14, UR8 ;  /* 0x00000008000e7c82 */ /* 0x000fe20008000000 */
[----:B------:R-:W-:Y:S01]  /*6a60*/  UMOV UR15, 0x40000040 ;  /* 0x40000040000f7882 */ /* 0x000fe20000000000 */
[----:B------:R-:W-:Y:S02]  /*6a70*/  WARPGROUP.DEPBAR.LE gsb0, 0x0 ;  /* 0x00008000000079c5 */ /* 0x000fe40000010000 */
[----:B------:R-:W-:-:S15]  /*6a80*/  WARPGROUP.ARRIVE ;  /* 0x00000000000079c5 */ /* 0x000fde0000000000 */
[----:B------:R-:W-:Y:S03]  /*6a90*/  HGMMA.64x192x16.F32 R24, R172, gdesc[UR12].tnspB, R24, gsb0 ;  /* 0x42e0000cac187df0 */ /* 0x000fe60008000818 */
[----:B------:R-:W-:Y:S02]  /*6aa0*/  WARPGROUP.DEPBAR.LE gsb0, 0x0 ;  /* 0x00008000000079c5 */ /* 0x000fe40000010000 */
[----:B------:R-:W-:-:S15]  /*6ab0*/  WARPGROUP.ARRIVE ;  /* 0x00000000000079c5 */ /* 0x000fde0000000000 */
[----:B------:R-:W-:Y:S03]  /*6ac0*/  HGMMA.64x192x16.F32 R24, R168, gdesc[UR4].tnspB, R24, gsb0 ;  /* 0x42e00004a8187df0 */ /* 0x000fe60008000818 */
[----:B------:R-:W-:Y:S02]  /*6ad0*/  WARPGROUP.DEPBAR.LE gsb0, 0x0 ;  /* 0x00008000000079c5 */ /* 0x000fe40000010000 */
[----:B0-23--:R-:W-:Y:S05]  /*6ae0*/  @!P0 BRA `(.L_x_30) ;  /* 0x0000000000048947 */ /* 0x00dfea0003800000 */
[----:B------:R-:W-:Y:S01]  /*6af0*/  BPT.TRAP 0x1 ;  /* 0x000000040000795c */ /* 0x000fe20000300000 */
.L_x_30:
[----:B------:R-:W0:Y:S01]  /*6b00*/  S2UR UR5, SR_SWINHI ;  /* 0x00000000000579c3 */ /* 0x000e220000002f00 */
        /* <DEDUP_REMOVED lines=23> */
[----:B------:R-:W-:Y:S01]  /*6c80*/  UMOV UR6, UR4 ;  /* 0x0000000400067c82 */ /* 0x000fe20008000000 */
[----:B0-----:R-:W-:Y:S01]  /*6c90*/  UMOV UR7, UR5 ;  /* 0x0000000500077c82 */ /* 0x001fe20008000000 */
[----:B------:R-:W-:Y:S01]  /*6ca0*/  FMUL.FTZ R139, R62, R20 ;  /* 0x000000143e8b7220 */ /* 0x000fe20000410000 */
[----:B------:R-:W-:-:S02]  /*6cb0*/  IMAD.U32 R48, RZ, RZ, UR6 ;  /* 0x00000006ff307e24 */ /* 0x000fc4000f8e00ff */
[-C--:B------:R-:W-:Y:S01]  /*6cc0*/  FMUL.FTZ R127, R67, R20.reuse ;  /* 0x00000014437f7220 */ /* 0x080fe20000410000 */
[----:B------:R-:W-:Y:S02]  /*6cd0*/  IMAD.U32 R49, RZ, RZ, UR7 ;  /* 0x00000007ff317e24 */ /* 0x000fe4000f8e00ff */
[-C--:B------:R-:W-:Y:S01]  /*6ce0*/  FMUL.FTZ R140, R66, R20.reuse ;  /* 0x00000014428c7220 */ /* 0x080fe20000410000 */
[-C--:B------:R-:W-:Y:S01]  /*6cf0*/  FMUL.FTZ R128, R71, R20.reuse ;  /* 0x0000001447807220 */ /* 0x080fe20000410000 */
[----:B------:R-:W-:Y:S01]  /*6d00*/  FMUL.FTZ R137, R70, R20 ;  /* 0x0000001446897220 */ /* 0x000fe20000410000 */
[----:B------:R-:W-:-:S04]  /*6d10*/  IMAD.WIDE R90, R199, 0x2, R48 ;  /* 0x00000002c75a7825 */ /* 0x000fc800078e0230 */
[-C--:B------:R-:W-:Y:S01]  /*6d20*/  FMUL.FTZ R126, R75, R20.reuse ;  /* 0x000000144b7e7220 */ /* 0x080fe20000410000 */
[-C--:B------:R-:W-:Y:S01]  /*6d30*/  FMUL.FTZ R135, R74, R20.reuse ;  /* 0x000000144a877220 */ /* 0x080fe20000410000 */
[-C--:B------:R-:W-:Y:S01]  /*6d40*/  FMUL.FTZ R121, R79, R20.reuse ;  /* 0x000000144f797220 */ /* 0x080fe20000410000 */
[-C--:B------:R-:W-:Y:S01]  /*6d50*/  FMUL.FTZ R138, R78, R20.reuse ;  /* 0x000000144e8a7220 */ /* 0x080fe20000410000 */
[----:B------:R-:W-:Y:S01]  /*6d60*/  IADD3 R35, P1, R90, 0x8000, RZ ;  /* 0x000080005a237810 */ /* 0x000fe20007f3e0ff */
        /* <DEDUP_REMOVED lines=18> */
[----:B------:R-:W-:Y:S01]  /*6e90*/  LOP3.LUT R20, R35, 0x380, RZ, 0xc0, !PT ;  /* 0x0000038023147812 */ /* 0x000fe200078ec0ff */
[-C--:B------:R-:W-:Y:S01]  /*6ea0*/  FMUL.FTZ R6, R29, R21.reuse ;  /* 0x000000151d067220 */ /* 0x080fe20000410000 */
[----:B------:R-:W-:Y:S01]  /*6eb0*/  IADD3 R29, P3, R90, 0x20, RZ ;  /* 0x000000205a1d7810 */ /* 0x000fe20007f7e0ff */
[----:B------:R-:W-:Y:S01]  /*6ec0*/  FMUL.FTZ R3, R33, R21 ;  /* 0x0000001521037220 */ /* 0x000fe20000410000 */
[----:B------:R-:W-:Y:S01]  /*6ed0*/  SHF.R.U64 R20, R20, 0x3, RZ ;  /* 0x0000000314147819 */ /* 0x000fe200000012ff */
[--C-:B------:R-:W-:Y:S01]  /*6ee0*/  IMAD.X R87, RZ, RZ, R91.reuse, P1 ;  /* 0x000000ffff577224 */ /* 0x100fe200008e065b */
[----:B------:R-:W-:Y:S01]  /*6ef0*/  IADD3 R38, P6, R90, 0x8040, RZ ;  /* 0x000080405a267810 */ /* 0x000fe20007fde0ff */
[----:B------:R-:W-:Y:S01]  /*6f00*/  UIADD3 UR5, -UR60, URZ, URZ ;  /* 0x0000003f3c057290 */ /* 0x000fe2000fffe13f */
[----:B------:R-:W-:Y:S01]  /*6f10*/  LOP3.LUT R86, R20, R35, RZ, 0x3c, !PT ;  /* 0x0000002314567212 */ /* 0x000fe200078e3cff */
[-C--:B------:R-:W-:Y:S01]  /*6f20*/  FMUL.FTZ R4, R25, R21.reuse ;  /* 0x0000001519047220 */ /* 0x080fe20000410000 */
[----:B------:R-:W-:Y:S01]  /*6f30*/  LOP3.LUT R20, R29, 0x380, RZ, 0xc0, !PT ;  /* 0x000003801d147812 */ /* 0x000fe200078ec0ff */
[----:B------:R-:W-:Y:S01]  /*6f40*/  IMAD.X R79, RZ, RZ, R91, P6 ;  /* 0x000000ffff4f7224 */ /* 0x000fe200030e065b */
[----:B------:R-:W-:Y:S01]  /*6f50*/  R2UR UR15, R195 ;  /* 0x00000000c30f72ca */ /* 0x000fe200000e0000 */
[-C--:B------:R-:W-:Y:S01]  /*6f60*/  FMUL.FTZ R5, R24, R21.reuse ;  /* 0x0000001518057220 */ /* 0x080fe20000410000 */
[----:B------:R-:W-:Y:S01]  /*6f70*/  SHF.R.U64 R20, R20, 0x3, RZ ;  /* 0x0000000314147819 */ /* 0x000fe200000012ff */
[----:B------:R-:W-:Y:S01]  /*6f80*/  FMUL.FTZ R14, R53, R21 ;  /* 0x00000015350e7220 */ /* 0x000fe20000410000 */
[----:B------:R-:W-:Y:S01]  /*6f90*/  IADD3 R33, P6, R90, 0x4000, RZ ;  /* 0x000040005a217810 */ /* 0x000fe20007fde0ff */
[----:B------:R-:W-:Y:S01]  /*6fa0*/  ULDC UR11, c[0x0][0xc44] ;  /* 0x00031100000b7ab9 */ /* 0x000fe20000000800 */
[----:B------:R-:W-:Y:S01]  /*6fb0*/  LOP3.LUT R70, R20, R29, RZ, 0x3c, !PT ;  /* 0x0000001d14467212 */ /* 0x000fe200078e3cff */
[-C--:B------:R-:W-:Y:S01]  /*6fc0*/  FMUL.FTZ R7, R28, R21.reuse ;  /* 0x000000151c077220 */ /* 0x080fe20000410000 */
[----:B------:R-:W-:Y:S01]  /*6fd0*/  LOP3.LUT R20, R33, 0x380, RZ, 0xc0, !PT ;  /* 0x0000038021147812 */ /* 0x000fe200078ec0ff */
[-C--:B------:R-:W-:Y:S01]  /*6fe0*/  FMUL.FTZ R122, R32, R21.reuse ;  /* 0x00000015207a7220 */ /* 0x080fe20000410000 */
[----:B------:R-:W-:Y:S01]  /*6ff0*/  IADD3 R31, P1, R90, 0x40, RZ ;  /* 0x000000405a1f7810 */ /* 0x000fe20007f3e0ff */
[-C--:B------:R-:W-:Y:S01]  /*7000*/  FMUL.FTZ R8, R37, R21.reuse ;  /* 0x0000001525087220 */ /* 0x080fe20000410000 */
[----:B------:R-:W-:Y:S01]  /*7010*/  SHF.R.U64 R20, R20, 0x3, RZ ;  /* 0x0000000314147819 */ /* 0x000fe200000012ff */
        /* <DEDUP_REMOVED lines=38> */
[----:B------:R-:W-:Y:S01]  /*7280*/  LEA R21, R23, R16, 0x6 ;  /* 0x0000001017157211 */ /* 0x000fe200078e30ff */
[----:B------:R-:W-:Y:S01]  /*7290*/  UIMAD UR11, UR11, UR5, UR15 ;  /* 0x000000050b0b72a4 */ /* 0x000fe2000f8e020f */
[----:B------:R-:W-:Y:S01]  /*72a0*/  LOP3.LUT R58, R20, R33, RZ, 0x3c, !PT ;  /* 0x00000021143a7212 */ /* 0x000fe200078e3cff */
[----:B------:R-:W0:Y:S01]  /*72b0*/  LDC R52, c[0x0][0xbe8] ;  /* 0x0002fa00ff347b82 */ /* 0x000e220000000800 */
[----:B------:R-:W-:Y:S01]  /*72c0*/  IADD3 R30, P4, R90, 0x4040, RZ ;  /* 0x000040405a1e7810 */ /* 0x000fe20007f9e0ff */
[----:B------:R-:W-:Y:S01]  /*72d0*/  USHF.R.S32.HI UR12, URZ, 0x1f, UR11 ;  /* 0x0000001f3f0c7899 */ /* 0x000fe2000801140b */
[----:B------:R-:W-:Y:S01]  /*72e0*/  LOP3.LUT R20, R31, 0x380, RZ, 0xc0, !PT ;  /* 0x000003801f147812 */ /* 0x000fe200078ec0ff */
[----:B------:R-:W-:Y:S01]  /*72f0*/  IMAD.WIDE R48, R21, 0x2, R48 ;  /* 0x0000000215307825 */ /* 0x000fe200078e0230 */
[----:B------:R-:W-:Y:S01]  /*7300*/  LOP3.LUT R29, R30, 0x380, RZ, 0xc0, !PT ;  /* 0x000003801e1d7812 */ /* 0x000fe200078ec0ff */
[----:B------:R-:W-:Y:S01]  /*7310*/  ULDC.64 UR8, c[0x0][0xb90] ;  /* 0x0002e40000087ab9 */ /* 0x000fe20000000a00 */
[----:B------:R-:W-:Y:S01]  /*7320*/  SHF.R.U64 R20, R20, 0x3, RZ ;  /* 0x0000000314147819 */ /* 0x000fe200000012ff */
[----:B------:R-:W-:Y:S01]  /*7330*/  UIMAD UR5, UR12, UR8, URZ ;  /* 0x000000080c0572a4 */ /* 0x000fe2000f8e023f */
[--C-:B------:R-:W-:Y:S01]  /*7340*/  IMAD.X R63, RZ, RZ, R91.reuse, P1 ;  /* 0x000000ffff3f7224 */ /* 0x100fe200008e065b */
[----:B------:R-:W-:Y:S01]  /*7350*/  UIMAD.WIDE.U32 UR6, UR11, UR8, URZ ;  /* 0x000000080b0672a5 */ /* 0x000fe2000f8e003f */
[----:B------:R-:W-:Y:S01]  /*7360*/  SHF.R.U64 R29, R29, 0x3, RZ ;  /* 0x000000031d1d7819 */ /* 0x000fe200000012ff */
[----:B------:R-:W-:Y:S01]  /*7370*/  UIMAD UR5, UR11, UR9, UR5 ;  /* 0x000000090b0572a4 */ /* 0x000fe2000f8e0205 */
[----:B------:R-:W-:Y:S01]  /*7380*/  LOP3.LUT R62, R20, R31, RZ, 0x3c, !PT ;  /* 0x0000001f143e7212 */ /* 0x000fe200078e3cff */
[----:B------:R-:W1:Y:S01]  /*7390*/  LDC R157, c[0x0][0xc38] ;  /* 0x00030e00ff9d7b82 */ /* 0x000e620000000800 */
[----:B------:R-:W-:Y:S01]  /*73a0*/  IADD3 R31, P1, R48, 0x4000, RZ ;  /* 0x00004000301f7810 */ /* 0x000fe20007f3e0ff */
[----:B------:R-:W-:Y:S01]  /*73b0*/  IMAD.X R55, RZ, RZ, R91, P4 ;  /* 0x000000ffff377224 */ /* 0x000fe200020e065b */
[----:B------:R-:W-:Y:S01]  /*73c0*/  LOP3.LUT R54, R29, R30, RZ, 0x3c, !PT ;  /* 0x0000001e1d367212 */ /* 0x000fe200078e3cff */
[----:B------:R-:W-:Y:S01]  /*73d0*/  IMAD.U32 R51, RZ, RZ, UR7 ;  /* 0x00000007ff337e24 */ /* 0x000fe2000f8e00ff */
[----:B------:R-:W-:Y:S01]  /*73e0*/  LOP3.LUT R30, R31, 0x380, RZ, 0xc0, !PT ;  /* 0x000003801f1e7812 */ /* 0x000fe200078ec0ff */
[----:B------:R-:W-:Y:S01]  /*73f0*/  ULDC.64 UR8, c[0x0][0xae8] ;  /* 0x0002ba0000087ab9 */ /* 0x000fe20000000a00 */
[----:B------:R-:W-:Y:S01]  /*7400*/  MOV R50, UR6 ;  /* 0x0000000600327c02 */ /* 0x000fe20008000f00 */
[----:B------:R-:W-:Y:S01]  /*7410*/  UIADD3 UR6, UR7, UR5, URZ ;  /* 0x0000000507067290 */ /* 0x000fe2000fffe03f */
[----:B------:R-:W-:Y:S01]  /*7420*/  IADD3 R75, P5, R90, 0x8060, RZ ;  /* 0x000080605a4b7810 */ /* 0x000fe20007fbe0ff */
[----:B------:R-:W-:Y:S01]  /*7430*/  UIADD3 UR5, UR10, 0x30860, URZ ;  /* 0x000308600a057890 */ /* 0x000fe2000fffe03f */
[----:B------:R-:W-:Y:S01]  /*7440*/  SHF.R.U64 R30, R30, 0x3, RZ ;  /* 0x000000031e1e7819 */ /* 0x000fe200000012ff */
[----:B------:R-:W-:Y:S01]  /*7450*/  USHF.R.S32.HI UR10, URZ, 0x1f, UR60 ;  /* 0x0000001f3f0a7899 */ /* 0x000fe2000801143c */
[----:B------:R-:W-:Y:S01]  /*7460*/  LOP3.LUT R74, R75, 0x380, RZ, 0xc0, !PT ;  /* 0x000003804b4a7812 */ /* 0x000fe200078ec0ff */
[----:B------:R-:W-:Y:S01]  /*7470*/  UPRMT UR5, UR13, 0x654, UR5 ;  /* 0x000006540d057896 */ /* 0x000fe20008000005 */
[----:B------:R-:W-:Y:S01]  /*7480*/  LOP3.LUT R30, R30, R31, RZ, 0x3c, !PT ;  /* 0x0000001f1e1e7212 */ /* 0x000fe200078e3cff */
[----:B------:R-:W-:Y:S01]  /*7490*/  IMAD.U32 R51, RZ, RZ, UR6 ;  /* 0x00000006ff337e24 */ /* 0x000fe2000f8e00ff */
[----:B------:R-:W-:Y:S01]  /*74a0*/  LOP3.LUT R21, R90, 0x380, RZ, 0xc0, !PT ;  /* 0x000003805a157812 */ /* 0x000fe200078ec0ff */
[----:B------:R-:W-:Y:S01]  /*74b0*/  ULDC.64 UR6, c[0x0][0xb88] ;  /* 0x0002e20000067ab9 */ /* 0x000fe20000000a00 */
[----:B------:R-:W-:-:S02]  /*74c0*/  IADD3.X R31, RZ, R49, RZ, P1, !PT ;  /* 0x00000031ff1f7210 */ /* 0x000fc40000ffe4ff */
[----:B------:R-:W-:Y:S02]  /*74d0*/  SHF.R.U64 R74, R74, 0x3, RZ ;  /* 0x000000034a4a7819 */ /* 0x000fe400000012ff */
[----:B------:R-:W-:Y:S01]  /*74e0*/  IADD3 R36, P0, R90, 0x8020, RZ ;  /* 0x000080205a247810 */ /* 0x000fe20007f1e0ff */
[----:B------:R-:W-:Y:S01]  /*74f0*/  SYNCS.ARRIVE.TRANS64.RED.A1T0 RZ, [UR5], RZ ;  /* 0x000000ffffff79a7 */ /* 0x000fe20008100405 */
[----:B0-----:R-:W-:Y:S01]  /*7500*/  ISETP.NE.AND P1, PT, R52, 0x1, PT ;  /* 0x000000013400780c */ /* 0x001fe20003f25270 */
[----:B------:R-:W-:Y:S01]  /*7510*/  ULDC UR5, c[0x0][0xa88] ;  /* 0x0002a20000057ab9 */ /* 0x000fe20000000800 */
[----:B------:R-:W-:Y:S02]  /*7520*/  SHF.R.U64 R21, R21, 0x3, RZ ;  /* 0x0000000315157819 */ /* 0x000fe400000012ff */
[----:B------:R-:W-:Y:S01]  /*7530*/  LOP3.LUT R74, R74, R75, RZ, 0x3c, !PT ;  /* 0x0000004b4a4a7212 */ /* 0x000fe200078e3cff */
[----:B------:R-:W-:Y:S01]  /*7540*/  IMAD.X R75, RZ, RZ, R91, P5 ;  /* 0x000000ffff4b7224 */ /* 0x000fe200028e065b */
[----:B------:R-:W-:-:S02]  /*7550*/  LOP3.LUT R34, R36, 0x380, RZ, 0xc0, !PT ;  /* 0x0000038024227812 */ /* 0x000fc400078ec0ff */
[-C--:B------:R-:W-:Y:S02]  /*7560*/  IADD3.X R83, RZ, R91.reuse, RZ, P0, !PT ;  /* 0x0000005bff537210 */ /* 0x080fe400007fe4ff */
[C---:B------:R-:W-:Y:S02]  /*7570*/  IADD3 R32, P2, R90.reuse, 0x4060, RZ ;  /* 0x000040605a207810 */ /* 0x040fe40007f5e0ff */
[C---:B------:R-:W-:Y:S02]  /*7580*/  IADD3 R28, P5, R90.reuse, 0x4020, RZ ;  /* 0x000040205a1c7810 */ /* 0x040fe40007fbe0ff */
[----:B------:R-:W-:Y:S01]  /*7590*/  IADD3 R26, P0, R90, 0x60, RZ ;  /* 0x000000605a1a7810 */ /* 0x000fe20007f1e0ff */
[--C-:B------:R-:W-:Y:S01]  /*75a0*/  IMAD.X R67, RZ, RZ, R91.reuse, P2 ;  /* 0x000000ffff437224 */ /* 0x100fe200010e065b */
[----:B------:R-:W-:Y:S01]  /*75b0*/  LOP3.LUT R90, R21, R90, RZ, 0x3c, !PT ;  /* 0x0000005a155a7212 */ /* 0x000fe200078e3cff */
[--C-:B------:R-:W-:Y:S01]  /*75c0*/  IMAD.X R57, RZ, RZ, R91.reuse, P5 ;  /* 0x000000ffff397224 */ /* 0x100fe200028e065b */
[----:B------:R-:W-:Y:S01]  /*75d0*/  SHF.R.U64 R21, R34, 0x3, RZ ;  /* 0x0000000322157819 */ /* 0x000fe200000012ff */
[----:B------:R-:W-:Y:S01]  /*75e0*/  IMAD.X R27, RZ, RZ, R91, P0 ;  /* 0x000000ffff1b7224 */ /* 0x000fe200000e065b */
[----:B------:R-:W-:-:S02]  /*75f0*/  IADD3.X R71, RZ, R91, RZ, P3, !PT ;  /* 0x0000005bff477210 */ /* 0x000fc40001ffe4ff */
[-C--:B------:R-:W-:Y:S02]  /*7600*/  IADD3.X R59, RZ, R91.reuse, RZ, P6, !PT ;  /* 0x0000005bff3b7210 */ /* 0x080fe400037fe4ff */
[----:B------:R-:W-:Y:S02]  /*7610*/  LOP3.LUT R82, R21, R36, RZ, 0x3c, !PT ;  /* 0x0000002415527212 */ /* 0x000fe400078e3cff */
[----:B------:R-:W-:Y:S02]  /*7620*/  MOV R90, R90 ;  /* 0x0000005a005a7202 */ /* 0x000fe40000000f00 */
[----:B------:R-:W-:Y:S01]  /*7630*/  LOP3.LUT R21, R32, 0x380, RZ, 0xc0, !PT ;  /* 0x0000038020157812 */ /* 0x000fe200078ec0ff */
[----:B------:R-:W0:Y:S01]  /*7640*/  @P1 LDC R91, c[0x0][0xbec] ;  /* 0x0002fb00ff5b1b82 */ /* 0x000e220000000800 */
[----:B------:R-:W-:Y:S02]  /*7650*/  R2UR UR14, R194 ;  /* 0x00000000c20e72ca */ /* 0x000fe400000e0000 */
[----:B------:R-:W-:-:S02]  /*7660*/  F2FP.F16.F32.PACK_AB R6, R6, R7 ;  /* 0x000000070606723e */ /* 0x000fc400000000ff */
[----:B------:R-:W-:Y:S02]  /*7670*/  SHF.R.U64 R21, R21, 0x3, RZ ;  /* 0x0000000315157819 */ /* 0x000fe400000012ff */
[----:B------:R-:W-:Y:S02]  /*7680*/  F2FP.F16.F32.PACK_AB R7, R151, R154 ;  /* 0x0000009a9707723e */ /* 0x000fe400000000ff */
[----:B------:R-:W2:Y:S01]  /*7690*/  @P1 LDC R151, c[0x0][0xbf0] ;  /* 0x0002fc00ff971b82 */ /* 0x000ea20000000800 */
[----:B------:R-:W-:Y:S02]  /*76a0*/  LOP3.LUT R66, R21, R32, RZ, 0x3c, !PT ;  /* 0x0000002015427212 */ /* 0x000fe400078e3cff */
[----:B------:R-:W-:Y:S01]  /*76b0*/  MOV R75, R74 ;  /* 0x0000004a004b7202 */ /* 0x000fe20000000f00 */
[----:B------:R-:W-:Y:S01]  /*76c0*/  IMAD R74, RZ, RZ, -UR15 ;  /* 0x8000000fff4a7e24 */ /* 0x000fe2000f8e02ff */
[----:B------:R-:W-:Y:S02]  /*76d0*/  F2FP.F16.F32.PACK_AB R4, R4, R5 ;  /* 0x000000050404723e */ /* 0x000fe400000000ff */
[----:B------:R-:W-:Y:S01]  /*76e0*/  R2UR UR13, R22 ;  /* 0x00000000160d72ca */ /* 0x000fe200000e0000 */
[----:B-1----:R-:W-:Y:S01]  /*76f0*/  IMAD R74, R157, R74, UR14 ;  /* 0x0000000e9d4a7e24 */ /* 0x002fe2000f8e024a */
[----:B------:R-:W-:Y:S01]  /*7700*/  F2FP.F16.F32.PACK_AB R5, R153, R156 ;  /* 0x0000009c9905723e */ /* 0x000fe200000000ff */
[----:B------:R-:W-:Y:S01]  /*7710*/  BAR.SYNC.DEFER_BLOCKING 0x1, 0x100 ;  /* 0x0044000000007b1d */ /* 0x000fe20000010000 */
[----:B------:R-:W-:-:S02]  /*7720*/  MOV R22, R66 ;  /* 0x0000004200167202 */ /* 0x000fc40000000f00 */
[----:B------:R-:W-:Y:S02]  /*7730*/  LOP3.LUT R21, R28, 0x380, RZ, 0xc0, !PT ;  /* 0x000003801c157812 */ /* 0x000fe400078ec0ff */
[----:B------:R-:W-:-:S03]  /*7740*/  IADD3 R29, P0, R48, 0x5000, RZ ;  /* 0x00005000301d7810 */ /* 0x000fc60007f1e0ff */
[----:B------:R-:W1:Y:S01]  /*7750*/  LDC.64 R66, c[0x0][0xb98] ;  /* 0x0002e600ff427b82 */ /* 0x000e620000000a00 */
[----:B------:R-:W-:Y:S02]  /*7760*/  SHF.R.U64 R21, R21, 0x3, RZ ;  /* 0x0000000315157819 */ /* 0x000fe400000012ff */
[----:B------:R-:W-:Y:S02]  /*7770*/  MOV R54, R54 ;  /* 0x0000003600367202 */ /* 0x000fe40000000f00 */
[----:B------:R-:W-:Y:S02]  /*7780*/  LOP3.LUT R56, R21, R28, RZ, 0x3c, !PT ;  /* 0x0000001c15387212 */ /* 0x000fe400078e3cff */
[----:B------:R-:W-:Y:S02]  /*7790*/  LOP3.LUT R21, R26, 0x380, RZ, 0xc0, !PT ;  /* 0x000003801a157812 */ /* 0x000fe400078ec0ff */
[----:B------:R-:W-:Y:S02]  /*77a0*/  LOP3.LUT R28, R29, 0x380, RZ, 0xc0, !PT ;  /* 0x000003801d1c7812 */ /* 0x000fe400078ec0ff */
[----:B------:R-:W-:-:S02]  /*77b0*/  SHF.R.U64 R21, R21, 0x3, RZ ;  /* 0x0000000315157819 */ /* 0x000fc400000012ff */
[----:B------:R-:W-:Y:S02]  /*77c0*/  SHF.R.U64 R28, R28, 0x3, RZ ;  /* 0x000000031c1c7819 */ /* 0x000fe400000012ff */
[----:B------:R-:W-:Y:S02]  /*77d0*/  LOP3.LUT R26, R21, R26, RZ, 0x3c, !PT ;  /* 0x0000001a151a7212 */ /* 0x000fe400078e3cff */
[----:B------:R-:W-:Y:S01]  /*77e0*/  LOP3.LUT R28, R28, R29, RZ, 0x3c, !PT ;  /* 0x0000001d1c1c7212 */ /* 0x000fe200078e3cff */
[----:B------:R3:W-:Y:S01]  /*77f0*/  STSM.16.M88.4 [R90], R4 ;  /* 0x000000045a007844 */ /* 0x0007e20000000200 */
[----:B------:R-:W-:Y:S01]  /*7800*/  IMAD.X R29, RZ, RZ, R49, P0 ;  /* 0x000000ffff1d7224 */ /* 0x000fe200000e0631 */
[----:B------:R-:W-:Y:S02]  /*7810*/  MOV R70, R70 ;  /* 0x0000004600467202 */ /* 0x000fe40000000f00 */
[----:B------:R-:W-:Y:S02]  /*7820*/  MOV R56, R56 ;  /* 0x0000003800387202 */ /* 0x000fe40000000f00 */
[----:B------:R-:W-:Y:S01]  /*7830*/  IADD3 R155, P0, R48, 0xb000, RZ ;  /* 0x0000b000309b7810 */ /* 0x000fe20007f1e0ff */
[----:B-1----:R-:W-:Y:S01]  /*7840*/  IMAD.WIDE.U32 R50, R66, UR60, R50 ;  /* 0x0000003c42327c25 */ /* 0x002fe2000f8e0032 */
[----:B------:R-:W-:-:S02]  /*7850*/  MOV R62, R62 ;  /* 0x0000003e003e7202 */ /* 0x000fc40000000f00 */
[----:B------:R-:W-:Y:S01]  /*7860*/  F2FP.F16.F32.PACK_AB R10, R10, R13 ;  /* 0x0000000d0a0a723e */ /* 0x000fe200000000ff */
[----:B------:R-:W-:Y:S01]  /*7870*/  IMAD.X R47, RZ, RZ, R49, P0 ;  /* 0x000000ffff2f7224 */ /* 0x000fe200000e0631 */
[----:B------:R-:W-:Y:S01]  /*7880*/  MOV R57, R26 ;  /* 0x0000001a00397202 */ /* 0x000fe20000000f00 */
[----:B------:R-:W-:Y:S01]  /*7890*/  IMAD R26, R66, UR10, RZ ;  /* 0x0000000a421a7c24 */ /* 0x000fe2000f8e02ff */
[----:B------:R-:W-:Y:S02]  /*78a0*/  LOP3.LUT R37, R38, 0x380, RZ, 0xc0, !PT ;  /* 0x0000038026257812 */ /* 0x000fe400078ec0ff */
[----:B---3--:R-:W-:Y:S01]  /*78b0*/  LEA R90, R74, R198, 0x7 ;  /* 0x000000c64a5a7211 */ /* 0x008fe200078e38ff */
[----:B------:R-:W-:Y:S01]  /*78c0*/  IMAD R67, R67, UR60, R26 ;  /* 0x0000003c43437c24 */ /* 0x000fe2000f8e021a */
[----:B------:R-:W-:Y:S02]  /*78d0*/  F2FP.F16.F32.PACK_AB R6, R8, R11 ;  /* 0x0000000b0806723e */ /* 0x000fe400000000ff */
[----:B------:R-:W-:Y:S01]  /*78e0*/  F2FP.F16.F32.PACK_AB R5, R147, R148 ;  /* 0x000000949305723e */ /* 0x000fe200000000ff */
[----:B0-----:R-:W-:Y:S01]  /*78f0*/  @P1 IMAD.HI.U32 R4, R90, R91, RZ ;  /* 0x0000005b5a041227 */ /* 0x001fe200078e00ff */
[----:B------:R-:W-:-:S02]  /*7900*/  F2FP.F16.F32.PACK_AB R7, R146, R149 ;  /* 0x000000959207723e */ /* 0x000fc400000000ff */
[----:B------:R-:W-:Y:S01]  /*7910*/  F2FP.F16.F32.PACK_AB R8, R9, R120 ;  /* 0x000000780908723e */ /* 0x000fe200000000ff */
[----:B------:R-:W-:Y:S01]  /*7920*/  IMAD.MOV.U32 R55, RZ, RZ, R90 ;  /* 0x000000ffff377224 */ /* 0x000fe200078e005a */
[----:B--2---:R-:W-:Y:S02]  /*7930*/  @P1 SHF.R.U32.HI R55, RZ, R151, R4 ;  /* 0x00000097ff371219 */ /* 0x004fe40000011604 */
[----:B------:R-:W-:Y:S02]  /*7940*/  F2FP.F16.F32.PACK_AB R4, R3, R122 ;  /* 0x0000007a0304723e */ /* 0x000fe400000000ff */
[----:B------:R-:W-:Y:S01]  /*7950*/  F2FP.F16.F32.PACK_AB R9, R143, R152 ;  /* 0x000000988f09723e */ /* 0x000fe200000000ff */
[----:B------:R-:W-:Y:S01]  /*7960*/  IMAD.MOV R3, RZ, RZ, -R55 ;  /* 0x000000ffff037224 */ /* 0x000fe200078e0a37 */
[----:B------:R-:W-:Y:S01]  /*7970*/  F2FP.F16.F32.PACK_AB R11, R145, R150 ;  /* 0x00000096910b723e */ /* 0x000fe200000000ff */
[----:B------:R-:W-:Y:S01]  /*7980*/  STSM.16.M88.4 [R70], R4 ;  /* 0x0000000446007844 */ /* 0x000fe20000000200 */
[----:B------:R-:W-:Y:S01]  /*7990*/  SHF.R.U64 R37, R37, 0x3, RZ ;  /* 0x0000000325257819 */ /* 0x000fe200000012ff */
[----:B------:R-:W-:Y:S01]  /*79a0*/  IMAD R3, R52, R3, R90 ;  /* 0x0000000334037224 */ /* 0x000fe200078e025a */
[----:B------:R-:W-:Y:S01]  /*79b0*/  IADD3 R39, P3, R48, 0x7000, RZ ;  /* 0x0000700030277810 */ /* 0x000fe20007f7e0ff */
[----:B------:R0:W-:Y:S01]  /*79c0*/  STSM.16.M88.4 [R62], R8 ;  /* 0x000000083e007844 */ /* 0x0001e20000000200 */
[----:B------:R-:W-:-:S02]  /*79d0*/  IADD3 R50, P0, R55, R50, RZ ;  /* 0x0000003237327210 */ /* 0x000fc40007f1e0ff */
[----:B------:R-:W-:Y:S02]  /*79e0*/  LOP3.LUT R78, R37, R38, RZ, 0x3c, !PT ;  /* 0x00000026254e7212 */ /* 0x000fe400078e3cff */
[----:B------:R-:W-:Y:S02]  /*79f0*/  IADD3 R21, P2, R48, 0x6000, RZ ;  /* 0x0000600030157810 */ /* 0x000fe40007f5e0ff */
[----:B------:R-:W-:Y:S02]  /*7a00*/  LOP3.LUT R38, R39, 0x380, RZ, 0xc0, !PT ;  /* 0x0000038027267812 */ /* 0x000fe400078ec0ff */
[----:B------:R-:W-:Y:S02]  /*7a10*/  F2FP.F16.F32.PACK_AB R12, R12, R15 ;  /* 0x0000000f0c0c723e */ /* 0x000fe400000000ff */
[----:B------:R-:W-:Y:S02]  /*7a20*/  F2FP.F16.F32.PACK_AB R13, R131, R144 ;  /* 0x00000090830d723e */ /* 0x000fe400000000ff */
[----:B------:R-:W-:-:S02]  /*7a30*/  F2FP.F16.F32.PACK_AB R14, R14, R53 ;  /* 0x000000350e0e723e */ /* 0x000fc400000000ff */
[----:B------:R-:W-:Y:S02]  /*7a40*/  F2FP.F16.F32.PACK_AB R15, R132, R141 ;  /* 0x0000008d840f723e */ /* 0x000fe400000000ff */
[----:B0-----:R-:W-:Y:S02]  /*7a50*/  SHF.R.S32.HI R9, RZ, 0x1f, R55 ;  /* 0x0000001fff097819 */ /* 0x001fe40000011437 */
[----:B------:R-:W-:Y:S01]  /*7a60*/  SHF.R.S32.HI R8, RZ, 0x1f, R3 ;  /* 0x0000001fff087819 */ /* 0x000fe20000011403 */
[----:B------:R0:W-:Y:S01]  /*7a70*/  STSM.16.M88.4 [R57], R12 ;  /* 0x0000000c39007844 */ /* 0x0001e20000000200 */
[----:B------:R-:W-:Y:S02]  /*7a80*/  IADD3.X R51, R9, R51, R67, P0, !PT ;  /* 0x0000003309337210 */ /* 0x000fe400007fe443 */
[----:B------:R-:W-:Y:S01]  /*7a90*/  F2FP.F16.F32.PACK_AB R24, R24, R25 ;  /* 0x000000191818723e */ /* 0x000fe200000000ff */
[----:B------:R-:W-:Y:S01]  /*7aa0*/  IMAD R8, R8, UR6, RZ ;  /* 0x0000000608087c24 */ /* 0x000fe2000f8e02ff */
[----:B------:R-:W-:Y:S01]  /*7ab0*/  MOV R58, R58 ;  /* 0x0000003a003a7202 */ /* 0x000fe20000000f00 */
[----:B------:R-:W-:Y:S01]  /*7ac0*/  IMAD.WIDE.U32 R50, R3, UR6, R50 ;  /* 0x0000000603327c25 */ /* 0x000fe2000f8e0032 */
[----:B------:R-:W-:-:S02]  /*7ad0*/  F2FP.F16.F32.PACK_AB R25, R129, R142 ;  /* 0x0000008e8119723e */ /* 0x000fc400000000ff */
[----:B------:R-:W-:Y:S01]  /*7ae0*/  F2FP.F16.F32.PACK_AB R26, R61, R60 ;  /* 0x0000003c3d1a723e */ /* 0x000fe200000000ff */
[----:B------:R-:W-:Y:S01]  /*7af0*/  IMAD R53, R3, UR7, R8 ;  /* 0x0000000703357c24 */ /* 0x000fe2000f8e0208 */
[----:B------:R-:W-:Y:S01]  /*7b00*/  F2FP.F16.F32.PACK_AB R27, R130, R139 ;  /* 0x0000008b821b723e */ /* 0x000fe200000000ff */
[----:B------:R-:W-:Y:S01]  /*7b10*/  ULDC.64 UR6, c[0x0][0xb50] ;  /* 0x0002d40000067ab9 */ /* 0x000fe20000000a00 */
[----:B------:R-:W-:Y:S01]  /*7b20*/  LOP3.LUT R20, R21, 0x380, RZ, 0xc0, !PT ;  /* 0x0000038015147812 */ /* 0x000fe200078ec0ff */
[----:B------:R-:W-:Y:S01]  /*7b30*/  IMAD R3, R52, UR5, RZ ;  /* 0x0000000534037c24 */ /* 0x000fe2000f8e02ff */
[----:B------:R-:W-:Y:S01]  /*7b40*/  F2FP.F16.F32.PACK_AB R4, R65, R64 ;  /* 0x000000404104723e */ /* 0x000fe200000000ff */
[----:B------:R-:W-:Y:S01]  /*7b50*/  STSM.16.M88.4 [R58], R24 ;  /* 0x000000183a007844 */ /* 0x000fe20000000200 */
[----:B------:R-:W-:Y:S02]  /*7b60*/  F2FP.F16.F32.PACK_AB R5, R127, R140 ;  /* 0x0000008c7f05723e */ /* 0x000fe400000000ff */
[----:B------:R-:W-:-:S02]  /*7b70*/  F2FP.F16.F32.PACK_AB R6, R69, R68 ;  /* 0x000000444506723e */ /* 0x000fc400000000ff */
[----:B------:R-:W-:Y:S02]  /*7b80*/  F2FP.F16.F32.PACK_AB R7, R128, R137 ;  /* 0x000000898007723e */ /* 0x000fe400000000ff */
[----:B------:R-:W-:Y:S02]  /*7b90*/  SHF.R.U64 R38, R38, 0x3, RZ ;  /* 0x0000000326267819 */ /* 0x000fe400000012ff */
[----:B------:R-:W-:Y:S01]  /*7ba0*/  LEA R60, R74, R197, 0x7 ;  /* 0x000000c54a3c7211 */ /* 0x000fe200078e38ff */
[----:B------:R1:W-:Y:S01]  /*7bb0*/  STSM.16.M88.4 [R56], R4 ;  /* 0x0000000438007844 */ /* 0x0003e20000000200 */
[----:B------:R-:W-:Y:S02]  /*7bc0*/  SHF.R.U64 R20, R20, 0x3, RZ ;  /* 0x0000000314147819 */ /* 0x000fe400000012ff */
[----:B------:R-:W-:Y:S02]  /*7bd0*/  LOP3.LUT R38, R38, R39, RZ, 0x3c, !PT ;  /* 0x0000002726267212 */ /* 0x000fe400078e3cff */
[----:B------:R-:W-:-:S02]  /*7be0*/  IADD3.X R39, RZ, R49, RZ, P3, !PT ;  /* 0x00000031ff277210 */ /* 0x000fc40001ffe4ff */
[----:B------:R-:W-:Y:S02]  /*7bf0*/  LOP3.LUT P0, RZ, R193, 0x3, RZ, 0xc0, !PT ;  /* 0x00000003c1ff7812 */ /* 0x000fe4000780c0ff */
[----:B0-----:R-:W-:Y:S02]  /*7c00*/  LEA R12, P3, R50, UR6, 0x2 ;  /* 0x00000006320c7c11 */ /* 0x001fe4000f8610ff */
[----:B------:R-:W-:Y:S01]  /*7c10*/  LOP3.LUT R20, R20, R21, RZ, 0x3c, !PT ;  /* 0x0000001514147212 */ /* 0x000fe200078e3cff */
[----:B------:R-:W-:Y:S01]  /*7c20*/  IMAD.X R21, RZ, RZ, R49, P2 ;  /* 0x000000ffff157224 */ /* 0x000fe200010e0631 */
[C---:B------:R-:W-:Y:S02]  /*7c30*/  ISETP.GE.OR P2, PT, R60.reuse, R3, P0 ;  /* 0x000000033c00720c */ /* 0x040fe40000746670 */
[----:B------:R-:W-:Y:S01]  /*7c40*/  F2FP.F16.F32.PACK_AB R8, R73, R72 ;  /* 0x000000484908723e */ /* 0x000fe200000000ff */
[----:B-1----:R-:W-:Y:S01]  /*7c50*/  VIADD R4, R60, 0x8 ;  /* 0x000000083c047836 */ /* 0x002fe20000000000 */
[----:B------:R-:W-:Y:S01]  /*7c60*/  F2FP.F16.F32.PACK_AB R9, R126, R135 ;  /* 0x000000877e09723e */ /* 0x000fe200000000ff */
[----:B------:R-:W-:Y:S01]  /*7c70*/  IMAD.IADD R5, R51, 0x1, R53 ;  /* 0x0000000133057824 */ /* 0x000fe200078e0235 */
[----:B------:R-:W-:-:S02]  /*7c80*/  F2FP.F16.F32.PACK_AB R10, R77, R76 ;  /* 0x0000004c4d0a723e */ /* 0x000fc400000000ff */
[----:B------:R-:W-:Y:S02]  /*7c90*/  F2FP.F16.F32.PACK_AB R11, R121, R138 ;  /* 0x0000008a790b723e */ /* 0x000fe400000000ff */
[----:B------:R-:W-:Y:S02]  /*7ca0*/  ISETP.GE.OR P0, PT, R4, R3, P0 ;  /* 0x000000030400720c */ /* 0x000fe40000706670 */
[----:B------:R-:W-:Y:S01]  /*7cb0*/  LEA.HI.X R13, R50, UR7, R5, 0x2, P3 ;  /* 0x00000007320d7c11 */ /* 0x000fe200098f1405 */
[----:B------:R-:W-:Y:S01]  /*7cc0*/  STSM.16.M88.4 [R54], R8 ;  /* 0x0000000836007844 */ /* 0x000fe20000000200 */
[----:B------:R-:W-:Y:S02]  /*7cd0*/  F2FP.F16.F32.PACK_AB R4, R81, R80 ;  /* 0x000000505104723e */ /* 0x000fe400000000ff */
[----:B------:R-:W-:Y:S01]  /*7ce0*/  F2FP.F16.F32.PACK_AB R5, R123, R136 ;  /* 0x000000887b05723e */ /* 0x000fe200000000ff */
[----:B------:R-:W-:Y:S01]  /*7cf0*/  SHFL.IDX PT, R50, R12, RZ, 0x1c1f ;  /* 0x001c1fff0c327589 */ /* 0x000fe200000e0000 */
[----:B------:R-:W-:-:S02]  /*7d00*/  F2FP.F16.F32.PACK_AB R6, R85, R84 ;  /* 0x000000545506723e */ /* 0x000fc400000000ff */
[----:B------:R-:W-:Y:S01]  /*7d10*/  F2FP.F16.F32.PACK_AB R7, R124, R133 ;  /* 0x000000857c07723e */ /* 0x000fe200000000ff */
[----:B------:R-:W0:Y:S01]  /*7d20*/  SHFL.IDX PT, R51, R13, RZ, 0x1c1f ;  /* 0x001c1fff0d337589 */ /* 0x000e2200000e0000 */
[----:B------:R-:W-:Y:S02]  /*7d30*/  F2FP.F16.F32.PACK_AB R88, R89, R88 ;  /* 0x000000585958723e */ /* 0x000fe400000000ff */
[----:B------:R-:W-:Y:S01]  /*7d40*/  F2FP.F16.F32.PACK_AB R96, R97, R96 ;  /* 0x000000606160723e */ /* 0x000fe200000000ff */
[----:B------:R-:W-:Y:S01]  /*7d50*/  STSM.16.M88.4 [R22], R4 ;  /* 0x0000000416007844 */ /* 0x000fe20000000200 */
[----:B------:R-:W-:Y:S02]  /*7d60*/  MOV R86, R86 ;  /* 0x0000005600567202 */ /* 0x000fe40000000f00 */
[----:B------:R-:W-:Y:S01]  /*7d70*/  F2FP.F16.F32.PACK_AB R89, R125, R134 ;  /* 0x000000867d59723e */ /* 0x000fe200000000ff */
[----:B------:R-:W-:Y:S01]  /*7d80*/  SHFL.IDX PT, R54, R12, 0x1, 0x1c1f ;  /* 0x003c1f000c367f89 */ /* 0x000fe200000e0000 */
[----:B------:R-:W-:-:S02]  /*7d90*/  F2FP.F16.F32.PACK_AB R90, R93, R92 ;  /* 0x0000005c5d5a723e */ /* 0x000fc400000000ff */
[----:B------:R-:W-:Y:S01]  /*7da0*/  F2FP.F16.F32.PACK_AB R91, R95, R94 ;  /* 0x0000005e5f5b723e */ /* 0x000fe200000000ff */
[----:B------:R-:W1:Y:S01]  /*7db0*/  SHFL.IDX PT, R55, R13, 0x1, 0x1c1f ;  /* 0x003c1f000d377f89 */ /* 0x000e6200000e0000 */
[----:B------:R-:W-:Y:S02]  /*7dc0*/  F2FP.F16.F32.PACK_AB R97, R99, R98 ;  /* 0x000000626361723e */ /* 0x000fe400000000ff */
[----:B------:R-:W-:Y:S01]  /*7dd0*/  F2FP.F16.F32.PACK_AB R104, R105, R104 ;  /* 0x000000686968723e */ /* 0x000fe200000000ff */
[----:B------:R-:W-:Y:S01]  /*7de0*/  STSM.16.M88.4 [R86], R88 ;  /* 0x0000005856007844 */ /* 0x000fe20000000200 */
[----:B------:R-:W-:Y:S02]  /*7df0*/  MOV R82, R82 ;  /* 0x0000005200527202 */ /* 0x000fe40000000f00 */
[----:B------:R-:W-:Y:S02]  /*7e00*/  F2FP.F16.F32.PACK_AB R98, R101, R100 ;  /* 0x000000646562723e */ /* 0x000fe400000000ff */
[----:B------:R-:W-:-:S02]  /*7e10*/  F2FP.F16.F32.PACK_AB R99, R103, R102 ;  /* 0x000000666763723e */ /* 0x000fc400000000ff */
[----:B------:R-:W-:Y:S02]  /*7e20*/  F2FP.F16.F32.PACK_AB R105, R107, R106 ;  /* 0x0000006a6b69723e */ /* 0x000fe400000000ff */
[----:B------:R-:W-:Y:S01]  /*7e30*/  F2FP.F16.F32.PACK_AB R112, R113, R112 ;  /* 0x000000707170723e */ /* 0x000fe200000000ff */
[----:B------:R-:W-:Y:S01]  /*7e40*/  STSM.16.M88.4 [R82], R96 ;  /* 0x0000006052007844 */ /* 0x000fe20000000200 */
[----:B------:R-:W-:Y:S02]  /*7e50*/  MOV R78, R78 ;  /* 0x0000004e004e7202 */ /* 0x000fe40000000f00 */
[----:B------:R-:W-:Y:S02]  /*7e60*/  F2FP.F16.F32.PACK_AB R106, R109, R108 ;  /* 0x0000006c6d6a723e */ /* 0x000fe400000000ff */
[----:B------:R-:W-:Y:S02]  /*7e70*/  F2FP.F16.F32.PACK_AB R107, R111, R110 ;  /* 0x0000006e6f6b723e */ /* 0x000fe400000000ff */
[----:B------:R-:W-:-:S02]  /*7e80*/  F2FP.F16.F32.PACK_AB R113, R115, R114 ;  /* 0x000000727371723e */ /* 0x000fc400000000ff */
[----:B------:R-:W-:Y:S01]  /*7e90*/  F2FP.F16.F32.PACK_AB R114, R117, R116 ;  /* 0x000000747572723e */ /* 0x000fe200000000ff */
[----:B------:R-:W-:Y:S01]  /*7ea0*/  STSM.16.M88.4 [R78], R104 ;  /* 0x000000684e007844 */ /* 0x000fe20000000200 */
[----:B------:R-:W-:Y:S02]  /*7eb0*/  F2FP.F16.F32.PACK_AB R115, R119, R118 ;  /* 0x000000767773723e */ /* 0x000fe400000000ff */
[C---:B------:R-:W-:Y:S02]  /*7ec0*/  IADD3 R35, P5, R48.reuse, 0x2000, RZ ;  /* 0x0000200030237810 */ /* 0x040fe40007fbe0ff */
[----:B------:R-:W-:Y:S01]  /*7ed0*/  IADD3 R33, P6, R48, 0x3000, RZ ;  /* 0x0000300030217810 */ /* 0x000fe20007fde0ff */
[----:B------:R-:W-:Y:S01]  /*7ee0*/  STSM.16.M88.4 [R75], R112 ;  /* 0x000000704b007844 */ /* 0x000fe20000000200 */
[----:B------:R-:W-:Y:S02]  /*7ef0*/  LOP3.LUT R34, R35, 0x380, RZ, 0xc0, !PT ;  /* 0x0000038023227812 */ /* 0x000fe400078ec0ff */
[----:B------:R-:W-:Y:S01]  /*7f00*/  LOP3.LUT R32, R33, 0x380, RZ, 0xc0, !PT ;  /* 0x0000038021207812 */ /* 0x000fe200078ec0ff */
[----:B------:R-:W-:Y:S01]  /*7f10*/  BAR.SYNC.DEFER_BLOCKING 0x1, 0x100 ;  /* 0x0044000000007b1d */ /* 0x000fe20000010000 */
[----:B------:R-:W-:-:S02]  /*7f20*/  SHF.R.U64 R34, R34, 0x3, RZ ;  /* 0x0000000322227819 */ /* 0x000fc400000012ff */
[----:B------:R-:W-:Y:S02]  /*7f30*/  SHF.R.U64 R32, R32, 0x3, RZ ;  /* 0x0000000320207819 */ /* 0x000fe400000012ff */
[----:B------:R-:W-:Y:S01]  /*7f40*/  LOP3.LUT R34, R34, R35, RZ, 0x3c, !PT ;  /* 0x0000002322227212 */ /* 0x000fe200078e3cff */
[--C-:B------:R-:W-:Y:S01]  /*7f50*/  IMAD.X R35, RZ, RZ, R49.reuse, P5 ;  /* 0x000000ffff237224 */ /* 0x100fe200028e0631 */
[----:B------:R-:W-:Y:S01]  /*7f60*/  LOP3.LUT R32, R32, R33, RZ, 0x3c, !PT ;  /* 0x0000002120207212 */ /* 0x000fe200078e3cff */
[----:B------:R-:W-:Y:S01]  /*7f70*/  IMAD.X R33, RZ, RZ, R49, P6 ;  /* 0x000000ffff217224 */ /* 0x000fe200030e0631 */
[C---:B------:R-:W-:Y:S02]  /*7f80*/  IADD3 R37, P4, R48.reuse, 0x1000, RZ ;  /* 0x0000100030257810 */ /* 0x040fe40007f9e0ff */
[----:B------:R-:W-:Y:S02]  /*7f90*/  IADD3 R43, P5, R48, 0x9000, RZ ;  /* 0x00009000302b7810 */ /* 0x000fe40007fbe0ff */
[----:B------:R-:W-:-:S02]  /*7fa0*/  LOP3.LUT R36, R37, 0x380, RZ, 0xc0, !PT ;  /* 0x0000038025247812 */ /* 0x000fc400078ec0ff */
[----:B------:R-:W-:Y:S02]  /*7fb0*/  LOP3.LUT R42, R43, 0x380, RZ, 0xc0, !PT ;  /* 0x000003802b2a7812 */ /* 0x000fe400078ec0ff */
[----:B------:R-:W-:Y:S01]  /*7fc0*/  SHF.R.U64 R36, R36, 0x3, RZ ;  /* 0x0000000324247819 */ /* 0x000fe200000012ff */
[----:B------:R-:W-:Y:S01]  /*7fd0*/  UIMAD UR5, UR12, UR8, URZ ;  /* 0x000000080c0572a4 */ /* 0x000fe2000f8e023f */
[----:B------:R-:W-:Y:S02]  /*7fe0*/  SHF.R.U64 R42, R42, 0x3, RZ ;  /* 0x000000032a2a7819 */ /* 0x000fe400000012ff */
[----:B------:R-:W-:Y:S02]  /*7ff0*/  LOP3.LUT R36, R36, R37, RZ, 0x3c, !PT ;  /* 0x0000002524247212 */ /* 0x000fe400078e3cff */
[----:B------:R-:W-:Y:S01]  /*8000*/  IADD3.X R37, RZ, R49, RZ, P4, !PT ;  /* 0x00000031ff257210 */ /* 0x000fe200027fe4ff */
[----:B0-----:R-:W-:Y:S01]  /*8010*/  @!P2 ST.E desc[UR36][R50.64], R2 ;  /* 0x000000023200a985 */ /* 0x001fe2000c101924 */
[C---:B------:R-:W-:Y:S01]  /*8020*/  IADD3 R41, P4, R48.reuse, 0x8000, RZ ;  /* 0x0000800030297810 */ /* 0x040fe20007f9e0ff */
[----:B------:R-:W-:Y:S01]  /*8030*/  UIMAD.WIDE.U32 UR6, UR11, UR8, URZ ;  /* 0x000000080b0672a5 */ /* 0x000fe2000f8e003f */
[----:B------:R-:W-:Y:S01]  /*8040*/  IADD3 R45, P6, R48, 0xa000, RZ ;  /* 0x0000a000302d7810 */ /* 0x000fe20007fde0ff */
[----:B-1----:R0:W-:Y:S01]  /*8050*/  @!P0 ST.E desc[UR36][R54.64], R0 ;  /* 0x0000000036008985 */ /* 0x0021e2000c101924 */
[----:B------:R-:W-:Y:S01]  /*8060*/  UIMAD UR5, UR11, UR9, UR5 ;  /* 0x000000090b0572a4 */ /* 0x000fe2000f8e0205 */
[----:B------:R-:W-:-:S02]  /*8070*/  LOP3.LUT R42, R42, R43, RZ, 0x3c, !PT ;  /* 0x0000002b2a2a7212 */ /* 0x000fc400078e3cff */
[----:B------:R1:W5:Y:S01]  /*8080*/  LD.E.128 R8, desc[UR36][R34.64] ;  /* 0x0000002422087980 */ /* 0x000362000c101d00 */
[----:B------:R-:W-:Y:S01]  /*8090*/  LOP3.LUT R40, R41, 0x380, RZ, 0xc0, !PT ;  /* 0x0000038029287812 */ /* 0x000fe200078ec0ff */
[----:B------:R-:W-:Y:S01]  /*80a0*/  ULDC.64 UR8, c[0x0][0xaf0] ;  /* 0x0002bc0000087ab9 */ /* 0x000fe20000000a00 */
[----:B------:R-:W-:Y:S01]  /*80b0*/  LOP3.LUT R44, R45, 0x380, RZ, 0xc0, !PT ;  /* 0x000003802d2c7812 */ /* 0x000fe200078ec0ff */
[----:B------:R2:W5:Y:S01]  /*80c0*/  LD.E.128 R4, desc[UR36][R32.64] ;  /* 0x0000002420047980 */ /* 0x000562000c101d00 */
[----:B------:R-:W-:Y:S02]  /*80d0*/  LOP3.LUT R43, R48, 0x380, RZ, 0xc0, !PT ;  /* 0x00000380302b7812 */ /* 0x000fe400078ec0ff */
[----:B------:R-:W-:Y:S01]  /*80e0*/  LOP3.LUT R46, R155, 0x380, RZ, 0xc0, !PT ;  /* 0x000003809b2e7812 */ /* 0x000fe200078ec0ff */
[----:B0-----:R-:W0:Y:S01]  /*80f0*/  @P1 LDC R0, c[0x0][0xbec] ;  /* 0x0002fb00ff001b82 */ /* 0x001e220000000800 */
[----:B------:R3:W5:Y:S01]  /*8100*/  LD.E.128 R84, desc[UR36][R30.64] ;  /* 0x000000241e547980 */ /* 0x000762000c101d00 */
[----:B------:R-:W-:Y:S01]  /*8110*/  UIADD3 UR7, UR7, UR5, URZ ;  /* 0x0000000507077290 */ /* 0x000fe2000fffe03f */
[----:B------:R-:W-:-:S02]  /*8120*/  SHF.R.U64 R40, R40, 0x3, RZ ;  /* 0x0000000328287819 */ /* 0x000fc400000012ff */
[----:B------:R4:W5:Y:S03]  /*8130*/  LD.E.128 R56, desc[UR36][R20.64] ;  /* 0x0000002414387980 */ /* 0x000966000c101d00 */
[----:B-1----:R-:W1:Y:S01]  /*8140*/  @P1 LDC R35, c[0x0][0xbf0] ;  /* 0x0002fc00ff231b82 */ /* 0x002e620000000800 */
[----:B--2---:R-:W-:Y:S01]  /*8150*/  LEA R33, R19, R23, 0x5 ;  /* 0x0000001713217211 */ /* 0x004fe200078e28ff */
[----:B------:R2:W5:Y:S01]  /*8160*/  LD.E.128 R64, desc[UR36][R28.64] ;  /* 0x000000241c407980 */ /* 0x000562000c101d00 */
[----:B------:R-:W-:Y:S02]  /*8170*/  SHF.R.U64 R44, R44, 0x3, RZ ;  /* 0x000000032c2c7819 */ /* 0x000fe400000012ff */
[----:B------:R-:W-:Y:S01]  /*8180*/  SHF.R.U64 R43, R43, 0x3, RZ ;  /* 0x000000032b2b7819 */ /* 0x000fe200000012ff */
[----:B------:R0:W5:Y:S01]  /*8190*/  LD.E.128 R24, desc[UR36][R36.64] ;  /* 0x0000002424187980 */ /* 0x000162000c101d00 */
[----:B------:R-:W-:Y:S01]  /*81a0*/  SHF.R.U64 R46, R46, 0x3, RZ ;  /* 0x000000032e2e7819 */ /* 0x000fe200000012ff */
[----:B---3--:R-:W3:Y:S01]  /*81b0*/  LDC.64 R30, c[0x0][0xae0] ;  /* 0x0002b800ff1e7b82 */ /* 0x008ee20000000a00 */
[----:B------:R-:W-:Y:S01]  /*81c0*/  IMAD R33, R74, 0x80, R33 ;  /* 0x000000804a217824 */ /* 0x000fe200078e0221 */
[----:B------:R-:W-:Y:S01]  /*81d0*/  UIMAD UR5, UR10, UR8, URZ ;  /* 0x000000080a0572a4 */ /* 0x000fe2000f8e023f */
[----:B------:R-:W-:Y:S01]  /*81e0*/  LOP3.LUT R40, R40, R41, RZ, 0x3c, !PT ;  /* 0x0000002928287212 */ /* 0x000fe200078e3cff */
[----:B------:R-:W-:Y:S01]  /*81f0*/  IMAD.X R41, RZ, RZ, R49, P4 ;  /* 0x000000ffff297224 */ /* 0x000fe200020e0631 */
[----:B------:R-:W-:Y:S01]  /*8200*/  LOP3.LUT R44, R44, R45, RZ, 0x3c, !PT ;  /* 0x0000002d2c2c7212 */ /* 0x000fe200078e3cff */
[----:B------:R0:W5:Y:S01]  /*8210*/  LD.E.128 R12, desc[UR36][R38.64] ;  /* 0x00000024260c7980 */ /* 0x000162000c101d00 */
[----:B------:R-:W-:Y:S01]  /*8220*/  LOP3.LUT R48, R43, R48, RZ, 0x3c, !PT ;  /* 0x000000302b307212 */ /* 0x000fe200078e3cff */
[----:B0-----:R-:W-:Y:S01]  /*8230*/  @P1 IMAD.HI.U32 R0, R33, R0, RZ ;  /* 0x0000000021001227 */ /* 0x001fe200078e00ff */
[----:B------:R-:W-:-:S03]  /*8240*/  LOP3.LUT R46, R46, R155, RZ, 0x3c, !PT ;  /* 0x0000009b2e2e7212 */ /* 0x000fc600078e3cff */
[----:B----4-:R-:W-:Y:S01]  /*8250*/  IMAD.MOV.U32 R20, RZ, RZ, R33 ;  /* 0x000000ffff147224 */ /* 0x010fe200078e0021 */
[----:B------:R-:W-:Y:S01]  /*8260*/  UIMAD UR5, UR60, UR9, UR5 ;  /* 0x000000093c0572a4 */ /* 0x000fe2000f8e0205 */
[----:B------:R-:W-:Y:S01]  /*8270*/  IMAD.X R43, RZ, RZ, R49, P5 ;  /* 0x000000ffff2b7224 */ /* 0x000fe200028e0631 */
[----:B------:R-:W-:Y:S01]  /*8280*/  IADD3.X R45, RZ, R49, RZ, P6, !PT ;  /* 0x00000031ff2d7210 */ /* 0x000fe200037fe4ff */
[----:B------:R0:W5:Y:S01]  /*8290*/  LD.E.128 R60, desc[UR36][R48.64] ;  /* 0x00000024303c7980 */ /* 0x000162000c101d00 */
[----:B-1----:R-:W-:Y:S01]  /*82a0*/  @P1 SHF.R.U32.HI R20, RZ, R35, R0 ;  /* 0x00000023ff141219 */ /* 0x002fe20000011600 */
[----:B------:R-:W-:Y:S02]  /*82b0*/  UIMAD.WIDE.U32 UR60, UR60, UR8, UR6 ;  /* 0x000000083c3c72a5 */ /* 0x000fe4000f8e0006 */
[----:B------:R0:W5:Y:S01]  /*82c0*/  LD.E.128 R80, desc[UR36][R40.64] ;  /* 0x0000002428507980 */ /* 0x000162000c101d00 */
[----:B--2---:R-:W-:Y:S02]  /*82d0*/  IADD3 R29, -R20, RZ, RZ ;  /* 0x000000ff141d7210 */ /* 0x004fe40007ffe1ff */
[----:B------:R-:W-:Y:S01]  /*82e0*/  SHF.R.S32.HI R21, RZ, 0x1f, R20 ;  /* 0x0000001fff157819 */ /* 0x000fe20000011414 */
[----:B------:R-:W-:Y:S01]  /*82f0*/  UIADD3 UR61, UR61, UR5, URZ ;  /* 0x000000053d3d7290 */ /* 0x000fe2000fffe03f */
[----:B------:R0:W5:Y:S01]  /*8300*/  LD.E.128 R76, desc[UR36][R42.64] ;  /* 0x000000242a4c7980 */ /* 0x000162000c101d00 */
[----:B------:R-:W-:Y:S01]  /*8310*/  IMAD R29, R52, R29, R33 ;  /* 0x0000001d341d7224 */ /* 0x000fe200078e0221 */
[----:B------:R-:W-:Y:S01]  /*8320*/  ULDC.64 UR6, c[0x0][0xad8] ;  /* 0x0002b60000067ab9 */ /* 0x000fe20000000a00 */
[----:B---3--:R-:W-:Y:S01]  /*8330*/  IMAD R21, R21, R30, RZ ;  /* 0x0000001e15157224 */ /* 0x008fe200078e02ff */
[----:B------:R0:W5:Y:S02]  /*8340*/  LD.E.128 R68, desc[UR36][R44.64] ;  /* 0x000000242c447980 */ /* 0x000164000c101d00 */
[----:B------:R-:W-:-:S02]  /*8350*/  SHF.R.S32.HI R0, RZ, 0x1f, R29 ;  /* 0x0000001fff007819 */ /* 0x000fc4000001141d */
[----:B------:R0:W5:Y:S01]  /*8360*/  LD.E.128 R48, desc[UR36][R46.64] ;  /* 0x000000242e307980 */ /* 0x000162000c101d00 */
[C---:B------:R-:W-:Y:S01]  /*8370*/  IMAD R31, R20.reuse, R31, R21 ;  /* 0x0000001f141f7224 */ /* 0x040fe200078e0215 */
[----:B------:R-:W-:Y:S01]  /*8380*/  @!PT LDS RZ, [RZ] ;  /* 0x00000000fffff984 */ /* 0x000fe20000000800 */
[----:B------:R-:W-:Y:S01]  /*8390*/  @!PT LDS RZ, [RZ] ;  /* 0x00000000fffff984 */ /* 0x000fe20000000800 */
[----:B------:R-:W-:Y:S01]  /*83a0*/  @!PT LDS RZ, [RZ] ;  /* 0x00000000fffff984 */ /* 0x000fe20000000800 */
[----:B------:R-:W-:Y:S01]  /*83b0*/  @!PT LDS RZ, [RZ] ;  /* 0x00000000fffff984 */ /* 0x000fe20000000800 */
[----:B------:R1:W-:Y:S06]  /*83c0*/  MEMBAR.ALL.CTA ;  /* 0x0000000000007992 */ /* 0x0003ec0000008000 */
[----:B-1----:R-:W1:Y:S01]  /*83d0*/  FENCE.VIEW.ASYNC.S ;  /* 0x00000000000073c6 */ /* 0x002e620000000000 */
[----:B------:R-:W-:-:S04]  /*83e0*/  IMAD.WIDE.U32 R20, R20, R30, UR60 ;  /* 0x0000003c14147e25 */ /* 0x000fc8000f8e001e */
[----:B------:R-:W-:Y:S02]  /*83f0*/  IMAD.IADD R21, R21, 0x1, R31 ;  /* 0x0000000115157824 */ /* 0x000fe400078e021f */
[----:B------:R-:W-:Y:S02]  /*8400*/  IMAD R2, R0, UR6, RZ ;  /* 0x0000000600027c24 */ /* 0x000fe4000f8e02ff */
[----:B------:R-:W-:Y:S01]  /*8410*/  IMAD R74, R74, 0x80, R23 ;  /* 0x000000804a4a7824 */ /* 0x000fe200078e0217 */
[----:B------:R-:W-:Y:S01]  /*8420*/  UIADD3 UR4, UR4, 0x30820, URZ ;  /* 0x0003082004047890 */ /* 0x000fe2000fffe03f */
[C---:B------:R-:W-:Y:S02]  /*8430*/  IMAD R31, R29.reuse, UR7, R2 ;  /* 0x000000071d1f7c24 */ /* 0x040fe4000f8e0202 */
[----:B------:R-:W-:Y:S01]  /*8440*/  IMAD.WIDE.U32 R20, R29, UR6, R20 ;  /* 0x000000061d147c25 */ /* 0x000fe2000f8e0014 */
[----:B------:R-:W-:Y:S01]  /*8450*/  UIADD3 UR38, UR38, 0x1, URZ ;  /* 0x0000000126267890 */ /* 0x000fe2000fffe03f */
[-C--:B------:R-:W-:Y:S01]  /*8460*/  ISETP.GE.AND P2, PT, R74, R3.reuse, PT ;  /* 0x000000034a00720c */ /* 0x080fe20003f46270 */
[----:B------:R-:W-:Y:S01]  /*8470*/  ULDC.64 UR6, c[0x0][0xa80] ;  /* 0x0002a00000067ab9 */ /* 0x000fe20000000a00 */
[----:B------:R-:W-:Y:S01]  /*8480*/  IMAD.IADD R21, R21, 0x1, R31 ;  /* 0x0000000115157824 */ /* 0x000fe200078e021f */
[----:B------:R-:W-:Y:S01]  /*8490*/  UPRMT UR4, URZ, 0x654, UR4 ;  /* 0x000006543f047896 */ /* 0x000fe20008000004 */
[----:B------:R-:W-:Y:S01]  /*84a0*/  LEA R2, P3, R20, UR6, 0x1 ;  /* 0x0000000614027c11 */ /* 0x000fe2000f8608ff */
[----:B------:R-:W-:Y:S01]  /*84b0*/  ULDC UR5, c[0x0][0xc] ;  /* 0x0000030000057ab9 */ /* 0x000fe20000000800 */
[----:B------:R-:W-:Y:S01]  /*84c0*/  UISETP.NE.AND UP0, UPT, UR38, 0x2, UPT ;  /* 0x000000022600788c */ /* 0x000fe2000bf05270 */
[----:B------:R-:W-:Y:S01]  /*84d0*/  IADD3 R0, R74, 0x20, RZ ;  /* 0x000000204a007810 */ /* 0x000fe20007ffe0ff */
[----:B------:R-:W-:Y:S01]  /*84e0*/  UIADD3 UR13, UR5, UR13, URZ ;  /* 0x0000000d050d7290 */ /* 0x000fe2000fffe03f */
[----:B------:R-:W-:Y:S01]  /*84f0*/  LEA.HI.X R34, R20, UR7, R21, 0x1, P3 ;  /* 0x0000000714227c11 */ /* 0x000fe200098f0c15 */
[----:B------:R-:W-:Y:S01]  /*8500*/  USEL UR6, URZ, 0x1, UP0 ;  /* 0x000000013f067887 */ /* 0x000fe20008000000 */
[-C--:B------:R-:W-:Y:S01]  /*8510*/  ISETP.GE.AND P0, PT, R0, R3.reuse, PT ;  /* 0x000000030000720c */ /* 0x080fe20003f06270 */
[----:B------:R-:W-:Y:S01]  /*8520*/  VIADD R0, R74, 0x40 ;  /* 0x000000404a007836 */ /* 0x000fe20000000000 */
[----:B------:R-:W-:Y:S01]  /*8530*/  USEL UR38, UR38, URZ, UP0 ;  /* 0x0000003f26267287 */ /* 0x000fe20008000000 */
[----:B-1----:R0:W1:Y:S01]  /*8540*/  SHFL.IDX PT, R28, R2, RZ, 0x181f ;  /* 0x00181fff021c7589 */ /* 0x00206200000e0000 */
[----:B------:R-:W-:Y:S01]  /*8550*/  ULOP3.LUT UR39, UR39, UR6, URZ, 0x3c, !UPT ;  /* 0x0000000627277292 */ /* 0x000fe2000f8e3c3f */
[----:B------:R-:W-:Y:S01]  /*8560*/  MOV R22, UR13 ;  /* 0x0000000d00167c02 */ /* 0x000fe20008000f00 */
[----:B------:R-:W-:Y:S01]  /*8570*/  SYNCS.ARRIVE.TRANS64.RED.A1T0 RZ, [UR4], RZ ;  /* 0x000000ffffff79a7 */ /* 0x000fe20008100404 */
[----:B------:R0:W2:Y:S01]  /*8580*/  SHFL.IDX PT, R29, R34, RZ, 0x181f ;  /* 0x00181fff221d7589 */ /* 0x0000a200000e0000 */
[----:B------:R-:W-:Y:S01]  /*8590*/  BSSY B0, `(.L_x_31) ;  /* 0x000000f000007945 */ /* 0x000fe20003800000 */
[----:B------:R-:W-:-:S03]  /*85a0*/  ISETP.GE.AND P1, PT, R0, R3, PT ;  /* 0x000000030000720c */ /* 0x000fc60003f26270 */
[----:B------:R-:W-:Y:S10]  /*85b0*/  @P2 BRA `(.L_x_32) ;  /* 0x0000000000302947 */ /* 0x000ff40003800000 */
[----:B------:R-:W-:Y:S02]  /*85c0*/  ULDC UR4, c[0x0][0xac8] ;  /* 0x0002b20000047ab9 */ /* 0x000fe40000000800 */
[----:B------:R-:W-:Y:S02]  /*85d0*/  ISETP.GE.AND P3, PT, R18, UR4, PT ;  /* 0x0000000412007c0c */ /* 0x000fe4000bf66270 */
[----:B------:R-:W-:Y:S02]  /*85e0*/  ISETP.GE.AND P4, PT, R17, UR4, PT ;  /* 0x0000000411007c0c */ /* 0x000fe4000bf86270 */
[----:B------:R-:W-:-:S09]  /*85f0*/  ISETP.GE.AND P2, PT, R16, UR4, PT ;  /* 0x0000000410007c0c */ /* 0x000fd2000bf46270 */
[-C--:B-1----:R-:W-:Y:S02]  /*8600*/  @!P3 LEA R30, P5, R18, R28.reuse, 0x1 ;  /* 0x0000001c121eb211 */ /* 0x082fe400078a08ff */
[C---:B------:R-:W-:Y:S02]  /*8610*/  @!P4 LEA R32, P6, R17.reuse, R28, 0x1 ;  /* 0x0000001c1120c211 */ /* 0x040fe400078c08ff */
[----:B--2---:R-:W-:Y:S01]  /*8620*/  @!P2 IMAD.WIDE R20, R16, 0x2, R28 ;  /* 0x000000021014a825 */ /* 0x004fe200078e021c */
[-C--:B------:R-:W-:Y:S02]  /*8630*/  @!P3 LEA.HI.X R31, R18, R29.reuse, R203, 0x1, P5 ;  /* 0x0000001d121fb211 */ /* 0x080fe400028f0ccb */
[----:B------:R-:W-:Y:S02]  /*8640*/  @!P4 LEA.HI.X R33, R17, R29, R202, 0x1, P6 ;  /* 0x0000001d1121c211 */ /* 0x000fe400030f0cca */
[----:B-----5:R3:W-:Y:S04]  /*8650*/  @!P2 ST.E.128 desc[UR36][R20.64], R60 ;  /* 0x0000003c1400a985 */ /* 0x0207e8000c101d24 */
[----:B------:R3:W-:Y:S04]  /*8660*/  @!P3 ST.E.128 desc[UR36][R30.64], R84 ;  /* 0x000000541e00b985 */ /* 0x0007e8000c101d24 */
[----:B------:R3:W-:Y:S02]  /*8670*/  @!P4 ST.E.128 desc[UR36][R32.64], R80 ;  /* 0x000000502000c985 */ /* 0x0007e4000c101d24 */
.L_x_32:
[----:B------:R-:W-:Y:S05]  /*8680*/  BSYNC B0 ;  /* 0x0000000000007941 */ /* 0x000fea0003800000 */
.L_x_31:
[----:B--2---:R2:W4:Y:S01]  /*8690*/  SHFL.IDX PT, R29, R34, 0x1, 0x181f ;  /* 0x00381f00221d7f89 */ /* 0x00452200000e0000 */
[----:B------:R-:W-:Y:S03]  /*86a0*/  BSSY B0, `(.L_x_33) ;  /* 0x000000f000007945 */ /* 0x000fe60003800000 */
[----:B-1----:R2:W1:Y:S01]  /*86b0*/  SHFL.IDX PT, R28, R2, 0x1, 0x181f ;  /* 0x00381f00021c7f89 */ /* 0x00246200000e0000 */
[----:B------:R-:W-:Y:S05]  /*86c0*/  @P0 BRA `(.L_x_34) ;  /* 0x0000000000300947 */ /* 0x000fea0003800000 */
[----:B------:R-:W-:Y:S02]  /*86d0*/  ULDC UR4, c[0x0][0xac8] ;  /* 0x0002b20000047ab9 */ /* 0x000fe40000000800 */
[----:B------:R-:W-:Y:S02]  /*86e0*/  ISETP.GE.AND P4, PT, R18, UR4, PT ;  /* 0x0000000412007c0c */ /* 0x000fe4000bf86270 */
[----:B------:R-:W-:Y:S02]  /*86f0*/  ISETP.GE.AND P5, PT, R17, UR4, PT ;  /* 0x0000000411007c0c */ /* 0x000fe4000bfa6270 */
[----:B------:R-:W-:-:S09]  /*8700*/  ISETP.GE.AND P3, PT, R16, UR4, PT ;  /* 0x0000000410007c0c */ /* 0x000fd2000bf66270 */
[-C--:B-1-3--:R-:W-:Y:S02]  /*8710*/  @!P4 LEA R30, P0, R18, R28.reuse, 0x1 ;  /* 0x0000001c121ec211 */ /* 0x08afe400078008ff */
[C---:B------:R-:W-:Y:S02]  /*8720*/  @!P5 LEA R32, P2, R17.reuse, R28, 0x1 ;  /* 0x0000001c1120d211 */ /* 0x040fe400078408ff */
[----:B----4-:R-:W-:Y:S01]  /*8730*/  @!P3 IMAD.WIDE R20, R16, 0x2, R28 ;  /* 0x000000021014b825 */ /* 0x010fe200078e021c */
[-C--:B------:R-:W-:Y:S02]  /*8740*/  @!P4 LEA.HI.X R31, R18, R29.reuse, R203, 0x1, P0 ;  /* 0x0000001d121fc211 */ /* 0x080fe400000f0ccb */
[----:B------:R-:W-:Y:S02]  /*8750*/  @!P5 LEA.HI.X R33, R17, R29, R202, 0x1, P2 ;  /* 0x0000001d1121d211 */ /* 0x000fe400010f0cca */
[----:B-----5:R1:W-:Y:S04]  /*8760*/  @!P3 ST.E.128 desc[UR36][R20.64], R24 ;  /* 0x000000181400b985 */ /* 0x0203e8000c101d24 */
[----:B------:R1:W-:Y:S04]  /*8770*/  @!P4 ST.E.128 desc[UR36][R30.64], R64 ;  /* 0x000000401e00c985 */ /* 0x0003e8000c101d24 */
[----:B------:R1:W-:Y:S02]  /*8780*/  @!P5 ST.E.128 desc[UR36][R32.64], R76 ;  /* 0x0000004c2000d985 */ /* 0x0003e4000c101d24 */
.L_x_34:
[----:B------:R-:W-:Y:S05]  /*8790*/  BSYNC B0 ;  /* 0x0000000000007941 */ /* 0x000fea0003800000 */
.L_x_33:
[----:B-1---5:R1:W0:Y:S01]  /*87a0*/  SHFL.IDX PT, R25, R34, 0x2, 0x181f ;  /* 0x00581f0022197f89 */ /* 0x02222200000e0000 */
[----:B------:R-:W-:Y:S03]  /*87b0*/  BSSY B0, `(.L_x_35) ;  /* 0x000000f000007945 */ /* 0x000fe60003800000 */
[----:B------:R1:W0:Y:S01]  /*87c0*/  SHFL.IDX PT, R24, R2, 0x2, 0x181f ;  /* 0x00581f0002187f89 */ /* 0x00022200000e0000 */
[----:B------:R-:W-:Y:S05]  /*87d0*/  @P1 BRA `(.L_x_36) ;  /* 0x0000000000301947 */ /* 0x000fea0003800000 */
[----:B------:R-:W-:Y:S02]  /*87e0*/  ULDC UR4, c[0x0][0xac8] ;  /* 0x0002b20000047ab9 */ /* 0x000fe40000000800 */
[----:B------:R-:W-:Y:S02]  /*87f0*/  ISETP.GE.AND P3, PT, R18, UR4, PT ;  /* 0x0000000412007c0c */ /* 0x000fe4000bf66270 */
[----:B------:R-:W-:Y:S02]  /*8800*/  ISETP.GE.AND P4, PT, R17, UR4, PT ;  /* 0x0000000411007c0c */ /* 0x000fe4000bf86270 */
[----:B------:R-:W-:-:S09]  /*8810*/  ISETP.GE.AND P2, PT, R16, UR4, PT ;  /* 0x0000000410007c0c */ /* 0x000fd2000bf46270 */
[-C--:B0-----:R-:W-:Y:S02]  /*8820*/  @!P3 LEA R26, P0, R18, R24.reuse, 0x1 ;  /* 0x00000018121ab211 */ /* 0x081fe400078008ff */
[C---:B------:R-:W-:Y:S02]  /*8830*/  @!P4 LEA R28, P1, R17.reuse, R24, 0x1 ;  /* 0x00000018111cc211 */ /* 0x040fe400078208ff */
[----:B---3--:R-:W-:Y:S01]  /*8840*/  @!P2 IMAD.WIDE R20, R16, 0x2, R24 ;  /* 0x000000021014a825 */ /* 0x008fe200078e0218 */
[-C--:B------:R-:W-:Y:S02]  /*8850*/  @!P3 LEA.HI.X R27, R18, R25.reuse, R203, 0x1, P0 ;  /* 0x00000019121bb211 */ /* 0x080fe400000f0ccb */
[----:B----4-:R-:W-:Y:S02]  /*8860*/  @!P4 LEA.HI.X R29, R17, R25, R202, 0x1, P1 ;  /* 0x00000019111dc211 */ /* 0x010fe400008f0cca */
[----:B------:R0:W-:Y:S04]  /*8870*/  @!P2 ST.E.128 desc[UR36][R20.64], R8 ;  /* 0x000000081400a985 */ /* 0x0001e8000c101d24 */
[----:B------:R0:W-:Y:S04]  /*8880*/  @!P3 ST.E.128 desc[UR36][R26.64], R56 ;  /* 0x000000381a00b985 */ /* 0x0001e8000c101d24 */
[----:B------:R0:W-:Y:S02]  /*8890*/  @!P4 ST.E.128 desc[UR36][R28.64], R68 ;  /* 0x000000441c00c985 */ /* 0x0001e4000c101d24 */
.L_x_36:
[----:B------:R-:W-:Y:S05]  /*88a0*/  BSYNC B0 ;  /* 0x0000000000007941 */ /* 0x000fea0003800000 */
.L_x_35:
[----:B------:R-:W-:Y:S01]  /*88b0*/  R2UR UR4, R192 ;  /* 0x00000000c00472ca */ /* 0x000fe200000e0000 */
[----:B------:R-:W-:Y:S01]  /*88c0*/  VIADD R0, R74, 0x60 ;  /* 0x000000604a007836 */ /* 0x000fe20000000000 */
[----:B0-----:R0:W0:Y:S01]  /*88d0*/  SHFL.IDX PT, R9, R34, 0x3, 0x181f ;  /* 0x00781f0022097f89 */ /* 0x00102200000e0000 */
[----:B------:R-:W-:Y:S03]  /*88e0*/  BSSY B0, `(.L_x_37) ;  /* 0x0000012000007945 */ /* 0x000fe60003800000 */
[----:B------:R-:W-:Y:S01]  /*88f0*/  ISETP.GE.AND P0, PT, R0, R3, PT ;  /* 0x000000030000720c */ /* 0x000fe20003f06270 */
[----:B------:R0:W0:Y:S06]  /*8900*/  SHFL.IDX PT, R8, R2, 0x3, 0x181f ;  /* 0x00781f0002087f89 */ /* 0x00002c00000e0000 */
[----:B------:R-:W-:-:S06]  /*8910*/  UIADD3 UR4, UR4, 0x1, URZ ;  /* 0x0000000104047890 */ /* 0x000fcc000fffe03f */
[----:B------:R-:W-:Y:S01]  /*8920*/  IMAD.U32 R192, RZ, RZ, UR4 ;  /* 0x00000004ffc07e24 */ /* 0x000fe2000f8e00ff */
[----:B------:R-:W-:Y:S06]  /*8930*/  @P0 BRA `(.L_x_38) ;  /* 0x0000000000300947 */ /* 0x000fec0003800000 */
[----:B------:R-:W-:Y:S02]  /*8940*/  ULDC UR4, c[0x0][0xac8] ;  /* 0x0002b20000047ab9 */ /* 0x000fe40000000800 */
[----:B------:R-:W-:Y:S02]  /*8950*/  ISETP.GE.AND P3, PT, R18, UR4, PT ;  /* 0x0000000412007c0c */ /* 0x000fe4000bf66270 */
[----:B------:R-:W-:Y:S02]  /*8960*/  ISETP.GE.AND P4, PT, R17, UR4, PT ;  /* 0x0000000411007c0c */ /* 0x000fe4000bf86270 */
[----:B------:R-:W-:-:S09]  /*8970*/  ISETP.GE.AND P2, PT, R16, UR4, PT ;  /* 0x0000000410007c0c */ /* 0x000fd2000bf46270 */
[-C--:B0-----:R-:W-:Y:S02]  /*8980*/  @!P3 LEA R10, P0, R18, R8.reuse, 0x1 ;  /* 0x00000008120ab211 */ /* 0x081fe400078008ff */
[C---:B---3--:R-:W-:Y:S02]  /*8990*/  @!P4 LEA R20, P1, R17.reuse, R8, 0x1 ;  /* 0x000000081114c211 */ /* 0x048fe400078208ff */
[----:B-12---:R-:W-:Y:S01]  /*89a0*/  @!P2 IMAD.WIDE R2, R16, 0x2, R8 ;  /* 0x000000021002a825 */ /* 0x006fe200078e0208 */
[-C--:B------:R-:W-:Y:S02]  /*89b0*/  @!P3 LEA.HI.X R11, R18, R9.reuse, R203, 0x1, P0 ;  /* 0x00000009120bb211 */ /* 0x080fe400000f0ccb */
[----:B------:R-:W-:Y:S02]  /*89c0*/  @!P4 LEA.HI.X R21, R17, R9, R202, 0x1, P1 ;  /* 0x000000091115c211 */ /* 0x000fe400008f0cca */
[----:B------:R0:W-:Y:S04]  /*89d0*/  @!P2 ST.E.128 desc[UR36][R2.64], R4 ;  /* 0x000000040200a985 */ /* 0x0001e8000c101d24 */
[----:B------:R0:W-:Y:S04]  /*89e0*/  @!P3 ST.E.128 desc[UR36][R10.64], R12 ;  /* 0x0000000c0a00b985 */ /* 0x0001e8000c101d24 */
[----:B------:R0:W-:Y:S02]  /*89f0*/  @!P4 ST.E.128 desc[UR36][R20.64], R48 ;  /* 0x000000301400c985 */ /* 0x0001e4000c101d24 */
.L_x_38:
[----:B------:R-:W-:Y:S05]  /*8a00*/  BSYNC B0 ;  /* 0x0000000000007941 */ /* 0x000fea0003800000 */
.L_x_37:
[----:B------:R-:W5:Y:S01]  /*8a10*/  LDC R0, c[0x0][0xc34] ;  /* 0x00030d00ff007b82 */ /* 0x000f620000000800 */
[----:B------:R-:W-:-:S13]  /*8a20*/  R2UR UR4, R22 ;  /* 0x00000000160472ca */ /* 0x000fda00000e0000 */
[----:B-----5:R-:W-:-:S13]  /*8a30*/  ISETP.LE.AND P0, PT, R0, UR4, PT ;  /* 0x0000000400007c0c */ /* 0x020fda000bf03270 */
[----:B------:R-:W-:Y:S05]  /*8a40*/  @!P0 BRA `(.L_x_39) ;  /* 0xffffff8000b48947 */ /* 0x000fea000383ffff */
[----:B------:R-:W-:Y:S05]  /*8a50*/  EXIT ;  /* 0x000000000000794d */ /* 0x000fea0003800000 */
.L_x_5:
[----:B------:R-:W-:-:S08]  /*8a60*/  NOP ;  /* 0x0000000000007918 */ /* 0x000fd00000000000 */
[----:B0-----:R-:W0:-:S00]  /*8a70*/  USETMAXREG.DEALLOC.CTAPOOL 0x28 ;  /* 0x00000028000079c8 */ /* 0x001e0000080e0500 */
[----:B------:R-:W1:Y:S01]  /*8a80*/  S2UR UR9, SR_CTAID.X ;  /* 0x00000000000979c3 */ /* 0x000e620000002500 */
[----:B0-----:R-:W-:Y:S01]  /*8a90*/  MOV R0, 0x1 ;  /* 0x0000000100007802 */ /* 0x001fe20000000f00 */
[----:B------:R-:W-:Y:S02]  /*8aa0*/  IMAD.MOV.U32 R22, RZ, RZ, RZ ;  /* 0x000000ffff167224 */ /* 0x000fe400078e00ff */
[----:B------:R-:W-:-:S04]  /*8ab0*/  IMAD.MOV.U32 R25, RZ, RZ, 0x1 ;  /* 0x00000001ff197424 */ /* 0x000fc800078e00ff */
[----:B------:R-:W1:Y:S02]  /*8ac0*/  LDC R2, c[0x0][0xc34] ;  /* 0x00030d00ff027b82 */ /* 0x000e640000000800 */
[----:B-1----:R-:W-:-:S13]  /*8ad0*/  ISETP.LE.AND P0, PT, R2, UR9, PT ;  /* 0x0000000902007c0c */ /* 0x002fda000bf03270 */
[----:B------:R-:W-:Y:S05]  /*8ae0*/  @P0 BRA `(.L_x_40) ;  /* 0x0000003400680947 */ /* 0x000fea0003800000 */
[----:B------:R-:W2:Y:S01]  /*8af0*/  LDL R4, [R1+0x4] ;  /* 0x0000040001047983 */ /* 0x000ea20000100800 */
[----:B------:R-:W-:Y:S01]  /*8b00*/  SHF.L.U32 R27, R3, 0x3, RZ ;  /* 0x00000003031b7819 */ /* 0x000fe200000006ff */
[----:B------:R-:W-:Y:S01]  /*8b10*/  ULDC.64 UR6, c[0x0][0x2f0] ;  /* 0x0000bc0000067ab9 */ /* 0x000fe20000000a00 */
[----:B------:R-:W-:Y:S01]  /*8b20*/  ULDC UR8, c[0x0][0x2b8] ;  /* 0x0000ae0000087ab9 */ /* 0x000fe20000000800 */
[----:B------:R-:W-:Y:S01]  /*8b30*/  LOP3.LUT R16, R16, 0xfffffffd, RZ, 0xc0, !PT ;  /* 0xfffffffd10107812 */ /* 0x000fe200078ec0ff */
[----:B------:R-:W-:Y:S01]  /*8b40*/  ULDC.64 UR4, c[0x0][0x418] ;  /* 0x0001060000047ab9 */ /* 0x000fe20000000a00 */
[C---:B------:R-:W-:Y:S01]  /*8b50*/  LOP3.LUT R0, R27.reuse, 0x1f8, RZ, 0xc0, !PT ;  /* 0x000001f81b007812 */ /* 0x040fe200078ec0ff */
[----:B------:R-:W-:Y:S01]  /*8b60*/  UISETP.NE.U32.AND UP0, UPT, UR4, URZ, UPT ;  /* 0x0000003f0400728c */ /* 0x000fe2000bf05070 */
[----:B------:R-:W-:Y:S01]  /*8b70*/  LOP3.LUT R37, R27, 0x38, RZ, 0xc0, !PT ;  /* 0x000000381b257812 */ /* 0x000fe200078ec0ff */
[----:B------:R0:W-:Y:S01]  /*8b80*/  STL [R1], RZ ;  /* 0x000000ff01007387 */ /* 0x0001e20000100800 */
[----:B------:R-:W-:Y:S01]  /*8b90*/  LOP3.LUT R0, R0, 0x38, R3, 0x78, !PT ;  /* 0x0000003800007812 */ /* 0x000fe200078e7803 */
[----:B------:R-:W-:Y:S01]  /*8ba0*/  UISETP.NE.AND.EX UP0, UPT, UR5, URZ, UPT, UP0 ;  /* 0x0000003f0500728c */ /* 0x000fe2000bf05300 */
[C---:B------:R-:W-:Y:S01]  /*8bb0*/  LOP3.LUT R2, R37.reuse, 0x80, RZ, 0xfc, !PT ;  /* 0x0000008025027812 */ /* 0x040fe200078efcff */
[----:B------:R-:W-:Y:S01]  /*8bc0*/  ULDC UR4, c[0x0][0x424] ;  /* 0x0001090000047ab9 */ /* 0x000fe20000000800 */
[----:B------:R-:W-:Y:S01]  /*8bd0*/  LOP3.LUT R27, R0, 0x200, R27, 0xf8, !PT ;  /* 0x00000200001b7812 */ /* 0x000fe200078ef81b */
[----:B------:R-:W-:Y:S01]  /*8be0*/  USEL UR4, UR4, 0x1, UP0 ;  /* 0x0000000104047887 */ /* 0x000fe20008000000 */
[----:B------:R-:W-:Y:S01]  /*8bf0*/  LOP3.LUT R0, R37, 0x40, RZ, 0xfc, !PT ;  /* 0x0000004025007812 */ /* 0x000fe200078efcff */
[----:B------:R-:W-:Y:S01]  /*8c00*/  UMOV UR39, 0x400 ;  /* 0x0000040000277882 */ /* 0x000fe20000000000 */
[----:B------:R-:W-:Y:S01]  /*8c10*/  SHF.R.U32.HI R34, RZ, 0x3, R3 ;  /* 0x00000003ff227819 */ /* 0x000fe20000011603 */
[----:B------:R-:W-:Y:S01]  /*8c20*/  UIMAD UR38, UR4, UR6, URZ ;  /* 0x00000006042672a4 */ /* 0x000fe2000f8e023f */
[C---:B------:R-:W-:Y:S01]  /*8c30*/  ISETP.GE.AND P2, PT, R0.reuse, UR7, PT ;  /* 0x0000000700007c0c */ /* 0x040fe2000bf46270 */
[----:B------:R-:W-:Y:S01]  /*8c40*/  IMAD.SHL.U32 R3, R3, 0x10, RZ ;  /* 0x0000001003037824 */ /* 0x000fe200078e00ff */
[C---:B------:R-:W-:Y:S01]  /*8c50*/  ISETP.GE.AND P1, PT, R0.reuse, UR8, PT ;  /* 0x0000000800007c0c */ /* 0x040fe2000bf26270 */
[----:B------:R-:W-:Y:S01]  /*8c60*/  UIADD3 UR4, UR38, 0x5f, URZ ;  /* 0x0000005f26047890 */ /* 0x000fe2000fffe03f */
[----:B------:R-:W-:Y:S01]  /*8c70*/  ISETP.GE.AND P0, PT, R0, UR7, PT ;  /* 0x0000000700007c0c */ /* 0x000fe2000bf06270 */
[----:B------:R-:W1:Y:S01]  /*8c80*/  S2UR UR6, SR_CgaCtaId ;  /* 0x00000000000679c3 */ /* 0x000e620000008800 */
[----:B------:R-:W-:Y:S01]  /*8c90*/  LOP3.LUT R34, R34, 0xf, RZ, 0xc0, !PT ;  /* 0x0000000f22227812 */ /* 0x000fe200078ec0ff */
[----:B------:R-:W-:Y:S01]  /*8ca0*/  UIMAD.WIDE UR4, UR4, 0x2aaaaaab, URZ ;  /* 0x2aaaaaab040478a5 */ /* 0x000fe2000f8e023f */
[----:B------:R-:W-:Y:S01]  /*8cb0*/  MOV R36, UR9 ;  /* 0x0000000900247c02 */ /* 0x000fe20008000f00 */
[----:B------:R-:W-:Y:S01]  /*8cc0*/  IMAD.MOV.U32 R25, RZ, RZ, 0x1 ;  /* 0x00000001ff197424 */ /* 0x000fe200078e00ff */
[----:B------:R-:W-:Y:S01]  /*8cd0*/  LOP3.LUT R26, R34, 0x70, R3, 0xf8, !PT ;  /* 0x00000070221a7812 */ /* 0x000fe200078ef803 */
[----:B------:R-:W-:Y:S01]  /*8ce0*/  USHF.R.U32.HI UR4, URZ, 0x1f, UR5 ;  /* 0x0000001f3f047899 */ /* 0x000fe20008011605 */
[----:B------:R-:W-:Y:S01]  /*8cf0*/  IMAD.MOV.U32 R22, RZ, RZ, RZ ;  /* 0x000000ffff167224 */ /* 0x000fe200078e00ff */
[----:B------:R-:W-:Y:S01]  /*8d00*/  @P2 LOP3.LUT R16, R16, 0x2, RZ, 0xfc, !PT ;  /* 0x0000000210102812 */ /* 0x000fe200078efcff */
[----:B------:R-:W-:Y:S01]  /*8d10*/  ULDC UR40, c[0x0][0x448] ;  /* 0x0001120000287ab9 */ /* 0x000fe20000000800 */
[----:B------:R-:W-:Y:S01]  /*8d20*/  ULEA.HI.SX32 UR5, UR5, UR4, 0x1c ;  /* 0x0000000405057291 */ /* 0x000fe2000f8fe23f */
[----:B------:R-:W-:Y:S01]  /*8d30*/  ISETP.GE.AND P2, PT, R37, UR7, PT ;  /* 0x0000000725007c0c */ /* 0x000fe2000bf46270 */
[----:B------:R-:W-:Y:S01]  /*8d40*/  ULDC UR44, c[0x0][0xc] ;  /* 0x00000300002c7ab9 */ /* 0x000fe20000000800 */
[----:B------:R-:W-:Y:S01]  /*8d50*/  LOP3.LUT R16, R16, 0xfffffbff, RZ, 0xc0, !PT ;  /* 0xfffffbff10107812 */ /* 0x000fe200078ec0ff */
[----:B------:R-:W-:Y:S01]  /*8d60*/  UIADD3 UR43, UR5, -0x1, URZ ;  /* 0xffffffff052b7890 */ /* 0x000fe2000fffe03f */
[----:B------:R-:W-:-:S02]  /*8d70*/  ULDC UR4, c[0x0][0x288] ;  /* 0x0000a20000047ab9 */ /* 0x000fc40000000800 */
[----:B------:R-:W-:Y:S01]  /*8d80*/  @P1 LOP3.LUT R16, R16, 0x400, RZ, 0xfc, !PT ;  /* 0x0000040010101812 */ /* 0x000fe200078efcff */
[----:B------:R-:W-:Y:S01]  /*8d90*/  UIMAD UR40, UR40, UR4, URZ ;  /* 0x00000004282872a4 */ /* 0x000fe2000f8e023f */
[----:B------:R-:W-:Y:S01]  /*8da0*/  ISETP.GE.AND P1, PT, R2, UR8, PT ;  /* 0x0000000802007c0c */ /* 0x000fe2000bf26270 */
[----:B------:R-:W-:Y:S01]  /*8db0*/  IMAD.U32 R3, RZ, RZ, UR43 ;  /* 0x0000002bff037e24 */ /* 0x000fe2000f8e00ff */
[----:B------:R-:W-:Y:S01]  /*8dc0*/  LOP3.LUT R16, R16, 0xffffffef, RZ, 0xc0, !PT ;  /* 0xffffffef10107812 */ /* 0x000fe200078ec0ff */
[----:B------:R-:W-:Y:S02]  /*8dd0*/  UIADD3 UR41, UR5, -0x2, URZ ;  /* 0xfffffffe05297890 */ /* 0x000fe4000fffe03f */
[----:B-1----:R-:W-:Y:S01]  /*8de0*/  ULEA UR39, UR6, UR39, 0x18 ;  /* 0x0000002706277291 */ /* 0x002fe2000f8ec03f */
[----:B------:R-:W-:Y:S01]  /*8df0*/  @P0 LOP3.LUT R16, R16, 0x10, RZ, 0xfc, !PT ;  /* 0x0000001010100812 */ /* 0x000fe200078efcff */
[----:B------:R-:W-:Y:S01]  /*8e00*/  UIMAD UR6, UR43, -0x60, UR38 ;  /* 0xffffffa02b0678a4 */ /* 0x000fe2000f8e0226 */
[----:B------:R-:W-:-:S02]  /*8e10*/  ISETP.GE.AND P0, PT, R2, UR7, PT ;  /* 0x0000000702007c0c */ /* 0x000fc4000bf06270 */
[----:B------:R-:W-:Y:S02]  /*8e20*/  LOP3.LUT R16, R16, 0xfffffffe, RZ, 0xc0, !PT ;  /* 0xfffffffe10107812 */ /* 0x000fe400078ec0ff */
[----:B------:R-:W-:Y:S02]  /*8e30*/  LEA R0, R27, UR39, 0x1 ;  /* 0x000000271b007c11 */ /* 0x000fe4000f8e08ff */
[----:B------:R-:W-:-:S07]  /*8e40*/  IADD3 R33, -R34, UR6, RZ ;  /* 0x0000000622217c10 */ /* 0x000fce000fffe1ff */
[----:B------:R-:W-:Y:S02]  /*8e50*/  @P0 LOP3.LUT R16, R16, 0x1, RZ, 0xfc, !PT ;  /* 0x0000000110100812 */ /* 0x000fe400078efcff */
[----:B------:R-:W-:Y:S02]  /*8e60*/  ISETP.GE.AND P0, PT, R2, UR7, PT ;  /* 0x0000000702007c0c */ /* 0x000fe4000bf06270 */
[----:B------:R-:W-:-:S04]  /*8e70*/  LOP3.LUT R16, R16, 0xfffffdff, RZ, 0xc0, !PT ;  /* 0xfffffdff10107812 */ /* 0x000fc800078ec0ff */
[----:B------:R-:W-:Y:S02]  /*8e80*/  @P1 LOP3.LUT R16, R16, 0x200, RZ, 0xfc, !PT ;  /* 0x0000020010101812 */ /* 0x000fe400078efcff */
[----:B------:R-:W-:Y:S02]  /*8e90*/  ISETP.GE.AND P1, PT, R37, UR7, PT ;  /* 0x0000000725007c0c */ /* 0x000fe4000bf26270 */
[----:B------:R-:W-:-:S04]  /*8ea0*/  LOP3.LUT R16, R16, 0xfffffff7, RZ, 0xc0, !PT ;  /* 0xfffffff710107812 */ /* 0x000fc800078ec0ff */
[----:B------:R-:W-:-:S04]  /*8eb0*/  @P0 LOP3.LUT R16, R16, 0x8, RZ, 0xfc, !PT ;  /* 0x0000000810100812 */ /* 0x000fc800078efcff */
[----:B------:R-:W-:Y:S02]  /*8ec0*/  LOP3.LUT R16, R16, 0xfffffeff, RZ, 0xc0, !PT ;  /* 0xfffffeff10107812 */ /* 0x000fe400078ec0ff */
[----:B--2---:R-:W-:Y:S01]  /*8ed0*/  R2UR UR10, R4 ;  /* 0x00000000040a72ca */ /* 0x004fe200000e0000 */
[----:B------:R-:W-:-:S05]  /*8ee0*/  IMAD R4, R3, 0x60, R26 ;  /* 0x0000006003047824 */ /* 0x000fca00078e021a */
[----:B------:R-:W-:-:S04]  /*8ef0*/  ISETP.GE.AND P0, PT, R4, UR38, PT ;  /* 0x0000002604007c0c */ /* 0x000fc8000bf06270 */
[----:B------:R-:W-:-:S03]  /*8f00*/  ISETP.LT.U32.AND P0, PT, R26, 0x60, !P0 ;  /* 0x000000601a00780c */ /* 0x000fc60004701070 */
[----:B------:R-:W-:-:S10]  /*8f10*/  ULOP3.LUT UR42, UR10, 0x2, URZ, 0xfc, !UPT ;  /* 0x000000020a2a7892 */ /* 0x000fd4000f8efc3f */
[----:B------:R-:W-:Y:S02]  /*8f20*/  @P0 LOP3.LUT R16, R16, 0x100, RZ, 0xfc, !PT ;  /* 0x0000010010100812 */ /* 0x000fe400078efcff */
[----:B------:R-:W-:Y:S02]  /*8f30*/  ISETP.GE.AND P0, PT, R37, UR8, PT ;  /* 0x0000000825007c0c */ /* 0x000fe4000bf06270 */
[----:B------:R-:W-:-:S04]  /*8f40*/  LOP3.LUT R16, R16, 0xfffffffb, RZ, 0xc0, !PT ;  /* 0xfffffffb10107812 */ /* 0x000fc800078ec0ff */
[----:B------:R-:W-:-:S04]  /*8f50*/  @P2 LOP3.LUT R16, R16, 0x4, RZ, 0xfc, !PT ;  /* 0x0000000410102812 */ /* 0x000fc800078efcff */
[----:B------:R-:W-:-:S04]  /*8f60*/  LOP3.LUT R16, R16, 0xfffff7ff, RZ, 0xc0, !PT ;  /* 0xfffff7ff10107812 */ /* 0x000fc800078ec0ff */
[----:B------:R-:W-:-:S04]  /*8f70*/  LOP3.LUT R16, R16, 0xffffffdf, RZ, 0xc0, !PT ;  /* 0xffffffdf10107812 */ /* 0x000fc800078ec0ff */
[----:B------:R-:W-:-:S04]  /*8f80*/  @P1 LOP3.LUT R16, R16, 0x20, RZ, 0xfc, !PT ;  /* 0x0000002010101812 */ /* 0x000fc800078efcff */
[----:B0-----:R-:W-:-:S07]  /*8f90*/  @P0 LOP3.LUT R16, R16, 0x800, RZ, 0xfc, !PT ;  /* 0x0000080010100812 */ /* 0x001fce00078efcff */
.L_x_75:
[----:B0-----:R-:W0:Y:S01]  /*8fa0*/  LDC R0, c[0x0][0xc38] ;  /* 0x00030e00ff007b82 */ /* 0x001e220000000800 */
[----:B------:R-:W-:Y:S01]  /*8fb0*/  MOV R24, R36 ;  /* 0x0000002400187202 */ /* 0x000fe20000000f00 */
[----:B------:R-:W-:Y:S05]  /*8fc0*/  YIELD ;  /* 0x0000000000007946 */ /* 0x000fea0003800000 */
[----:B------:R-:W-:Y:S01]  /*8fd0*/  ULDC.64 UR4, c[0x0][0xa28] ;  /* 0x00028a0000047ab9 */ /* 0x000fe20000000a00 */
[----:B------:R-:W-:Y:S01]  /*8fe0*/  IMAD.MOV.U32 R31, RZ, RZ, RZ ;  /* 0x000000ffff1f7224 */ /* 0x000fe200078e00ff */
[----:B0-----:R-:W-:-:S13]  /*8ff0*/  ISETP.NE.AND P0, PT, R0, 0x1, PT ;  /* 0x000000010000780c */ /* 0x001fda0003f05270 */
[----:B------:R-:W0:Y:S08]  /*9000*/  @P0 LDC R3, c[0x0][0xc3c] ;  /* 0x00030f00ff030b82 */ /* 0x000e300000000800 */
[----:B------:R-:W1:Y:S01]  /*9010*/  @P0 LDC R5, c[0x0][0xc40] ;  /* 0x00031000ff050b82 */ /* 0x000e620000000800 */
[----:B0-----:R-:W-:-:S05]  /*9020*/  @P0 IMAD.HI.U32 R0, R36, R3, RZ ;  /* 0x0000000324000227 */ /* 0x001fca00078e00ff */
[----:B-1----:R-:W-:Y:S02]  /*9030*/  @P0 SHF.R.U32.HI R24, RZ, R5, R0 ;  /* 0x00000005ff180219 */ /* 0x002fe40000011600 */
[----:B------:R-:W0:Y:S03]  /*9040*/  LDC R0, c[0x0][0xc44] ;  /* 0x00031100ff007b82 */ /* 0x000e260000000800 */
[----:B------:R-:W-:Y:S01]  /*9050*/  IMAD.MOV.U32 R23, RZ, RZ, R24 ;  /* 0x000000ffff177224 */ /* 0x000fe200078e0018 */
[----:B0-----:R-:W-:-:S13]  /*9060*/  ISETP.NE.AND P0, PT, R0, 0x1, PT ;  /* 0x000000010000780c */ /* 0x001fda0003f05270 */
[----:B------:R-:W0:Y:S02]  /*9070*/  @P0 LDC.64 R2, c[0x0][0xc48] ;  /* 0x00031200ff020b82 */ /* 0x000e240000000a00 */
[----:B0-----:R-:W-:-:S05]  /*9080*/  @P0 IMAD.HI.U32 R0, R24, R2, RZ ;  /* 0x0000000218000227 */ /* 0x001fca00078e00ff */
[----:B------:R-:W-:Y:S02]  /*9090*/  @P0 SHF.R.U32.HI R23, RZ, R3, R0 ;  /* 0x00000003ff170219 */ /* 0x000fe40000011600 */
[----:B------:R-:W-:-:S04]  /*90a0*/  ISETP.NE.U32.AND P0, PT, RZ, UR4, PT ;  /* 0x00000004ff007c0c */ /* 0x000fc8000bf05070 */
[----:B------:R-:W-:-:S13]  /*90b0*/  ISETP.NE.AND.EX P0, PT, RZ, UR5, PT, P0 ;  /* 0x00000005ff007c0c */ /* 0x000fda000bf05300 */
[----:B------:R-:W0:Y:S01]  /*90c0*/  @P0 LDC.64 R2, c[0x0][0xa28] ;  /* 0x00028a00ff020b82 */ /* 0x000e220000000a00 */
[----:B------:R-:W-:-:S04]  /*90d0*/  UIADD3 UR4, UR39, 0x1e400, URZ ;  /* 0x0001e40027047890 */ /* 0x000fc8000fffe03f */
[----:B------:R-:W-:Y:S01]  /*90e0*/  ULOP3.LUT UP0, URZ, UR4, 0x3ff, URZ, 0xc0, !UPT ;  /* 0x000003ff043f7892 */ /* 0x000fe2000f80c03f */
[----:B0-----:R-:W-:-:S05]  /*90f0*/  @P0 IMAD.WIDE R2, R23, 0x4, R2 ;  /* 0x0000000417020825 */ /* 0x001fca00078e0202 */
[----:B------:R0:W5:Y:S01]  /*9100*/  @P0 LDG.E R31, desc[UR36][R2.64] ;  /* 0x00000024021f0981 */ /* 0x000162000c1e1900 */
[----:B------:R-:W-:-:S13]  /*9110*/  PLOP3.LUT P0, PT, PT, PT, UP0, 0x80, 0x0 ;  /* 0x000000000000781c */ /* 0x000fda0003f0f008 */
[----:B0-----:R-:W-:Y:S05]  /*9120*/  @!P0 BRA `(.L_x_41) ;  /* 0x0000000000408947 */ /* 0x001fea0003800000 */
[----:B------:R-:W-:Y:S01]  /*9130*/  MOV R2, 0x0 ;  /* 0x0000000000027802 */ /* 0x000fe20000000f00 */
[----:B------:R-:W-:Y:S01]  /*9140*/  ULDC.64 UR4, c[0x4][0x88] ;  /* 0x0100220000047ab9 */ /* 0x000fe20000000a00 */
[----:B------:R-:W-:Y:S01]  /*9150*/  ULDC.64 UR6, c[0x4][0x90] ;  /* 0x0100240000067ab9 */ /* 0x000fe20000000a00 */
[----:B------:R-:W-:Y:S01]  /*9160*/  MOV R4, UR4 ;  /* 0x0000000400047c02 */ /* 0x000fe20008000f00 */
[----:B------:R-:W-:Y:S01]  /*9170*/  IMAD.U32 R5, RZ, RZ, UR5 ;  /* 0x00000005ff057e24 */ /* 0x000fe2000f8e00ff */
[----:B------:R-:W-:Y:S01]  /*9180*/  ULDC.64 UR4, c[0x4][0x8] ;  /* 0x0100020000047ab9 */ /* 0x000fe20000000a00 */
[----:B------:R-:W0:Y:S01]  /*9190*/  LDC.64 R2, c[0x4][R2] ;  /* 0x0100000002027b82 */ /* 0x000e220000000a00 */
[----:B------:R-:W-:Y:S01]  /*91a0*/  IMAD.U32 R6, RZ, RZ, UR6 ;  /* 0x00000006ff067e24 */ /* 0x000fe2000f8e00ff */
[----:B------:R-:W-:Y:S01]  /*91b0*/  MOV R7, UR7 ;  /* 0x0000000700077c02 */ /* 0x000fe20008000f00 */
[----:B------:R-:W-:Y:S01]  /*91c0*/  IMAD.U32 R10, RZ, RZ, UR4 ;  /* 0x00000004ff0a7e24 */ /* 0x000fe2000f8e00ff */
[----:B------:R-:W-:Y:S01]  /*91d0*/  MOV R8, 0x70 ;  /* 0x0000007000087802 */ /* 0x000fe20000000f00 */
[----:B------:R-:W-:-:S02]  /*91e0*/  IMAD.U32 R11, RZ, RZ, UR5 ;  /* 0x00000005ff0b7e24 */ /* 0x000fc4000f8e00ff */
[----:B------:R-:W-:Y:S02]  /*91f0*/  IMAD.MOV.U32 R12, RZ, RZ, 0x1 ;  /* 0x00000001ff0c7424 */ /* 0x000fe400078e00ff */
[----:B------:R-:W-:-:S07]  /*9200*/  IMAD.MOV.U32 R13, RZ, RZ, RZ ;  /* 0x000000ffff0d7224 */ /* 0x000fce00078e00ff */
[----:B------:R-:W-:-:S07]  /*9210*/  LEPC R20, `(.L_x_41) ;  /* 0x000000001014794e */ /* 0x000fce0000000000 */
[----:B0----5:R-:W-:Y:S05]  /*9220*/  CALL.ABS.NOINC R2 ;  /* 0x0000000002007343 */ /* 0x021fea0003c00000 */
.L_x_41:
[----:B------:R-:W-:-:S04]  /*9230*/  UIADD3 UR4, UR39, 0x400, URZ ;  /* 0x0000040027047890 */ /* 0x000fc8000fffe03f */
[----:B------:R-:W-:-:S06]  /*9240*/  ULOP3.LUT UP0, URZ, UR4, 0x3ff, URZ, 0xc0, !UPT ;  /* 0x000003ff043f7892 */ /* 0x000fcc000f80c03f */
[----:B------:R-:W-:-:S13]  /*9250*/  PLOP3.LUT P0, PT, PT, PT, UP0, 0x80, 0x0 ;  /* 0x000000000000781c */ /* 0x000fda0003f0f008 */
[----:B------:R-:W-:Y:S05]  /*9260*/  @!P0 BRA `(.L_x_42) ;  /* 0x00000000007c8947 */ /* 0x000fea0003800000 */
[----:B------:R-:W-:Y:S01]  /*9270*/  MOV R17, 0x0 ;  /* 0x0000000000117802 */ /* 0x000fe20000000f00 */
[----:B------:R-:W-:Y:S01]  /*9280*/  ULDC.64 UR6, c[0x4][0x88] ;  /* 0x0100220000067ab9 */ /* 0x000fe20000000a00 */
[----:B------:R-:W-:Y:S01]  /*9290*/  ULDC.64 UR8, c[0x4][0x90] ;  /* 0x0100240000087ab9 */ /* 0x000fe20000000a00 */
[----:B------:R-:W-:Y:S01]  /*92a0*/  ULDC.64 UR4, c[0x4][0x10] ;  /* 0x0100040000047ab9 */ /* 0x000fe20000000a00 */
[----:B------:R0:W1:Y:S01]  /*92b0*/  LDC.64 R2, c[0x4][R17] ;  /* 0x0100000011027b82 */ /* 0x0000620000000a00 */
[----:B------:R-:W-:Y:S01]  /*92c0*/  MOV R4, UR6 ;  /* 0x0000000600047c02 */ /* 0x000fe20008000f00 */
[----:B------:R-:W-:Y:S01]  /*92d0*/  IMAD.U32 R5, RZ, RZ, UR7 ;  /* 0x00000007ff057e24 */ /* 0x000fe2000f8e00ff */
[----:B------:R-:W-:Y:S01]  /*92e0*/  MOV R7, UR9 ;  /* 0x0000000900077c02 */ /* 0x000fe20008000f00 */
[----:B------:R-:W-:Y:S01]  /*92f0*/  IMAD.U32 R6, RZ, RZ, UR8 ;  /* 0x00000008ff067e24 */ /* 0x000fe2000f8e00ff */
[----:B------:R-:W-:Y:S01]  /*9300*/  MOV R8, 0x70 ;  /* 0x0000007000087802 */ /* 0x000fe20000000f00 */
[----:B------:R-:W-:-:S02]  /*9310*/  IMAD.U32 R10, RZ, RZ, UR4 ;  /* 0x00000004ff0a7e24 */ /* 0x000fc4000f8e00ff */
[----:B------:R-:W-:Y:S02]  /*9320*/  IMAD.U32 R11, RZ, RZ, UR5 ;  /* 0x00000005ff0b7e24 */ /* 0x000fe4000f8e00ff */
[----:B------:R-:W-:Y:S02]  /*9330*/  IMAD.MOV.U32 R12, RZ, RZ, 0x1 ;  /* 0x00000001ff0c7424 */ /* 0x000fe400078e00ff */
[----:B0-----:R-:W-:-:S07]  /*9340*/  IMAD.MOV.U32 R13, RZ, RZ, RZ ;  /* 0x000000ffff0d7224 */ /* 0x001fce00078e00ff */
[----:B------:R-:W-:-:S07]  /*9350*/  LEPC R20, `(.L_x_43) ;  /* 0x000000001014794e */ /* 0x000fce0000000000 */
[----:B-1---5:R-:W-:Y:S05]  /*9360*/  CALL.ABS.NOINC R2 ;  /* 0x0000000002007343 */ /* 0x022fea0003c00000 */
.L_x_43:
[----:B------:R0:W1:Y:S01]  /*9370*/  LDC.64 R2, c[0x4][R17] ;  /* 0x0100000011027b82 */ /* 0x0000620000000a00 */
[----:B------:R-:W-:Y:S01]  /*9380*/  ULDC.64 UR4, c[0x4][0x88] ;  /* 0x0100220000047ab9 */ /* 0x000fe20000000a00 */
[----:B------:R-:W-:Y:S01]  /*9390*/  ULDC.64 UR6, c[0x4][0x90] ;  /* 0x0100240000067ab9 */ /* 0x000fe20000000a00 */
[----:B------:R-:W-:Y:S01]  /*93a0*/  MOV R4, UR4 ;  /* 0x0000000400047c02 */ /* 0x000fe20008000f00 */
        /* <DEDUP_REMOVED lines=11> */
.L_x_42:
[----:B------:R-:W-:Y:S01]  /*9460*/  ULDC.64 UR4, c[0x0][0x9f8] ;  /* 0x00027e0000047ab9 */ /* 0x000fe20000000a00 */
[----:B------:R-:W-:Y:S01]  /*9470*/  MOV R30, R23 ;  /* 0x00000017001e7202 */ /* 0x000fe20000000f00 */
[----:B------:R-:W0:Y:S01]  /*9480*/  LDC R8, c[0x0][0x430] ;  /* 0x00010c00ff087b82 */ /* 0x000e220000000800 */
[----:B------:R-:W-:Y:S01]  /*9490*/  ISETP.NE.U32.AND P0, PT, RZ, UR4, PT ;  /* 0x00000004ff007c0c */ /* 0x000fe2000bf05070 */
[----:B------:R-:W-:Y:S01]  /*94a0*/  IMAD.MOV R19, RZ, RZ, -R23 ;  /* 0x000000ffff137224 */ /* 0x000fe200078e0a17 */
[----:B------:R-:W-:Y:S02]  /*94b0*/  ULDC UR4, c[0x0][0xc44] ;  /* 0x0003110000047ab9 */ /* 0x000fe40000000800 */
[----:B------:R-:W-:-:S13]  /*94c0*/  ISETP.NE.AND.EX P0, PT, RZ, UR5, PT, P0 ;  /* 0x00000005ff007c0c */ /* 0x000fda000bf05300 */
[----:B------:R-:W1:Y:S02]  /*94d0*/  @P0 LDC.64 R2, c[0x0][0x9f8] ;  /* 0x00027e00ff020b82 */ /* 0x000e640000000a00 */
[----:B-1----:R-:W-:-:S05]  /*94e0*/  @P0 IMAD.WIDE R2, R23, 0x4, R2 ;  /* 0x0000000417020825 */ /* 0x002fca00078e0202 */
[----:B------:R1:W5:Y:S01]  /*94f0*/  @P0 LDG.E R30, desc[UR36][R2.64] ;  /* 0x00000024021e0981 */ /* 0x000362000c1e1900 */
[----:B------:R-:W-:Y:S01]  /*9500*/  UMOV UR5, 0xffffffff ;  /* 0xffffffff00057882 */ /* 0x000fe20000000000 */
[----:B------:R-:W-:Y:S02]  /*9510*/  IMAD R19, R19, UR4, R24 ;  /* 0x0000000413137c24 */ /* 0x000fe4000f8e0218 */
[----:B0-----:R-:W-:Y:S05]  /*9520*/  BRA.DIV UR5, `(.L_x_44) ;  /* 0x0000003205287947 */ /* 0x001fea000b800000 */
.L_x_92:
[----:B------:R-:W-:Y:S01]  /*9530*/  ISETP.NE.AND P0, PT, R8, 0x1, PT ;  /* 0x000000010800780c */ /* 0x000fe20003f05270 */
[----:B------:R-:W-:Y:S01]  /*9540*/  IMAD.U32 R0, RZ, RZ, UR43 ;  /* 0x0000002bff007e24 */ /* 0x000fe2000f8e00ff */
[----:B------:R-:W-:Y:S02]  /*9550*/  LOP3.LUT P1, RZ, R16, 0x100, RZ, 0xc0, !PT ;  /* 0x0000010010ff7812 */ /* 0x000fe4000782c0ff */
[----:B-----5:R-:W-:Y:S01]  /*9560*/  SHF.R.S32.HI R32, RZ, 0x1f, R30 ;  /* 0x0000001fff207819 */ /* 0x020fe2000001141e */
[----:B------:R-:W-:Y:S01]  /*9570*/  IMAD R0, R0, 0x60, R26 ;  /* 0x0000006000007824 */ /* 0x000fe200078e021a */
[----:B------:R-:W-:-:S04]  /*9580*/  LOP3.LUT R16, R16, 0xffffff7f, RZ, 0xc0, !PT ;  /* 0xffffff7f10107812 */ /* 0x000fc800078ec0ff */
[----:B------:R-:W-:-:S03]  /*9590*/  IADD3 R0, R0, R31, RZ ;  /* 0x0000001f00007210 */ /* 0x000fc60007ffe0ff */
[----:B-1----:R-:W0:Y:S01]  /*95a0*/  @P0 LDC R3, c[0x0][0x434] ;  /* 0x00010d00ff030b82 */ /* 0x002e220000000800 */
[----:B------:R-:W-:Y:S01]  /*95b0*/  @P0 LOP3.LUT R16, R16, 0x80, RZ, 0xfc, !PT ;  /* 0x0000008010100812 */ /* 0x000fe200078efcff */
[----:B------:R-:W-:-:S06]  /*95c0*/  IMAD.MOV.U32 R9, RZ, RZ, R0 ;  /* 0x000000ffff097224 */ /* 0x000fcc00078e0000 */
[----:B------:R-:W1:Y:S08]  /*95d0*/  @P0 LDC R5, c[0x0][0x438] ;  /* 0x00010e00ff050b82 */ /* 0x000e700000000800 */
[----:B------:R-:W2:Y:S01]  /*95e0*/  @P1 LDC.64 R6, c[0x0][0x428] ;  /* 0x00010a00ff061b82 */ /* 0x000ea20000000a00 */
[----:B0-----:R-:W-:-:S05]  /*95f0*/  @P0 IMAD.HI.U32 R2, R0, R3, RZ ;  /* 0x0000000300020227 */ /* 0x001fca00078e00ff */
[----:B-1----:R-:W-:Y:S02]  /*9600*/  @P0 SHF.R.U32.HI R9, RZ, R5, R2 ;  /* 0x00000005ff090219 */ /* 0x002fe40000011602 */
[----:B------:R-:W0:Y:S02]  /*9610*/  @P1 LDC.64 R4, c[0x0][0x418] ;  /* 0x00010600ff041b82 */ /* 0x000e240000000a00 */
[----:B------:R-:W-:Y:S01]  /*9620*/  @P1 SHF.R.S32.HI R3, RZ, 0x1f, R9 ;  /* 0x0000001fff031819 */ /* 0x000fe20000011409 */
[----:B--2---:R-:W-:-:S04]  /*9630*/  @P1 IMAD R2, R32, R6, RZ ;  /* 0x0000000620021224 */ /* 0x004fc800078e02ff */
[----:B------:R-:W-:Y:S02]  /*9640*/  @P1 IMAD R7, R30, R7, R2 ;  /* 0x000000071e071224 */ /* 0x000fe400078e0202 */
[----:B------:R-:W-:-:S04]  /*9650*/  @P1 IMAD.MOV.U32 R2, RZ, RZ, R9 ;  /* 0x000000ffff021224 */ /* 0x000fc800078e0009 */
[----:B------:R-:W-:-:S04]  /*9660*/  @P1 IMAD.WIDE.U32 R2, R30, R6, R2 ;  /* 0x000000061e021225 */ /* 0x000fc800078e0002 */
[----:B------:R-:W-:Y:S01]  /*9670*/  IMAD.MOV.U32 R6, RZ, RZ, RZ ;  /* 0x000000ffff067224 */ /* 0x000fe200078e00ff */
[----:B------:R-:W-:Y:S02]  /*9680*/  @P1 IADD3 R3, R3, R7, RZ ;  /* 0x0000000703031210 */ /* 0x000fe40007ffe0ff */
[----:B0-----:R-:W-:-:S04]  /*9690*/  @P1 LEA R4, P0, R2, R4, 0x2 ;  /* 0x0000000402041211 */ /* 0x001fc800078010ff */
[----:B------:R-:W-:Y:S01]  /*96a0*/  @P1 LEA.HI.X R5, R2, R5, R3, 0x2, P0 ;  /* 0x0000000502051211 */ /* 0x000fe200000f1403 */
[----:B------:R-:W-:-:S04]  /*96b0*/  IMAD.MOV R3, RZ, RZ, -R9 ;  /* 0x000000ffff037224 */ /* 0x000fc800078e0a09 */
[----:B------:R0:W5:Y:S01]  /*96c0*/  @P1 LDG.E R6, desc[UR36][R4.64] ;  /* 0x0000002404061981 */ /* 0x000162000c1e1900 */
[----:B------:R-:W-:Y:S02]  /*96d0*/  LOP3.LUT R16, R16, 0xffffffbf, RZ, 0xc0, !PT ;  /* 0xffffffbf10107812 */ /* 0x000fe400078ec0ff */
[----:B------:R-:W-:Y:S01]  /*96e0*/  SHF.R.S32.HI R29, RZ, 0x1f, R19 ;  /* 0x0000001fff1d7819 */ /* 0x000fe20000011413 */
[----:B0-----:R-:W-:Y:S01]  /*96f0*/  IMAD R5, R8, R3, R0 ;  /* 0x0000000308057224 */ /* 0x001fe200078e0200 */
[----:B------:R-:W-:-:S04]  /*9700*/  MOV R0, UR42 ;  /* 0x0000002a00007c02 */ /* 0x000fc80008000f00 */
[----:B------:R-:W-:-:S13]  /*9710*/  ISETP.NE.AND P0, PT, R0, 0x3, PT ;  /* 0x000000030000780c */ /* 0x000fda0003f05270 */
[----:B------:R-:W-:Y:S01]  /*9720*/  @P0 LOP3.LUT R16, R16, 0x40, RZ, 0xfc, !PT ;  /* 0x0000004010100812 */ /* 0x000fe200078efcff */
[----:B------:R-:W-:Y:S06]  /*9730*/  @!P0 BRA `(.L_x_45) ;  /* 0x0000000000048947 */ /* 0x000fec0003800000 */
[----:B------:R-:W-:Y:S01]  /*9740*/  BPT.TRAP 0x1 ;  /* 0x000000040000795c */ /* 0x000fe20000300000 */
.L_x_45:
[----:B------:R-:W-:Y:S01]  /*9750*/  SHF.R.S32.HI R7, RZ, 0x1f, R5 ;  /* 0x0000001fff077819 */ /* 0x000fe20000011405 */
[----:B------:R-:W-:Y:S01]  /*9760*/  ULDC.64 UR4, c[0x0][0x328] ;  /* 0x0000ca0000047ab9 */ /* 0x000fe20000000a00 */
[----:B-----5:R-:W-:Y:S01]  /*9770*/  SHF.R.S32.HI R4, RZ, 0x1f, R6 ;  /* 0x0000001fff047819 */ /* 0x020fe20000011406 */
[----:B------:R-:W-:Y:S01]  /*9780*/  IMAD.WIDE.U32 R2, R5, UR4, RZ ;  /* 0x0000000405027c25 */ /* 0x000fe2000f8e00ff */
[----:B------:R-:W-:Y:S03]  /*9790*/  BSSY B0, `(.L_x_46) ;  /* 0x0000015000007945 */ /* 0x000fe60003800000 */
[----:B------:R-:W-:-:S04]  /*97a0*/  IMAD R0, R7, UR4, RZ ;  /* 0x0000000407007c24 */ /* 0x000fc8000f8e02ff */
[----:B------:R-:W-:Y:S01]  /*97b0*/  IMAD R9, R5, UR5, R0 ;  /* 0x0000000505097c24 */ /* 0x000fe2000f8e0200 */
[----:B------:R-:W-:-:S03]  /*97c0*/  ULDC.64 UR4, c[0x0][0x338] ;  /* 0x0000ce0000047ab9 */ /* 0x000fc60000000a00 */
[----:B------:R-:W-:Y:S02]  /*97d0*/  IMAD.IADD R3, R3, 0x1, R9 ;  /* 0x0000000103037824 */ /* 0x000fe400078e0209 */
[----:B------:R-:W-:Y:S02]  /*97e0*/  IMAD R9, R4, UR4, RZ ;  /* 0x0000000404097c24 */ /* 0x000fe4000f8e02ff */
[----:B------:R-:W-:-:S04]  /*97f0*/  IMAD.WIDE.U32 R2, R6, UR4, R2 ;  /* 0x0000000406027c25 */ /* 0x000fc8000f8e0002 */
[----:B------:R-:W-:Y:S01]  /*9800*/  IMAD R9, R6, UR5, R9 ;  /* 0x0000000506097c24 */ /* 0x000fe2000f8e0209 */
[----:B------:R-:W-:Y:S02]  /*9810*/  ULDC.64 UR4, c[0x0][0x330] ;  /* 0x0000cc0000047ab9 */ /* 0x000fe40000000a00 */
[----:B------:R-:W-:Y:S02]  /*9820*/  IMAD R0, R29, UR4, RZ ;  /* 0x000000041d007c24 */ /* 0x000fe4000f8e02ff */
[----:B------:R-:W-:Y:S02]  /*9830*/  IMAD.IADD R3, R3, 0x1, R9 ;  /* 0x0000000103037824 */ /* 0x000fe400078e0209 */
[C---:B------:R-:W-:Y:S01]  /*9840*/  IMAD R9, R19.reuse, UR5, R0 ;  /* 0x0000000513097c24 */ /* 0x040fe2000f8e0200 */
[----:B------:R-:W-:Y:S01]  /*9850*/  LEA R0, R22, UR39, 0x3 ;  /* 0x0000002716007c11 */ /* 0x000fe2000f8e18ff */
[----:B------:R-:W-:Y:S01]  /*9860*/  IMAD.WIDE.U32 R2, R19, UR4, R2 ;  /* 0x0000000413027c25 */ /* 0x000fe2000f8e0002 */
[----:B------:R-:W-:-:S02]  /*9870*/  ULDC.64 UR4, c[0x0][0x318] ;  /* 0x0000c60000047ab9 */ /* 0x000fc40000000a00 */
[----:B------:R-:W-:Y:S02]  /*9880*/  LEA R17, P0, R2, UR4, 0x1 ;  /* 0x0000000402117c11 */ /* 0x000fe4000f8008ff */
[----:B------:R-:W-:-:S04]  /*9890*/  IADD3 R3, R3, R9, RZ ;  /* 0x0000000903037210 */ /* 0x000fc80007ffe0ff */
[----:B------:R-:W-:Y:S02]  /*98a0*/  LEA.HI.X R18, R2, UR5, R3, 0x1, P0 ;  /* 0x0000000502127c11 */ /* 0x000fe400080f0c03 */
[----:B------:R-:W-:-:S04]  /*98b0*/  SHF.L.U32 R3, R25, 0x1f, RZ ;  /* 0x0000001f19037819 */ /* 0x000fc800000006ff */
[----:B------:R-:W0:Y:S02]  /*98c0*/  SYNCS.PHASECHK.TRANS64.TRYWAIT P0, [R0+URZ+0x30840], R3 ;  /* 0x03084003000075a7 */ /* 0x000e24000800017f */
[----:B0-----:R-:W-:Y:S05]  /*98d0*/  @!P0 BRA `(.L_x_47) ;  /* 0x0000002c00708947 */ /* 0x001fea0003800000 */
.L_x_93:
[----:B------:R-:W-:Y:S05]  /*98e0*/  BSYNC B0 ;  /* 0x0000000000007941 */ /* 0x000fea0003800000 */
.L_x_46:
[----:B------:R-:W-:Y:S01]  /*98f0*/  ULDC.64 UR4, c[0x0][0x300] ;  /* 0x0000c00000047ab9 */ /* 0x000fe20000000a00 */
[C---:B------:R-:W-:Y:S01]  /*9900*/  LOP3.LUT P4, RZ, R16.reuse, 0x4, RZ, 0xc0, !PT ;  /* 0x0000000410ff7812 */ /* 0x040fe2000788c0ff */
[----:B------:R-:W-:Y:S01]  /*9910*/  IMAD R2, R7, UR4, RZ ;  /* 0x0000000407027c24 */ /* 0x000fe2000f8e02ff */
[C---:B------:R-:W-:Y:S02]  /*9920*/  LOP3.LUT P3, RZ, R16.reuse, 0x2, RZ, 0xc0, !PT ;  /* 0x0000000210ff7812 */ /* 0x040fe4000786c0ff */
[----:B------:R-:W-:Y:S01]  /*9930*/  LOP3.LUT P2, RZ, R16, 0x1, RZ, 0xc0, !PT ;  /* 0x0000000110ff7812 */ /* 0x000fe2000784c0ff */
[C---:B------:R-:W-:Y:S02]  /*9940*/  IMAD R7, R5.reuse, UR5, R2 ;  /* 0x0000000505077c24 */ /* 0x040fe4000f8e0202 */
[----:B0-----:R-:W-:Y:S01]  /*9950*/  IMAD.WIDE.U32 R2, R5, UR4, RZ ;  /* 0x0000000405027c25 */ /* 0x001fe2000f8e00ff */
        /* <DEDUP_REMOVED lines=8> */
[C---:B------:R-:W-:Y:S02]  /*99e0*/  IMAD R5, R19.reuse, UR5, R4 ;  /* 0x0000000513057c24 */ /* 0x040fe4000f8e0204 */
[----:B------:R-:W-:Y:S01]  /*99f0*/  IMAD.WIDE.U32 R2, R19, UR4, R2 ;  /* 0x0000000413027c25 */ /* 0x000fe2000f8e0002 */
[----:B------:R-:W-:-:S04]  /*9a00*/  ULDC.64 UR4, c[0x0][0x2e8] ;  /* 0x0000ba0000047ab9 */ /* 0x000fc80000000a00 */
[----:B------:R-:W-:Y:S01]  /*9a10*/  IADD3 R3, R3, R5, RZ ;  /* 0x0000000503037210 */ /* 0x000fe20007ffe0ff */
[----:B------:R-:W-:Y:S01]  /*9a20*/  IMAD R5, R22, 0x4800, R27 ;  /* 0x0000480016057824 */ /* 0x000fe200078e021b */
[----:B------:R-:W-:Y:S01]  /*9a30*/  LEA R4, P0, R2, UR4, 0x1 ;  /* 0x0000000402047c11 */ /* 0x000fe2000f8008ff */
[----:B------:R-:W-:-:S03]  /*9a40*/  UMOV UR4, 0xffffffff ;  /* 0xffffffff00047882 */ /* 0x000fc60000000000 */
[----:B------:R-:W-:Y:S01]  /*9a50*/  LEA.HI.X R6, R2, UR5, R3, 0x1, P0 ;  /* 0x0000000502067c11 */ /* 0x000fe200080f0c03 */
[----:B------:R-:W-:Y:S08]  /*9a60*/  BRA.DIV UR4, `(.L_x_48) ;  /* 0x0000002e04207947 */ /* 0x000ff0000b800000 */
[----:B------:R-:W0:Y:S01]  /*9a70*/  SHFL.IDX PT, R14, R4, RZ, 0x181f ;  /* 0x00181fff040e7589 */ /* 0x000e2200000e0000 */
[----:B------:R-:W-:-:S03]  /*9a80*/  ISETP.GE.AND P0, PT, R33, 0x1, PT ;  /* 0x000000012100780c */ /* 0x000fc60003f06270 */
[----:B------:R-:W1:Y:S04]  /*9a90*/  SHFL.IDX PT, R2, R6, RZ, 0x181f ;  /* 0x00181fff06027589 */ /* 0x000e6800000e0000 */
[----:B------:R-:W-:Y:S06]  /*9aa0*/  SHFL.IDX PT, R8, R6, 0x1, 0x181f ;  /* 0x00381f0006087f89 */ /* 0x000fec00000e0000 */
[----:B------:R-:W-:-:S02]  /*9ab0*/  @P0 LEA R7, R5, UR39, 0x1 ;  /* 0x0000002705070c11 */ /* 0x000fc4000f8e08ff */
[----:B0-----:R-:W-:-:S05]  /*9ac0*/  @P0 LEA R14, P1, R37, R14, 0x1 ;  /* 0x0000000e250e0211 */ /* 0x001fca00078208ff */
[----:B-1----:R-:W-:Y:S02]  /*9ad0*/  @P0 IMAD.X R3, RZ, RZ, R2, P1 ;  /* 0x000000ffff030224 */ /* 0x002fe400008e0602 */
[----:B------:R-:W-:Y:S02]  /*9ae0*/  @P0 IMAD.MOV.U32 R2, RZ, RZ, R14 ;  /* 0x000000ffff020224 */ /* 0x000fe400078e000e */
[----:B------:R-:W0:Y:S04]  /*9af0*/  SHFL.IDX PT, R14, R4, 0x1, 0x181f ;  /* 0x00381f00040e7f89 */ /* 0x000e2800000e0000 */
[----:B------:R-:W-:Y:S04]  /*9b00*/  @P0 LDGSTS.E.BYPASS.LTC128B.128 [R7+0x1e400], desc[UR36][R2.64], !P4 ;  /* 0x1e40000002070fae */ /* 0x000fe8000e101d64 */
[----:B------:R-:W-:Y:S04]  /*9b10*/  @P0 LDGSTS.E.BYPASS.LTC128B.128 [R7+0x21400], desc[UR36][R2.64+0x80], !P3 ;  /* 0x2140008002070fae */ /* 0x000fe8000d901d64 */
[----:B------:R1:W-:Y:S01]  /*9b20*/  @P0 LDGSTS.E.BYPASS.LTC128B.128 [R7+0x24400], desc[UR36][R2.64+0x100], !P2 ;  /* 0x2440010002070fae */ /* 0x0003e2000d101d64 */
[----:B------:R-:W-:-:S03]  /*9b30*/  ISETP.GE.AND P0, PT, R33, 0x11, PT ;  /* 0x000000112100780c */ /* 0x000fc60003f06270 */
[----:B-1----:R-:W-:Y:S10]  /*9b40*/  SHFL.IDX PT, R7, R6, 0x2, 0x181f ;  /* 0x00581f0006077f89 */ /* 0x002ff400000e0000 */
[----:B0-----:R-:W-:-:S02]  /*9b50*/  @P0 LEA R14, P1, R37, R14, 0x1 ;  /* 0x0000000e250e0211 */ /* 0x001fc400078208ff */
[----:B------:R-:W-:Y:S02]  /*9b60*/  @P0 LEA R21, R5, UR39, 0x1 ;  /* 0x0000002705150c11 */ /* 0x000fe4000f8e08ff */
[----:B------:R-:W-:Y:S01]  /*9b70*/  @P0 IADD3.X R9, RZ, R8, RZ, P1, !PT ;  /* 0x00000008ff090210 */ /* 0x000fe20000ffe4ff */
[----:B------:R-:W-:Y:S02]  /*9b80*/  @P0 IMAD.MOV.U32 R2, RZ, RZ, R14 ;  /* 0x000000ffff020224 */ /* 0x000fe400078e000e */
[----:B------:R-:W0:Y:S02]  /*9b90*/  SHFL.IDX PT, R14, R4, 0x2, 0x181f ;  /* 0x00581f00040e7f89 */ /* 0x000e2400000e0000 */
[----:B------:R-:W-:-:S05]  /*9ba0*/  @P0 IMAD.MOV.U32 R3, RZ, RZ, R9 ;  /* 0x000000ffff030224 */ /* 0x000fca00078e0009 */
[----:B------:R-:W-:Y:S04]  /*9bb0*/  @P0 LDGSTS.E.BYPASS.LTC128B.128 [R21+0x1ec00], desc[UR36][R2.64], !P4 ;  /* 0x1ec0000002150fae */ /* 0x000fe8000e101d64 */
[----:B------:R-:W-:Y:S04]  /*9bc0*/  @P0 LDGSTS.E.BYPASS.LTC128B.128 [R21+0x21c00], desc[UR36][R2.64+0x80], !P3 ;  /* 0x21c0008002150fae */ /* 0x000fe8000d901d64 */
[----:B------:R1:W-:Y:S01]  /*9bd0*/  @P0 LDGSTS.E.BYPASS.LTC128B.128 [R21+0x24c00], desc[UR36][R2.64+0x100], !P2 ;  /* 0x24c0010002150fae */ /* 0x0003e2000d101d64 */
[----:B------:R-:W-:-:S13]  /*9be0*/  ISETP.GE.AND P0, PT, R33, 0x21, PT ;  /* 0x000000212100780c */ /* 0x000fda0003f06270 */
[----:B0-----:R-:W-:Y:S02]  /*9bf0*/  @P0 LEA R14, P1, R37, R14, 0x1 ;  /* 0x0000000e250e0211 */ /* 0x001fe400078208ff */
[----:B------:R-:W-:Y:S02]  /*9c00*/  @P0 LEA R9, R5, UR39, 0x1 ;  /* 0x0000002705090c11 */ /* 0x000fe4000f8e08ff */
[----:B------:R-:W-:Y:S01]  /*9c10*/  @P0 IADD3.X R7, RZ, R7, RZ, P1, !PT ;  /* 0x00000007ff070210 */ /* 0x000fe20000ffe4ff */
[----:B-1----:R-:W-:Y:S02]  /*9c20*/  @P0 IMAD.MOV.U32 R2, RZ, RZ, R14 ;  /* 0x000000ffff020224 */ /* 0x002fe400078e000e */
[----:B------:R-:W0:Y:S02]  /*9c30*/  SHFL.IDX PT, R14, R4, 0x3, 0x181f ;  /* 0x00781f00040e7f89 */ /* 0x000e2400000e0000 */
[----:B------:R-:W-:Y:S02]  /*9c40*/  @P0 IMAD.MOV.U32 R3, RZ, RZ, R7 ;  /* 0x000000ffff030224 */ /* 0x000fe400078e0007 */
[----:B------:R-:W1:Y:S04]  /*9c50*/  SHFL.IDX PT, R7, R6, 0x3, 0x181f ;  /* 0x00781f0006077f89 */ /* 0x000e6800000e0000 */
[----:B------:R-:W-:Y:S04]  /*9c60*/  @P0 LDGSTS.E.BYPASS.LTC128B.128 [R9+0x1f400], desc[UR36][R2.64], !P4 ;  /* 0x1f40000002090fae */ /* 0x000fe8000e101d64 */
[----:B------:R-:W-:Y:S04]  /*9c70*/  @P0 LDGSTS.E.BYPASS.LTC128B.128 [R9+0x22400], desc[UR36][R2.64+0x80], !P3 ;  /* 0x2240008002090fae */ /* 0x000fe8000d901d64 */
[----:B------:R2:W-:Y:S01]  /*9c80*/  @P0 LDGSTS.E.BYPASS.LTC128B.128 [R9+0x25400], desc[UR36][R2.64+0x100], !P2 ;  /* 0x2540010002090fae */ /* 0x0005e2000d101d64 */
[----:B------:R-:W-:-:S13]  /*9c90*/  ISETP.GE.AND P0, PT, R33, 0x31, PT ;  /* 0x000000312100780c */ /* 0x000fda0003f06270 */
[----:B0-----:R-:W-:Y:S02]  /*9ca0*/  @P0 LEA R14, P1, R37, R14, 0x1 ;  /* 0x0000000e250e0211 */ /* 0x001fe400078208ff */
[----:B------:R-:W-:Y:S02]  /*9cb0*/  @P0 LEA R21, R5, UR39, 0x1 ;  /* 0x0000002705150c11 */ /* 0x000fe4000f8e08ff */
[----:B-1----:R-:W-:Y:S01]  /*9cc0*/  @P0 IADD3.X R7, RZ, R7, RZ, P1, !PT ;  /* 0x00000007ff070210 */ /* 0x002fe20000ffe4ff */
[----:B--2---:R-:W-:Y:S02]  /*9cd0*/  @P0 IMAD.MOV.U32 R2, RZ, RZ, R14 ;  /* 0x000000ffff020224 */ /* 0x004fe400078e000e */
        /* <DEDUP_REMOVED lines=11> */
[----:B------:R0:W1:Y:S02]  /*9d90*/  SHFL.IDX PT, R14, R4, 0x5, 0x181f ;  /* 0x00b81f00040e7f89 */ /* 0x00006400000e0000 */
[----:B------:R-:W-:Y:S02]  /*9da0*/  @P0 IMAD.MOV.U32 R3, RZ, RZ, R7 ;  /* 0x000000ffff030224 */ /* 0x000fe400078e0007 */
[----:B------:R0:W2:Y:S04]  /*9db0*/  SHFL.IDX PT, R7, R6, 0x5, 0x181f ;  /* 0x00b81f0006077f89 */ /* 0x0000a800000e0000 */
[----:B------:R0:W-:Y:S04]  /*9dc0*/  @P0 LDGSTS.E.BYPASS.LTC128B.128 [R9+0x20400], desc[UR36][R2.64], !P4 ;  /* 0x2040000002090fae */ /* 0x0001e8000e101d64 */
[----:B------:R0:W-:Y:S04]  /*9dd0*/  @P0 LDGSTS.E.BYPASS.LTC128B.128 [R9+0x23400], desc[UR36][R2.64+0x80], !P3 ;  /* 0x2340008002090fae */ /* 0x0001e8000d901d64 */
[----:B------:R0:W-:Y:S02]  /*9de0*/  @P0 LDGSTS.E.BYPASS.LTC128B.128 [R9+0x26400], desc[UR36][R2.64+0x100], !P2 ;  /* 0x2640010002090fae */ /* 0x0001e4000d101d64 */
.L_x_107:
[----:B------:R-:W-:-:S13]  /*9df0*/  ISETP.GE.AND P0, PT, R33, 0x51, PT ;  /* 0x000000512100780c */ /* 0x000fda0003f06270 */
[----:B01----:R-:W-:Y:S02]  /*9e00*/  @P0 LEA R2, P1, R37, R14, 0x1 ;  /* 0x0000000e25020211 */ /* 0x003fe400078208ff */
[----:B------:R-:W-:Y:S02]  /*9e10*/  @P0 LEA R5, R5, UR39, 0x1 ;  /* 0x0000002705050c11 */ /* 0x000fe4000f8e08ff */
[----:B--2---:R-:W-:-:S05]  /*9e20*/  @P0 IADD3.X R3, RZ, R7, RZ, P1, !PT ;  /* 0x00000007ff030210 */ /* 0x004fca0000ffe4ff */
[----:B------:R-:W-:Y:S01]  /*9e30*/  @!PT LDS RZ, [RZ] ;  /* 0x00000000fffff984 */ /* 0x000fe20000000800 */
[----:B------:R-:W-:Y:S01]  /*9e40*/  @!PT LDS RZ, [RZ] ;  /* 0x00000000fffff984 */ /* 0x000fe20000000800 */
[----:B------:R-:W-:Y:S01]  /*9e50*/  @!PT LDS RZ, [RZ] ;  /* 0x00000000fffff984 */ /* 0x000fe20000000800 */
[----:B------:R0:W-:Y:S04]  /*9e60*/  @P0 LDGSTS.E.BYPASS.LTC128B.128 [R5+0x20c00], desc[UR36][R2.64], !P4 ;  /* 0x20c0000002050fae */ /* 0x0001e8000e101d64 */
[----:B------:R0:W-:Y:S04]  /*9e70*/  @P0 LDGSTS.E.BYPASS.LTC128B.128 [R5+0x23c00], desc[UR36][R2.64+0x80], !P3 ;  /* 0x23c0008002050fae */ /* 0x0001e8000d901d64 */
[----:B------:R0:W-:Y:S01]  /*9e80*/  @P0 LDGSTS.E.BYPASS.LTC128B.128 [R5+0x26c00], desc[UR36][R2.64+0x100], !P2 ;  /* 0x26c0010002050fae */ /* 0x0001e2000d101d64 */
[----:B------:R-:W-:Y:S01]  /*9e90*/  PLOP3.LUT P0, PT, PT, PT, PT, 0x80, 0x0 ;  /* 0x000000000000781c */ /* 0x000fe20003f0f070 */
[----:B------:R-:W-:-:S12]  /*9ea0*/  NOP ;  /* 0x0000000000007918 */ /* 0x000fd80000000000 */
.L_x_49:
[----:B------:R-:W-:Y:S02]  /*9eb0*/  PLOP3.LUT P1, PT, P1, P0, PT, 0xa2, 0x0 ;  /* 0x000000000000781c */ /* 0x000fe40000f21472 */
[----:B------:R-:W-:-:S08]  /*9ec0*/  @P0 R2UR P1, UR4, R0 ;  /* 0x00000000000402ca */ /* 0x000fd00000020000 */
[----:B------:R-:W-:-:S05]  /*9ed0*/  @P0 PLOP3.LUT P0, PT, P1, PT, PT, 0x80, 0x0 ;  /* 0x000000000000081c */ /* 0x000fca0000f0f070 */
[----:B------:R-:W-:Y:S01]  /*9ee0*/  @!P1 SYNCS.ARRIVE.TRANS64.RED.A0T1 RZ, [UR4+0x30830], RZ ;  /* 0x030830ffffff99a7 */ /* 0x000fe20008200404 */
[----:B------:R-:W-:Y:S07]  /*9ef0*/  @!P1 ARRIVES.LDGSTSBAR.64.TRANSCNT [UR4+0x30830] ;  /* 0x03083000ff0099b0 */ /* 0x000fee0008000a84 */
[----:B------:R-:W-:Y:S05]  /*9f00*/  @P0 BRA.U.ANY `(.L_x_49) ;  /* 0xfffffffd00e80947 */ /* 0x000fea000393ffff */
[----:B------:R-:W-:Y:S01]  /*9f10*/  NOP ;  /* 0x0000000000007918 */ /* 0x000fe20000000000 */
[----:B------:R-:W-:-:S13]  /*9f20*/  LOP3.LUT P2, RZ, R16, 0x40, RZ, 0xc0, !PT ;  /* 0x0000004010ff7812 */ /* 0x000fda000784c0ff */
[----:B------:R-:W-:Y:S05]  /*9f30*/  @!P2 BRA `(.L_x_50) ;  /* 0x000000000004a947 */ /* 0x000fea0003800000 */
[----:B------:R-:W-:Y:S01]  /*9f40*/  BPT.TRAP 0x1 ;  /* 0x000000040000795c */ /* 0x000fe20000300000 */
.L_x_50:
[----:B------:R1:W-:Y:S02]  /*9f50*/  SYNCS.ARRIVE.TRANS64.A1T0 RZ, [R0+URZ+0x30830], RZ ;  /* 0x030830ff00ff79a7 */ /* 0x0003e4000810003f */
[----:B------:R-:W-:Y:S05]  /*9f60*/  WARPSYNC.ALL ;  /* 0x0000000000007948 */ /* 0x000fea0003800000 */
[----:B------:R-:W-:-:S04]  /*9f70*/  UIADD3 UR4, UR39, 0x12400, URZ ;  /* 0x0001240027047890 */ /* 0x000fc8000fffe03f */
[----:B------:R-:W-:Y:S01]  /*9f80*/  ULOP3.LUT UP0, URZ, UR4, 0x3ff, URZ, 0xc0, !UPT ;  /* 0x000003ff043f7892 */ /* 0x000fe2000f80c03f */
[----:B------:R-:W-:Y:S05]  /*9f90*/  BAR.SYNC.DEFER_BLOCKING 0x8, 0x180 ;  /* 0x0206000000007b1d */ /* 0x000fea0000010000 */
[----:B------:R-:W-:-:S13]  /*9fa0*/  PLOP3.LUT P0, PT, PT, PT, UP0, 0x80, 0x0 ;  /* 0x000000000000781c */ /* 0x000fda0003f0f008 */
[----:B------:R-:W-:Y:S05]  /*9fb0*/  @!P0 BRA `(.L_x_51) ;  /* 0x0000000000408947 */ /* 0x000fea0003800000 */
[----:B0-----:R-:W-:Y:S01]  /*9fc0*/  MOV R2, 0x0 ;  /* 0x0000000000027802 */ /* 0x001fe20000000f00 */
[----:B------:R-:W-:Y:S01]  /*9fd0*/  ULDC.64 UR6, c[0x4][0x88] ;  /* 0x0100220000067ab9 */ /* 0x000fe20000000a00 */
[----:B------:R-:W-:Y:S01]  /*9fe0*/  ULDC.64 UR8, c[0x4][0x90] ;  /* 0x0100240000087ab9 */ /* 0x000fe20000000a00 */
[----:B------:R-:W-:Y:S01]  /*9ff0*/  ULDC.64 UR4, c[0x4][0x20] ;  /* 0x0100080000047ab9 */ /* 0x000fe20000000a00 */
[----:B------:R-:W-:Y:S01]  /*a000*/  IMAD.U32 R4, RZ, RZ, UR6 ;  /* 0x00000006ff047e24 */ /* 0x000fe2000f8e00ff */
[----:B------:R-:W-:Y:S01]  /*a010*/  MOV R6, UR8 ;  /* 0x0000000800067c02 */ /* 0x000fe20008000f00 */
[----:B------:R-:W0:Y:S01]  /*a020*/  LDC.64 R2, c[0x4][R2] ;  /* 0x0100000002027b82 */ /* 0x000e220000000a00 */
[----:B------:R-:W-:Y:S01]  /*a030*/  IMAD.U32 R5, RZ, RZ, UR7 ;  /* 0x00000007ff057e24 */ /* 0x000fe2000f8e00ff */
[----:B------:R-:W-:Y:S01]  /*a040*/  MOV R11, UR5 ;  /* 0x00000005000b7c02 */ /* 0x000fe20008000f00 */
[----:B------:R-:W-:Y:S01]  /*a050*/  IMAD.U32 R7, RZ, RZ, UR9 ;  /* 0x00000009ff077e24 */ /* 0x000fe2000f8e00ff */
[----:B------:R-:W-:Y:S01]  /*a060*/  MOV R13, RZ ;  /* 0x000000ff000d7202 */ /* 0x000fe20000000f00 */
[----:B------:R-:W-:-:S02]  /*a070*/  IMAD.U32 R10, RZ, RZ, UR4 ;  /* 0x00000004ff0a7e24 */ /* 0x000fc4000f8e00ff */
[----:B------:R-:W-:Y:S02]  /*a080*/  IMAD.MOV.U32 R8, RZ, RZ, 0x70 ;  /* 0x00000070ff087424 */ /* 0x000fe400078e00ff */
[----:B------:R-:W-:-:S07]  /*a090*/  IMAD.MOV.U32 R12, RZ, RZ, 0x1 ;  /* 0x00000001ff0c7424 */ /* 0x000fce00078e00ff */
[----:B------:R-:W-:-:S07]  /*a0a0*/  LEPC R20, `(.L_x_51) ;  /* 0x000000001014794e */ /* 0x000fce0000000000 */
[----:B01----:R-:W-:Y:S05]  /*a0b0*/  CALL.ABS.NOINC R2 ;  /* 0x0000000002007343 */ /* 0x003fea0003c00000 */
.L_x_51:
[----:B-1----:R-:W1:Y:S01]  /*a0c0*/  LDC R0, c[0x0][0x448] ;  /* 0x00011200ff007b82 */ /* 0x002e620000000800 */
[----:B0-----:R-:W-:Y:S01]  /*a0d0*/  IMAD.MOV R3, RZ, RZ, -R24 ;  /* 0x000000ffff037224 */ /* 0x001fe200078e0a18 */
[----:B------:R-:W-:Y:S01]  /*a0e0*/  ULDC UR4, c[0x0][0xc38] ;  /* 0x00030e0000047ab9 */ /* 0x000fe20000000800 */
[----:B------:R-:W-:Y:S02]  /*a0f0*/  SHF.R.S32.HI R6, RZ, 0x1f, R23 ;  /* 0x0000001fff067819 */ /* 0x000fe40000011417 */
[----:B------:R-:W-:Y:S01]  /*a100*/  IMAD R4, R3, UR4, R36 ;  /* 0x0000000403047c24 */ /* 0x000fe2000f8e0224 */
[----:B------:R-:W-:Y:S01]  /*a110*/  ULDC.64 UR4, c[0x0][0x2d8] ;  /* 0x0000b60000047ab9 */ /* 0x000fe20000000a00 */
[----:B------:R-:W-:Y:S02]  /*a120*/  LOP3.LUT P3, RZ, R16, 0x800, RZ, 0xc0, !PT ;  /* 0x0000080010ff7812 */ /* 0x000fe4000786c0ff */
[----:B------:R-:W-:Y:S01]  /*a130*/  IMAD.SHL.U32 R4, R4, 0x80, RZ ;  /* 0x0000008004047824 */ /* 0x000fe200078e00ff */
[----:B------:R-:W-:-:S02]  /*a140*/  LOP3.LUT P4, RZ, R16, 0x400, RZ, 0xc0, !PT ;  /* 0x0000040010ff7812 */ /* 0x000fc4000788c0ff */
[----:B------:R-:W-:Y:S02]  /*a150*/  LOP3.LUT P5, RZ, R16, 0x200, RZ, 0xc0, !PT ;  /* 0x0000020010ff7812 */ /* 0x000fe400078ac0ff */
[----:B------:R-:W-:Y:S02]  /*a160*/  LOP3.LUT R7, R26, R4, RZ, 0xfc, !PT ;  /* 0x000000041a077212 */ /* 0x000fe400078efcff */
[----:B------:R-:W-:Y:S02]  /*a170*/  LEA R20, R27, UR39, 0x1 ;  /* 0x000000271b147c11 */ /* 0x000fe4000f8e08ff */
[----:B------:R-:W-:Y:S02]  /*a180*/  MOV R5, R7 ;  /* 0x0000000700057202 */ /* 0x000fe40000000f00 */
[----:B-1----:R-:W-:-:S13]  /*a190*/  ISETP.NE.AND P0, PT, R0, 0x1, PT ;  /* 0x000000010000780c */ /* 0x002fda0003f05270 */
[----:B------:R-:W0:Y:S08]  /*a1a0*/  @P0 LDC R2, c[0x0][0x44c] ;  /* 0x00011300ff020b82 */ /* 0x000e300000000800 */
[----:B------:R-:W1:Y:S01]  /*a1b0*/  @P0 LDC R9, c[0x0][0x450] ;  /* 0x00011400ff090b82 */ /* 0x000e620000000800 */
[----:B0-----:R-:W-:-:S05]  /*a1c0*/  @P0 IMAD.HI.U32 R2, R7, R2, RZ ;  /* 0x0000000207020227 */ /* 0x001fca00078e00ff */
[----:B-1----:R-:W-:Y:S01]  /*a1d0*/  @P0 SHF.R.U32.HI R5, RZ, R9, R2 ;  /* 0x00000009ff050219 */ /* 0x002fe20000011602 */
[----:B------:R-:W-:-:S04]  /*a1e0*/  IMAD R2, R29, UR4, RZ ;  /* 0x000000041d027c24 */ /* 0x000fc8000f8e02ff */
[C---:B------:R-:W-:Y:S02]  /*a1f0*/  IMAD R9, R19.reuse, UR5, R2 ;  /* 0x0000000513097c24 */ /* 0x040fe4000f8e0202 */
[----:B------:R-:W-:Y:S01]  /*a200*/  IMAD.WIDE.U32 R2, R19, UR4, RZ ;  /* 0x0000000413027c25 */ /* 0x000fe2000f8e00ff */
[----:B------:R-:W-:-:S03]  /*a210*/  ULDC.64 UR4, c[0x0][0x2e0] ;  /* 0x0000b80000047ab9 */ /* 0x000fc60000000a00 */
[----:B------:R-:W-:Y:S02]  /*a220*/  IMAD R6, R6, UR4, RZ ;  /* 0x0000000406067c24 */ /* 0x000fe4000f8e02ff */
[----:B------:R-:W-:Y:S02]  /*a230*/  IMAD.IADD R3, R3, 0x1, R9 ;  /* 0x0000000103037824 */ /* 0x000fe400078e0209 */
[C---:B------:R-:W-:Y:S02]  /*a240*/  IMAD R9, R23.reuse, UR5, R6 ;  /* 0x0000000517097c24 */ /* 0x040fe4000f8e0206 */
[----:B------:R-:W-:Y:S02]  /*a250*/  IMAD.MOV R6, RZ, RZ, -R5 ;  /* 0x000000ffff067224 */ /* 0x000fe400078e0a05 */
[----:B------:R-:W-:Y:S01]  /*a260*/  IMAD.WIDE.U32 R2, R23, UR4, R2 ;  /* 0x0000000417027c25 */ /* 0x000fe2000f8e0002 */
[----:B------:R-:W-:-:S03]  /*a270*/  ULDC.64 UR4, c[0x0][0x2d0] ;  /* 0x0000b40000047ab9 */ /* 0x000fc60000000a00 */
[----:B------:R-:W-:Y:S01]  /*a280*/  IMAD R7, R0, R6, R7 ;  /* 0x0000000600077224 */ /* 0x000fe200078e0207 */
[----:B------:R-:W-:Y:S02]  /*a290*/  SHF.R.S32.HI R0, RZ, 0x1f, R5 ;  /* 0x0000001fff007819 */ /* 0x000fe40000011405 */
[----:B------:R-:W-:-:S03]  /*a2a0*/  IADD3 R3, R3, R9, RZ ;  /* 0x0000000903037210 */ /* 0x000fc60007ffe0ff */
[----:B------:R-:W-:Y:S02]  /*a2b0*/  IMAD R0, R0, UR4, RZ ;  /* 0x0000000400007c24 */ /* 0x000fe4000f8e02ff */
[----:B------:R-:W-:-:S04]  /*a2c0*/  IMAD.WIDE.U32 R2, R5, UR4, R2 ;  /* 0x0000000405027c25 */ /* 0x000fc8000f8e0002 */
[----:B------:R-:W-:Y:S01]  /*a2d0*/  IMAD R5, R5, UR5, R0 ;  /* 0x0000000505057c24 */ /* 0x000fe2000f8e0200 */
[----:B------:R-:W-:Y:S01]  /*a2e0*/  SHF.R.S32.HI R0, RZ, 0x1f, R7 ;  /* 0x0000001fff007819 */ /* 0x000fe20000011407 */
[----:B------:R-:W-:Y:S02]  /*a2f0*/  ULDC.64 UR4, c[0x0][0x2c8] ;  /* 0x0000b20000047ab9 */ /* 0x000fe40000000a00 */
[----:B------:R-:W-:Y:S02]  /*a300*/  IMAD.IADD R3, R3, 0x1, R5 ;  /* 0x0000000103037824 */ /* 0x000fe400078e0205 */
[----:B------:R-:W-:Y:S02]  /*a310*/  IMAD R0, R0, UR4, RZ ;  /* 0x0000000400007c24 */ /* 0x000fe4000f8e02ff */
[----:B------:R-:W-:-:S04]  /*a320*/  IMAD.WIDE.U32 R2, R7, UR4, R2 ;  /* 0x0000000407027c25 */ /* 0x000fc8000f8e0002 */
[----:B------:R-:W-:Y:S01]  /*a330*/  IMAD R5, R7, UR5, R0 ;  /* 0x0000000507057c24 */ /* 0x000fe2000f8e0200 */
[----:B------:R-:W-:Y:S02]  /*a340*/  ULDC.64 UR4, c[0x0][0x280] ;  /* 0x0000a00000047ab9 */ /* 0x000fe40000000a00 */
[----:B------:R-:W-:Y:S01]  /*a350*/  LEA R0, P0, R2, UR4, 0x1 ;  /* 0x0000000402007c11 */ /* 0x000fe2000f8008ff */
[----:B------:R-:W-:Y:S01]  /*a360*/  IMAD.IADD R5, R3, 0x1, R5 ;  /* 0x0000000103057824 */ /* 0x000fe200078e0205 */
[----:B------:R-:W-:-:S04]  /*a370*/  UMOV UR4, 0xffffffff ;  /* 0xffffffff00047882 */ /* 0x000fc80000000000 */
[----:B------:R-:W-:Y:S01]  /*a380*/  LEA.HI.X R5, R2, UR5, R5, 0x1, P0 ;  /* 0x0000000502057c11 */ /* 0x000fe200080f0c05 */
[----:B------:R-:W-:Y:S06]  /*a390*/  BRA.DIV UR4, `(.L_x_52) ;  /* 0x0000002a04d07947 */ /* 0x000fec000b800000 */
[----:B------:R-:W0:Y:S01]  /*a3a0*/  SHFL.IDX PT, R14, R0, RZ, 0x181f ;  /* 0x00181fff000e7589 */ /* 0x000e2200000e0000 */
[----:B------:R-:W-:-:S03]  /*a3b0*/  IADD3 R4, R34, R4, RZ ;  /* 0x0000000422047210 */ /* 0x000fc60007ffe0ff */
[----:B------:R-:W1:Y:S01]  /*a3c0*/  SHFL.IDX PT, R2, R5, RZ, 0x181f ;  /* 0x00181fff05027589 */ /* 0x000e6200000e0000 */
[C---:B------:R-:W-:Y:S02]  /*a3d0*/  ISETP.GE.AND P0, PT, R4.reuse, UR40, PT ;  /* 0x0000002804007c0c */ /* 0x040fe4000bf06270 */
[----:B------:R-:W-:Y:S01]  /*a3e0*/  IADD3 R7, R4, 0x10, RZ ;  /* 0x0000001004077810 */ /* 0x000fe20007ffe0ff */
[----:B------:R-:W-:Y:S10]  /*a3f0*/  SHFL.IDX PT, R6, R5, 0x1, 0x181f ;  /* 0x00381f0005067f89 */ /* 0x000ff400000e0000 */
[----:B0-----:R-:W-:-:S05]  /*a400*/  @!P0 LEA R14, P1, R37, R14, 0x1 ;  /* 0x0000000e250e8211 */ /* 0x001fca00078208ff */
[----:B-1----:R-:W-:Y:S02]  /*a410*/  @!P0 IMAD.X R3, RZ, RZ, R2, P1 ;  /* 0x000000ffff038224 */ /* 0x002fe400008e0602 */
[----:B------:R-:W-:Y:S02]  /*a420*/  @!P0 IMAD.MOV.U32 R2, RZ, RZ, R14 ;  /* 0x000000ffff028224 */ /* 0x000fe400078e000e */
[----:B------:R-:W0:Y:S04]  /*a430*/  SHFL.IDX PT, R14, R0, 0x1, 0x181f ;  /* 0x00381f00000e7f89 */ /* 0x000e2800000e0000 */
[----:B------:R-:W-:Y:S04]  /*a440*/  @!P0 LDGSTS.E.BYPASS.LTC128B.128 [R20+0x12400], desc[UR36][R2.64], !P3 ;  /* 0x1240000002148fae */ /* 0x000fe8000d901d64 */
[----:B------:R-:W-:Y:S04]  /*a450*/  @!P0 LDGSTS.E.BYPASS.LTC128B.128 [R20+0x16400], desc[UR36][R2.64+0x80], !P4 ;  /* 0x1640008002148fae */ /* 0x000fe8000e101d64 */
[----:B------:R1:W-:Y:S01]  /*a460*/  @!P0 LDGSTS.E.BYPASS.LTC128B.128 [R20+0x1a400], desc[UR36][R2.64+0x100], !P5 ;  /* 0x1a40010002148fae */ /* 0x0003e2000e901d64 */
[----:B------:R-:W-:-:S13]  /*a470*/  ISETP.GE.AND P0, PT, R7, UR40, PT ;  /* 0x0000002807007c0c */ /* 0x000fda000bf06270 */
[----:B0-----:R-:W-:-:S05]  /*a480*/  @!P0 LEA R14, P1, R37, R14, 0x1 ;  /* 0x0000000e250e8211 */ /* 0x001fca00078208ff */
[----:B------:R-:W-:Y:S02]  /*a490*/  @!P0 IMAD.X R7, RZ, RZ, R6, P1 ;  /* 0x000000ffff078224 */ /* 0x000fe400008e0606 */
[----:B-1----:R-:W-:Y:S01]  /*a4a0*/  @!P0 IMAD.MOV.U32 R2, RZ, RZ, R14 ;  /* 0x000000ffff028224 */ /* 0x002fe200078e000e */
[----:B------:R-:W-:Y:S02]  /*a4b0*/  SHFL.IDX PT, R6, R5, 0x2, 0x181f ;  /* 0x00581f0005067f89 */ /* 0x000fe400000e0000 */
[----:B------:R-:W-:Y:S01]  /*a4c0*/  @!P0 MOV R3, R7 ;  /* 0x0000000700038202 */ /* 0x000fe20000000f00 */
[----:B------:R-:W-:Y:S01]  /*a4d0*/  VIADD R7, R4, 0x20 ;  /* 0x0000002004077836 */ /* 0x000fe20000000000 */
[----:B------:R-:W0:Y:S04]  /*a4e0*/  SHFL.IDX PT, R14, R0, 0x2, 0x181f ;  /* 0x00581f00000e7f89 */ /* 0x000e2800000e0000 */
[----:B------:R-:W-:Y:S04]  /*a4f0*/  @!P0 LDGSTS.E.BYPASS.LTC128B.128 [R20+0x12c00], desc[UR36][R2.64], !P3 ;  /* 0x12c0000002148fae */ /* 0x000fe8000d901d64 */
[----:B------:R-:W-:Y:S04]  /*a500*/  @!P0 LDGSTS.E.BYPASS.LTC128B.128 [R20+0x16c00], desc[UR36][R2.64+0x80], !P4 ;  /* 0x16c0008002148fae */ /* 0x000fe8000e101d64 */
[----:B------:R1:W-:Y:S01]  /*a510*/  @!P0 LDGSTS.E.BYPASS.LTC128B.128 [R20+0x1ac00], desc[UR36][R2.64+0x100], !P5 ;  /* 0x1ac0010002148fae */ /* 0x0003e2000e901d64 */
[----:B------:R-:W-:-:S13]  /*a520*/  ISETP.GE.AND P0, PT, R7, UR40, PT ;  /* 0x0000002807007c0c */ /* 0x000fda000bf06270 */
[----:B0-----:R-:W-:-:S04]  /*a530*/  @!P0 LEA R14, P1, R37, R14, 0x1 ;  /* 0x0000000e250e8211 */ /* 0x001fc800078208ff */
[----:B-1----:R-:W-:Y:S01]  /*a540*/  @!P0 MOV R2, R14 ;  /* 0x0000000e00028202 */ /* 0x002fe20000000f00 */
[----:B------:R-:W-:Y:S01]  /*a550*/  @!P0 IMAD.X R7, RZ, RZ, R6, P1 ;  /* 0x000000ffff078224 */ /* 0x000fe200008e0606 */
[----:B------:R-:W0:Y:S03]  /*a560*/  SHFL.IDX PT, R14, R0, 0x3, 0x181f ;  /* 0x00781f00000e7f89 */ /* 0x000e2600000e0000 */
[----:B------:R-:W-:Y:S01]  /*a570*/  @!P0 IMAD.MOV.U32 R3, RZ, RZ, R7 ;  /* 0x000000ffff038224 */ /* 0x000fe200078e0007 */
[----:B------:R-:W1:Y:S01]  /*a580*/  SHFL.IDX PT, R6, R5, 0x3, 0x181f ;  /* 0x00781f0005067f89 */ /* 0x000e6200000e0000 */
[----:B------:R-:W-:-:S03]  /*a590*/  VIADD R7, R4, 0x30 ;  /* 0x0000003004077836 */ /* 0x000fc60000000000 */
[----:B------:R-:W-:Y:S04]  /*a5a0*/  @!P0 LDGSTS.E.BYPASS.LTC128B.128 [R20+0x13400], desc[UR36][R2.64], !P3 ;  /* 0x1340000002148fae */ /* 0x000fe8000d901d64 */
[----:B------:R-:W-:Y:S04]  /*a5b0*/  @!P0 LDGSTS.E.BYPASS.LTC128B.128 [R20+0x17400], desc[UR36][R2.64+0x80], !P4 ;  /* 0x1740008002148fae */ /* 0x000fe8000e101d64 */
[----:B------:R2:W-:Y:S01]  /*a5c0*/  @!P0 LDGSTS.E.BYPASS.LTC128B.128 [R20+0x1b400], desc[UR36][R2.64+0x100], !P5 ;  /* 0x1b40010002148fae */ /* 0x0005e2000e901d64 */
[----:B------:R-:W-:-:S13]  /*a5d0*/  ISETP.GE.AND P0, PT, R7, UR40, PT ;  /* 0x0000002807007c0c */ /* 0x000fda000bf06270 */
[----:B0-----:R-:W-:-:S04]  /*a5e0*/  @!P0 LEA R14, P1, R37, R14, 0x1 ;  /* 0x0000000e250e8211 */ /* 0x001fc800078208ff */
[----:B-1----:R-:W-:Y:S01]  /*a5f0*/  @!P0 IADD3.X R7, RZ, R6, RZ, P1, !PT ;  /* 0x00000006ff078210 */ /* 0x002fe20000ffe4ff */
[----:B--2---:R-:W-:Y:S01]  /*a600*/  @!P0 IMAD.MOV.U32 R2, RZ, RZ, R14 ;  /* 0x000000ffff028224 */ /* 0x004fe200078e000e */
[----:B------:R-:W-:Y:S03]  /*a610*/  SHFL.IDX PT, R6, R5, 0x4, 0x181f ;  /* 0x00981f0005067f89 */ /* 0x000fe600000e0000 */
[----:B------:R-:W-:Y:S01]  /*a620*/  @!P0 IMAD.MOV.U32 R3, RZ, RZ, R7 ;  /* 0x000000ffff038224 */ /* 0x000fe200078e0007 */
[----:B------:R-:W0:Y:S01]  /*a630*/  SHFL.IDX PT, R14, R0, 0x4, 0x181f ;  /* 0x00981f00000e7f89 */ /* 0x000e2200000e0000 */
[----:B------:R-:W-:-:S03]  /*a640*/  IADD3 R7, R4, 0x40, RZ ;  /* 0x0000004004077810 */ /* 0x000fc60007ffe0ff */
        /* <DEDUP_REMOVED lines=29> */
[----:B------:R0:W1:Y:S03]  /*a820*/  SHFL.IDX PT, R6, R5, 0x7, 0x181f ;  /* 0x00f81f0005067f89 */ /* 0x00006600000e0000 */
[----:B------:R-:W-:Y:S01]  /*a830*/  @!P0 IMAD.MOV.U32 R3, RZ, RZ, R7 ;  /* 0x000000ffff038224 */ /* 0x000fe200078e0007 */
[----:B------:R0:W2:Y:S04]  /*a840*/  SHFL.IDX PT, R14, R0, 0x7, 0x181f ;  /* 0x00f81f00000e7f89 */ /* 0x0000a800000e0000 */
[----:B------:R0:W-:Y:S04]  /*a850*/  @!P0 LDGSTS.E.BYPASS.LTC128B.128 [R20+0x15400], desc[UR36][R2.64], !P3 ;  /* 0x1540000002148fae */ /* 0x0001e8000d901d64 */
[----:B------:R0:W-:Y:S04]  /*a860*/  @!P0 LDGSTS.E.BYPASS.LTC128B.128 [R20+0x19400], desc[UR36][R2.64+0x80], !P4 ;  /* 0x1940008002148fae */ /* 0x0001e8000e101d64 */
[----:B------:R0:W-:Y:S02]  /*a870*/  @!P0 LDGSTS.E.BYPASS.LTC128B.128 [R20+0x1d400], desc[UR36][R2.64+0x100], !P5 ;  /* 0x1d40010002148fae */ /* 0x0001e4000e901d64 */
.L_x_124:
[----:B0-----:R-:W3:Y:S01]  /*a880*/  LDL R0, [R1] ;  /* 0x0000000001007983 */ /* 0x001ee20000100800 */
[----:B------:R-:W-:-:S04]  /*a890*/  IADD3 R4, R4, 0x70, RZ ;  /* 0x0000007004047810 */ /* 0x000fc80007ffe0ff */
[----:B------:R-:W-:-:S13]  /*a8a0*/  ISETP.GE.AND P0, PT, R4, UR40, PT ;  /* 0x0000002804007c0c */ /* 0x000fda000bf06270 */
[----:B--2---:R-:W-:-:S05]  /*a8b0*/  @!P0 LEA R2, P1, R37, R14, 0x1 ;  /* 0x0000000e25028211 */ /* 0x004fca00078208ff */
[----:B-1----:R-:W-:-:S05]  /*a8c0*/  @!P0 IMAD.X R3, RZ, RZ, R6, P1 ;  /* 0x000000ffff038224 */ /* 0x002fca00008e0606 */
[----:B------:R-:W-:Y:S01]  /*a8d0*/  @!PT LDS RZ, [RZ] ;  /* 0x00000000fffff984 */ /* 0x000fe20000000800 */
[----:B------:R-:W-:Y:S01]  /*a8e0*/  @!PT LDS RZ, [RZ] ;  /* 0x00000000fffff984 */ /* 0x000fe20000000800 */
[----:B------:R-:W-:Y:S01]  /*a8f0*/  @!PT LDS RZ, [RZ] ;  /* 0x00000000fffff984 */ /* 0x000fe20000000800 */
[----:B------:R0:W-:Y:S04]  /*a900*/  @!P0 LDGSTS.E.BYPASS.LTC128B.128 [R20+0x15c00], desc[UR36][R2.64], !P3 ;  /* 0x15c0000002148fae */ /* 0x0001e8000d901d64 */
[----:B------:R0:W-:Y:S04]  /*a910*/  @!P0 LDGSTS.E.BYPASS.LTC128B.128 [R20+0x19c00], desc[UR36][R2.64+0x80], !P4 ;  /* 0x19c0008002148fae */ /* 0x0001e8000e101d64 */
[----:B------:R0:W-:Y:S01]  /*a920*/  @!P0 LDGSTS.E.BYPASS.LTC128B.128 [R20+0x1dc00], desc[UR36][R2.64+0x100], !P5 ;  /* 0x1dc0010002148fae */ /* 0x0001e2000e901d64 */
[----:B------:R-:W-:Y:S01]  /*a930*/  NOP ;  /* 0x0000000000007918 */ /* 0x000fe20000000000 */
[----:B------:R-:W-:Y:S02]  /*a940*/  SYNCS.ARRIVE.TRANS64.RED.A0T1 RZ, [UR39+0x30800], RZ ;  /* 0x030800ffffff79a7 */ /* 0x000fe40008200427 */
[----:B------:R-:W-:Y:S01]  /*a950*/  ARRIVES.LDGSTSBAR.64.TRANSCNT [UR39+0x30800] ;  /* 0x03080000ff0079b0 */ /* 0x000fe20008000aa7 */
[----:B---3--:R-:W-:-:S04]  /*a960*/  LOP3.LUT R0, R0, 0x1, RZ, 0xc, !PT ;  /* 0x0000000100007812 */ /* 0x008fc800078e0cff */
[----:B------:R-:W-:Y:S01]  /*a970*/  SHF.L.U32 R0, R0, 0x1f, RZ ;  /* 0x0000001f00007819 */ /* 0x000fe200000006ff */
[----:B------:R-:W-:Y:S01]  /*a980*/  NOP ;  /* 0x0000000000007918 */ /* 0x000fe20000000000 */
[----:B------:R-:W-:Y:S01]  /*a990*/  SYNCS.ARRIVE.TRANS64.A1T0 RZ, [UR39+0x30800], RZ ;  /* 0x030800ffffff79a7 */ /* 0x000fe20008100027 */
[----:B------:R-:W-:Y:S01]  /*a9a0*/  BSSY B0, `(.L_x_53) ;  /* 0x0000003000007945 */ /* 0x000fe20003800000 */
[----:B------:R-:W1:Y:S03]  /*a9b0*/  SYNCS.PHASECHK.TRANS64.TRYWAIT P0, [UR39+0x30820], R0 ;  /* 0x03082000ff0075a7 */ /* 0x000e660008000167 */
[----:B01----:R-:W-:Y:S05]  /*a9c0*/  @!P0 BRA `(.L_x_54) ;  /* 0x0000002c00dc8947 */ /* 0x003fea0003800000 */
.L_x_125:
[----:B------:R-:W-:Y:S05]  /*a9d0*/  BSYNC B0 ;  /* 0x0000000000007941 */ /* 0x000fea0003800000 */
.L_x_53:
[----:B------:R-:W-:Y:S01]  /*a9e0*/  UISETP.GE.AND UP0, UPT, UR38, 0x61, UPT ;  /* 0x000000612600788c */ /* 0x000fe2000bf06270 */
[----:B------:R-:W-:-:S05]  /*a9f0*/  IMAD.U32 R20, RZ, RZ, UR43 ;  /* 0x0000002bff147e24 */ /* 0x000fca000f8e00ff */
[----:B------:R-:W-:-:S13]  /*aa00*/  PLOP3.LUT P0, PT, PT, PT, UP0, 0x40, 0x0 ;  /* 0x000000000000781c */ /* 0x000fda0003f0e808 */
[----:B------:R-:W-:Y:S05]  /*aa10*/  @P0 BRA `(.L_x_55) ;  /* 0x0000000c00e80947 */ /* 0x000fea0003800000 */
[----:B------:R-:W-:Y:S01]  /*aa20*/  BSSY B0, `(.L_x_55) ;  /* 0x00000f9000007945 */ /* 0x000fe20003800000 */
[----:B------:R-:W-:Y:S01]  /*aa30*/  MOV R21, R25 ;  /* 0x0000001900157202 */ /* 0x000fe20000000f00 */
[----:B------:R-:W-:Y:S01]  /*aa40*/  IMAD.MOV.U32 R7, RZ, RZ, R22 ;  /* 0x000000ffff077224 */ /* 0x000fe200078e0016 */
[----:B------:R-:W-:Y:S01]  /*aa50*/  MOV R28, UR43 ;  /* 0x0000002b001c7c02 */ /* 0x000fe20008000f00 */
[----:B------:R-:W-:-:S07]  /*aa60*/  IMAD.U32 R6, RZ, RZ, UR41 ;  /* 0x00000029ff067e24 */ /* 0x000fce000f8e00ff */
.L_x_68:
[----:B0-----:R-:W0:Y:S01]  /*aa70*/  LDC R0, c[0x0][0x430] ;  /* 0x00010c00ff007b82 */ /* 0x001e220000000800 */
[----:B------:R-:W-:Y:S01]  /*aa80*/  ISETP.GT.U32.AND P0, PT, R26, 0x5f, PT ;  /* 0x0000005f1a00780c */ /* 0x000fe20003f04070 */
[----:B------:R-:W-:Y:S01]  /*aa90*/  IMAD R3, R6, 0x60, R31 ;  /* 0x0000006006037824 */ /* 0x000fe200078e021f */
[----:B------:R-:W-:Y:S01]  /*aaa0*/  LOP3.LUT P2, RZ, R16, 0x40, RZ, 0xc0, !PT ;  /* 0x0000004010ff7812 */ /* 0x000fe2000784c0ff */
[----:B------:R-:W-:Y:S02]  /*aab0*/  ULDC UR4, c[0x0][0x430] ;  /* 0x00010c0000047ab9 */ /* 0x000fe40000000800 */
[----:B------:R-:W-:-:S04]  /*aac0*/  IMAD.IADD R10, R26, 0x1, R3 ;  /* 0x000000011a0a7824 */ /* 0x000fc800078e0203 */
[----:B------:R-:W-:-:S04]  /*aad0*/  IMAD.MOV.U32 R11, RZ, RZ, R10 ;  /* 0x000000ffff0b7224 */ /* 0x000fc800078e000a */
[----:B------:R-:W1:Y:S01]  /*aae0*/  @!P0 LDC.64 R8, c[0x0][0x428] ;  /* 0x00010a00ff088b82 */ /* 0x000e620000000a00 */
[----:B0-----:R-:W-:-:S13]  /*aaf0*/  ISETP.NE.AND P1, PT, R0, 0x1, PT ;  /* 0x000000010000780c */ /* 0x001fda0003f25270 */
[----:B------:R-:W0:Y:S08]  /*ab00*/  @P1 LDC R5, c[0x0][0x434] ;  /* 0x00010d00ff051b82 */ /* 0x000e300000000800 */
[----:B------:R-:W2:Y:S01]  /*ab10*/  @P1 LDC R3, c[0x0][0x438] ;  /* 0x00010e00ff031b82 */ /* 0x000ea20000000800 */
[----:B0-----:R-:W-:-:S07]  /*ab20*/  @P1 IMAD.HI.U32 R0, R10, R5, RZ ;  /* 0x000000050a001227 */ /* 0x001fce00078e00ff */
[----:B------:R-:W0:Y:S01]  /*ab30*/  @!P0 LDC.64 R4, c[0x0][0x418] ;  /* 0x00010600ff048b82 */ /* 0x000e220000000a00 */
[----:B--2---:R-:W-:Y:S01]  /*ab40*/  @P1 SHF.R.U32.HI R11, RZ, R3, R0 ;  /* 0x00000003ff0b1219 */ /* 0x004fe20000011600 */
[----:B-1----:R-:W-:-:S03]  /*ab50*/  @!P0 IMAD R0, R32, R8, RZ ;  /* 0x0000000820008224 */ /* 0x002fc600078e02ff */
[----:B------:R-:W-:Y:S01]  /*ab60*/  @!P0 SHF.R.S32.HI R3, RZ, 0x1f, R11 ;  /* 0x0000001fff038819 */ /* 0x000fe2000001140b */
[----:B------:R-:W-:Y:S01]  /*ab70*/  @!P0 IMAD R9, R30, R9, R0 ;  /* 0x000000091e098224 */ /* 0x000fe200078e0200 */
[----:B------:R-:W-:-:S05]  /*ab80*/  @!P0 MOV R2, R11 ;  /* 0x0000000b00028202 */ /* 0x000fca0000000f00 */
[----:B------:R-:W-:-:S04]  /*ab90*/  @!P0 IMAD.WIDE.U32 R2, R30, R8, R2 ;  /* 0x000000081e028225 */ /* 0x000fc800078e0002 */
[----:B------:R-:W-:Y:S01]  /*aba0*/  @!P0 IMAD.IADD R0, R9, 0x1, R3 ;  /* 0x0000000109008824 */ /* 0x000fe200078e0203 */
[----:B0-----:R-:W-:-:S04]  /*abb0*/  @!P0 LEA R4, P1, R2, R4, 0x2 ;  /* 0x0000000402048211 */ /* 0x001fc800078210ff */
[----:B------:R-:W-:Y:S01]  /*abc0*/  @!P0 LEA.HI.X R5, R2, R5, R0, 0x2, P1 ;  /* 0x0000000502058211 */ /* 0x000fe200008f1400 */
[----:B------:R-:W-:Y:S01]  /*abd0*/  IMAD.MOV.U32 R0, RZ, RZ, RZ ;  /* 0x000000ffff007224 */ /* 0x000fe200078e00ff */
[----:B------:R-:W-:Y:S01]  /*abe0*/  IADD3 R22, R7, 0x1, RZ ;  /* 0x0000000107167810 */ /* 0x000fe20007ffe0ff */
[----:B------:R-:W-:-:S04]  /*abf0*/  IMAD.MOV R3, RZ, RZ, -R11 ;  /* 0x000000ffff037224 */ /* 0x000fc800078e0a0b */
[----:B------:R0:W5:Y:S01]  /*ac00*/  @!P0 LDG.E R0, desc[UR36][R4.64] ;  /* 0x0000002404008981 */ /* 0x000162000c1e1900 */
[----:B------:R-:W-:Y:S01]  /*ac10*/  ISETP.NE.AND P0, PT, R22, 0x2, PT ;  /* 0x000000021600780c */ /* 0x000fe20003f05270 */
[----:B------:R-:W-:-:S03]  /*ac20*/  IMAD.MOV.U32 R20, RZ, RZ, R6 ;  /* 0x000000ffff147224 */ /* 0x000fc600078e0006 */
[----:B------:R-:W-:Y:S02]  /*ac30*/  SEL R2, RZ, 0x1, P0 ;  /* 0x00000001ff027807 */ /* 0x000fe40000000000 */
[----:B------:R-:W-:Y:S02]  /*ac40*/  SEL R22, R22, RZ, P0 ;  /* 0x000000ff16167207 */ /* 0x000fe40000000000 */
[----:B------:R-:W-:Y:S01]  /*ac50*/  LOP3.LUT R25, R21, R2, RZ, 0x3c, !PT ;  /* 0x0000000215197212 */ /* 0x000fe200078e3cff */
[----:B0-----:R-:W-:Y:S01]  /*ac60*/  IMAD R5, R3, UR4, R10 ;  /* 0x0000000403057c24 */ /* 0x001fe2000f8e020a */
[----:B------:R-:W-:Y:S06]  /*ac70*/  @!P2 BRA `(.L_x_56) ;  /* 0x000000000004a947 */ /* 0x000fec0003800000 */
[----:B------:R-:W-:Y:S01]  /*ac80*/  BPT.TRAP 0x1 ;  /* 0x000000040000795c */ /* 0x000fe20000300000 */
.L_x_56:
[----:B------:R-:W-:Y:S01]  /*ac90*/  LEA R6, R22, UR39, 0x3 ;  /* 0x0000002716067c11 */ /* 0x000fe2000f8e18ff */
[----:B------:R-:W-:Y:S01]  /*aca0*/  BSSY B1, `(.L_x_57) ;  /* 0x0000004000017945 */ /* 0x000fe20003800000 */
[----:B------:R-:W-:-:S04]  /*acb0*/  SHF.L.U32 R3, R25, 0x1f, RZ ;  /* 0x0000001f19037819 */ /* 0x000fc800000006ff */
[----:B------:R-:W0:Y:S02]  /*acc0*/  SYNCS.PHASECHK.TRANS64.TRYWAIT P0, [R6+URZ+0x30840], R3 ;  /* 0x03084003060075a7 */ /* 0x000e24000800017f */
[----:B0-----:R-:W-:Y:S05]  /*acd0*/  @!P0 BRA `(.L_x_58) ;  /* 0x0000002c00308947 */ /* 0x001fea0003800000 */
.L_x_126:
[----:B------:R-:W-:Y:S05]  /*ace0*/  BSYNC B1 ;  /* 0x0000000000017941 */ /* 0x000fea0003800000 */
.L_x_57:
[----:B------:R-:W-:Y:S01]  /*acf0*/  SHF.R.S32.HI R23, RZ, 0x1f, R5 ;  /* 0x0000001fff177819 */ /* 0x000fe20000011405 */
[----:B------:R-:W-:Y:S01]  /*ad00*/  ULDC.64 UR4, c[0x0][0x300] ;  /* 0x0000c00000047ab9 */ /* 0x000fe20000000a00 */
[----:B-----5:R-:W-:Y:S02]  /*ad10*/  SHF.R.S32.HI R24, RZ, 0x1f, R0 ;  /* 0x0000001fff187819 */ /* 0x020fe40000011400 */
[C---:B------:R-:W-:Y:S01]  /*ad20*/  LOP3.LUT P3, RZ, R16.reuse, 0x4, RZ, 0xc0, !PT ;  /* 0x0000000410ff7812 */ /* 0x040fe2000786c0ff */
[----:B------:R-:W-:Y:S01]  /*ad30*/  IMAD R2, R23, UR4, RZ ;  /* 0x0000000417027c24 */ /* 0x000fe2000f8e02ff */
[C---:B------:R-:W-:Y:S02]  /*ad40*/  LOP3.LUT P2, RZ, R16.reuse, 0x2, RZ, 0xc0, !PT ;  /* 0x0000000210ff7812 */ /* 0x040fe4000784c0ff */
[----:B------:R-:W-:Y:S01]  /*ad50*/  LOP3.LUT P1, RZ, R16, 0x1, RZ, 0xc0, !PT ;  /* 0x0000000110ff7812 */ /* 0x000fe2000782c0ff */
[C---:B------:R-:W-:Y:S02]  /*ad60*/  IMAD R9, R5.reuse, UR5, R2 ;  /* 0x0000000505097c24 */ /* 0x040fe4000f8e0202 */
[----:B0-----:R-:W-:Y:S01]  /*ad70*/  IMAD.WIDE.U32 R2, R5, UR4, RZ ;  /* 0x0000000405027c25 */ /* 0x001fe2000f8e00ff */
[----:B------:R-:W-:-:S04]  /*ad80*/  ULDC.64 UR4, c[0x0][0x310] ;  /* 0x0000c40000047ab9 */ /* 0x000fc80000000a00 */
[----:B------:R-:W-:Y:S01]  /*ad90*/  IADD3 R3, R3, R9, RZ ;  /* 0x0000000903037210 */ /* 0x000fe20007ffe0ff */
[----:B------:R-:W-:-:S04]  /*ada0*/  IMAD R9, R24, UR4, RZ ;  /* 0x0000000418097c24 */ /* 0x000fc8000f8e02ff */
[C---:B------:R-:W-:Y:S02]  /*adb0*/  IMAD R9, R0.reuse, UR5, R9 ;  /* 0x0000000500097c24 */ /* 0x040fe4000f8e0209 */
[----:B------:R-:W-:Y:S01]  /*adc0*/  IMAD.WIDE.U32 R2, R0, UR4, R2 ;  /* 0x0000000400027c25 */ /* 0x000fe2000f8e0002 */
[----:B------:R-:W-:-:S03]  /*add0*/  ULDC.64 UR4, c[0x0][0x308] ;  /* 0x0000c20000047ab9 */ /* 0x000fc60000000a00 */
[----:B------:R-:W-:Y:S02]  /*ade0*/  IMAD.IADD R3, R3, 0x1, R9 ;  /* 0x0000000103037824 */ /* 0x000fe400078e0209 */
[----:B------:R-:W-:Y:S02]  /*adf0*/  IMAD R4, R29, UR4, RZ ;  /* 0x000000041d047c24 */ /* 0x000fe4000f8e02ff */
[----:B------:R-:W-:-:S04]  /*ae00*/  IMAD.WIDE.U32 R2, R19, UR4, R2 ;  /* 0x0000000413027c25 */ /* 0x000fc8000f8e0002 */
[----:B------:R-:W-:Y:S01]  /*ae10*/  IMAD R9, R19, UR5, R4 ;  /* 0x0000000513097c24 */ /* 0x000fe2000f8e0204 */
[----:B------:R-:W-:Y:S02]  /*ae20*/  ULDC.64 UR4, c[0x0][0x2e8] ;  /* 0x0000ba0000047ab9 */ /* 0x000fe40000000a00 */
[----:B------:R-:W-:Y:S01]  /*ae30*/  LEA R8, P0, R2, UR4, 0x1 ;  /* 0x0000000402087c11 */ /* 0x000fe2000f8008ff */
[----:B------:R-:W-:Y:S01]  /*ae40*/  IMAD.IADD R3, R9, 0x1, R3 ;  /* 0x0000000109037824 */ /* 0x000fe200078e0203 */
[----:B------:R-:W-:Y:S01]  /*ae50*/  UMOV UR4, 0xffffffff ;  /* 0xffffffff00047882 */ /* 0x000fe20000000000 */
[----:B------:R-:W-:-:S03]  /*ae60*/  IMAD R9, R22, 0x4800, R27 ;  /* 0x0000480016097824 */ /* 0x000fc600078e021b */
[----:B------:R-:W-:Y:S01]  /*ae70*/  LEA.HI.X R10, R2, UR5, R3, 0x1, P0 ;  /* 0x00000005020a7c11 */ /* 0x000fe200080f0c03 */
[----:B------:R-:W-:Y:S06]  /*ae80*/  BRA.DIV UR4, `(.L_x_59) ;  /* 0x0000002a04d87947 */ /* 0x000fec000b800000 */
[----:B------:R-:W0:Y:S01]  /*ae90*/  SHFL.IDX PT, R14, R8, RZ, 0x181f ;  /* 0x00181fff080e7589 */ /* 0x000e2200000e0000 */
[----:B------:R-:W-:Y:S02]  /*aea0*/  SHF.L.U32 R4, R37, 0x1, RZ ;  /* 0x0000000125047819 */ /* 0x000fe400000006ff */
[----:B------:R-:W-:Y:S01]  /*aeb0*/  LEA R9, R9, UR39, 0x1 ;  /* 0x0000002709097c11 */ /* 0x000fe2000f8e08ff */
[----:B------:R-:W1:Y:S04]  /*aec0*/  SHFL.IDX PT, R3, R10, RZ, 0x181f ;  /* 0x00181fff0a037589 */ /* 0x000e6800000e0000 */
[----:B------:R-:W-:Y:S01]  /*aed0*/  SHFL.IDX PT, R35, R10, 0x2, 0x181f ;  /* 0x00581f000a237f89 */ /* 0x000fe200000e0000 */
[----:B0-----:R-:W-:-:S03]  /*aee0*/  IADD3 R2, P0, R14, R4, RZ ;  /* 0x000000040e027210 */ /* 0x001fc60007f1e0ff */
[----:B------:R-:W0:Y:S02]  /*aef0*/  SHFL.IDX PT, R14, R8, 0x1, 0x181f ;  /* 0x00381f00080e7f89 */ /* 0x000e2400000e0000 */
[----:B-1----:R-:W-:-:S05]  /*af00*/  IMAD.X R3, RZ, RZ, R3, P0 ;  /* 0x000000ffff037224 */ /* 0x002fca00000e0603 */
[----:B------:R-:W-:Y:S04]  /*af10*/  LDGSTS.E.BYPASS.LTC128B.128 [R9+0x1e400], desc[UR36][R2.64], !P3 ;  /* 0x1e40000002097fae */ /* 0x000fe8000d901d64 */
[----:B------:R-:W-:Y:S04]  /*af20*/  LDGSTS.E.BYPASS.LTC128B.128 [R9+0x21400], desc[UR36][R2.64+0x80], !P2 ;  /* 0x2140008002097fae */ /* 0x000fe8000d101d64 */
[----:B------:R1:W-:Y:S04]  /*af30*/  LDGSTS.E.BYPASS.LTC128B.128 [R9+0x24400], desc[UR36][R2.64+0x100], !P1 ;  /* 0x2440010002097fae */ /* 0x0003e8000c901d64 */
[----:B-1----:R-:W1:Y:S01]  /*af40*/  SHFL.IDX PT, R3, R10, 0x1, 0x181f ;  /* 0x00381f000a037f89 */ /* 0x002e6200000e0000 */
[----:B0-----:R-:W-:-:S03]  /*af50*/  IADD3 R2, P0, R14, R4, RZ ;  /* 0x000000040e027210 */ /* 0x001fc60007f1e0ff */
[----:B------:R-:W0:Y:S02]  /*af60*/  SHFL.IDX PT, R14, R8, 0x2, 0x181f ;  /* 0x00581f00080e7f89 */ /* 0x000e2400000e0000 */
[----:B-1----:R-:W-:-:S05]  /*af70*/  IMAD.X R3, RZ, RZ, R3, P0 ;  /* 0x000000ffff037224 */ /* 0x002fca00000e0603 */
[----:B------:R-:W-:Y:S04]  /*af80*/  LDGSTS.E.BYPASS.LTC128B.128 [R9+0x1ec00], desc[UR36][R2.64], !P3 ;  /* 0x1ec0000002097fae */ /* 0x000fe8000d901d64 */
[----:B------:R-:W-:Y:S04]  /*af90*/  LDGSTS.E.BYPASS.LTC128B.128 [R9+0x21c00], desc[UR36][R2.64+0x80], !P2 ;  /* 0x21c0008002097fae */ /* 0x000fe8000d101d64 */
[----:B------:R0:W-:Y:S02]  /*afa0*/  LDGSTS.E.BYPASS.LTC128B.128 [R9+0x24c00], desc[UR36][R2.64+0x100], !P1 ;  /* 0x24c0010002097fae */ /* 0x0001e4000c901d64 */
[----:B0-----:R-:W-:-:S02]  /*afb0*/  IADD3 R2, P0, R14, R4, RZ ;  /* 0x000000040e027210 */ /* 0x001fc40007f1e0ff */
[----:B------:R-:W0:Y:S02]  /*afc0*/  SHFL.IDX PT, R14, R8, 0x3, 0x181f ;  /* 0x00781f00080e7f89 */ /* 0x000e2400000e0000 */
[----:B------:R-:W-:Y:S02]  /*afd0*/  IADD3.X R3, RZ, R35, RZ, P0, !PT ;  /* 0x00000023ff037210 */ /* 0x000fe400007fe4ff */
[----:B------:R-:W1:Y:S04]  /*afe0*/  SHFL.IDX PT, R35, R10, 0x3, 0x181f ;  /* 0x00781f000a237f89 */ /* 0x000e6800000e0000 */
[----:B------:R-:W-:Y:S04]  /*aff0*/  LDGSTS.E.BYPASS.LTC128B.128 [R9+0x1f400], desc[UR36][R2.64], !P3 ;  /* 0x1f40000002097fae */ /* 0x000fe8000d901d64 */
[----:B------:R-:W-:Y:S04]  /*b000*/  LDGSTS.E.BYPASS.LTC128B.128 [R9+0x22400], desc[UR36][R2.64+0x80], !P2 ;  /* 0x2240008002097fae */ /* 0x000fe8000d101d64 */
[----:B------:R0:W-:Y:S02]  /*b010*/  LDGSTS.E.BYPASS.LTC128B.128 [R9+0x25400], desc[UR36][R2.64+0x100], !P1 ;  /* 0x2540010002097fae */ /* 0x0001e4000c901d64 */
[----:B0-----:R-:W-:-:S02]  /*b020*/  IADD3 R2, P0, R14, R4, RZ ;  /* 0x000000040e027210 */ /* 0x001fc40007f1e0ff */
[----:B------:R-:W0:Y:S03]  /*b030*/  SHFL.IDX PT, R14, R8, 0x4, 0x181f ;  /* 0x00981f00080e7f89 */ /* 0x000e2600000e0000 */
[----:B-1----:R-:W-:Y:S02]  /*b040*/  IMAD.X R3, RZ, RZ, R35, P0 ;  /* 0x000000ffff037224 */ /* 0x002fe400000e0623 */
[----:B------:R-:W1:Y:S04]  /*b050*/  SHFL.IDX PT, R35, R10, 0x4, 0x181f ;  /* 0x00981f000a237f89 */ /* 0x000e6800000e0000 */
[----:B------:R-:W-:Y:S04]  /*b060*/  LDGSTS.E.BYPASS.LTC128B.128 [R9+0x1fc00], desc[UR36][R2.64], !P3 ;  /* 0x1fc0000002097fae */ /* 0x000fe8000d901d64 */
[----:B------:R-:W-:Y:S04]  /*b070*/  LDGSTS.E.BYPASS.LTC128B.128 [R9+0x22c00], desc[UR36][R2.64+0x80], !P2 ;  /* 0x22c0008002097fae */ /* 0x000fe8000d101d64 */
[----:B------:R0:W-:Y:S02]  /*b080*/  LDGSTS.E.BYPASS.LTC128B.128 [R9+0x25c00], desc[UR36][R2.64+0x100], !P1 ;  /* 0x25c0010002097fae */ /* 0x0001e4000c901d64 */
[----:B0-----:R-:W-:-:S02]  /*b090*/  IADD3 R2, P0, R14, R4, RZ ;  /* 0x000000040e027210 */ /* 0x001fc40007f1e0ff */
[----:B------:R0:W2:Y:S03]  /*b0a0*/  SHFL.IDX PT, R14, R8, 0x5, 0x181f ;  /* 0x00b81f00080e7f89 */ /* 0x0000a600000e0000 */
[----:B-1----:R-:W-:Y:S02]  /*b0b0*/  IMAD.X R3, RZ, RZ, R35, P0 ;  /* 0x000000ffff037224 */ /* 0x002fe400000e0623 */
[----:B------:R0:W1:Y:S04]  /*b0c0*/  SHFL.IDX PT, R35, R10, 0x5, 0x181f ;  /* 0x00b81f000a237f89 */ /* 0x00006800000e0000 */
[----:B------:R0:W-:Y:S04]  /*b0d0*/  LDGSTS.E.BYPASS.LTC128B.128 [R9+0x20400], desc[UR36][R2.64], !P3 ;  /* 0x2040000002097fae */ /* 0x0001e8000d901d64 */
[----:B------:R0:W-:Y:S04]  /*b0e0*/  LDGSTS.E.BYPASS.LTC128B.128 [R9+0x23400], desc[UR36][R2.64+0x80], !P2 ;  /* 0x2340008002097fae */ /* 0x0001e8000d101d64 */
[----:B------:R0:W-:Y:S02]  /*b0f0*/  LDGSTS.E.BYPASS.LTC128B.128 [R9+0x26400], desc[UR36][R2.64+0x100], !P1 ;  /* 0x2640010002097fae */ /* 0x0001e4000c901d64 */
.L_x_140:
[----:B0-2---:R-:W-:-:S04]  /*b100*/  IADD3 R2, P0, R14, R4, RZ ;  /* 0x000000040e027210 */ /* 0x005fc80007f1e0ff */
[----:B-1----:R-:W-:Y:S02]  /*b110*/  IADD3.X R3, RZ, R35, RZ, P0, !PT ;  /* 0x00000023ff037210 */ /* 0x002fe400007fe4ff */
[----:B------:R-:W-:-:S03]  /*b120*/  PLOP3.LUT P0, PT, PT, PT, PT, 0x80, 0x0 ;  /* 0x000000000000781c */ /* 0x000fc60003f0f070 */
[----:B------:R-:W-:Y:S01]  /*b130*/  @!PT LDS RZ, [RZ] ;  /* 0x00000000fffff984 */ /* 0x000fe20000000800 */
[----:B------:R-:W-:Y:S01]  /*b140*/  @!PT LDS RZ, [RZ] ;  /* 0x00000000fffff984 */ /* 0x000fe20000000800 */
[----:B------:R-:W-:Y:S01]  /*b150*/  @!PT LDS RZ, [RZ] ;  /* 0x00000000fffff984 */ /* 0x000fe20000000800 */
[----:B------:R0:W-:Y:S04]  /*b160*/  LDGSTS.E.BYPASS.LTC128B.128 [R9+0x20c00], desc[UR36][R2.64], !P3 ;  /* 0x20c0000002097fae */ /* 0x0001e8000d901d64 */
[----:B------:R0:W-:Y:S04]  /*b170*/  LDGSTS.E.BYPASS.LTC128B.128 [R9+0x23c00], desc[UR36][R2.64+0x80], !P2 ;  /* 0x23c0008002097fae */ /* 0x0001e8000d101d64 */
[----:B------:R0:W-:Y:S01]  /*b180*/  LDGSTS.E.BYPASS.LTC128B.128 [R9+0x26c00], desc[UR36][R2.64+0x100], !P1 ;  /* 0x26c0010002097fae */ /* 0x0001e2000c901d64 */
[----:B------:R-:W-:Y:S01]  /*b190*/  NOP ;  /* 0x0000000000007918 */ /* 0x000fe20000000000 */
.L_x_60:
        /* <DEDUP_REMOVED lines=10> */
.L_x_61:
[----:B------:R1:W-:Y:S01]  /*b240*/  SYNCS.ARRIVE.TRANS64.A1T0 RZ, [R6+URZ+0x30830], RZ ;  /* 0x030830ff06ff79a7 */ /* 0x0003e2000810003f */
[----:B------:R-:W-:Y:S05]  /*b250*/  @!P2 BRA `(.L_x_62) ;  /* 0x000000000004a947 */ /* 0x000fea0003800000 */
[----:B------:R-:W-:Y:S01]  /*b260*/  BPT.TRAP 0x1 ;  /* 0x000000040000795c */ /* 0x000fe20000300000 */
.L_x_62:
[----:B0-----:R-:W-:Y:S01]  /*b270*/  SHF.L.U32 R9, R21, 0x1f, RZ ;  /* 0x0000001f15097819 */ /* 0x001fe200000006ff */
[----:B------:R-:W-:Y:S01]  /*b280*/  IMAD.MOV.U32 R3, RZ, RZ, -0x60 ;  /* 0xffffffa0ff037424 */ /* 0x000fe200078e00ff */
[----:B-1----:R-:W-:Y:S01]  /*b290*/  LEA R6, R7, UR39, 0x3 ;  /* 0x0000002707067c11 */ /* 0x002fe2000f8e18ff */
[----:B------:R-:W-:Y:S02]  /*b2a0*/  BSSY B1, `(.L_x_63) ;  /* 0x0000004000017945 */ /* 0x000fe40003800000 */
[----:B------:R-:W-:Y:S01]  /*b2b0*/  IMAD R3, R28, R3, UR38 ;  /* 0x000000261c037e24 */ /* 0x000fe2000f8e0203 */
[----:B------:R-:W0:Y:S02]  /*b2c0*/  SYNCS.PHASECHK.TRANS64.TRYWAIT P0, [R6+URZ+0x30860], R9 ;  /* 0x03086009060075a7 */ /* 0x000e24000800017f */
[----:B0-----:R-:W-:Y:S05]  /*b2d0*/  @!P0 BRA `(.L_x_64) ;  /* 0x0000002c007c8947 */ /* 0x001fea0003800000 */
.L_x_141:
[----:B------:R-:W-:Y:S05]  /*b2e0*/  BSYNC B1 ;  /* 0x0000000000017941 */ /* 0x000fea0003800000 */
.L_x_63:
[----:B------:R-:W-:Y:S01]  /*b2f0*/  UMOV UR4, 0xffffffff ;  /* 0xffffffff00047882 */ /* 0x000fe20000000000 */
[C---:B------:R-:W-:Y:S01]  /*b300*/  LOP3.LUT P3, RZ, R16.reuse, 0x20, RZ, 0xc0, !PT ;  /* 0x0000002010ff7812 */ /* 0x040fe2000786c0ff */
[----:B------:R-:W-:Y:S01]  /*b310*/  IMAD R7, R7, 0x4800, R27 ;  /* 0x0000480007077824 */ /* 0x000fe200078e021b */
[C---:B------:R-:W-:Y:S01]  /*b320*/  LOP3.LUT P2, RZ, R16.reuse, 0x10, RZ, 0xc0, !PT ;  /* 0x0000001010ff7812 */ /* 0x040fe2000784c0ff */
[----:B------:R-:W-:Y:S01]  /*b330*/  IMAD.IADD R8, R3, 0x1, -R34 ;  /* 0x0000000103087824 */ /* 0x000fe200078e0a22 */
[----:B------:R-:W-:Y:S01]  /*b340*/  LOP3.LUT P1, RZ, R16, 0x8, RZ, 0xc0, !PT ;  /* 0x0000000810ff7812 */ /* 0x000fe2000782c0ff */
[----:B------:R-:W-:-:S12]  /*b350*/  BRA.DIV UR4, `(.L_x_65) ;  /* 0x0000002e04707947 */ /* 0x000fd8000b800000 */
[----:B------:R-:W1:Y:S01]  /*b360*/  SHFL.IDX PT, R14, R17, RZ, 0x181f ;  /* 0x00181fff110e7589 */ /* 0x000e6200000e0000 */
[----:B------:R-:W-:-:S03]  /*b370*/  LEA R7, R7, UR39, 0x1 ;  /* 0x0000002707077c11 */ /* 0x000fc6000f8e08ff */
[----:B------:R-:W2:Y:S01]  /*b380*/  SHFL.IDX PT, R3, R18, RZ, 0x181f ;  /* 0x00181fff12037589 */ /* 0x000ea200000e0000 */
[----:B-1----:R-:W-:-:S03]  /*b390*/  IADD3 R2, P0, R14, R4, RZ ;  /* 0x000000040e027210 */ /* 0x002fc60007f1e0ff */
[----:B------:R-:W1:Y:S01]  /*b3a0*/  SHFL.IDX PT, R14, R17, 0x1, 0x181f ;  /* 0x00381f00110e7f89 */ /* 0x000e6200000e0000 */
[----:B--2---:R-:W-:Y:S02]  /*b3b0*/  IADD3.X R3, RZ, R3, RZ, P0, !PT ;  /* 0x00000003ff037210 */ /* 0x004fe400007fe4ff */
[----:B------:R-:W-:-:S13]  /*b3c0*/  ISETP.LT.OR P0, PT, R8, 0x1, P3 ;  /* 0x000000010800780c */ /* 0x000fda0001f01670 */
[----:B------:R-:W-:Y:S01]  /*b3d0*/  LDGSTS.E.BYPASS.LTC128B.128 [R7+0x400], desc[UR36][R2.64], !P0 ;  /* 0x0040000002077fae */ /* 0x000fe2000c101d64 */
[----:B------:R-:W-:-:S13]  /*b3e0*/  ISETP.LT.OR P0, PT, R8, 0x1, P2 ;  /* 0x000000010800780c */ /* 0x000fda0001701670 */
[----:B------:R-:W-:Y:S01]  /*b3f0*/  LDGSTS.E.BYPASS.LTC128B.128 [R7+0x3400], desc[UR36][R2.64+0x80], !P0 ;  /* 0x0340008002077fae */ /* 0x000fe2000c101d64 */
[----:B------:R-:W-:-:S13]  /*b400*/  ISETP.LT.OR P0, PT, R8, 0x1, P1 ;  /* 0x000000010800780c */ /* 0x000fda0000f01670 */
[----:B------:R2:W-:Y:S04]  /*b410*/  LDGSTS.E.BYPASS.LTC128B.128 [R7+0x6400], desc[UR36][R2.64+0x100], !P0 ;  /* 0x0640010002077fae */ /* 0x0005e8000c101d64 */
[----:B--2---:R-:W2:Y:S01]  /*b420*/  SHFL.IDX PT, R3, R18, 0x1, 0x181f ;  /* 0x00381f0012037f89 */ /* 0x004ea200000e0000 */
[----:B-1----:R-:W-:-:S03]  /*b430*/  IADD3 R2, P0, R14, R4, RZ ;  /* 0x000000040e027210 */ /* 0x002fc60007f1e0ff */
[----:B------:R-:W1:Y:S02]  /*b440*/  SHFL.IDX PT, R14, R17, 0x2, 0x181f ;  /* 0x00581f00110e7f89 */ /* 0x000e6400000e0000 */
[----:B--2---:R-:W-:Y:S01]  /*b450*/  IMAD.X R3, RZ, RZ, R3, P0 ;  /* 0x000000ffff037224 */ /* 0x004fe200000e0603 */
        /* <DEDUP_REMOVED lines=28> */
[----:B------:R-:W1:Y:S04]  /*b620*/  SHFL.IDX PT, R18, R18, 0x5, 0x181f ;  /* 0x00b81f0012127f89 */ /* 0x000e6800000e0000 */
[----:B------:R3:W4:Y:S01]  /*b630*/  SHFL.IDX PT, R14, R17, 0x5, 0x181f ;  /* 0x00b81f00110e7f89 */ /* 0x00072200000e0000 */
[----:B--2---:R-:W-:Y:S01]  /*b640*/  IMAD.X R3, RZ, RZ, R3, P0 ;  /* 0x000000ffff037224 */ /* 0x004fe200000e0603 */
[----:B------:R-:W-:-:S13]  /*b650*/  ISETP.LT.OR P0, PT, R8, 0x41, P3 ;  /* 0x000000410800780c */ /* 0x000fda0001f01670 */
[----:B------:R3:W-:Y:S01]  /*b660*/  LDGSTS.E.BYPASS.LTC128B.128 [R7+0x2400], desc[UR36][R2.64], !P0 ;  /* 0x0240000002077fae */ /* 0x0007e2000c101d64 */
[----:B------:R-:W-:-:S13]  /*b670*/  ISETP.LT.OR P0, PT, R8, 0x41, P2 ;  /* 0x000000410800780c */ /* 0x000fda0001701670 */
[----:B------:R3:W-:Y:S01]  /*b680*/  LDGSTS.E.BYPASS.LTC128B.128 [R7+0x5400], desc[UR36][R2.64+0x80], !P0 ;  /* 0x0540008002077fae */ /* 0x0007e2000c101d64 */
[----:B------:R-:W-:-:S13]  /*b690*/  ISETP.LT.OR P0, PT, R8, 0x41, P1 ;  /* 0x000000410800780c */ /* 0x000fda0000f01670 */
[----:B-1--4-:R3:W-:Y:S02]  /*b6a0*/  LDGSTS.E.BYPASS.LTC128B.128 [R7+0x8400], desc[UR36][R2.64+0x100], !P0 ;  /* 0x0840010002077fae */ /* 0x0127e4000c101d64 */
.L_x_155:
[----:B0--3--:R-:W-:Y:S01]  /*b6b0*/  IADD3 R2, P0, R14, R4, RZ ;  /* 0x000000040e027210 */ /* 0x009fe20007f1e0ff */
[----:B------:R-:W-:Y:S02]  /*b6c0*/  ULDC.64 UR4, c[0x0][0x328] ;  /* 0x0000ca0000047ab9 */ /* 0x000fe40000000a00 */
[----:B------:R-:W-:Y:S02]  /*b6d0*/  IMAD R4, R23, UR4, RZ ;  /* 0x0000000417047c24 */ /* 0x000fe4000f8e02ff */
[----:B------:R-:W-:Y:S01]  /*b6e0*/  IMAD.X R3, RZ, RZ, R18, P0 ;  /* 0x000000ffff037224 */ /* 0x000fe200000e0612 */
[----:B------:R-:W-:Y:S01]  /*b6f0*/  ISETP.LT.OR P0, PT, R8, 0x51, P3 ;  /* 0x000000510800780c */ /* 0x000fe20001f01670 */
[----:B------:R-:W-:-:S12]  /*b700*/  IMAD R9, R5, UR5, R4 ;  /* 0x0000000505097c24 */ /* 0x000fd8000f8e0204 */
[----:B------:R-:W-:Y:S01]  /*b710*/  @!PT LDS RZ, [RZ] ;  /* 0x00000000fffff984 */ /* 0x000fe20000000800 */
[----:B------:R-:W-:Y:S01]  /*b720*/  @!PT LDS RZ, [RZ] ;  /* 0x00000000fffff984 */ /* 0x000fe20000000800 */
[----:B------:R-:W-:Y:S01]  /*b730*/  @!PT LDS RZ, [RZ] ;  /* 0x00000000fffff984 */ /* 0x000fe20000000800 */
[----:B------:R-:W-:Y:S01]  /*b740*/  LDGSTS.E.BYPASS.LTC128B.128 [R7+0x2c00], desc[UR36][R2.64], !P0 ;  /* 0x02c0000002077fae */ /* 0x000fe2000c101d64 */
[----:B------:R-:W-:-:S13]  /*b750*/  ISETP.LT.OR P0, PT, R8, 0x51, P2 ;  /* 0x000000510800780c */ /* 0x000fda0001701670 */
[----:B------:R-:W-:Y:S01]  /*b760*/  LDGSTS.E.BYPASS.LTC128B.128 [R7+0x5c00], desc[UR36][R2.64+0x80], !P0 ;  /* 0x05c0008002077fae */ /* 0x000fe2000c101d64 */
[----:B------:R-:W-:-:S13]  /*b770*/  ISETP.LT.OR P0, PT, R8, 0x51, P1 ;  /* 0x000000510800780c */ /* 0x000fda0000f01670 */
[----:B------:R0:W-:Y:S02]  /*b780*/  LDGSTS.E.BYPASS.LTC128B.128 [R7+0x8c00], desc[UR36][R2.64+0x100], !P0 ;  /* 0x08c0010002077fae */ /* 0x0001e4000c101d64 */
[----:B0-----:R-:W-:Y:S01]  /*b790*/  IMAD.WIDE.U32 R2, R5, UR4, RZ ;  /* 0x0000000405027c25 */ /* 0x001fe2000f8e00ff */
[----:B------:R-:W-:-:S03]  /*b7a0*/  ULDC.64 UR4, c[0x0][0x338] ;  /* 0x0000ce0000047ab9 */ /* 0x000fc60000000a00 */
[----:B------:R-:W-:Y:S01]  /*b7b0*/  IMAD R5, R24, UR4, RZ ;  /* 0x0000000418057c24 */ /* 0x000fe2000f8e02ff */
[----:B------:R-:W-:-:S03]  /*b7c0*/  IADD3 R3, R3, R9, RZ ;  /* 0x0000000903037210 */ /* 0x000fc60007ffe0ff */
[C---:B------:R-:W-:Y:S02]  /*b7d0*/  IMAD R5, R0.reuse, UR5, R5 ;  /* 0x0000000500057c24 */ /* 0x040fe4000f8e0205 */
[----:B------:R-:W-:Y:S01]  /*b7e0*/  IMAD.WIDE.U32 R2, R0, UR4, R2 ;  /* 0x0000000400027c25 */ /* 0x000fe2000f8e0002 */
[----:B------:R-:W-:-:S03]  /*b7f0*/  ULDC.64 UR4, c[0x0][0x330] ;  /* 0x0000cc0000047ab9 */ /* 0x000fc60000000a00 */
[----:B------:R-:W-:Y:S02]  /*b800*/  IMAD R0, R29, UR4, RZ ;  /* 0x000000041d007c24 */ /* 0x000fe4000f8e02ff */
[----:B------:R-:W-:Y:S02]  /*b810*/  IMAD.IADD R3, R3, 0x1, R5 ;  /* 0x0000000103037824 */ /* 0x000fe400078e0205 */
[C---:B------:R-:W-:Y:S01]  /*b820*/  IMAD R5, R19.reuse, UR5, R0 ;  /* 0x0000000513057c24 */ /* 0x040fe2000f8e0200 */
[----:B------:R-:W-:Y:S01]  /*b830*/  NOP ;  /* 0x0000000000007918 */ /* 0x000fe20000000000 */
[----:B------:R-:W-:Y:S01]  /*b840*/  IMAD.WIDE.U32 R2, R19, UR4, R2 ;  /* 0x0000000413027c25 */ /* 0x000fe2000f8e0002 */
[----:B------:R-:W-:-:S03]  /*b850*/  ULDC.64 UR4, c[0x0][0x318] ;  /* 0x0000c60000047ab9 */ /* 0x000fc60000000a00 */
[----:B------:R-:W-:Y:S01]  /*b860*/  IMAD.IADD R3, R5, 0x1, R3 ;  /* 0x0000000105037824 */ /* 0x000fe200078e0203 */
[----:B------:R-:W-:-:S04]  /*b870*/  LEA R17, P0, R2, UR4, 0x1 ;  /* 0x0000000402117c11 */ /* 0x000fc8000f8008ff */
[----:B------:R-:W-:Y:S02]  /*b880*/  LEA.HI.X R18, R2, UR5, R3, 0x1, P0 ;  /* 0x0000000502127c11 */ /* 0x000fe400080f0c03 */
[----:B------:R-:W-:-:S13]  /*b890*/  PLOP3.LUT P0, PT, PT, PT, PT, 0x80, 0x0 ;  /* 0x000000000000781c */ /* 0x000fda0003f0f070 */
.L_x_66:
        /* <DEDUP_REMOVED lines=10> */
.L_x_67:
[C---:B------:R-:W-:Y:S01]  /*b940*/  ISETP.GT.AND P0, PT, R20.reuse, RZ, PT ;  /* 0x000000ff1400720c */ /* 0x040fe20003f04270 */
[----:B------:R0:W-:Y:S01]  /*b950*/  SYNCS.ARRIVE.TRANS64.A1T0 RZ, [R6+URZ+0x30850], RZ ;  /* 0x030850ff06ff79a7 */ /* 0x0001e2000810003f */
[----:B------:R-:W-:Y:S01]  /*b960*/  IMAD.MOV.U32 R21, RZ, RZ, R25 ;  /* 0x000000ffff157224 */ /* 0x000fe200078e0019 */
[----:B------:R-:W-:Y:S01]  /*b970*/  MOV R28, R20 ;  /* 0x00000014001c7202 */ /* 0x000fe20000000f00 */
[----:B------:R-:W-:Y:S01]  /*b980*/  IMAD.MOV.U32 R7, RZ, RZ, R22 ;  /* 0x000000ffff077224 */ /* 0x000fe200078e0016 */
[----:B0-----:R-:W-:-:S08]  /*b990*/  IADD3 R6, R20, -0x1, RZ ;  /* 0xffffffff14067810 */ /* 0x001fd00007ffe0ff */
[----:B------:R-:W-:Y:S05]  /*b9a0*/  @P0 BRA `(.L_x_68) ;  /* 0xfffffff000300947 */ /* 0x000fea000383ffff */
[----:B------:R-:W-:Y:S05]  /*b9b0*/  BSYNC B0 ;  /* 0x0000000000007941 */ /* 0x000fea0003800000 */
.L_x_55:
[----:B------:R-:W-:-:S13]  /*b9c0*/  LOP3.LUT P0, RZ, R16, 0x40, RZ, 0xc0, !PT ;  /* 0x0000004010ff7812 */ /* 0x000fda000780c0ff */
[----:B------:R-:W-:Y:S05]  /*b9d0*/  @!P0 BRA `(.L_x_69) ;  /* 0x0000000000048947 */ /* 0x000fea0003800000 */
[----:B------:R-:W-:Y:S01]  /*b9e0*/  BPT.TRAP 0x1 ;  /* 0x000000040000795c */ /* 0x000fe20000300000 */
.L_x_69:
[----:B------:R-:W-:Y:S01]  /*b9f0*/  LEA R4, R22, UR39, 0x3 ;  /* 0x0000002716047c11 */ /* 0x000fe2000f8e18ff */
[----:B------:R-:W-:Y:S01]  /*ba00*/  IMAD.MOV.U32 R5, RZ, RZ, -0x60 ;  /* 0xffffffa0ff057424 */ /* 0x000fe200078e00ff */
[----:B0-----:R-:W-:Y:S01]  /*ba10*/  SHF.L.U32 R3, R25, 0x1f, RZ ;  /* 0x0000001f19037819 */ /* 0x001fe200000006ff */
[----:B------:R-:W-:Y:S02]  /*ba20*/  BSSY B0, `(.L_x_70) ;  /* 0x0000004000007945 */ /* 0x000fe40003800000 */
[----:B------:R-:W-:Y:S01]  /*ba30*/  IMAD R5, R20, R5, UR38 ;  /* 0x0000002614057e24 */ /* 0x000fe2000f8e0205 */
[----:B------:R-:W0:Y:S02]  /*ba40*/  SYNCS.PHASECHK.TRANS64.TRYWAIT P0, [R4+URZ+0x30860], R3 ;  /* 0x03086003040075a7 */ /* 0x000e24000800017f */
[----:B0-----:R-:W-:Y:S05]  /*ba50*/  @!P0 BRA `(.L_x_71) ;  /* 0x0000002c00ac8947 */ /* 0x001fea0003800000 */
.L_x_156:
[----:B------:R-:W-:Y:S05]  /*ba60*/  BSYNC B0 ;  /* 0x0000000000007941 */ /* 0x000fea0003800000 */
.L_x_70:
[----:B------:R-:W-:Y:S01]  /*ba70*/  UMOV UR4, 0xffffffff ;  /* 0xffffffff00047882 */ /* 0x000fe20000000000 */
[----:B------:R-:W-:Y:S01]  /*ba80*/  LOP3.LUT P3, RZ, R16, 0x20, RZ, 0xc0, !PT ;  /* 0x0000002010ff7812 */ /* 0x000fe2000786c0ff */
[----:B------:R-:W-:Y:S01]  /*ba90*/  IMAD R7, R22, 0x4800, R27 ;  /* 0x0000480016077824 */ /* 0x000fe200078e021b */
[C---:B------:R-:W-:Y:S01]  /*baa0*/  LOP3.LUT P2, RZ, R16.reuse, 0x10, RZ, 0xc0, !PT ;  /* 0x0000001010ff7812 */ /* 0x040fe2000784c0ff */
[----:B------:R-:W-:Y:S01]  /*bab0*/  IMAD.IADD R5, R5, 0x1, -R34 ;  /* 0x0000000105057824 */ /* 0x000fe200078e0a22 */
[----:B------:R-:W-:Y:S01]  /*bac0*/  LOP3.LUT P1, RZ, R16, 0x8, RZ, 0xc0, !PT ;  /* 0x0000000810ff7812 */ /* 0x000fe2000782c0ff */
[----:B------:R-:W-:-:S12]  /*bad0*/  BRA.DIV UR4, `(.L_x_72) ;  /* 0x0000002e04a07947 */ /* 0x000fd8000b800000 */
[----:B------:R-:W1:Y:S01]  /*bae0*/  SHFL.IDX PT, R14, R17, RZ, 0x181f ;  /* 0x00181fff110e7589 */ /* 0x000e6200000e0000 */
[----:B------:R-:W-:-:S03]  /*baf0*/  SHF.L.U32 R6, R37, 0x1, RZ ;  /* 0x0000000125067819 */ /* 0x000fc600000006ff */
[----:B------:R-:W0:Y:S01]  /*bb00*/  SHFL.IDX PT, R0, R18, RZ, 0x181f ;  /* 0x00181fff12007589 */ /* 0x000e2200000e0000 */
[----:B-1----:R-:W-:-:S03]  /*bb10*/  IADD3 R2, P0, R14, R6, RZ ;  /* 0x000000060e027210 */ /* 0x002fc60007f1e0ff */
[----:B------:R-:W1:Y:S02]  /*bb20*/  SHFL.IDX PT, R14, R17, 0x1, 0x181f ;  /* 0x00381f00110e7f89 */ /* 0x000e6400000e0000 */
[----:B0-----:R-:W-:Y:S01]  /*bb30*/  IMAD.X R3, RZ, RZ, R0, P0 ;  /* 0x000000ffff037224 */ /* 0x001fe200000e0600 */
[----:B------:R-:W-:Y:S02]  /*bb40*/  ISETP.LT.OR P0, PT, R5, 0x1, P3 ;  /* 0x000000010500780c */ /* 0x000fe40001f01670 */
[----:B------:R-:W-:Y:S02]  /*bb50*/  LEA R0, R7, UR39, 0x1 ;  /* 0x0000002707007c11 */ /* 0x000fe4000f8e08ff */
[----:B------:R-:W0:Y:S09]  /*bb60*/  SHFL.IDX PT, R7, R18, 0x1, 0x181f ;  /* 0x00381f0012077f89 */ /* 0x000e3200000e0000 */
[----:B------:R-:W-:Y:S01]  /*bb70*/  LDGSTS.E.BYPASS.LTC128B.128 [R0+0x400], desc[UR36][R2.64], !P0 ;  /* 0x0040000002007fae */ /* 0x000fe2000c101d64 */
[----:B------:R-:W-:-:S13]  /*bb80*/  ISETP.LT.OR P0, PT, R5, 0x1, P2 ;  /* 0x000000010500780c */ /* 0x000fda0001701670 */
[----:B------:R-:W-:Y:S01]  /*bb90*/  LDGSTS.E.BYPASS.LTC128B.128 [R0+0x3400], desc[UR36][R2.64+0x80], !P0 ;  /* 0x0340008002007fae */ /* 0x000fe2000c101d64 */
[----:B------:R-:W-:-:S13]  /*bba0*/  ISETP.LT.OR P0, PT, R5, 0x1, P1 ;  /* 0x000000010500780c */ /* 0x000fda0000f01670 */
[----:B------:R1:W-:Y:S02]  /*bbb0*/  LDGSTS.E.BYPASS.LTC128B.128 [R0+0x6400], desc[UR36][R2.64+0x100], !P0 ;  /* 0x0640010002007fae */ /* 0x0003e4000c101d64 */
[----:B-1----:R-:W-:Y:S02]  /*bbc0*/  IADD3 R2, P0, R14, R6, RZ ;  /* 0x000000060e027210 */ /* 0x002fe40007f1e0ff */
[----:B------:R-:W1:Y:S03]  /*bbd0*/  SHFL.IDX PT, R14, R17, 0x2, 0x181f ;  /* 0x00581f00110e7f89 */ /* 0x000e6600000e0000 */
[----:B0-----:R-:W-:Y:S01]  /*bbe0*/  IMAD.X R3, RZ, RZ, R7, P0 ;  /* 0x000000ffff037224 */ /* 0x001fe200000e0607 */
[----:B------:R-:W-:Y:S01]  /*bbf0*/  ISETP.LT.OR P0, PT, R5, 0x11, P3 ;  /* 0x000000110500780c */ /* 0x000fe20001f01670 */
[----:B------:R-:W0:-:S12]  /*bc00*/  SHFL.IDX PT, R7, R18, 0x2, 0x181f ;  /* 0x00581f0012077f89 */ /* 0x000e1800000e0000 */
[----:B------:R-:W-:Y:S01]  /*bc10*/  LDGSTS.E.BYPASS.LTC128B.128 [R0+0xc00], desc[UR36][R2.64], !P0 ;  /* 0x00c0000002007fae */ /* 0x000fe2000c101d64 */
[----:B------:R-:W-:-:S13]  /*bc20*/  ISETP.LT.OR P0, PT, R5, 0x11, P2 ;  /* 0x000000110500780c */ /* 0x000fda0001701670 */
[----:B------:R-:W-:Y:S01]  /*bc30*/  LDGSTS.E.BYPASS.LTC128B.128 [R0+0x3c00], desc[UR36][R2.64+0x80], !P0 ;  /* 0x03c0008002007fae */ /* 0x000fe2000c101d64 */
[----:B------:R-:W-:-:S13]  /*bc40*/  ISETP.LT.OR P0, PT, R5, 0x11, P1 ;  /* 0x000000110500780c */ /* 0x000fda0000f01670 */
[----:B------:R1:W-:Y:S02]  /*bc50*/  LDGSTS.E.BYPASS.LTC128B.128 [R0+0x6c00], desc[UR36][R2.64+0x100], !P0 ;  /* 0x06c0010002007fae */ /* 0x0003e4000c101d64 */
[----:B-1----:R-:W-:Y:S02]  /*bc60*/  IADD3 R2, P0, R14, R6, RZ ;  /* 0x000000060e027210 */ /* 0x002fe40007f1e0ff */
[----:B------:R-:W1:Y:S02]  /*bc70*/  SHFL.IDX PT, R14, R17, 0x3, 0x181f ;  /* 0x00781f00110e7f89 */ /* 0x000e6400000e0000 */
[----:B0-----:R-:W-:Y:S02]  /*bc80*/  IADD3.X R3, RZ, R7, RZ, P0, !PT ;  /* 0x00000007ff037210 */ /* 0x001fe400007fe4ff */
        /* <DEDUP_REMOVED lines=18> */
[----:B------:R1:W2:Y:S03]  /*bdb0*/  SHFL.IDX PT, R14, R17, 0x5, 0x181f ;  /* 0x00b81f00110e7f89 */ /* 0x0002a600000e0000 */
[----:B0-----:R-:W-:Y:S01]  /*bdc0*/  IMAD.X R3, RZ, RZ, R7, P0 ;  /* 0x000000ffff037224 */ /* 0x001fe200000e0607 */
[----:B------:R-:W-:Y:S01]  /*bdd0*/  ISETP.LT.OR P0, PT, R5, 0x41, P3 ;  /* 0x000000410500780c */ /* 0x000fe20001f01670 */
[----:B------:R1:W3:-:S12]  /*bde0*/  SHFL.IDX PT, R7, R18, 0x5, 0x181f ;  /* 0x00b81f0012077f89 */ /* 0x0002d800000e0000 */
[----:B------:R1:W-:Y:S01]  /*bdf0*/  LDGSTS.E.BYPASS.LTC128B.128 [R0+0x2400], desc[UR36][R2.64], !P0 ;  /* 0x0240000002007fae */ /* 0x0003e2000c101d64 */
[----:B------:R-:W-:-:S13]  /*be00*/  ISETP.LT.OR P0, PT, R5, 0x41, P2 ;  /* 0x000000410500780c */ /* 0x000fda0001701670 */
[----:B------:R1:W-:Y:S01]  /*be10*/  LDGSTS.E.BYPASS.LTC128B.128 [R0+0x5400], desc[UR36][R2.64+0x80], !P0 ;  /* 0x0540008002007fae */ /* 0x0003e2000c101d64 */
[----:B------:R-:W-:-:S13]  /*be20*/  ISETP.LT.OR P0, PT, R5, 0x41, P1 ;  /* 0x000000410500780c */ /* 0x000fda0000f01670 */
[----:B--23--:R1:W-:Y:S02]  /*be30*/  LDGSTS.E.BYPASS.LTC128B.128 [R0+0x8400], desc[UR36][R2.64+0x100], !P0 ;  /* 0x0840010002007fae */ /* 0x00c3e4000c101d64 */
.L_x_170:
[----:B01----:R-:W-:-:S04]  /*be40*/  IADD3 R2, P0, R14, R6, RZ ;  /* 0x000000060e027210 */ /* 0x003fc80007f1e0ff */
[----:B------:R-:W-:Y:S02]  /*be50*/  IADD3.X R3, RZ, R7, RZ, P0, !PT ;  /* 0x00000007ff037210 */ /* 0x000fe400007fe4ff */
[----:B------:R-:W-:-:S13]  /*be60*/  ISETP.LT.OR P0, PT, R5, 0x51, P3 ;  /* 0x000000510500780c */ /* 0x000fda0001f01670 */
[----:B------:R-:W-:Y:S01]  /*be70*/  @!PT LDS RZ, [RZ] ;  /* 0x00000000fffff984 */ /* 0x000fe20000000800 */
[----:B------:R-:W-:Y:S01]  /*be80*/  @!PT LDS RZ, [RZ] ;  /* 0x00000000fffff984 */ /* 0x000fe20000000800 */
[----:B------:R-:W-:Y:S01]  /*be90*/  @!PT LDS RZ, [RZ] ;  /* 0x00000000fffff984 */ /* 0x000fe20000000800 */
[----:B------:R0:W-:Y:S01]  /*bea0*/  LDGSTS.E.BYPASS.LTC128B.128 [R0+0x2c00], desc[UR36][R2.64], !P0 ;  /* 0x02c0000002007fae */ /* 0x0001e2000c101d64 */
[----:B------:R-:W-:-:S13]  /*beb0*/  ISETP.LT.OR P0, PT, R5, 0x51, P2 ;  /* 0x000000510500780c */ /* 0x000fda0001701670 */
[----:B------:R0:W-:Y:S01]  /*bec0*/  LDGSTS.E.BYPASS.LTC128B.128 [R0+0x5c00], desc[UR36][R2.64+0x80], !P0 ;  /* 0x05c0008002007fae */ /* 0x0001e2000c101d64 */
[----:B------:R-:W-:-:S13]  /*bed0*/  ISETP.LT.OR P0, PT, R5, 0x51, P1 ;  /* 0x000000510500780c */ /* 0x000fda0000f01670 */
[----:B------:R0:W-:Y:S01]  /*bee0*/  LDGSTS.E.BYPASS.LTC128B.128 [R0+0x8c00], desc[UR36][R2.64+0x100], !P0 ;  /* 0x08c0010002007fae */ /* 0x0001e2000c101d64 */
[----:B------:R-:W-:Y:S01]  /*bef0*/  PLOP3.LUT P0, PT, PT, PT, PT, 0x80, 0x0 ;  /* 0x000000000000781c */ /* 0x000fe20003f0f070 */
[----:B------:R-:W-:-:S12]  /*bf00*/  NOP ;  /* 0x0000000000007918 */ /* 0x000fd80000000000 */
.L_x_73:
        /* <DEDUP_REMOVED lines=10> */
.L_x_74:
[----:B0-----:R-:W2:Y:S01]  /*bfb0*/  LDL.LU R2, [R1] ;  /* 0x0000000001027983 */ /* 0x001ea20000300800 */
[----:B------:R-:W-:Y:S01]  /*bfc0*/  VIADD R22, R22, 0x1 ;  /* 0x0000000116167836 */ /* 0x000fe20000000000 */
[----:B------:R-:W-:Y:S01]  /*bfd0*/  ULDC UR4, c[0x0][0xc34] ;  /* 0x00030d0000047ab9 */ /* 0x000fe20000000800 */
[----:B------:R-:W-:Y:S01]  /*bfe0*/  VIADD R36, R36, UR44 ;  /* 0x0000002c24247c36 */ /* 0x000fe20008000000 */
[----:B------:R0:W-:Y:S02]  /*bff0*/  SYNCS.ARRIVE.TRANS64.A1T0 RZ, [R4+URZ+0x30850], RZ ;  /* 0x030850ff04ff79a7 */ /* 0x0001e4000810003f */
[----:B------:R-:W-:-:S04]  /*c000*/  ISETP.NE.AND P0, PT, R22, 0x2, PT ;  /* 0x000000021600780c */ /* 0x000fc80003f05270 */
[----:B------:R-:W-:Y:S02]  /*c010*/  SEL R22, R22, RZ, P0 ;  /* 0x000000ff16167207 */ /* 0x000fe40000000000 */
[----:B------:R-:W-:Y:S02]  /*c020*/  SEL R0, RZ, 0x1, P0 ;  /* 0x00000001ff007807 */ /* 0x000fe40000000000 */
[----:B------:R-:W-:Y:S02]  /*c030*/  ISETP.GE.AND P0, PT, R36, UR4, PT ;  /* 0x0000000424007c0c */ /* 0x000fe4000bf06270 */
[----:B------:R-:W-:Y:S02]  /*c040*/  LOP3.LUT R25, R25, R0, RZ, 0x3c, !PT ;  /* 0x0000000019197212 */ /* 0x000fe400078e3cff */
[----:B--2---:R-:W-:-:S05]  /*c050*/  IADD3 R2, R2, 0x1, RZ ;  /* 0x0000000102027810 */ /* 0x004fca0007ffe0ff */
[----:B------:R0:W-:Y:S04]  /*c060*/  STL [R1], R2 ;  /* 0x0000000201007387 */ /* 0x0001e80000100800 */
[----:B------:R-:W-:Y:S05]  /*c070*/  @!P0 BRA `(.L_x_75) ;  /* 0xffffffcc00c88947 */ /* 0x000fea000383ffff */
[----:B------:R-:W-:-:S07]  /*c080*/  LOP3.LUT R0, R2, 0x1, RZ, 0xc, !PT ;  /* 0x0000000102007812 */ /* 0x000fce00078e0cff */
.L_x_40:
[----:B------:R-:W1:Y:S01]  /*c090*/  S2R R3, SR_CgaCtaId ;  /* 0x0000000000037919 */ /* 0x000e620000008800 */
[----:B0-----:R-:W-:Y:S01]  /*c0a0*/  MOV R2, 0x400 ;  /* 0x0000040000027802 */ /* 0x001fe20000000f00 */
[----:B------:R-:W-:Y:S01]  /*c0b0*/  BSSY B0, `(.L_x_76) ;  /* 0x0000005000007945 */ /* 0x000fe20003800000 */
[----:B------:R-:W-:Y:S02]  /*c0c0*/  SHF.L.U32 R0, R0, 0x1f, RZ ;  /* 0x0000001f00007819 */ /* 0x000fe400000006ff */
[----:B-1----:R-:W-:-:S04]  /*c0d0*/  LEA R5, R3, R2, 0x18 ;  /* 0x0000000203057211 */ /* 0x002fc800078ec0ff */
[----:B------:R-:W0:Y:S02]  /*c0e0*/  SYNCS.PHASECHK.TRANS64.TRYWAIT P0, [R5+URZ+0x30820], R0 ;  /* 0x03082000050075a7 */ /* 0x000e24000800017f */
[----:B0-----:R-:W-:Y:S05]  /*c0f0*/  @!P0 BRA `(.L_x_77) ;  /* 0x0000003000488947 */ /* 0x001fea0003800000 */
.L_x_171:
[----:B------:R-:W-:Y:S05]  /*c100*/  BSYNC B0 ;  /* 0x0000000000007941 */ /* 0x000fea0003800000 */
.L_x_76:
[----:B------:R-:W-:-:S03]  /*c110*/  UMOV UR4, 0xffffffff ;  /* 0xffffffff00047882 */ /* 0x000fc60000000000 */
[----:B------:R-:W-:Y:S05]  /*c120*/  BRA.DIV UR4, `(.L_x_78) ;  /* 0x0000003204507947 */ /* 0x000fea000b800000 */
[----:B0-----:R-:W0:Y:S02]  /*c130*/  S2R R0, SR_TID.X ;  /* 0x0000000000007919 */ /* 0x001e240000002100 */
[----:B0-----:R-:W-:-:S04]  /*c140*/  SHF.R.U32.HI R0, RZ, 0x5, R0 ;  /* 0x00000005ff007819 */ /* 0x001fc80000011600 */
[----:B------:R-:W-:-:S05]  /*c150*/  LOP3.LUT R0, R0, 0x3, RZ, 0xc0, !PT ;  /* 0x0000000300007812 */ /* 0x000fca00078ec0ff */
[----:B------:R0:W1:Y:S02]  /*c160*/  SHFL.IDX PT, R14, R0, RZ, 0x1f ;  /* 0x00001fff000e7589 */ /* 0x00006400000e0000 */
.L_x_174:
[----:B-1----:R-:W-:Y:S01]  /*c170*/  ISETP.NE.AND P0, PT, R14, RZ, PT ;  /* 0x000000ff0e00720c */ /* 0x002fe20003f05270 */
[----:B------:R-:W-:-:S12]  /*c180*/  BSSY B0, `(.L_x_79) ;  /* 0x0000026000007945 */ /* 0x000fd80003800000 */
[----:B------:R-:W-:Y:S05]  /*c190*/  @P0 BRA `(.L_x_80) ;  /* 0x0000000000900947 */ /* 0x000fea0003800000 */
[----:B------:R-:W-:-:S03]  /*c1a0*/  UMOV UR4, 0xffffffff ;  /* 0xffffffff00047882 */ /* 0x000fc60000000000 */
[----:B------:R-:W-:Y:S05]  /*c1b0*/  BRA.DIV UR4, `(.L_x_81) ;  /* 0x0000003204607947 */ /* 0x000fea000b800000 */
[----:B------:R-:W-:-:S13]  /*c1c0*/  ELECT P6, URZ, PT ;  /* 0x00000000003f782f */ /* 0x000fda00038c0000 */
.L_x_177:
[----:B------:R-:W-:Y:S05]  /*c1d0*/  @!P6 BRA `(.L_x_80) ;  /* 0x000000000080e947 */ /* 0x000fea0003800000 */
[----:B0-----:R-:W2:Y:S02]  /*c1e0*/  LDL R0, [R1+0x4] ;  /* 0x0000040001007983 */ /* 0x001ea40000100800 */
[----:B--2---:R-:W-:-:S13]  /*c1f0*/  R2UR UR4, R0 ;  /* 0x00000000000472ca */ /* 0x004fda00000e0000 */
[----:B------:R-:W-:-:S06]  /*c200*/  ULOP3.LUT UR4, UR4, 0x2, URZ, 0xfc, !UPT ;  /* 0x0000000204047892 */ /* 0x000fcc000f8efc3f */
[----:B------:R-:W-:-:S05]  /*c210*/  IMAD.U32 R0, RZ, RZ, UR4 ;  /* 0x00000004ff007e24 */ /* 0x000fca000f8e00ff */
[----:B------:R-:W-:-:S13]  /*c220*/  ISETP.NE.AND P0, PT, R0, 0x3, PT ;  /* 0x000000030000780c */ /* 0x000fda0003f05270 */
[----:B------:R-:W-:Y:S05]  /*c230*/  @!P0 BRA `(.L_x_82) ;  /* 0x0000000000048947 */ /* 0x000fea0003800000 */
[----:B------:R-:W-:Y:S01]  /*c240*/  BPT.TRAP 0x1 ;  /* 0x000000040000795c */ /* 0x000fe20000300000 */
.L_x_82:
[C---:B------:R-:W-:Y:S01]  /*c250*/  IMAD R3, R22.reuse, 0x8, R5 ;  /* 0x0000000816037824 */ /* 0x040fe200078e0205 */
[----:B------:R-:W-:Y:S02]  /*c260*/  SHF.L.U32 R2, R25, 0x1f, RZ ;  /* 0x0000001f19027819 */ /* 0x000fe400000006ff */
[----:B------:R-:W-:Y:S02]  /*c270*/  IADD3 R22, R22, 0x1, RZ ;  /* 0x0000000116167810 */ /* 0x000fe40007ffe0ff */
[----:B------:R-:W0:Y:S02]  /*c280*/  SYNCS.PHASECHK.TRANS64.TRYWAIT P1, [R3+URZ+0x30840], R2 ;  /* 0x03084002030075a7 */ /* 0x000e24000802017f */
[----:B------:R-:W-:-:S04]  /*c290*/  ISETP.NE.AND P2, PT, R22, 0x2, PT ;  /* 0x000000021600780c */ /* 0x000fc80003f45270 */
[----:B------:R-:W-:Y:S01]  /*c2a0*/  SEL R0, RZ, 0x1, P2 ;  /* 0x00000001ff007807 */ /* 0x000fe20001000000 */
[----:B0-----:R-:W-:Y:S08]  /*c2b0*/  @!P1 BRA `(.L_x_83) ;  /* 0x0000003000409947 */ /* 0x001ff00003800000 */
.L_x_178:
[----:B------:R-:W-:Y:S02]  /*c2c0*/  SEL R22, R22, RZ, P2 ;  /* 0x000000ff16167207 */ /* 0x000fe40001000000 */
[----:B------:R-:W-:Y:S01]  /*c2d0*/  LOP3.LUT R0, R25, R0, RZ, 0x3c, !PT ;  /* 0x0000000019007212 */ /* 0x000fe200078e3cff */
[----:B------:R-:W-:Y:S06]  /*c2e0*/  @!P0 BRA `(.L_x_84) ;  /* 0x0000000000048947 */ /* 0x000fec0003800000 */
[----:B------:R-:W-:Y:S01]  /*c2f0*/  BPT.TRAP 0x1 ;  /* 0x000000040000795c */ /* 0x000fe20000300000 */
.L_x_84:
[----:B------:R-:W-:Y:S01]  /*c300*/  IMAD R5, R22, 0x8, R5 ;  /* 0x0000000816057824 */ /* 0x000fe200078e0205 */
[----:B------:R-:W-:-:S04]  /*c310*/  SHF.L.U32 R0, R0, 0x1f, RZ ;  /* 0x0000001f00007819 */ /* 0x000fc800000006ff */
[----:B------:R-:W1:Y:S02]  /*c320*/  SYNCS.PHASECHK.TRANS64.TRYWAIT P1, [R5+URZ+0x30840], R0 ;  /* 0x03084000050075a7 */ /* 0x000e64000802017f */
[----:B-1----:R-:W-:Y:S05]  /*c330*/  @!P1 BRA `(.L_x_85) ;  /* 0x0000003000349947 */ /* 0x002fea0003800000 */
.L_x_179:
[----:B------:R-:W-:Y:S05]  /*c340*/  @!P0 BRA `(.L_x_86) ;  /* 0x0000000000048947 */ /* 0x000fea0003800000 */
[----:B------:R-:W-:Y:S01]  /*c350*/  BPT.TRAP 0x1 ;  /* 0x000000040000795c */ /* 0x000fe20000300000 */
.L_x_86:
[----:B------:R-:W2:Y:S02]  /*c360*/  SYNCS.PHASECHK.TRANS64.TRYWAIT P1, [R3+URZ+0x30860], R2 ;  /* 0x03086002030075a7 */ /* 0x000ea4000802017f */
[----:B--2---:R-:W-:Y:S05]  /*c370*/  @!P1 BRA `(.L_x_87) ;  /* 0x0000003000389947 */ /* 0x004fea0003800000 */
.L_x_180:
[----:B------:R-:W-:Y:S05]  /*c380*/  @!P0 BRA `(.L_x_88) ;  /* 0x0000000000048947 */ /* 0x000fea0003800000 */
[----:B------:R-:W-:Y:S01]  /*c390*/  BPT.TRAP 0x1 ;  /* 0x000000040000795c */ /* 0x000fe20000300000 */
.L_x_88:
[----:B---3--:R3:W4:Y:S02]  /*c3a0*/  SYNCS.PHASECHK.TRANS64.TRYWAIT P0, [R5+URZ+0x30860], R0 ;  /* 0x03086000050075a7 */ /* 0x008724000800017f */
[----:B----4-:R-:W-:Y:S05]  /*c3b0*/  @!P0 NANOSLEEP.SYNCS 0x989680 ;  /* 0x009896800000895d */ /* 0x010fea0003900000 */
[----:B------:R-:W4:Y:S02]  /*c3c0*/  @!P0 SYNCS.PHASECHK.TRANS64 P0, [R5+URZ+0x30860], R0 ;  /* 0x03086000050085a7 */ /* 0x000f24000800007f */
[----:B----4-:R-:W-:Y:S05]  /*c3d0*/  @!P0 BRA `(.L_x_88) ;  /* 0xfffffffc00f08947 */ /* 0x010fea000383ffff */
.L_x_80:
[----:B------:R-:W-:Y:S05]  /*c3e0*/  BSYNC B0 ;  /* 0x0000000000007941 */ /* 0x000fea0003800000 */
.L_x_79:
[----:B------:R-:W-:Y:S05]  /*c3f0*/  EXIT ;  /* 0x000000000000794d */ /* 0x000fea0003800000 */
.L_x_8:
[----:B0-----:R-:W-:-:S04]  /*c400*/  IMAD.U32 R3, RZ, RZ, UR40 ;  /* 0x00000028ff037e24 */ /* 0x001fc8000f8e00ff */
[----:B------:R0:W1:Y:S03]  /*c410*/  SYNCS.PHASECHK.TRANS64.TRYWAIT P1, [R3+URZ+0x30800], R0 ;  /* 0x03080000030075a7 */ /* 0x000066000802017f */
[----:B-1----:R-:W-:Y:S05]  /*c420*/  @!P1 NANOSLEEP.SYNCS 0x989680 ;  /* 0x009896800000995d */ /* 0x002fea0003900000 */
[----:B------:R-:W1:Y:S02]  /*c430*/  @!P1 SYNCS.PHASECHK.TRANS64 P1, [R3+URZ+0x30800], R0 ;  /* 0x03080000030095a7 */ /* 0x000e64000802007f */
[----:B-1----:R-:W-:Y:S05]  /*c440*/  @!P1 BRA `(.L_x_8) ;  /* 0xfffffffc00ec9947 */ /* 0x002fea000383ffff */
[----:B------:R-:W-:Y:S05]  /*c450*/  BRA `(.L_x_89) ;  /* 0xffffff4c00447947 */ /* 0x000fea000383ffff */
.L_x_12:
[----:B-1----:R1:W2:Y:S02]  /*c460*/  SYNCS.PHASECHK.TRANS64.TRYWAIT P1, [R0+URZ+0x30830], R3 ;  /* 0x03083003000075a7 */ /* 0x0022a4000802017f */
[----:B--2---:R-:W-:Y:S05]  /*c470*/  @!P1 NANOSLEEP.SYNCS 0x989680 ;  /* 0x009896800000995d */ /* 0x004fea0003900000 */
[----:B------:R-:W2:Y:S02]  /*c480*/  @!P1 SYNCS.PHASECHK.TRANS64 P1, [R0+URZ+0x30830], R3 ;  /* 0x03083003000095a7 */ /* 0x000ea4000802007f */
[----:B--2---:R-:W-:Y:S05]  /*c490*/  @!P1 BRA `(.L_x_12) ;  /* 0xfffffffc00f09947 */ /* 0x004fea000383ffff */
[----:B------:R-:W-:Y:S05]  /*c4a0*/  BRA `(.L_x_11) ;  /* 0xffffff4c00647947 */ /* 0x000fea000383ffff */
.L_x_18:
[----:B-1----:R-:W-:-:S04]  /*c4b0*/  MOV R4, UR9 ;  /* 0x0000000900047c02 */ /* 0x002fc80008000f00 */
[----:B------:R1:W2:Y:S03]  /*c4c0*/  SYNCS.PHASECHK.TRANS64.TRYWAIT P1, [R4+URZ+0x30830], R3 ;  /* 0x03083003040075a7 */ /* 0x0002a6000802017f */
[----:B--2---:R-:W-:Y:S05]  /*c4d0*/  @!P1 NANOSLEEP.SYNCS 0x989680 ;  /* 0x009896800000995d */ /* 0x004fea0003900000 */
[----:B------:R-:W2:Y:S02]  /*c4e0*/  @!P1 SYNCS.PHASECHK.TRANS64 P1, [R4+URZ+0x30830], R3 ;  /* 0x03083003040095a7 */ /* 0x000ea4000802007f */
[----:B--2---:R-:W-:Y:S05]  /*c4f0*/  @!P1 BRA `(.L_x_18) ;  /* 0xfffffffc00ec9947 */ /* 0x004fea000383ffff */
[----:B------:R-:W-:Y:S05]  /*c500*/  BRA `(.L_x_17) ;  /* 0xffffff7400f87947 */ /* 0x000fea000383ffff */
.L_x_22:
[----:B01----:R-:W-:-:S04]  /*c510*/  IMAD.U32 R3, RZ, RZ, UR10 ;  /* 0x0000000aff037e24 */ /* 0x003fc8000f8e00ff */
[----:B------:R0:W1:Y:S03]  /*c520*/  SYNCS.PHASECHK.TRANS64.TRYWAIT P1, [R3+URZ+0x30850], R0 ;  /* 0x03085000030075a7 */ /* 0x000066000802017f */
[----:B-1----:R-:W-:Y:S05]  /*c530*/  @!P1 NANOSLEEP.SYNCS 0x989680 ;  /* 0x009896800000995d */ /* 0x002fea0003900000 */
[----:B------:R-:W1:Y:S02]  /*c540*/  @!P1 SYNCS.PHASECHK.TRANS64 P1, [R3+URZ+0x30850], R0 ;  /* 0x03085000030095a7 */ /* 0x000e64000802007f */
[----:B-1----:R-:W-:Y:S05]  /*c550*/  @!P1 BRA `(.L_x_22) ;  /* 0xfffffffc00ec9947 */ /* 0x002fea000383ffff */
[----:B------:R-:W-:Y:S05]  /*c560*/  BRA `(.L_x_21) ;  /* 0xffffff8000b87947 */ /* 0x000fea000383ffff */
.L_x_29:
[----:B-1----:R-:W-:-:S04]  /*c570*/  IMAD.U32 R7, RZ, RZ, UR10 ;  /* 0x0000000aff077e24 */ /* 0x002fc8000f8e00ff */
[----:B------:R1:W2:Y:S03]  /*c580*/  SYNCS.PHASECHK.TRANS64.TRYWAIT P1, [R7+URZ+0x30850], R0 ;  /* 0x03085000070075a7 */ /* 0x0002a6000802017f */
[----:B--2---:R-:W-:Y:S05]  /*c590*/  @!P1 NANOSLEEP.SYNCS 0x989680 ;  /* 0x009896800000995d */ /* 0x004fea0003900000 */
[----:B------:R-:W2:Y:S02]  /*c5a0*/  @!P1 SYNCS.PHASECHK.TRANS64 P1, [R7+URZ+0x30850], R0 ;  /* 0x03085000070095a7 */ /* 0x000ea4000802007f */
[----:B--2---:R-:W-:Y:S05]  /*c5b0*/  @!P1 BRA `(.L_x_29) ;  /* 0xfffffffc00ec9947 */ /* 0x004fea000383ffff */
[----:B------:R-:W-:Y:S05]  /*c5c0*/  BRA `(.L_x_28) ;  /* 0xffffffa000507947 */ /* 0x000fea000383ffff */
.L_x_44:
[----:B------:R-:W0:Y:S01]  /*c5d0*/  S2R R17, SR_TID.X ;  /* 0x0000000000117919 */ /* 0x000e220000002100 */
[----:B------:R-:W-:Y:S01]  /*c5e0*/  BSSY B0, `(.L_x_90) ;  /* 0x000000a000007945 */ /* 0x000fe20003800000 */
[----:B------:R-:W-:Y:S01]  /*c5f0*/  IMAD.MOV.U32 R12, RZ, RZ, RZ ;  /* 0x000000ffff0c7224 */ /* 0x000fe200078e00ff */
[----:B------:R-:W-:Y:S01]  /*c600*/  MOV R15, 0xffffffff ;  /* 0xffffffff000f7802 */ /* 0x000fe20000000f00 */
[----:B------:R-:W-:Y:S01]  /*c610*/  IMAD.MOV.U32 R11, RZ, RZ, 0x1f ;  /* 0x0000001fff0b7424 */ /* 0x000fe200078e00ff */
[----:B0-----:R-:W-:-:S04]  /*c620*/  SHF.R.U32.HI R17, RZ, 0x5, R17 ;  /* 0x00000005ff117819 */ /* 0x001fc80000011611 */
[----:B------:R-:W-:-:S04]  /*c630*/  LOP3.LUT R17, R17, 0x3, RZ, 0xc0, !PT ;  /* 0x0000000311117812 */ /* 0x000fc800078ec0ff */
[----:B------:R-:W-:-:S07]  /*c640*/  MOV R13, R17 ;  /* 0x00000011000d7202 */ /* 0x000fce0000000f00 */
[----:B-1---5:R-:W-:Y:S05]  /*c650*/  WARPSYNC.COLLECTIVE R15, `(.L_x_91) ;  /* 0x000000000f087348 */ /* 0x022fea0003c00000 */
[----:B------:R0:W2:Y:S02]  /*c660*/  SHFL.IDX P6, R14, R13, R12, R11 ;  /* 0x0000000c0d0e7389 */ /* 0x0000a400000c000b */
[----:B012--5:R-:W-:Y:S01]  /*c670*/  ENDCOLLECTIVE ;  /* 0x000000000000791b */ /* 0x027fe20003800000 */
.L_x_91:
[----:B------:R-:W-:Y:S05]  /*c680*/  BSYNC B0 ;  /* 0x0000000000007941 */ /* 0x000fea0003800000 */
.L_x_90:
[----:B------:R-:W-:Y:S05]  /*c690*/  BRA `(.L_x_92) ;  /* 0xffffffcc00a47947 */ /* 0x000fea000383ffff */
.L_x_47:
[----:B0-----:R0:W1:Y:S02]  /*c6a0*/  SYNCS.PHASECHK.TRANS64.TRYWAIT P0, [R0+URZ+0x30840], R3 ;  /* 0x03084003000075a7 */ /* 0x001064000800017f */
[----:B-1----:R-:W-:Y:S05]  /*c6b0*/  @!P0 NANOSLEEP.SYNCS 0x989680 ;  /* 0x009896800000895d */ /* 0x002fea0003900000 */
[----:B------:R-:W1:Y:S02]  /*c6c0*/  @!P0 SYNCS.PHASECHK.TRANS64 P0, [R0+URZ+0x30840], R3 ;  /* 0x03084003000085a7 */ /* 0x000e64000800007f */
[----:B-1----:R-:W-:Y:S05]  /*c6d0*/  @!P0 BRA `(.L_x_47) ;  /* 0xfffffffc00f08947 */ /* 0x002fea000383ffff */
[----:B------:R-:W-:Y:S05]  /*c6e0*/  BRA `(.L_x_93) ;  /* 0xffffffd0007c7947 */ /* 0x000fea000383ffff */
.L_x_48:
[----:B------:R-:W-:Y:S01]  /*c6f0*/  BSSY B0, `(.L_x_94) ;  /* 0x0000008000007945 */ /* 0x000fe20003800000 */
[----:B------:R-:W-:Y:S01]  /*c700*/  IMAD.MOV.U32 R13, RZ, RZ, R6 ;  /* 0x000000ffff0d7224 */ /* 0x000fe200078e0006 */
[----:B------:R-:W-:Y:S01]  /*c710*/  MOV R11, 0x181f ;  /* 0x0000181f000b7802 */ /* 0x000fe20000000f00 */
[----:B------:R-:W-:Y:S02]  /*c720*/  IMAD.MOV.U32 R12, RZ, RZ, RZ ;  /* 0x000000ffff0c7224 */ /* 0x000fe400078e00ff */
[----:B------:R-:W-:-:S07]  /*c730*/  IMAD.MOV.U32 R15, RZ, RZ, -0x1 ;  /* 0xffffffffff0f7424 */ /* 0x000fce00078e00ff */
[----:B------:R-:W-:Y:S05]  /*c740*/  WARPSYNC.COLLECTIVE R15, `(.L_x_95) ;  /* 0x000000000f087348 */ /* 0x000fea0003c00000 */
[----:B------:R0:W1:Y:S02]  /*c750*/  SHFL.IDX P6, R14, R13, R12, R11 ;  /* 0x0000000c0d0e7389 */ /* 0x00006400000c000b */
[----:B01----:R-:W-:Y:S01]  /*c760*/  ENDCOLLECTIVE ;  /* 0x000000000000791b */ /* 0x003fe20003800000 */
.L_x_95:
[----:B------:R-:W-:Y:S05]  /*c770*/  BSYNC B0 ;  /* 0x0000000000007941 */ /* 0x000fea0003800000 */
.L_x_94:
[----:B------:R-:W-:Y:S01]  /*c780*/  MOV R13, R4 ;  /* 0x00000004000d7202 */ /* 0x000fe20000000f00 */
[----:B------:R-:W-:Y:S01]  /*c790*/  IMAD.MOV.U32 R12, RZ, RZ, RZ ;  /* 0x000000ffff0c7224 */ /* 0x000fe200078e00ff */
[----:B------:R-:W-:Y:S01]  /*c7a0*/  MOV R15, 0xffffffff ;  /* 0xffffffff000f7802 */ /* 0x000fe20000000f00 */
[----:B------:R-:W-:Y:S01]  /*c7b0*/  IMAD.MOV.U32 R11, RZ, RZ, 0x181f ;  /* 0x0000181fff0b7424 */ /* 0x000fe200078e00ff */
[----:B------:R-:W-:Y:S01]  /*c7c0*/  ISETP.GE.AND P0, PT, R33, 0x1, PT ;  /* 0x000000012100780c */ /* 0x000fe20003f06270 */
[----:B------:R-:W-:-:S12]  /*c7d0*/  IMAD.MOV.U32 R2, RZ, RZ, R14 ;  /* 0x000000ffff027224 */ /* 0x000fd800078e000e */
[----:B------:R-:W-:Y:S05]  /*c7e0*/  WARPSYNC.COLLECTIVE R15, `(.L_x_96) ;  /* 0x000000000f087348 */ /* 0x000fea0003c00000 */
[----:B------:R0:W1:Y:S02]  /*c7f0*/  SHFL.IDX P6, R14, R13, R12, R11 ;  /* 0x0000000c0d0e7389 */ /* 0x00006400000c000b */
[----:B01----:R-:W-:Y:S01]  /*c800*/  ENDCOLLECTIVE ;  /* 0x000000000000791b */ /* 0x003fe20003800000 */
.L_x_96:
[----:B------:R-:W-:Y:S02]  /*c810*/  @P0 LEA R7, R5, UR39, 0x1 ;  /* 0x0000002705070c11 */ /* 0x000fe4000f8e08ff */
[----:B------:R-:W-:Y:S01]  /*c820*/  MOV R13, R6 ;  /* 0x00000006000d7202 */ /* 0x000fe20000000f00 */
[----:B------:R-:W-:Y:S01]  /*c830*/  IMAD.MOV.U32 R12, RZ, RZ, 0x1 ;  /* 0x00000001ff0c7424 */ /* 0x000fe200078e00ff */
[----:B------:R-:W-:-:S05]  /*c840*/  @P0 LEA R14, P1, R37, R14, 0x1 ;  /* 0x0000000e250e0211 */ /* 0x000fca00078208ff */
[----:B------:R-:W-:Y:S02]  /*c850*/  @P0 IMAD.X R3, RZ, RZ, R2, P1 ;  /* 0x000000ffff030224 */ /* 0x000fe400008e0602 */
[----:B------:R-:W-:-:S07]  /*c860*/  @P0 IMAD.MOV.U32 R2, RZ, RZ, R14 ;  /* 0x000000ffff020224 */ /* 0x000fce00078e000e */
[----:B------:R-:W-:Y:S05]  /*c870*/  WARPSYNC.COLLECTIVE R15, `(.L_x_97) ;  /* 0x000000000f087348 */ /* 0x000fea0003c00000 */
[----:B------:R0:W1:Y:S02]  /*c880*/  SHFL.IDX P6, R14, R13, R12, R11 ;  /* 0x0000000c0d0e7389 */ /* 0x00006400000c000b */
[----:B01----:R-:W-:Y:S01]  /*c890*/  ENDCOLLECTIVE ;  /* 0x000000000000791b */ /* 0x003fe20003800000 */
.L_x_97:
[----:B------:R-:W-:Y:S01]  /*c8a0*/  @!PT LDS RZ, [RZ] ;  /* 0x00000000fffff984 */ /* 0x000fe20000000800 */
[----:B------:R-:W-:Y:S01]  /*c8b0*/  @!PT LDS RZ, [RZ] ;  /* 0x00000000fffff984 */ /* 0x000fe20000000800 */
[----:B------:R-:W-:Y:S01]  /*c8c0*/  @!PT LDS RZ, [RZ] ;  /* 0x00000000fffff984 */ /* 0x000fe20000000800 */
[----:B------:R0:W-:Y:S04]  /*c8d0*/  @P0 LDGSTS.E.BYPASS.LTC128B.128 [R7+0x1e400], desc[UR36][R2.64], !P4 ;  /* 0x1e40000002070fae */ /* 0x0001e8000e101d64 */
[----:B------:R0:W-:Y:S04]  /*c8e0*/  @P0 LDGSTS.E.BYPASS.LTC128B.128 [R7+0x21400], desc[UR36][R2.64+0x80], !P3 ;  /* 0x2140008002070fae */ /* 0x0001e8000d901d64 */
[----:B------:R0:W-:Y:S01]  /*c8f0*/  @P0 LDGSTS.E.BYPASS.LTC128B.128 [R7+0x24400], desc[UR36][R2.64+0x100], !P2 ;  /* 0x2440010002070fae */ /* 0x0001e2000d101d64 */
[----:B------:R-:W-:Y:S02]  /*c900*/  ISETP.GE.AND P0, PT, R33, 0x11, PT ;  /* 0x000000112100780c */ /* 0x000fe40003f06270 */
[----:B------:R-:W-:Y:S01]  /*c910*/  MOV R13, R4 ;  /* 0x00000004000d7202 */ /* 0x000fe20000000f00 */
[----:B------:R-:W-:-:S10]  /*c920*/  IMAD.MOV.U32 R8, RZ, RZ, R14 ;  /* 0x000000ffff087224 */ /* 0x000fd400078e000e */
[----:B0-----:R-:W-:Y:S05]  /*c930*/  WARPSYNC.COLLECTIVE R15, `(.L_x_98) ;  /* 0x000000000f087348 */ /* 0x001fea0003c00000 */
[----:B------:R1:W2:Y:S02]  /*c940*/  SHFL.IDX P6, R14, R13, R12, R11 ;  /* 0x0000000c0d0e7389 */ /* 0x0002a400000c000b */
[----:B012---:R-:W-:Y:S01]  /*c950*/  ENDCOLLECTIVE ;  /* 0x000000000000791b */ /* 0x007fe20003800000 */
.L_x_98:
[----:B------:R-:W-:Y:S01]  /*c960*/  @P0 LEA R21, R5, UR39, 0x1 ;  /* 0x0000002705150c11 */ /* 0x000fe2000f8e08ff */
[----:B------:R-:W-:Y:S02]  /*c970*/  IMAD.MOV.U32 R13, RZ, RZ, R6 ;  /* 0x000000ffff0d7224 */ /* 0x000fe400078e0006 */
[----:B------:R-:W-:Y:S01]  /*c980*/  IMAD.MOV.U32 R12, RZ, RZ, 0x2 ;  /* 0x00000002ff0c7424 */ /* 0x000fe200078e00ff */
[----:B------:R-:W-:-:S05]  /*c990*/  @P0 LEA R14, P1, R37, R14, 0x1 ;  /* 0x0000000e250e0211 */ /* 0x000fca00078208ff */
[----:B------:R-:W-:-:S08]  /*c9a0*/  @P0 IMAD.MOV.U32 R2, RZ, RZ, R14 ;  /* 0x000000ffff020224 */ /* 0x000fd000078e000e */
[----:B------:R-:W-:Y:S05]  /*c9b0*/  WARPSYNC.COLLECTIVE R15, `(.L_x_99) ;  /* 0x000000000f087348 */ /* 0x000fea0003c00000 */
[----:B------:R0:W1:Y:S02]  /*c9c0*/  SHFL.IDX P6, R14, R13, R12, R11 ;  /* 0x0000000c0d0e7389 */ /* 0x00006400000c000b */
[----:B01----:R-:W-:Y:S01]  /*c9d0*/  ENDCOLLECTIVE ;  /* 0x000000000000791b */ /* 0x003fe20003800000 */
.L_x_99:
[----:B------:R-:W-:-:S05]  /*c9e0*/  @P0 IMAD.X R9, RZ, RZ, R8, P1 ;  /* 0x000000ffff090224 */ /* 0x000fca00008e0608 */
[----:B------:R-:W-:-:S05]  /*c9f0*/  @P0 MOV R3, R9 ;  /* 0x0000000900030202 */ /* 0x000fca0000000f00 */
[----:B------:R-:W-:Y:S01]  /*ca00*/  @!PT LDS RZ, [RZ] ;  /* 0x00000000fffff984 */ /* 0x000fe20000000800 */
[----:B------:R-:W-:Y:S01]  /*ca10*/  @!PT LDS RZ, [RZ] ;  /* 0x00000000fffff984 */ /* 0x000fe20000000800 */
[----:B------:R-:W-:Y:S01]  /*ca20*/  @!PT LDS RZ, [RZ] ;  /* 0x00000000fffff984 */ /* 0x000fe20000000800 */
[----:B------:R0:W-:Y:S01]  /*ca30*/  @P0 LDGSTS.E.BYPASS.LTC128B.128 [R21+0x1ec00], desc[UR36][R2.64], !P4 ;  /* 0x1ec0000002150fae */ /* 0x0001e2000e101d64 */
[----:B------:R-:W-:-:S03]  /*ca40*/  IMAD.MOV.U32 R13, RZ, RZ, R4 ;  /* 0x000000ffff0d7224 */ /* 0x000fc600078e0004 */
[----:B------:R0:W-:Y:S04]  /*ca50*/  @P0 LDGSTS.E.BYPASS.LTC128B.128 [R21+0x21c00], desc[UR36][R2.64+0x80], !P3 ;  /* 0x21c0008002150fae */ /* 0x0001e8000d901d64 */
[----:B------:R0:W-:Y:S01]  /*ca60*/  @P0 LDGSTS.E.BYPASS.LTC128B.128 [R21+0x24c00], desc[UR36][R2.64+0x100], !P2 ;  /* 0x24c0010002150fae */ /* 0x0001e2000d101d64 */
[----:B------:R-:W-:Y:S02]  /*ca70*/  ISETP.GE.AND P0, PT, R33, 0x21, PT ;  /* 0x000000212100780c */ /* 0x000fe40003f06270 */
[----:B------:R-:W-:-:S11]  /*ca80*/  MOV R7, R14 ;  /* 0x0000000e00077202 */ /* 0x000fd60000000f00 */
[----:B0-----:R-:W-:Y:S05]  /*ca90*/  WARPSYNC.COLLECTIVE R15, `(.L_x_100) ;  /* 0x000000000f087348 */ /* 0x001fea0003c00000 */
[----:B------:R1:W2:Y:S02]  /*caa0*/  SHFL.IDX P6, R14, R13, R12, R11 ;  /* 0x0000000c0d0e7389 */ /* 0x0002a400000c000b */
[----:B012---:R-:W-:Y:S01]  /*cab0*/  ENDCOLLECTIVE ;  /* 0x000000000000791b */ /* 0x007fe20003800000 */
.L_x_100:
[----:B------:R-:W-:Y:S01]  /*cac0*/  @P0 LEA R9, R5, UR39, 0x1 ;  /* 0x0000002705090c11 */ /* 0x000fe2000f8e08ff */
[----:B------:R-:W-:Y:S01]  /*cad0*/  IMAD.MOV.U32 R13, RZ, RZ, R6 ;  /* 0x000000ffff0d7224 */ /* 0x000fe200078e0006 */
[----:B------:R-:W-:Y:S02]  /*cae0*/  MOV R12, 0x3 ;  /* 0x00000003000c7802 */ /* 0x000fe40000000f00 */
[----:B------:R-:W-:-:S04]  /*caf0*/  @P0 LEA R14, P1, R37, R14, 0x1 ;  /* 0x0000000e250e0211 */ /* 0x000fc800078208ff */
[----:B------:R-:W-:Y:S01]  /*cb00*/  @P0 MOV R2, R14 ;  /* 0x0000000e00020202 */ /* 0x000fe20000000f00 */
[----:B------:R-:W-:-:S08]  /*cb10*/  @P0 IMAD.X R7, RZ, RZ, R7, P1 ;  /* 0x000000ffff070224 */ /* 0x000fd000008e0607 */
[----:B------:R-:W-:Y:S05]  /*cb20*/  WARPSYNC.COLLECTIVE R15, `(.L_x_101) ;  /* 0x000000000f087348 */ /* 0x000fea0003c00000 */
[----:B------:R0:W1:Y:S02]  /*cb30*/  SHFL.IDX P6, R14, R13, R12, R11 ;  /* 0x0000000c0d0e7389 */ /* 0x00006400000c000b */
[----:B01----:R-:W-:Y:S01]  /*cb40*/  ENDCOLLECTIVE ;  /* 0x000000000000791b */ /* 0x003fe20003800000 */
.L_x_101:
[----:B------:R-:W-:-:S05]  /*cb50*/  @P0 IMAD.MOV.U32 R3, RZ, RZ, R7 ;  /* 0x000000ffff030224 */ /* 0x000fca00078e0007 */
[----:B------:R-:W-:Y:S01]  /*cb60*/  @!PT LDS RZ, [RZ] ;  /* 0x00000000fffff984 */ /* 0x000fe20000000800 */
[----:B------:R-:W-:Y:S01]  /*cb70*/  @!PT LDS RZ, [RZ] ;  /* 0x00000000fffff984 */ /* 0x000fe20000000800 */
[----:B------:R-:W-:Y:S01]  /*cb80*/  @!PT LDS RZ, [RZ] ;  /* 0x00000000fffff984 */ /* 0x000fe20000000800 */
[----:B------:R0:W-:Y:S04]  /*cb90*/  @P0 LDGSTS.E.BYPASS.LTC128B.128 [R9+0x1f400], desc[UR36][R2.64], !P4 ;  /* 0x1f40000002090fae */ /* 0x0001e8000e101d64 */
[----:B------:R0:W-:Y:S01]  /*cba0*/  @P0 LDGSTS.E.BYPASS.LTC128B.128 [R9+0x22400], desc[UR36][R2.64+0x80], !P3 ;  /* 0x2240008002090fae */ /* 0x0001e2000d901d64 */
[----:B------:R-:W-:-:S03]  /*cbb0*/  IMAD.MOV.U32 R13, RZ, RZ, R4 ;  /* 0x000000ffff0d7224 */ /* 0x000fc600078e0004 */
[----:B------:R0:W-:Y:S01]  /*cbc0*/  @P0 LDGSTS.E.BYPASS.LTC128B.128 [R9+0x25400], desc[UR36][R2.64+0x100], !P2 ;  /* 0x2540010002090fae */ /* 0x0001e2000d101d64 */
[----:B------:R-:W-:Y:S01]  /*cbd0*/  ISETP.GE.AND P0, PT, R33, 0x31, PT ;  /* 0x000000312100780c */ /* 0x000fe20003f06270 */
[----:B------:R-:W-:-:S12]  /*cbe0*/  IMAD.MOV.U32 R7, RZ, RZ, R14 ;  /* 0x000000ffff077224 */ /* 0x000fd800078e000e */
[----:B0-----:R-:W-:Y:S05]  /*cbf0*/  WARPSYNC.COLLECTIVE R15, `(.L_x_102) ;  /* 0x000000000f087348 */ /* 0x001fea0003c00000 */
[----:B------:R1:W2:Y:S02]  /*cc00*/  SHFL.IDX P6, R14, R13, R12, R11 ;  /* 0x0000000c0d0e7389 */ /* 0x0002a400000c000b */
[----:B012---:R-:W-:Y:S01]  /*cc10*/  ENDCOLLECTIVE ;  /* 0x000000000000791b */ /* 0x007fe20003800000 */
.L_x_102:
[----:B------:R-:W-:Y:S02]  /*cc20*/  @P0 LEA R21, R5, UR39, 0x1 ;  /* 0x0000002705150c11 */ /* 0x000fe4000f8e08ff */
[----:B------:R-:W-:Y:S01]  /*cc30*/  MOV R13, R6 ;  /* 0x00000006000d7202 */ /* 0x000fe20000000f00 */
[----:B------:R-:W-:Y:S01]  /*cc40*/  IMAD.MOV.U32 R12, RZ, RZ, 0x4 ;  /* 0x00000004ff0c7424 */ /* 0x000fe200078e00ff */
[----:B------:R-:W-:-:S04]  /*cc50*/  @P0 LEA R14, P1, R37, R14, 0x1 ;  /* 0x0000000e250e0211 */ /* 0x000fc800078208ff */
[----:B------:R-:W-:Y:S01]  /*cc60*/  @P0 IADD3.X R7, RZ, R7, RZ, P1, !PT ;  /* 0x00000007ff070210 */ /* 0x000fe20000ffe4ff */
[----:B------:R-:W-:-:S08]  /*cc70*/  @P0 IMAD.MOV.U32 R2, RZ, RZ, R14 ;  /* 0x000000ffff020224 */ /* 0x000fd000078e000e */
[----:B------:R-:W-:Y:S05]  /*cc80*/  WARPSYNC.COLLECTIVE R15, `(.L_x_103) ;  /* 0x000000000f087348 */ /* 0x000fea0003c00000 */
[----:B------:R0:W1:Y:S02]  /*cc90*/  SHFL.IDX P6, R14, R13, R12, R11 ;  /* 0x0000000c0d0e7389 */ /* 0x00006400000c000b */
[----:B01----:R-:W-:Y:S01]  /*cca0*/  ENDCOLLECTIVE ;  /* 0x000000000000791b */ /* 0x003fe20003800000 */
.L_x_103:
[----:B------:R-:W-:-:S05]  /*ccb0*/  @P0 IMAD.MOV.U32 R3, RZ, RZ, R7 ;  /* 0x000000ffff030224 */ /* 0x000fca00078e0007 */
[----:B------:R-:W-:Y:S01]  /*ccc0*/  @!PT LDS RZ, [RZ] ;  /* 0x00000000fffff984 */ /* 0x000fe20000000800 */
[----:B------:R-:W-:Y:S01]  /*ccd0*/  @!PT LDS RZ, [RZ] ;  /* 0x00000000fffff984 */ /* 0x000fe20000000800 */
[----:B------:R-:W-:Y:S01]  /*cce0*/  @!PT LDS RZ, [RZ] ;  /* 0x00000000fffff984 */ /* 0x000fe20000000800 */
[----:B------:R0:W-:Y:S04]  /*ccf0*/  @P0 LDGSTS.E.BYPASS.LTC128B.128 [R21+0x1fc00], desc[UR36][R2.64], !P4 ;  /* 0x1fc0000002150fae */ /* 0x0001e8000e101d64 */
[----:B------:R0:W-:Y:S01]  /*cd00*/  @P0 LDGSTS.E.BYPASS.LTC128B.128 [R21+0x22c00], desc[UR36][R2.64+0x80], !P3 ;  /* 0x22c0008002150fae */ /* 0x0001e2000d901d64 */
[----:B------:R-:W-:-:S03]  /*cd10*/  MOV R13, R4 ;  /* 0x00000004000d7202 */ /* 0x000fc60000000f00 */
[----:B------:R0:W-:Y:S01]  /*cd20*/  @P0 LDGSTS.E.BYPASS.LTC128B.128 [R21+0x25c00], desc[UR36][R2.64+0x100], !P2 ;  /* 0x25c0010002150fae */ /* 0x0001e2000d101d64 */
[----:B------:R-:W-:Y:S01]  /*cd30*/  ISETP.GE.AND P0, PT, R33, 0x41, PT ;  /* 0x000000412100780c */ /* 0x000fe20003f06270 */
[----:B------:R-:W-:-:S12]  /*cd40*/  IMAD.MOV.U32 R7, RZ, RZ, R14 ;  /* 0x000000ffff077224 */ /* 0x000fd800078e000e */
[----:B0-----:R-:W-:Y:S05]  /*cd50*/  WARPSYNC.COLLECTIVE R15, `(.L_x_104) ;  /* 0x000000000f087348 */ /* 0x001fea0003c00000 */
[----:B------:R1:W2:Y:S02]  /*cd60*/  SHFL.IDX P6, R14, R13, R12, R11 ;  /* 0x0000000c0d0e7389 */ /* 0x0002a400000c000b */
[----:B012---:R-:W-:Y:S01]  /*cd70*/  ENDCOLLECTIVE ;  /* 0x000000000000791b */ /* 0x007fe20003800000 */
.L_x_104:
        /* <DEDUP_REMOVED lines=8> */
.L_x_105:
        /* <DEDUP_REMOVED lines=9> */
[----:B------:R-:W-:-:S07]  /*ce90*/  MOV R7, R14 ;  /* 0x0000000e00077202 */ /* 0x000fce0000000f00 */
[----:B0-----:R-:W-:Y:S05]  /*cea0*/  WARPSYNC.COLLECTIVE R15, `(.L_x_106) ;  /* 0x000000000f087348 */ /* 0x001fea0003c00000 */
[----:B------:R1:W2:Y:S02]  /*ceb0*/  SHFL.IDX P6, R14, R13, R12, R11 ;  /* 0x0000000c0d0e7389 */ /* 0x0002a400000c000b */
[----:B012---:R-:W-:Y:S01]  /*cec0*/  ENDCOLLECTIVE ;  /* 0x000000000000791b */ /* 0x007fe20003800000 */
.L_x_106:
[----:B------:R-:W-:Y:S05]  /*ced0*/  BRA `(.L_x_107) ;  /* 0xffffffcc00c47947 */ /* 0x000fea000383ffff */
.L_x_52:
[----:B------:R-:W-:Y:S01]  /*cee0*/  IMAD.MOV.U32 R13, RZ, RZ, R5 ;  /* 0x000000ffff0d7224 */ /* 0x000fe200078e0005 */
[----:B------:R-:W-:Y:S01]  /*cef0*/  MOV R12, RZ ;  /* 0x000000ff000c7202 */ /* 0x000fe20000000f00 */
[----:B------:R-:W-:Y:S02]  /*cf00*/  IMAD.MOV.U32 R11, RZ, RZ, 0x181f ;  /* 0x0000181fff0b7424 */ /* 0x000fe400078e00ff */
[----:B------:R-:W-:Y:S02]  /*cf10*/  IMAD.MOV.U32 R15, RZ, RZ, -0x1 ;  /* 0xffffffffff0f7424 */ /* 0x000fe400078e00ff */
[----:B------:R-:W-:-:S07]  /*cf20*/  IMAD.IADD R4, R34, 0x1, R4 ;  /* 0x0000000122047824 */ /* 0x000fce00078e0204 */
[----:B------:R-:W-:Y:S05]  /*cf30*/  WARPSYNC.COLLECTIVE R15, `(.L_x_108) ;  /* 0x000000000f087348 */ /* 0x000fea0003c00000 */
[----:B------:R0:W1:Y:S02]  /*cf40*/  SHFL.IDX P6, R14, R13, R12, R11 ;  /* 0x0000000c0d0e7389 */ /* 0x00006400000c000b */
[----:B01----:R-:W-:Y:S01]  /*cf50*/  ENDCOLLECTIVE ;  /* 0x000000000000791b */ /* 0x003fe20003800000 */
.L_x_108:
[C---:B------:R-:W-:Y:S01]  /*cf60*/  VIADD R6, R4.reuse, 0x10 ;  /* 0x0000001004067836 */ /* 0x040fe20000000000 */
[----:B------:R-:W-:Y:S01]  /*cf70*/  ISETP.GE.AND P0, PT, R4, UR40, PT ;  /* 0x0000002804007c0c */ /* 0x000fe2000bf06270 */
[----:B------:R-:W-:Y:S01]  /*cf80*/  IMAD.MOV.U32 R13, RZ, RZ, R0 ;  /* 0x000000ffff0d7224 */ /* 0x000fe200078e0000 */
[----:B------:R-:W-:-:S11]  /*cf90*/  MOV R2, R14 ;  /* 0x0000000e00027202 */ /* 0x000fd60000000f00 */
[----:B------:R-:W-:Y:S05]  /*cfa0*/  WARPSYNC.COLLECTIVE R15, `(.L_x_109) ;  /* 0x000000000f087348 */ /* 0x000fea0003c00000 */
[----:B------:R0:W1:Y:S02]  /*cfb0*/  SHFL.IDX P6, R14, R13, R12, R11 ;  /* 0x0000000c0d0e7389 */ /* 0x00006400000c000b */
[----:B01----:R-:W-:Y:S01]  /*cfc0*/  ENDCOLLECTIVE ;  /* 0x000000000000791b */ /* 0x003fe20003800000 */
.L_x_109:
[----:B------:R-:W-:Y:S01]  /*cfd0*/  MOV R13, R5 ;  /* 0x00000005000d7202 */ /* 0x000fe20000000f00 */
[----:B------:R-:W-:Y:S01]  /*cfe0*/  IMAD.MOV.U32 R12, RZ, RZ, 0x1 ;  /* 0x00000001ff0c7424 */ /* 0x000fe200078e00ff */
[----:B------:R-:W-:-:S04]  /*cff0*/  @!P0 LEA R14, P1, R37, R14, 0x1 ;  /* 0x0000000e250e8211 */ /* 0x000fc800078208ff */
[----:B------:R-:W-:Y:S01]  /*d000*/  @!P0 IADD3.X R3, RZ, R2, RZ, P1, !PT ;  /* 0x00000002ff038210 */ /* 0x000fe20000ffe4ff */
[----:B------:R-:W-:-:S08]  /*d010*/  @!P0 IMAD.MOV.U32 R2, RZ, RZ, R14 ;  /* 0x000000ffff028224 */ /* 0x000fd000078e000e */
[----:B------:R-:W-:Y:S05]  /*d020*/  WARPSYNC.COLLECTIVE R15, `(.L_x_110) ;  /* 0x000000000f087348 */ /* 0x000fea0003c00000 */
[----:B------:R0:W1:Y:S02]  /*d030*/  SHFL.IDX P6, R14, R13, R12, R11 ;  /* 0x0000000c0d0e7389 */ /* 0x00006400000c000b */
[----:B01----:R-:W-:Y:S01]  /*d040*/  ENDCOLLECTIVE ;  /* 0x000000000000791b */ /* 0x003fe20003800000 */
.L_x_110:
[----:B------:R-:W-:Y:S01]  /*d050*/  @!PT LDS RZ, [RZ] ;  /* 0x00000000fffff984 */ /* 0x000fe20000000800 */
[----:B------:R-:W-:Y:S01]  /*d060*/  @!PT LDS RZ, [RZ] ;  /* 0x00000000fffff984 */ /* 0x000fe20000000800 */
[----:B------:R-:W-:Y:S01]  /*d070*/  @!PT LDS RZ, [RZ] ;  /* 0x00000000fffff984 */ /* 0x000fe20000000800 */
[----:B------:R0:W-:Y:S04]  /*d080*/  @!P0 LDGSTS.E.BYPASS.LTC128B.128 [R20+0x12400], desc[UR36][R2.64], !P3 ;  /* 0x1240000002148fae */ /* 0x0001e8000d901d64 */
[----:B------:R0:W-:Y:S04]  /*d090*/  @!P0 LDGSTS.E.BYPASS.LTC128B.128 [R20+0x16400], desc[UR36][R2.64+0x80], !P4 ;  /* 0x1640008002148fae */ /* 0x0001e8000e101d64 */
[----:B------:R0:W-:Y:S01]  /*d0a0*/  @!P0 LDGSTS.E.BYPASS.LTC128B.128 [R20+0x1a400], desc[UR36][R2.64+0x100], !P5 ;  /* 0x1a40010002148fae */ /* 0x0001e2000e901d64 */
[----:B------:R-:W-:Y:S02]  /*d0b0*/  ISETP.GE.AND P0, PT, R6, UR40, PT ;  /* 0x0000002806007c0c */ /* 0x000fe4000bf06270 */
[----:B------:R-:W-:Y:S01]  /*d0c0*/  MOV R13, R0 ;  /* 0x00000000000d7202 */ /* 0x000fe20000000f00 */
[----:B------:R-:W-:-:S10]  /*d0d0*/  IMAD.MOV.U32 R6, RZ, RZ, R14 ;  /* 0x000000ffff067224 */ /* 0x000fd400078e000e */
[----:B0-----:R-:W-:Y:S05]  /*d0e0*/  WARPSYNC.COLLECTIVE R15, `(.L_x_111) ;  /* 0x000000000f087348 */ /* 0x001fea0003c00000 */
[----:B------:R1:W2:Y:S02]  /*d0f0*/  SHFL.IDX P6, R14, R13, R12, R11 ;  /* 0x0000000c0d0e7389 */ /* 0x0002a400000c000b */
[----:B012---:R-:W-:Y:S01]  /*d100*/  ENDCOLLECTIVE ;  /* 0x000000000000791b */ /* 0x007fe20003800000 */
.L_x_111:
[----:B------:R-:W-:Y:S01]  /*d110*/  IMAD.MOV.U32 R13, RZ, RZ, R5 ;  /* 0x000000ffff0d7224 */ /* 0x000fe200078e0005 */
[----:B------:R-:W-:Y:S02]  /*d120*/  MOV R12, 0x2 ;  /* 0x00000002000c7802 */ /* 0x000fe40000000f00 */
[----:B------:R-:W-:-:S05]  /*d130*/  @!P0 LEA R14, P1, R37, R14, 0x1 ;  /* 0x0000000e250e8211 */ /* 0x000fca00078208ff */
[----:B------:R-:W-:-:S08]  /*d140*/  @!P0 IMAD.MOV.U32 R2, RZ, RZ, R14 ;  /* 0x000000ffff028224 */ /* 0x000fd000078e000e */
[----:B------:R-:W-:Y:S05]  /*d150*/  WARPSYNC.COLLECTIVE R15, `(.L_x_112) ;  /* 0x000000000f087348 */ /* 0x000fea0003c00000 */
[----:B------:R0:W1:Y:S02]  /*d160*/  SHFL.IDX P6, R14, R13, R12, R11 ;  /* 0x0000000c0d0e7389 */ /* 0x00006400000c000b */
[----:B01----:R-:W-:Y:S01]  /*d170*/  ENDCOLLECTIVE ;  /* 0x000000000000791b */ /* 0x003fe20003800000 */
.L_x_112:
[----:B------:R-:W-:Y:S02]  /*d180*/  @!P0 IMAD.X R7, RZ, RZ, R6, P1 ;  /* 0x000000ffff078224 */ /* 0x000fe400008e0606 */
[----:B------:R-:W-:-:S03]  /*d190*/  VIADD R6, R4, 0x20 ;  /* 0x0000002004067836 */ /* 0x000fc60000000000 */
[----:B------:R-:W-:-:S05]  /*d1a0*/  @!P0 MOV R3, R7 ;  /* 0x0000000700038202 */ /* 0x000fca0000000f00 */
[----:B------:R-:W-:Y:S01]  /*d1b0*/  @!PT LDS RZ, [RZ] ;  /* 0x00000000fffff984 */ /* 0x000fe20000000800 */
[----:B------:R-:W-:Y:S01]  /*d1c0*/  @!PT LDS RZ, [RZ] ;  /* 0x00000000fffff984 */ /* 0x000fe20000000800 */
[----:B------:R-:W-:Y:S01]  /*d1d0*/  @!PT LDS RZ, [RZ] ;  /* 0x00000000fffff984 */ /* 0x000fe20000000800 */
[----:B------:R0:W-:Y:S01]  /*d1e0*/  @!P0 LDGSTS.E.BYPASS.LTC128B.128 [R20+0x12c00], desc[UR36][R2.64], !P3 ;  /* 0x12c0000002148fae */ /* 0x0001e2000d901d64 */
[----:B------:R-:W-:-:S03]  /*d1f0*/  IMAD.MOV.U32 R13, RZ, RZ, R0 ;  /* 0x000000ffff0d7224 */ /* 0x000fc600078e0000 */
[----:B------:R0:W-:Y:S04]  /*d200*/  @!P0 LDGSTS.E.BYPASS.LTC128B.128 [R20+0x16c00], desc[UR36][R2.64+0x80], !P4 ;  /* 0x16c0008002148fae */ /* 0x0001e8000e101d64 */
[----:B------:R0:W-:Y:S01]  /*d210*/  @!P0 LDGSTS.E.BYPASS.LTC128B.128 [R20+0x1ac00], desc[UR36][R2.64+0x100], !P5 ;  /* 0x1ac0010002148fae */ /* 0x0001e2000e901d64 */
[----:B------:R-:W-:Y:S01]  /*d220*/  ISETP.GE.AND P0, PT, R6, UR40, PT ;  /* 0x0000002806007c0c */ /* 0x000fe2000bf06270 */
[----:B------:R-:W-:-:S12]  /*d230*/  IMAD.MOV.U32 R6, RZ, RZ, R14 ;  /* 0x000000ffff067224 */ /* 0x000fd800078e000e */
[----:B0-----:R-:W-:Y:S05]  /*d240*/  WARPSYNC.COLLECTIVE R15, `(.L_x_113) ;  /* 0x000000000f087348 */ /* 0x001fea0003c00000 */
[----:B------:R1:W2:Y:S02]  /*d250*/  SHFL.IDX P6, R14, R13, R12, R11 ;  /* 0x0000000c0d0e7389 */ /* 0x0002a400000c000b */
[----:B012---:R-:W-:Y:S01]  /*d260*/  ENDCOLLECTIVE ;  /* 0x000000000000791b */ /* 0x007fe20003800000 */
.L_x_113:
[----:B------:R-:W-:Y:S02]  /*d270*/  IMAD.MOV.U32 R13, RZ, RZ, R5 ;  /* 0x000000ffff0d7224 */ /* 0x000fe400078e0005 */
[----:B------:R-:W-:Y:S01]  /*d280*/  IMAD.MOV.U32 R12, RZ, RZ, 0x3 ;  /* 0x00000003ff0c7424 */ /* 0x000fe200078e00ff */
[----:B------:R-:W-:-:S04]  /*d290*/  @!P0 LEA R14, P1, R37, R14, 0x1 ;  /* 0x0000000e250e8211 */ /* 0x000fc800078208ff */
[----:B------:R-:W-:Y:S01]  /*d2a0*/  @!P0 IADD3.X R7, RZ, R6, RZ, P1, !PT ;  /* 0x00000006ff078210 */ /* 0x000fe20000ffe4ff */
[----:B------:R-:W-:Y:S01]  /*d2b0*/  @!P0 IMAD.MOV.U32 R2, RZ, RZ, R14 ;  /* 0x000000ffff028224 */ /* 0x000fe200078e000e */
[----:B------:R-:W-:-:S07]  /*d2c0*/  IADD3 R6, R4, 0x30, RZ ;  /* 0x0000003004067810 */ /* 0x000fce0007ffe0ff */
[----:B------:R-:W-:Y:S05]  /*d2d0*/  WARPSYNC.COLLECTIVE R15, `(.L_x_114) ;  /* 0x000000000f087348 */ /* 0x000fea0003c00000 */
[----:B------:R0:W1:Y:S02]  /*d2e0*/  SHFL.IDX P6, R14, R13, R12, R11 ;  /* 0x0000000c0d0e7389 */ /* 0x00006400000c000b */
[----:B01----:R-:W-:Y:S01]  /*d2f0*/  ENDCOLLECTIVE ;  /* 0x000000000000791b */ /* 0x003fe20003800000 */
.L_x_114:
[----:B------:R-:W-:-:S05]  /*d300*/  @!P0 IMAD.MOV.U32 R3, RZ, RZ, R7 ;  /* 0x000000ffff038224 */ /* 0x000fca00078e0007 */
[----:B------:R-:W-:Y:S01]  /*d310*/  @!PT LDS RZ, [RZ] ;  /* 0x00000000fffff984 */ /* 0x000fe20000000800 */
[----:B------:R-:W-:Y:S01]  /*d320*/  @!PT LDS RZ, [RZ] ;  /* 0x00000000fffff984 */ /* 0x000fe20000000800 */
[----:B------:R-:W-:Y:S01]  /*d330*/  @!PT LDS RZ, [RZ] ;  /* 0x00000000fffff984 */ /* 0x000fe20000000800 */
[----:B------:R0:W-:Y:S04]  /*d340*/  @!P0 LDGSTS.E.BYPASS.LTC128B.128 [R20+0x13400], desc[UR36][R2.64], !P3 ;  /* 0x1340000002148fae */ /* 0x0001e8000d901d64 */
[----:B------:R0:W-:Y:S01]  /*d350*/  @!P0 LDGSTS.E.BYPASS.LTC128B.128 [R20+0x17400], desc[UR36][R2.64+0x80], !P4 ;  /* 0x1740008002148fae */ /* 0x0001e2000e101d64 */
[----:B------:R-:W-:-:S03]  /*d360*/  IMAD.MOV.U32 R13, RZ, RZ, R0 ;  /* 0x000000ffff0d7224 */ /* 0x000fc600078e0000 */
[----:B------:R0:W-:Y:S01]  /*d370*/  @!P0 LDGSTS.E.BYPASS.LTC128B.128 [R20+0x1b400], desc[UR36][R2.64+0x100], !P5 ;  /* 0x1b40010002148fae */ /* 0x0001e2000e901d64 */
[----:B------:R-:W-:Y:S02]  /*d380*/  ISETP.GE.AND P0, PT, R6, UR40, PT ;  /* 0x0000002806007c0c */ /* 0x000fe4000bf06270 */
[----:B------:R-:W-:-:S11]  /*d390*/  MOV R6, R14 ;  /* 0x0000000e00067202 */ /* 0x000fd60000000f00 */
[----:B0-----:R-:W-:Y:S05]  /*d3a0*/  WARPSYNC.COLLECTIVE R15, `(.L_x_115) ;  /* 0x000000000f087348 */ /* 0x001fea0003c00000 */
[----:B------:R1:W2:Y:S02]  /*d3b0*/  SHFL.IDX P6, R14, R13, R12, R11 ;  /* 0x0000000c0d0e7389 */ /* 0x0002a400000c000b */
[----:B012---:R-:W-:Y:S01]  /*d3c0*/  ENDCOLLECTIVE ;  /* 0x000000000000791b */ /* 0x007fe20003800000 */
.L_x_115:
[----:B------:R-:W-:Y:S01]  /*d3d0*/  MOV R13, R5 ;  /* 0x00000005000d7202 */ /* 0x000fe20000000f00 */
[----:B------:R-:W-:Y:S01]  /*d3e0*/  IMAD.MOV.U32 R12, RZ, RZ, 0x4 ;  /* 0x00000004ff0c7424 */ /* 0x000fe200078e00ff */
[----:B------:R-:W-:-:S04]  /*d3f0*/  @!P0 LEA R14, P1, R37, R14, 0x1 ;  /* 0x0000000e250e8211 */ /* 0x000fc800078208ff */
[----:B------:R-:W-:Y:S01]  /*d400*/  @!P0 MOV R2, R14 ;  /* 0x0000000e00028202 */ /* 0x000fe20000000f00 */
[----:B------:R-:W-:-:S08]  /*d410*/  @!P0 IMAD.X R7, RZ, RZ, R6, P1 ;  /* 0x000000ffff078224 */ /* 0x000fd000008e0606 */
[----:B------:R-:W-:Y:S05]  /*d420*/  WARPSYNC.COLLECTIVE R15, `(.L_x_116) ;  /* 0x000000000f087348 */ /* 0x000fea0003c00000 */
[----:B------:R0:W1:Y:S02]  /*d430*/  SHFL.IDX P6, R14, R13, R12, R11 ;  /* 0x0000000c0d0e7389 */ /* 0x00006400000c000b */
[----:B01----:R-:W-:Y:S01]  /*d440*/  ENDCOLLECTIVE ;  /* 0x000000000000791b */ /* 0x003fe20003800000 */
.L_x_116:
[----:B------:R-:W-:Y:S02]  /*d450*/  VIADD R6, R4, 0x40 ;  /* 0x0000004004067836 */ /* 0x000fe40000000000 */
[----:B------:R-:W-:-:S05]  /*d460*/  @!P0 IMAD.MOV.U32 R3, RZ, RZ, R7 ;  /* 0x000000ffff038224 */ /* 0x000fca00078e0007 */
[----:B------:R-:W-:Y:S01]  /*d470*/  @!PT LDS RZ, [RZ] ;  /* 0x00000000fffff984 */ /* 0x000fe20000000800 */
[----:B------:R-:W-:Y:S01]  /*d480*/  @!PT LDS RZ, [RZ] ;  /* 0x00000000fffff984 */ /* 0x000fe20000000800 */
[----:B------:R-:W-:Y:S01]  /*d490*/  @!PT LDS RZ, [RZ] ;  /* 0x00000000fffff984 */ /* 0x000fe20000000800 */
[----:B------:R0:W-:Y:S04]  /*d4a0*/  @!P0 LDGSTS.E.BYPASS.LTC128B.128 [R20+0x13c00], desc[UR36][R2.64], !P3 ;  /* 0x13c0000002148fae */ /* 0x0001e8000d901d64 */
[----:B------:R0:W-:Y:S01]  /*d4b0*/  @!P0 LDGSTS.E.BYPASS.LTC128B.128 [R20+0x17c00], desc[UR36][R2.64+0x80], !P4 ;  /* 0x17c0008002148fae */ /* 0x0001e2000e101d64 */
[----:B------:R-:W-:-:S03]  /*d4c0*/  MOV R13, R0 ;  /* 0x00000000000d7202 */ /* 0x000fc60000000f00 */
[----:B------:R0:W-:Y:S01]  /*d4d0*/  @!P0 LDGSTS.E.BYPASS.LTC128B.128 [R20+0x1bc00], desc[UR36][R2.64+0x100], !P5 ;  /* 0x1bc0010002148fae */ /* 0x0001e2000e901d64 */
[----:B------:R-:W-:Y:S01]  /*d4e0*/  ISETP.GE.AND P0, PT, R6, UR40, PT ;  /* 0x0000002806007c0c */ /* 0x000fe2000bf06270 */
[----:B------:R-:W-:-:S12]  /*d4f0*/  IMAD.MOV.U32 R6, RZ, RZ, R14 ;  /* 0x000000ffff067224 */ /* 0x000fd800078e000e */
[----:B0-----:R-:W-:Y:S05]  /*d500*/  WARPSYNC.COLLECTIVE R15, `(.L_x_117) ;  /* 0x000000000f087348 */ /* 0x001fea0003c00000 */
[----:B------:R1:W2:Y:S02]  /*d510*/  SHFL.IDX P6, R14, R13, R12, R11 ;  /* 0x0000000c0d0e7389 */ /* 0x0002a400000c000b */
[----:B012---:R-:W-:Y:S01]  /*d520*/  ENDCOLLECTIVE ;  /* 0x000000000000791b */ /* 0x007fe20003800000 */
.L_x_117:
[----:B------:R-:W-:Y:S01]  /*d530*/  IMAD.MOV.U32 R13, RZ, RZ, R5 ;  /* 0x000000ffff0d7224 */ /* 0x000fe200078e0005 */
[----:B------:R-:W-:Y:S02]  /*d540*/  MOV R12, 0x5 ;  /* 0x00000005000c7802 */ /* 0x000fe40000000f00 */
[----:B------:R-:W-:-:S05]  /*d550*/  @!P0 LEA R14, P1, R37, R14, 0x1 ;  /* 0x0000000e250e8211 */ /* 0x000fca00078208ff */
[----:B------:R-:W-:-:S08]  /*d560*/  @!P0 IMAD.MOV.U32 R2, RZ, RZ, R14 ;  /* 0x000000ffff028224 */ /* 0x000fd000078e000e */
[----:B------:R-:W-:Y:S05]  /*d570*/  WARPSYNC.COLLECTIVE R15, `(.L_x_118) ;  /* 0x000000000f087348 */ /* 0x000fea0003c00000 */
[----:B------:R0:W1:Y:S02]  /*d580*/  SHFL.IDX P6, R14, R13, R12, R11 ;  /* 0x0000000c0d0e7389 */ /* 0x00006400000c000b */
[----:B01----:R-:W-:Y:S01]  /*d590*/  ENDCOLLECTIVE ;  /* 0x000000000000791b */ /* 0x003fe20003800000 */
.L_x_118:
        /* <DEDUP_REMOVED lines=15> */
.L_x_119:
        /* <DEDUP_REMOVED lines=9> */
.L_x_120:
        /* <DEDUP_REMOVED lines=13> */
.L_x_121:
[----:B------:R-:W-:Y:S01]  /*d7f0*/  IMAD.MOV.U32 R13, RZ, RZ, R5 ;  /* 0x000000ffff0d7224 */ /* 0x000fe200078e0005 */
[----:B------:R-:W-:Y:S02]  /*d800*/  MOV R12, 0x7 ;  /* 0x00000007000c7802 */ /* 0x000fe40000000f00 */
[----:B------:R-:W-:-:S04]  /*d810*/  @!P0 LEA R14, P1, R37, R14, 0x1 ;  /* 0x0000000e250e8211 */ /* 0x000fc800078208ff */
[----:B------:R-:W-:Y:S01]  /*d820*/  @!P0 MOV R2, R14 ;  /* 0x0000000e00028202 */ /* 0x000fe20000000f00 */
[----:B------:R-:W-:-:S08]  /*d830*/  @!P0 IMAD.X R7, RZ, RZ, R6, P1 ;  /* 0x000000ffff078224 */ /* 0x000fd000008e0606 */
[----:B------:R-:W-:Y:S05]  /*d840*/  WARPSYNC.COLLECTIVE R15, `(.L_x_122) ;  /* 0x000000000f087348 */ /* 0x000fea0003c00000 */
[----:B------:R0:W1:Y:S02]  /*d850*/  SHFL.IDX P6, R14, R13, R12, R11 ;  /* 0x0000000c0d0e7389 */ /* 0x00006400000c000b */
[----:B01----:R-:W-:Y:S01]  /*d860*/  ENDCOLLECTIVE ;  /* 0x000000000000791b */ /* 0x003fe20003800000 */
.L_x_122:
        /* <DEDUP_REMOVED lines=8> */
[----:B------:R-:W-:-:S07]  /*d8f0*/  IMAD.MOV.U32 R6, RZ, RZ, R14 ;  /* 0x000000ffff067224 */ /* 0x000fce00078e000e */
[----:B0-----:R-:W-:Y:S05]  /*d900*/  WARPSYNC.COLLECTIVE R15, `(.L_x_123) ;  /* 0x000000000f087348 */ /* 0x001fea0003c00000 */
[----:B------:R1:W2:Y:S02]  /*d910*/  SHFL.IDX P6, R14, R13, R12, R11 ;  /* 0x0000000c0d0e7389 */ /* 0x0002a400000c000b */
[----:B012---:R-:W-:Y:S01]  /*d920*/  ENDCOLLECTIVE ;  /* 0x000000000000791b */ /* 0x007fe20003800000 */
.L_x_123:
[----:B------:R-:W-:Y:S05]  /*d930*/  BRA `(.L_x_124) ;  /* 0xffffffcc00d07947 */ /* 0x000fea000383ffff */
.L_x_54:
[----:B0-----:R-:W-:-:S04]  /*d940*/  MOV R3, UR39 ;  /* 0x0000002700037c02 */ /* 0x001fc80008000f00 */
[----:B------:R0:W1:Y:S03]  /*d950*/  SYNCS.PHASECHK.TRANS64.TRYWAIT P0, [R3+URZ+0x30820], R0 ;  /* 0x03082000030075a7 */ /* 0x000066000800017f */
[----:B-1----:R-:W-:Y:S05]  /*d960*/  @!P0 NANOSLEEP.SYNCS 0x989680 ;  /* 0x009896800000895d */ /* 0x002fea0003900000 */
[----:B------:R-:W1:Y:S02]  /*d970*/  @!P0 SYNCS.PHASECHK.TRANS64 P0, [R3+URZ+0x30820], R0 ;  /* 0x03082000030085a7 */ /* 0x000e64000800007f */
[----:B-1----:R-:W-:Y:S05]  /*d980*/  @!P0 BRA `(.L_x_54) ;  /* 0xfffffffc00ec8947 */ /* 0x002fea000383ffff */
[----:B------:R-:W-:Y:S05]  /*d990*/  BRA `(.L_x_125) ;  /* 0xffffffd0000c7947 */ /* 0x000fea000383ffff */
.L_x_58:
[----:B0-----:R0:W1:Y:S02]  /*d9a0*/  SYNCS.PHASECHK.TRANS64.TRYWAIT P0, [R6+URZ+0x30840], R3 ;  /* 0x03084003060075a7 */ /* 0x001064000800017f */
[----:B-1----:R-:W-:Y:S05]  /*d9b0*/  @!P0 NANOSLEEP.SYNCS 0x989680 ;  /* 0x009896800000895d */ /* 0x002fea0003900000 */
[----:B------:R-:W1:Y:S02]  /*d9c0*/  @!P0 SYNCS.PHASECHK.TRANS64 P0, [R6+URZ+0x30840], R3 ;  /* 0x03084003060085a7 */ /* 0x000e64000800007f */
[----:B-1----:R-:W-:Y:S05]  /*d9d0*/  @!P0 BRA `(.L_x_58) ;  /* 0xfffffffc00f08947 */ /* 0x002fea000383ffff */
[----:B------:R-:W-:Y:S05]  /*d9e0*/  BRA `(.L_x_126) ;  /* 0xffffffd000bc7947 */ /* 0x000fea000383ffff */
.L_x_59:
        /* <DEDUP_REMOVED lines=8> */
.L_x_128:
[----:B------:R-:W-:Y:S05]  /*da70*/  BSYNC B1 ;  /* 0x0000000000017941 */ /* 0x000fea0003800000 */
.L_x_127:
[----:B------:R-:W-:Y:S01]  /*da80*/  MOV R13, R8 ;  /* 0x00000008000d7202 */ /* 0x000fe20000000f00 */
[----:B------:R-:W-:Y:S01]  /*da90*/  IMAD.MOV.U32 R12, RZ, RZ, RZ ;  /* 0x000000ffff0c7224 */ /* 0x000fe200078e00ff */
[----:B------:R-:W-:Y:S01]  /*daa0*/  MOV R15, 0xffffffff ;  /* 0xffffffff000f7802 */ /* 0x000fe20000000f00 */
[----:B------:R-:W-:Y:S01]  /*dab0*/  IMAD.MOV.U32 R11, RZ, RZ, 0x181f ;  /* 0x0000181fff0b7424 */ /* 0x000fe200078e00ff */
[----:B------:R-:W-:Y:S01]  /*dac0*/  LEA R9, R9, UR39, 0x1 ;  /* 0x0000002709097c11 */ /* 0x000fe2000f8e08ff */
[----:B------:R-:W-:Y:S02]  /*dad0*/  IMAD.MOV.U32 R3, RZ, RZ, R14 ;  /* 0x000000ffff037224 */ /* 0x000fe400078e000e */
[----:B------:R-:W-:-:S07]  /*dae0*/  IMAD.SHL.U32 R4, R37, 0x2, RZ ;  /* 0x0000000225047824 */ /* 0x000fce00078e00ff */
[----:B------:R-:W-:Y:S05]  /*daf0*/  WARPSYNC.COLLECTIVE R15, `(.L_x_129) ;  /* 0x000000000f087348 */ /* 0x000fea0003c00000 */
[----:B------:R0:W1:Y:S02]  /*db00*/  SHFL.IDX P6, R14, R13, R12, R11 ;  /* 0x0000000c0d0e7389 */ /* 0x00006400000c000b */
[----:B01----:R-:W-:Y:S01]  /*db10*/  ENDCOLLECTIVE ;  /* 0x000000000000791b */ /* 0x003fe20003800000 */
.L_x_129:
[----:B------:R-:W-:Y:S01]  /*db20*/  MOV R13, R10 ;  /* 0x0000000a000d7202 */ /* 0x000fe20000000f00 */
[----:B------:R-:W-:Y:S01]  /*db30*/  IMAD.MOV.U32 R12, RZ, RZ, 0x1 ;  /* 0x00000001ff0c7424 */ /* 0x000fe200078e00ff */
[----:B------:R-:W-:-:S13]  /*db40*/  IADD3 R2, P0, R14, R4, RZ ;  /* 0x000000040e027210 */ /* 0x000fda0007f1e0ff */
[----:B------:R-:W-:Y:S05]  /*db50*/  WARPSYNC.COLLECTIVE R15, `(.L_x_130) ;  /* 0x000000000f087348 */ /* 0x000fea0003c00000 */
[----:B------:R0:W1:Y:S02]  /*db60*/  SHFL.IDX P6, R14, R13, R12, R11 ;  /* 0x0000000c0d0e7389 */ /* 0x00006400000c000b */
[----:B01----:R-:W-:Y:S01]  /*db70*/  ENDCOLLECTIVE ;  /* 0x000000000000791b */ /* 0x003fe20003800000 */
.L_x_130:
[----:B------:R-:W-:-:S05]  /*db80*/  IMAD.X R3, RZ, RZ, R3, P0 ;  /* 0x000000ffff037224 */ /* 0x000fca00000e0603 */
[----:B------:R-:W-:Y:S01]  /*db90*/  @!PT LDS RZ, [RZ] ;  /* 0x00000000fffff984 */ /* 0x000fe20000000800 */
[----:B------:R-:W-:Y:S01]  /*dba0*/  @!PT LDS RZ, [RZ] ;  /* 0x00000000fffff984 */ /* 0x000fe20000000800 */
[----:B------:R-:W-:Y:S01]  /*dbb0*/  @!PT LDS RZ, [RZ] ;  /* 0x00000000fffff984 */ /* 0x000fe20000000800 */
[----:B------:R-:W-:Y:S04]  /*dbc0*/  LDGSTS.E.BYPASS.LTC128B.128 [R9+0x1e400], desc[UR36][R2.64], !P3 ;  /* 0x1e40000002097fae */ /* 0x000fe8000d901d64 */
[----:B------:R-:W-:Y:S01]  /*dbd0*/  LDGSTS.E.BYPASS.LTC128B.128 [R9+0x21400], desc[UR36][R2.64+0x80], !P2 ;  /* 0x2140008002097fae */ /* 0x000fe2000d101d64 */
[----:B------:R-:W-:-:S03]  /*dbe0*/  MOV R13, R8 ;  /* 0x00000008000d7202 */ /* 0x000fc60000000f00 */
[----:B------:R0:W-:Y:S02]  /*dbf0*/  LDGSTS.E.BYPASS.LTC128B.128 [R9+0x24400], desc[UR36][R2.64+0x100], !P1 ;  /* 0x2440010002097fae */ /* 0x0001e4000c901d64 */
[----:B0-----:R-:W-:-:S07]  /*dc00*/  IMAD.MOV.U32 R3, RZ, RZ, R14 ;  /* 0x000000ffff037224 */ /* 0x001fce00078e000e */
[----:B------:R-:W-:Y:S05]  /*dc10*/  WARPSYNC.COLLECTIVE R15, `(.L_x_131) ;  /* 0x000000000f087348 */ /* 0x000fea0003c00000 */
[----:B------:R0:W1:Y:S02]  /*dc20*/  SHFL.IDX P6, R14, R13, R12, R11 ;  /* 0x0000000c0d0e7389 */ /* 0x00006400000c000b */
[----:B01----:R-:W-:Y:S01]  /*dc30*/  ENDCOLLECTIVE ;  /* 0x000000000000791b */ /* 0x003fe20003800000 */
.L_x_131:
[----:B------:R-:W-:Y:S01]  /*dc40*/  IMAD.MOV.U32 R13, RZ, RZ, R10 ;  /* 0x000000ffff0d7224 */ /* 0x000fe200078e000a */
[----:B------:R-:W-:Y:S02]  /*dc50*/  MOV R12, 0x2 ;  /* 0x00000002000c7802 */ /* 0x000fe40000000f00 */
[----:B------:R-:W-:-:S13]  /*dc60*/  IADD3 R2, P0, R14, R4, RZ ;  /* 0x000000040e027210 */ /* 0x000fda0007f1e0ff */
[----:B------:R-:W-:Y:S05]  /*dc70*/  WARPSYNC.COLLECTIVE R15, `(.L_x_132) ;  /* 0x000000000f087348 */ /* 0x000fea0003c00000 */
[----:B------:R0:W1:Y:S02]  /*dc80*/  SHFL.IDX P6, R14, R13, R12, R11 ;  /* 0x0000000c0d0e7389 */ /* 0x00006400000c000b */
[----:B01----:R-:W-:Y:S01]  /*dc90*/  ENDCOLLECTIVE ;  /* 0x000000000000791b */ /* 0x003fe20003800000 */
.L_x_132:
[----:B------:R-:W-:-:S05]  /*dca0*/  IMAD.X R3, RZ, RZ, R3, P0 ;  /* 0x000000ffff037224 */ /* 0x000fca00000e0603 */
[----:B------:R-:W-:Y:S01]  /*dcb0*/  @!PT LDS RZ, [RZ] ;  /* 0x00000000fffff984 */ /* 0x000fe20000000800 */
[----:B------:R-:W-:Y:S01]  /*dcc0*/  @!PT LDS RZ, [RZ] ;  /* 0x00000000fffff984 */ /* 0x000fe20000000800 */
[----:B------:R-:W-:Y:S01]  /*dcd0*/  @!PT LDS RZ, [RZ] ;  /* 0x00000000fffff984 */ /* 0x000fe20000000800 */
[----:B------:R0:W-:Y:S04]  /*dce0*/  LDGSTS.E.BYPASS.LTC128B.128 [R9+0x1ec00], desc[UR36][R2.64], !P3 ;  /* 0x1ec0000002097fae */ /* 0x0001e8000d901d64 */
[----:B------:R0:W-:Y:S01]  /*dcf0*/  LDGSTS.E.BYPASS.LTC128B.128 [R9+0x21c00], desc[UR36][R2.64+0x80], !P2 ;  /* 0x21c0008002097fae */ /* 0x0001e2000d101d64 */
[----:B------:R-:W-:-:S03]  /*dd00*/  IMAD.MOV.U32 R13, RZ, RZ, R8 ;  /* 0x000000ffff0d7224 */ /* 0x000fc600078e0008 */
[----:B------:R0:W-:Y:S01]  /*dd10*/  LDGSTS.E.BYPASS.LTC128B.128 [R9+0x24c00], desc[UR36][R2.64+0x100], !P1 ;  /* 0x24c0010002097fae */ /* 0x0001e2000c901d64 */
[----:B------:R-:W-:-:S07]  /*dd20*/  IMAD.MOV.U32 R35, RZ, RZ, R14 ;  /* 0x000000ffff237224 */ /* 0x000fce00078e000e */
[----:B0-----:R-:W-:Y:S05]  /*dd30*/  WARPSYNC.COLLECTIVE R15, `(.L_x_133) ;  /* 0x000000000f087348 */ /* 0x001fea0003c00000 */
[----:B------:R1:W2:Y:S02]  /*dd40*/  SHFL.IDX P6, R14, R13, R12, R11 ;  /* 0x0000000c0d0e7389 */ /* 0x0002a400000c000b */
[----:B012---:R-:W-:Y:S01]  /*dd50*/  ENDCOLLECTIVE ;  /* 0x000000000000791b */ /* 0x007fe20003800000 */
.L_x_133:
[----:B------:R-:W-:Y:S02]  /*dd60*/  IMAD.MOV.U32 R13, RZ, RZ, R10 ;  /* 0x000000ffff0d7224 */ /* 0x000fe400078e000a */
[----:B------:R-:W-:Y:S01]  /*dd70*/  IMAD.MOV.U32 R12, RZ, RZ, 0x3 ;  /* 0x00000003ff0c7424 */ /* 0x000fe200078e00ff */
[----:B------:R-:W-:-:S13]  /*dd80*/  IADD3 R2, P0, R14, R4, RZ ;  /* 0x000000040e027210 */ /* 0x000fda0007f1e0ff */
[----:B------:R-:W-:Y:S05]  /*dd90*/  WARPSYNC.COLLECTIVE R15, `(.L_x_134) ;  /* 0x000000000f087348 */ /* 0x000fea0003c00000 */
[----:B------:R0:W1:Y:S02]  /*dda0*/  SHFL.IDX P6, R14, R13, R12, R11 ;  /* 0x0000000c0d0e7389 */ /* 0x00006400000c000b */
[----:B01----:R-:W-:Y:S01]  /*ddb0*/  ENDCOLLECTIVE ;  /* 0x000000000000791b */ /* 0x003fe20003800000 */
.L_x_134:
[----:B------:R-:W-:-:S05]  /*ddc0*/  IADD3.X R3, RZ, R35, RZ, P0, !PT ;  /* 0x00000023ff037210 */ /* 0x000fca00007fe4ff */
[----:B------:R-:W-:Y:S01]  /*ddd0*/  @!PT LDS RZ, [RZ] ;  /* 0x00000000fffff984 */ /* 0x000fe20000000800 */
[----:B------:R-:W-:Y:S01]  /*dde0*/  @!PT LDS RZ, [RZ] ;  /* 0x00000000fffff984 */ /* 0x000fe20000000800 */
[----:B------:R-:W-:Y:S01]  /*ddf0*/  @!PT LDS RZ, [RZ] ;  /* 0x00000000fffff984 */ /* 0x000fe20000000800 */
[----:B------:R0:W-:Y:S04]  /*de00*/  LDGSTS.E.BYPASS.LTC128B.128 [R9+0x1f400], desc[UR36][R2.64], !P3 ;  /* 0x1f40000002097fae */ /* 0x0001e8000d901d64 */
[----:B------:R0:W-:Y:S01]  /*de10*/  LDGSTS.E.BYPASS.LTC128B.128 [R9+0x22400], desc[UR36][R2.64+0x80], !P2 ;  /* 0x2240008002097fae */ /* 0x0001e2000d101d64 */
[----:B------:R-:W-:-:S03]  /*de20*/  IMAD.MOV.U32 R13, RZ, RZ, R8 ;  /* 0x000000ffff0d7224 */ /* 0x000fc600078e0008 */
[----:B------:R0:W-:Y:S01]  /*de30*/  LDGSTS.E.BYPASS.LTC128B.128 [R9+0x25400], desc[UR36][R2.64+0x100], !P1 ;  /* 0x2540010002097fae */ /* 0x0001e2000c901d64 */
[----:B------:R-:W-:-:S07]  /*de40*/  MOV R35, R14 ;  /* 0x0000000e00237202 */ /* 0x000fce0000000f00 */
[----:B0-----:R-:W-:Y:S05]  /*de50*/  WARPSYNC.COLLECTIVE R15, `(.L_x_135) ;  /* 0x000000000f087348 */ /* 0x001fea0003c00000 */
[----:B------:R1:W2:Y:S02]  /*de60*/  SHFL.IDX P6, R14, R13, R12, R11 ;  /* 0x0000000c0d0e7389 */ /* 0x0002a400000c000b */
[----:B012---:R-:W-:Y:S01]  /*de70*/  ENDCOLLECTIVE ;  /* 0x000000000000791b */ /* 0x007fe20003800000 */
.L_x_135:
[----:B------:R-:W-:Y:S01]  /*de80*/  MOV R13, R10 ;  /* 0x0000000a000d7202 */ /* 0x000fe20000000f00 */
[----:B------:R-:W-:Y:S01]  /*de90*/  IMAD.MOV.U32 R12, RZ, RZ, 0x4 ;  /* 0x00000004ff0c7424 */ /* 0x000fe200078e00ff */
[----:B------:R-:W-:-:S13]  /*dea0*/  IADD3 R2, P0, R14, R4, RZ ;  /* 0x000000040e027210 */ /* 0x000fda0007f1e0ff */
[----:B------:R-:W-:Y:S05]  /*deb0*/  WARPSYNC.COLLECTIVE R15, `(.L_x_136) ;  /* 0x000000000f087348 */ /* 0x000fea0003c00000 */
[----:B------:R0:W1:Y:S02]  /*dec0*/  SHFL.IDX P6, R14, R13, R12, R11 ;  /* 0x0000000c0d0e7389 */ /* 0x00006400000c000b */
[----:B01----:R-:W-:Y:S01]  /*ded0*/  ENDCOLLECTIVE ;  /* 0x000000000000791b */ /* 0x003fe20003800000 */
.L_x_136:
[----:B------:R-:W-:-:S05]  /*dee0*/  IMAD.X R3, RZ, RZ, R35, P0 ;  /* 0x000000ffff037224 */ /* 0x000fca00000e0623 */
[----:B------:R-:W-:Y:S01]  /*def0*/  @!PT LDS RZ, [RZ] ;  /* 0x00000000fffff984 */ /* 0x000fe20000000800 */
[----:B------:R-:W-:Y:S01]  /*df00*/  @!PT LDS RZ, [RZ] ;  /* 0x00000000fffff984 */ /* 0x000fe20000000800 */
[----:B------:R-:W-:Y:S01]  /*df10*/  @!PT LDS RZ, [RZ] ;  /* 0x00000000fffff984 */ /* 0x000fe20000000800 */
[----:B------:R0:W-:Y:S04]  /*df20*/  LDGSTS.E.BYPASS.LTC128B.128 [R9+0x1fc00], desc[UR36][R2.64], !P3 ;  /* 0x1fc0000002097fae */ /* 0x0001e8000d901d64 */
[----:B------:R0:W-:Y:S01]  /*df30*/  LDGSTS.E.BYPASS.LTC128B.128 [R9+0x22c00], desc[UR36][R2.64+0x80], !P2 ;  /* 0x22c0008002097fae */ /* 0x0001e2000d101d64 */
[----:B------:R-:W-:-:S03]  /*df40*/  MOV R13, R8 ;  /* 0x00000008000d7202 */ /* 0x000fc60000000f00 */
[----:B------:R0:W-:Y:S01]  /*df50*/  LDGSTS.E.BYPASS.LTC128B.128 [R9+0x25c00], desc[UR36][R2.64+0x100], !P1 ;  /* 0x25c0010002097fae */ /* 0x0001e2000c901d64 */
[----:B------:R-:W-:-:S07]  /*df60*/  IMAD.MOV.U32 R35, RZ, RZ, R14 ;  /* 0x000000ffff237224 */ /* 0x000fce00078e000e */
[----:B0-----:R-:W-:Y:S05]  /*df70*/  WARPSYNC.COLLECTIVE R15, `(.L_x_137) ;  /* 0x000000000f087348 */ /* 0x001fea0003c00000 */
[----:B------:R1:W2:Y:S02]  /*df80*/  SHFL.IDX P6, R14, R13, R12, R11 ;  /* 0x0000000c0d0e7389 */ /* 0x0002a400000c000b */
[----:B012---:R-:W-:Y:S01]  /*df90*/  ENDCOLLECTIVE ;  /* 0x000000000000791b */ /* 0x007fe20003800000 */
.L_x_137:
[----:B------:R-:W-:Y:S01]  /*dfa0*/  IMAD.MOV.U32 R13, RZ, RZ, R10 ;  /* 0x000000ffff0d7224 */ /* 0x000fe200078e000a */
[----:B------:R-:W-:Y:S02]  /*dfb0*/  MOV R12, 0x5 ;  /* 0x00000005000c7802 */ /* 0x000fe40000000f00 */
[----:B------:R-:W-:-:S13]  /*dfc0*/  IADD3 R2, P0, R14, R4, RZ ;  /* 0x000000040e027210 */ /* 0x000fda0007f1e0ff */
[----:B------:R-:W-:Y:S05]  /*dfd0*/  WARPSYNC.COLLECTIVE R15, `(.L_x_138) ;  /* 0x000000000f087348 */ /* 0x000fea0003c00000 */
[----:B------:R0:W1:Y:S02]  /*dfe0*/  SHFL.IDX P6, R14, R13, R12, R11 ;  /* 0x0000000c0d0e7389 */ /* 0x00006400000c000b */
[----:B01----:R-:W-:Y:S01]  /*dff0*/  ENDCOLLECTIVE ;  /* 0x000000000000791b */ /* 0x003fe20003800000 */
.L_x_138:
        /* <DEDUP_REMOVED lines=12> */
.L_x_139:
[----:B------:R-:W-:Y:S05]  /*e0c0*/  BRA `(.L_x_140) ;  /* 0xffffffd0000c7947 */ /* 0x000fea000383ffff */
.L_x_64:
[----:B0-----:R0:W1:Y:S02]  /*e0d0*/  SYNCS.PHASECHK.TRANS64.TRYWAIT P0, [R6+URZ+0x30860], R9 ;  /* 0x03086009060075a7 */ /* 0x001064000800017f */
[----:B-1----:R-:W-:Y:S05]  /*e0e0*/  @!P0 NANOSLEEP.SYNCS 0x989680 ;  /* 0x009896800000895d */ /* 0x002fea0003900000 */
[----:B------:R-:W1:Y:S02]  /*e0f0*/  @!P0 SYNCS.PHASECHK.TRANS64 P0, [R6+URZ+0x30860], R9 ;  /* 0x03086009060085a7 */ /* 0x000e64000800007f */
[----:B-1----:R-:W-:Y:S05]  /*e100*/  @!P0 BRA `(.L_x_64) ;  /* 0xfffffffc00f08947 */ /* 0x002fea000383ffff */
[----:B------:R-:W-:Y:S05]  /*e110*/  BRA `(.L_x_141) ;  /* 0xffffffd000707947 */ /* 0x000fea000383ffff */
.L_x_65:
[----:B------:R-:W-:Y:S01]  /*e120*/  BSSY B1, `(.L_x_142) ;  /* 0x0000008000017945 */ /* 0x000fe20003800000 */
[----:B------:R-:W-:Y:S01]  /*e130*/  MOV R13, R18 ;  /* 0x00000012000d7202 */ /* 0x000fe20000000f00 */
[----:B------:R-:W-:Y:S01]  /*e140*/  IMAD.MOV.U32 R12, RZ, RZ, RZ ;  /* 0x000000ffff0c7224 */ /* 0x000fe200078e00ff */
[----:B------:R-:W-:Y:S01]  /*e150*/  MOV R15, 0xffffffff ;  /* 0xffffffff000f7802 */ /* 0x000fe20000000f00 */
[----:B------:R-:W-:-:S07]  /*e160*/  IMAD.MOV.U32 R11, RZ, RZ, 0x181f ;  /* 0x0000181fff0b7424 */ /* 0x000fce00078e00ff */
[----:B0-----:R-:W-:Y:S05]  /*e170*/  WARPSYNC.COLLECTIVE R15, `(.L_x_143) ;  /* 0x000000000f087348 */ /* 0x001fea0003c00000 */
[----:B------:R1:W2:Y:S02]  /*e180*/  SHFL.IDX P6, R14, R13, R12, R11 ;  /* 0x0000000c0d0e7389 */ /* 0x0002a400000c000b */
[----:B012---:R-:W-:Y:S01]  /*e190*/  ENDCOLLECTIVE ;  /* 0x000000000000791b */ /* 0x007fe20003800000 */
.L_x_143:
[----:B------:R-:W-:Y:S05]  /*e1a0*/  BSYNC B1 ;  /* 0x0000000000017941 */ /* 0x000fea0003800000 */
.L_x_142:
[----:B------:R-:W-:Y:S01]  /*e1b0*/  IMAD.MOV.U32 R13, RZ, RZ, R17 ;  /* 0x000000ffff0d7224 */ /* 0x000fe200078e0011 */
[----:B------:R-:W-:Y:S01]  /*e1c0*/  MOV R12, RZ ;  /* 0x000000ff000c7202 */ /* 0x000fe20000000f00 */
[----:B------:R-:W-:Y:S01]  /*e1d0*/  IMAD.MOV.U32 R11, RZ, RZ, 0x181f ;  /* 0x0000181fff0b7424 */ /* 0x000fe200078e00ff */
[----:B------:R-:W-:Y:S01]  /*e1e0*/  LEA R7, R7, UR39, 0x1 ;  /* 0x0000002707077c11 */ /* 0x000fe2000f8e08ff */
[----:B------:R-:W-:Y:S02]  /*e1f0*/  IMAD.MOV.U32 R15, RZ, RZ, -0x1 ;  /* 0xffffffffff0f7424 */ /* 0x000fe400078e00ff */
[----:B------:R-:W-:-:S07]  /*e200*/  IMAD.MOV.U32 R3, RZ, RZ, R14 ;  /* 0x000000ffff037224 */ /* 0x000fce00078e000e */
[----:B------:R-:W-:Y:S05]  /*e210*/  WARPSYNC.COLLECTIVE R15, `(.L_x_144) ;  /* 0x000000000f087348 */ /* 0x000fea0003c00000 */
[----:B------:R0:W1:Y:S02]  /*e220*/  SHFL.IDX P6, R14, R13, R12, R11 ;  /* 0x0000000c0d0e7389 */ /* 0x00006400000c000b */
[----:B01----:R-:W-:Y:S01]  /*e230*/  ENDCOLLECTIVE ;  /* 0x000000000000791b */ /* 0x003fe20003800000 */
.L_x_144:
[----:B------:R-:W-:Y:S02]  /*e240*/  IMAD.MOV.U32 R13, RZ, RZ, R18 ;  /* 0x000000ffff0d7224 */ /* 0x000fe400078e0012 */
[----:B------:R-:W-:Y:S01]  /*e250*/  IMAD.MOV.U32 R12, RZ, RZ, 0x1 ;  /* 0x00000001ff0c7424 */ /* 0x000fe200078e00ff */
[----:B------:R-:W-:-:S13]  /*e260*/  IADD3 R2, P0, R14, R4, RZ ;  /* 0x000000040e027210 */ /* 0x000fda0007f1e0ff */
[----:B------:R-:W-:Y:S05]  /*e270*/  WARPSYNC.COLLECTIVE R15, `(.L_x_145) ;  /* 0x000000000f087348 */ /* 0x000fea0003c00000 */
[----:B------:R0:W1:Y:S02]  /*e280*/  SHFL.IDX P6, R14, R13, R12, R11 ;  /* 0x0000000c0d0e7389 */ /* 0x00006400000c000b */
[----:B01----:R-:W-:Y:S01]  /*e290*/  ENDCOLLECTIVE ;  /* 0x000000000000791b */ /* 0x003fe20003800000 */
.L_x_145:
[----:B------:R-:W-:Y:S02]  /*e2a0*/  IADD3.X R3, RZ, R3, RZ, P0, !PT ;  /* 0x00000003ff037210 */ /* 0x000fe400007fe4ff */
[----:B------:R-:W-:Y:S01]  /*e2b0*/  ISETP.LT.OR P0, PT, R8, 0x1, P3 ;  /* 0x000000010800780c */ /* 0x000fe20001f01670 */
[----:B------:R-:W-:-:S12]  /*e2c0*/  IMAD.MOV.U32 R13, RZ, RZ, R17 ;  /* 0x000000ffff0d7224 */ /* 0x000fd800078e0011 */
        /* <DEDUP_REMOVED lines=8> */
[----:B0-----:R-:W-:-:S07]  /*e350*/  MOV R3, R14 ;  /* 0x0000000e00037202 */ /* 0x001fce0000000f00 */
[----:B------:R-:W-:Y:S05]  /*e360*/  WARPSYNC.COLLECTIVE R15, `(.L_x_146) ;  /* 0x000000000f087348 */ /* 0x000fea0003c00000 */
[----:B------:R0:W1:Y:S02]  /*e370*/  SHFL.IDX P6, R14, R13, R12, R11 ;  /* 0x0000000c0d0e7389 */ /* 0x00006400000c000b */
[----:B01----:R-:W-:Y:S01]  /*e380*/  ENDCOLLECTIVE ;  /* 0x000000000000791b */ /* 0x003fe20003800000 */
.L_x_146:
[----:B------:R-:W-:Y:S01]  /*e390*/  MOV R13, R18 ;  /* 0x00000012000d7202 */ /* 0x000fe20000000f00 */
[----:B------:R-:W-:Y:S01]  /*e3a0*/  IMAD.MOV.U32 R12, RZ, RZ, 0x2 ;  /* 0x00000002ff0c7424 */ /* 0x000fe200078e00ff */
[----:B------:R-:W-:-:S13]  /*e3b0*/  IADD3 R2, P0, R14, R4, RZ ;  /* 0x000000040e027210 */ /* 0x000fda0007f1e0ff */
[----:B------:R-:W-:Y:S05]  /*e3c0*/  WARPSYNC.COLLECTIVE R15, `(.L_x_147) ;  /* 0x000000000f087348 */ /* 0x000fea0003c00000 */
[----:B------:R0:W1:Y:S02]  /*e3d0*/  SHFL.IDX P6, R14, R13, R12, R11 ;  /* 0x0000000c0d0e7389 */ /* 0x00006400000c000b */
[----:B01----:R-:W-:Y:S01]  /*e3e0*/  ENDCOLLECTIVE ;  /* 0x000000000000791b */ /* 0x003fe20003800000 */
.L_x_147:
[----:B------:R-:W-:Y:S01]  /*e3f0*/  IMAD.X R3, RZ, RZ, R3, P0 ;  /* 0x000000ffff037224 */ /* 0x000fe200000e0603 */
[----:B------:R-:W-:Y:S02]  /*e400*/  ISETP.LT.OR P0, PT, R8, 0x11, P3 ;  /* 0x000000110800780c */ /* 0x000fe40001f01670 */
[----:B------:R-:W-:-:S11]  /*e410*/  MOV R13, R17 ;  /* 0x00000011000d7202 */ /* 0x000fd60000000f00 */
        /* <DEDUP_REMOVED lines=8> */
[----:B0-----:R-:W-:-:S07]  /*e4a0*/  IMAD.MOV.U32 R3, RZ, RZ, R14 ;  /* 0x000000ffff037224 */ /* 0x001fce00078e000e */
[----:B------:R-:W-:Y:S05]  /*e4b0*/  WARPSYNC.COLLECTIVE R15, `(.L_x_148) ;  /* 0x000000000f087348 */ /* 0x000fea0003c00000 */
[----:B------:R0:W1:Y:S02]  /*e4c0*/  SHFL.IDX P6, R14, R13, R12, R11 ;  /* 0x0000000c0d0e7389 */ /* 0x00006400000c000b */
[----:B01----:R-:W-:Y:S01]  /*e4d0*/  ENDCOLLECTIVE ;  /* 0x000000000000791b */ /* 0x003fe20003800000 */
.L_x_148:
[----:B------:R-:W-:Y:S01]  /*e4e0*/  IMAD.MOV.U32 R13, RZ, RZ, R18 ;  /* 0x000000ffff0d7224 */ /* 0x000fe200078e0012 */
[----:B------:R-:W-:Y:S02]  /*e4f0*/  MOV R12, 0x3 ;  /* 0x00000003000c7802 */ /* 0x000fe40000000f00 */
[----:B------:R-:W-:-:S13]  /*e500*/  IADD3 R2, P0, R14, R4, RZ ;  /* 0x000000040e027210 */ /* 0x000fda0007f1e0ff */
[----:B------:R-:W-:Y:S05]  /*e510*/  WARPSYNC.COLLECTIVE R15, `(.L_x_149) ;  /* 0x000000000f087348 */ /* 0x000fea0003c00000 */
[----:B------:R0:W1:Y:S02]  /*e520*/  SHFL.IDX P6, R14, R13, R12, R11 ;  /* 0x0000000c0d0e7389 */ /* 0x00006400000c000b */
[----:B01----:R-:W-:Y:S01]  /*e530*/  ENDCOLLECTIVE ;  /* 0x000000000000791b */ /* 0x003fe20003800000 */
.L_x_149:
[----:B------:R-:W-:Y:S01]  /*e540*/  IMAD.X R3, RZ, RZ, R3, P0 ;  /* 0x000000ffff037224 */ /* 0x000fe200000e0603 */
        /* <DEDUP_REMOVED lines=14> */
.L_x_150:
[----:B------:R-:W-:Y:S02]  /*e630*/  IMAD.MOV.U32 R13, RZ, RZ, R18 ;  /* 0x000000ffff0d7224 */ /* 0x000fe400078e0012 */
[----:B------:R-:W-:Y:S01]  /*e640*/  IMAD.MOV.U32 R12, RZ, RZ, 0x4 ;  /* 0x00000004ff0c7424 */ /* 0x000fe200078e00ff */
[----:B------:R-:W-:-:S13]  /*e650*/  IADD3 R2, P0, R14, R4, RZ ;  /* 0x000000040e027210 */ /* 0x000fda0007f1e0ff */
[----:B------:R-:W-:Y:S05]  /*e660*/  WARPSYNC.COLLECTIVE R15, `(.L_x_151) ;  /* 0x000000000f087348 */ /* 0x000fea0003c00000 */
[----:B------:R0:W1:Y:S02]  /*e670*/  SHFL.IDX P6, R14, R13, R12, R11 ;  /* 0x0000000c0d0e7389 */ /* 0x00006400000c000b */
[----:B01----:R-:W-:Y:S01]  /*e680*/  ENDCOLLECTIVE ;  /* 0x000000000000791b */ /* 0x003fe20003800000 */
.L_x_151:
        /* <DEDUP_REMOVED lines=15> */
.L_x_152:
[----:B------:R-:W-:Y:S01]  /*e780*/  MOV R13, R18 ;  /* 0x00000012000d7202 */ /* 0x000fe20000000f00 */
[----:B------:R-:W-:Y:S01]  /*e790*/  IMAD.MOV.U32 R12, RZ, RZ, 0x5 ;  /* 0x00000005ff0c7424 */ /* 0x000fe200078e00ff */
[----:B------:R-:W-:-:S13]  /*e7a0*/  IADD3 R2, P0, R14, R4, RZ ;  /* 0x000000040e027210 */ /* 0x000fda0007f1e0ff */
[----:B------:R-:W-:Y:S05]  /*e7b0*/  WARPSYNC.COLLECTIVE R15, `(.L_x_153) ;  /* 0x000000000f087348 */ /* 0x000fea0003c00000 */
[----:B------:R0:W1:Y:S02]  /*e7c0*/  SHFL.IDX P6, R14, R13, R12, R11 ;  /* 0x0000000c0d0e7389 */ /* 0x00006400000c000b */
[----:B01----:R-:W-:Y:S01]  /*e7d0*/  ENDCOLLECTIVE ;  /* 0x000000000000791b */ /* 0x003fe20003800000 */
.L_x_153:
[----:B------:R-:W-:Y:S01]  /*e7e0*/  IMAD.X R3, RZ, RZ, R3, P0 ;  /* 0x000000ffff037224 */ /* 0x000fe200000e0603 */
[----:B------:R-:W-:Y:S02]  /*e7f0*/  ISETP.LT.OR P0, PT, R8, 0x41, P3 ;  /* 0x000000410800780c */ /* 0x000fe40001f01670 */
[----:B------:R-:W-:-:S11]  /*e800*/  MOV R13, R17 ;  /* 0x00000011000d7202 */ /* 0x000fd60000000f00 */
[----:B------:R-:W-:Y:S01]  /*e810*/  @!PT LDS RZ, [RZ] ;  /* 0x00000000fffff984 */ /* 0x000fe20000000800 */
[----:B------:R-:W-:Y:S01]  /*e820*/  @!PT LDS RZ, [RZ] ;  /* 0x00000000fffff984 */ /* 0x000fe20000000800 */
[----:B------:R-:W-:Y:S01]  /*e830*/  @!PT LDS RZ, [RZ] ;  /* 0x00000000fffff984 */ /* 0x000fe20000000800 */
[----:B------:R0:W-:Y:S01]  /*e840*/  LDGSTS.E.BYPASS.LTC128B.128 [R7+0x2400], desc[UR36][R2.64], !P0 ;  /* 0x0240000002077fae */ /* 0x0001e2000c101d64 */
[----:B------:R-:W-:Y:S01]  /*e850*/  ISETP.LT.OR P0, PT, R8, 0x41, P2 ;  /* 0x000000410800780c */ /* 0x000fe20001701670 */
[----:B------:R-:W-:-:S12]  /*e860*/  IMAD.MOV.U32 R18, RZ, RZ, R14 ;  /* 0x000000ffff127224 */ /* 0x000fd800078e000e */
[----:B0-----:R-:W-:Y:S05]  /*e870*/  WARPSYNC.COLLECTIVE R15, `(.L_x_154) ;  /* 0x000000000f087348 */ /* 0x001fea0003c00000 */
[----:B------:R1:W2:Y:S02]  /*e880*/  SHFL.IDX P6, R14, R13, R12, R11 ;  /* 0x0000000c0d0e7389 */ /* 0x0002a400000c000b */
[----:B012---:R-:W-:Y:S01]  /*e890*/  ENDCOLLECTIVE ;  /* 0x000000000000791b */ /* 0x007fe20003800000 */
.L_x_154:
[----:B------:R-:W-:Y:S01]  /*e8a0*/  @!PT LDS RZ, [RZ] ;  /* 0x00000000fffff984 */ /* 0x000fe20000000800 */
[----:B------:R-:W-:Y:S01]  /*e8b0*/  @!PT LDS RZ, [RZ] ;  /* 0x00000000fffff984 */ /* 0x000fe20000000800 */
[----:B------:R-:W-:Y:S01]  /*e8c0*/  @!PT LDS RZ, [RZ] ;  /* 0x00000000fffff984 */ /* 0x000fe20000000800 */
[----:B------:R0:W-:Y:S01]  /*e8d0*/  LDGSTS.E.BYPASS.LTC128B.128 [R7+0x5400], desc[UR36][R2.64+0x80], !P0 ;  /* 0x0540008002077fae */ /* 0x0001e2000c101d64 */
[----:B------:R-:W-:-:S13]  /*e8e0*/  ISETP.LT.OR P0, PT, R8, 0x41, P1 ;  /* 0x000000410800780c */ /* 0x000fda0000f01670 */
[----:B------:R0:W-:Y:S01]  /*e8f0*/  LDGSTS.E.BYPASS.LTC128B.128 [R7+0x8400], desc[UR36][R2.64+0x100], !P0 ;  /* 0x0840010002077fae */ /* 0x0001e2000c101d64 */
[----:B------:R-:W-:Y:S05]  /*e900*/  BRA `(.L_x_155) ;  /* 0xffffffcc00687947 */ /* 0x000fea000383ffff */
.L_x_71:
[----:B0-----:R0:W1:Y:S02]  /*e910*/  SYNCS.PHASECHK.TRANS64.TRYWAIT P0, [R4+URZ+0x30860], R3 ;  /* 0x03086003040075a7 */ /* 0x001064000800017f */
[----:B-1----:R-:W-:Y:S05]  /*e920*/  @!P0 NANOSLEEP.SYNCS 0x989680 ;  /* 0x009896800000895d */ /* 0x002fea0003900000 */
[----:B------:R-:W1:Y:S02]  /*e930*/  @!P0 SYNCS.PHASECHK.TRANS64 P0, [R4+URZ+0x30860], R3 ;  /* 0x03086003040085a7 */ /* 0x000e64000800007f */
[----:B-1----:R-:W-:Y:S05]  /*e940*/  @!P0 BRA `(.L_x_71) ;  /* 0xfffffffc00f08947 */ /* 0x002fea000383ffff */
[----:B------:R-:W-:Y:S05]  /*e950*/  BRA `(.L_x_156) ;  /* 0xffffffd000407947 */ /* 0x000fea000383ffff */
.L_x_72:
[----:B------:R-:W-:Y:S01]  /*e960*/  BSSY B0, `(.L_x_157) ;  /* 0x0000008000007945 */ /* 0x000fe20003800000 */
[----:B------:R-:W-:Y:S01]  /*e970*/  IMAD.MOV.U32 R13, RZ, RZ, R18 ;  /* 0x000000ffff0d7224 */ /* 0x000fe200078e0012 */
[----:B------:R-:W-:Y:S01]  /*e980*/  MOV R11, 0x181f ;  /* 0x0000181f000b7802 */ /* 0x000fe20000000f00 */
[----:B------:R-:W-:Y:S02]  /*e990*/  IMAD.MOV.U32 R12, RZ, RZ, RZ ;  /* 0x000000ffff0c7224 */ /* 0x000fe400078e00ff */
[----:B------:R-:W-:-:S07]  /*e9a0*/  IMAD.MOV.U32 R15, RZ, RZ, -0x1 ;  /* 0xffffffffff0f7424 */ /* 0x000fce00078e00ff */
[----:B0-----:R-:W-:Y:S05]  /*e9b0*/  WARPSYNC.COLLECTIVE R15, `(.L_x_158) ;  /* 0x000000000f087348 */ /* 0x001fea0003c00000 */
[----:B------:R1:W2:Y:S02]  /*e9c0*/  SHFL.IDX P6, R14, R13, R12, R11 ;  /* 0x0000000c0d0e7389 */ /* 0x0002a400000c000b */
[----:B012---:R-:W-:Y:S01]  /*e9d0*/  ENDCOLLECTIVE ;  /* 0x000000000000791b */ /* 0x007fe20003800000 */
.L_x_158:
[----:B------:R-:W-:Y:S05]  /*e9e0*/  BSYNC B0 ;  /* 0x0000000000007941 */ /* 0x000fea0003800000 */
.L_x_157:
[----:B------:R-:W-:Y:S01]  /*e9f0*/  MOV R13, R17 ;  /* 0x00000011000d7202 */ /* 0x000fe20000000f00 */
[----:B------:R-:W-:Y:S01]  /*ea00*/  IMAD.MOV.U32 R12, RZ, RZ, RZ ;  /* 0x000000ffff0c7224 */ /* 0x000fe200078e00ff */
[----:B------:R-:W-:Y:S01]  /*ea10*/  MOV R15, 0xffffffff ;  /* 0xffffffff000f7802 */ /* 0x000fe20000000f00 */
[----:B------:R-:W-:Y:S02]  /*ea20*/  IMAD.MOV.U32 R11, RZ, RZ, 0x181f ;  /* 0x0000181fff0b7424 */ /* 0x000fe400078e00ff */
[----:B------:R-:W-:Y:S02]  /*ea30*/  IMAD.MOV.U32 R0, RZ, RZ, R14 ;  /* 0x000000ffff007224 */ /* 0x000fe400078e000e */
[----:B------:R-:W-:-:S07]  /*ea40*/  IMAD.SHL.U32 R6, R37, 0x2, RZ ;  /* 0x0000000225067824 */ /* 0x000fce00078e00ff */
[----:B------:R-:W-:Y:S05]  /*ea50*/  WARPSYNC.COLLECTIVE R15, `(.L_x_159) ;  /* 0x000000000f087348 */ /* 0x000fea0003c00000 */
[----:B------:R0:W1:Y:S02]  /*ea60*/  SHFL.IDX P6, R14, R13, R12, R11 ;  /* 0x0000000c0d0e7389 */ /* 0x00006400000c000b */
[----:B01----:R-:W-:Y:S01]  /*ea70*/  ENDCOLLECTIVE ;  /* 0x000000000000791b */ /* 0x003fe20003800000 */
.L_x_159:
[----:B------:R-:W-:Y:S01]  /*ea80*/  MOV R13, R18 ;  /* 0x00000012000d7202 */ /* 0x000fe20000000f00 */
[----:B------:R-:W-:Y:S01]  /*ea90*/  IMAD.MOV.U32 R12, RZ, RZ, 0x1 ;  /* 0x00000001ff0c7424 */ /* 0x000fe200078e00ff */
[----:B------:R-:W-:-:S13]  /*eaa0*/  IADD3 R2, P0, R14, R6, RZ ;  /* 0x000000060e027210 */ /* 0x000fda0007f1e0ff */
[----:B------:R-:W-:Y:S05]  /*eab0*/  WARPSYNC.COLLECTIVE R15, `(.L_x_160) ;  /* 0x000000000f087348 */ /* 0x000fea0003c00000 */
[----:B------:R0:W1:Y:S02]  /*eac0*/  SHFL.IDX P6, R14, R13, R12, R11 ;  /* 0x0000000c0d0e7389 */ /* 0x00006400000c000b */
[----:B01----:R-:W-:Y:S01]  /*ead0*/  ENDCOLLECTIVE ;  /* 0x000000000000791b */ /* 0x003fe20003800000 */
.L_x_160:
[----:B------:R-:W-:Y:S01]  /*eae0*/  IMAD.X R3, RZ, RZ, R0, P0 ;  /* 0x000000ffff037224 */ /* 0x000fe200000e0600 */
[----:B------:R-:W-:Y:S02]  /*eaf0*/  ISETP.LT.OR P0, PT, R5, 0x1, P3 ;  /* 0x000000010500780c */ /* 0x000fe40001f01670 */
[----:B------:R-:W-:Y:S02]  /*eb00*/  LEA R0, R7, UR39, 0x1 ;  /* 0x0000002707007c11 */ /* 0x000fe4000f8e08ff */
[----:B------:R-:W-:-:S09]  /*eb10*/  MOV R13, R17 ;  /* 0x00000011000d7202 */ /* 0x000fd20000000f00 */
        /* <DEDUP_REMOVED lines=9> */
.L_x_161:
[----:B------:R-:W-:Y:S01]  /*ebb0*/  @!PT LDS RZ, [RZ] ;  /* 0x00000000fffff984 */ /* 0x000fe20000000800 */
[----:B------:R-:W-:Y:S01]  /*ebc0*/  @!PT LDS RZ, [RZ] ;  /* 0x00000000fffff984 */ /* 0x000fe20000000800 */
[----:B------:R-:W-:Y:S01]  /*ebd0*/  @!PT LDS RZ, [RZ] ;  /* 0x00000000fffff984 */ /* 0x000fe20000000800 */
[----:B------:R-:W-:Y:S01]  /*ebe0*/  LDGSTS.E.BYPASS.LTC128B.128 [R0+0x3400], desc[UR36][R2.64+0x80], !P0 ;  /* 0x0340008002007fae */ /* 0x000fe2000c101d64 */
[----:B------:R-:W-:Y:S01]  /*ebf0*/  ISETP.LT.OR P0, PT, R5, 0x1, P1 ;  /* 0x000000010500780c */ /* 0x000fe20000f01670 */
[----:B------:R-:W-:Y:S01]  /*ec00*/  IMAD.MOV.U32 R13, RZ, RZ, R18 ;  /* 0x000000ffff0d7224 */ /* 0x000fe200078e0012 */
[----:B------:R-:W-:-:S11]  /*ec10*/  MOV R12, 0x2 ;  /* 0x00000002000c7802 */ /* 0x000fd60000000f00 */
[----:B------:R0:W-:Y:S02]  /*ec20*/  LDGSTS.E.BYPASS.LTC128B.128 [R0+0x6400], desc[UR36][R2.64+0x100], !P0 ;  /* 0x0640010002007fae */ /* 0x0001e4000c101d64 */
[----:B0-----:R-:W-:-:S13]  /*ec30*/  IADD3 R2, P0, R14, R6, RZ ;  /* 0x000000060e027210 */ /* 0x001fda0007f1e0ff */
[----:B------:R-:W-:Y:S05]  /*ec40*/  WARPSYNC.COLLECTIVE R15, `(.L_x_162) ;  /* 0x000000000f087348 */ /* 0x000fea0003c00000 */
[----:B------:R0:W1:Y:S02]  /*ec50*/  SHFL.IDX P6, R14, R13, R12, R11 ;  /* 0x0000000c0d0e7389 */ /* 0x00006400000c000b */
[----:B01----:R-:W-:Y:S01]  /*ec60*/  ENDCOLLECTIVE ;  /* 0x000000000000791b */ /* 0x003fe20003800000 */
.L_x_162:
[----:B------:R-:W-:Y:S01]  /*ec70*/  IMAD.X R3, RZ, RZ, R7, P0 ;  /* 0x000000ffff037224 */ /* 0x000fe200000e0607 */
[----:B------:R-:W-:Y:S01]  /*ec80*/  ISETP.LT.OR P0, PT, R5, 0x11, P3 ;  /* 0x000000110500780c */ /* 0x000fe20001f01670 */
[----:B------:R-:W-:-:S12]  /*ec90*/  IMAD.MOV.U32 R13, RZ, RZ, R17 ;  /* 0x000000ffff0d7224 */ /* 0x000fd800078e0011 */
        /* <DEDUP_REMOVED lines=9> */
.L_x_163:
[----:B------:R-:W-:Y:S01]  /*ed30*/  @!PT LDS RZ, [RZ] ;  /* 0x00000000fffff984 */ /* 0x000fe20000000800 */
[----:B------:R-:W-:Y:S01]  /*ed40*/  @!PT LDS RZ, [RZ] ;  /* 0x00000000fffff984 */ /* 0x000fe20000000800 */
[----:B------:R-:W-:Y:S01]  /*ed50*/  @!PT LDS RZ, [RZ] ;  /* 0x00000000fffff984 */ /* 0x000fe20000000800 */
[----:B------:R-:W-:Y:S01]  /*ed60*/  LDGSTS.E.BYPASS.LTC128B.128 [R0+0x3c00], desc[UR36][R2.64+0x80], !P0 ;  /* 0x03c0008002007fae */ /* 0x000fe2000c101d64 */
[----:B------:R-:W-:Y:S01]  /*ed70*/  ISETP.LT.OR P0, PT, R5, 0x11, P1 ;  /* 0x000000110500780c */ /* 0x000fe20000f01670 */
[----:B------:R-:W-:Y:S02]  /*ed80*/  IMAD.MOV.U32 R13, RZ, RZ, R18 ;  /* 0x000000ffff0d7224 */ /* 0x000fe400078e0012 */
[----:B------:R-:W-:-:S10]  /*ed90*/  IMAD.MOV.U32 R12, RZ, RZ, 0x3 ;  /* 0x00000003ff0c7424 */ /* 0x000fd400078e00ff */
[----:B------:R0:W-:Y:S02]  /*eda0*/  LDGSTS.E.BYPASS.LTC128B.128 [R0+0x6c00], desc[UR36][R2.64+0x100], !P0 ;  /* 0x06c0010002007fae */ /* 0x0001e4000c101d64 */
[----:B0-----:R-:W-:-:S13]  /*edb0*/  IADD3 R2, P0, R14, R6, RZ ;  /* 0x000000060e027210 */ /* 0x001fda0007f1e0ff */
[----:B------:R-:W-:Y:S05]  /*edc0*/  WARPSYNC.COLLECTIVE R15, `(.L_x_164) ;  /* 0x000000000f087348 */ /* 0x000fea0003c00000 */
[----:B------:R0:W1:Y:S02]  /*edd0*/  SHFL.IDX P6, R14, R13, R12, R11 ;  /* 0x0000000c0d0e7389 */ /* 0x00006400000c000b */
[----:B01----:R-:W-:Y:S01]  /*ede0*/  ENDCOLLECTIVE ;  /* 0x000000000000791b */ /* 0x003fe20003800000 */
.L_x_164:
[----:B------:R-:W-:Y:S02]  /*edf0*/  IADD3.X R3, RZ, R7, RZ, P0, !PT ;  /* 0x00000007ff037210 */ /* 0x000fe400007fe4ff */
[----:B------:R-:W-:Y:S01]  /*ee00*/  ISETP.LT.OR P0, PT, R5, 0x21, P3 ;  /* 0x000000210500780c */ /* 0x000fe20001f01670 */
[----:B------:R-:W-:-:S12]  /*ee10*/  IMAD.MOV.U32 R13, RZ, RZ, R17 ;  /* 0x000000ffff0d7224 */ /* 0x000fd800078e0011 */
[----:B------:R-:W-:Y:S01]  /*ee20*/  @!PT LDS RZ, [RZ] ;  /* 0x00000000fffff984 */ /* 0x000fe20000000800 */
[----:B------:R-:W-:Y:S01]  /*ee30*/  @!PT LDS RZ, [RZ] ;  /* 0x00000000fffff984 */ /* 0x000fe20000000800 */
[----:B------:R-:W-:Y:S01]  /*ee40*/  @!PT LDS RZ, [RZ] ;  /* 0x00000000fffff984 */ /* 0x000fe20000000800 */
[----:B------:R0:W-:Y:S01]  /*ee50*/  LDGSTS.E.BYPASS.LTC128B.128 [R0+0x1400], desc[UR36][R2.64], !P0 ;  /* 0x0140000002007fae */ /* 0x0001e2000c101d64 */
[----:B------:R-:W-:Y:S02]  /*ee60*/  ISETP.LT.OR P0, PT, R5, 0x21, P2 ;  /* 0x000000210500780c */ /* 0x000fe40001701670 */
[----:B------:R-:W-:-:S11]  /*ee70*/  MOV R7, R14 ;  /* 0x0000000e00077202 */ /* 0x000fd60000000f00 */
[----:B0-----:R-:W-:Y:S05]  /*ee80*/  WARPSYNC.COLLECTIVE R15, `(.L_x_165) ;  /* 0x000000000f087348 */ /* 0x001fea0003c00000 */
[----:B------:R1:W2:Y:S02]  /*ee90*/  SHFL.IDX P6, R14, R13, R12, R11 ;  /* 0x0000000c0d0e7389 */ /* 0x0002a400000c000b */
[----:B012---:R-:W-:Y:S01]  /*eea0*/  ENDCOLLECTIVE ;  /* 0x000000000000791b */ /* 0x007fe20003800000 */
.L_x_165:
[----:B------:R-:W-:Y:S01]  /*eeb0*/  @!PT LDS RZ, [RZ] ;  /* 0x00000000fffff984 */ /* 0x000fe20000000800 */
[----:B------:R-:W-:Y:S01]  /*eec0*/  @!PT LDS RZ, [RZ] ;  /* 0x00000000fffff984 */ /* 0x000fe20000000800 */
[----:B------:R-:W-:Y:S01]  /*eed0*/  @!PT LDS RZ, [RZ] ;  /* 0x00000000fffff984 */ /* 0x000fe20000000800 */
[----:B------:R-:W-:Y:S01]  /*eee0*/  LDGSTS.E.BYPASS.LTC128B.128 [R0+0x4400], desc[UR36][R2.64+0x80], !P0 ;  /* 0x0440008002007fae */ /* 0x000fe2000c101d64 */
[----:B------:R-:W-:Y:S02]  /*eef0*/  ISETP.LT.OR P0, PT, R5, 0x21, P1 ;  /* 0x000000210500780c */ /* 0x000fe40000f01670 */
[----:B------:R-:W-:Y:S01]  /*ef00*/  MOV R13, R18 ;  /* 0x00000012000d7202 */ /* 0x000fe20000000f00 */
[----:B------:R-:W-:-:S10]  /*ef10*/  IMAD.MOV.U32 R12, RZ, RZ, 0x4 ;  /* 0x00000004ff0c7424 */ /* 0x000fd400078e00ff */
[----:B------:R0:W-:Y:S02]  /*ef20*/  LDGSTS.E.BYPASS.LTC128B.128 [R0+0x7400], desc[UR36][R2.64+0x100], !P0 ;  /* 0x0740010002007fae */ /* 0x0001e4000c101d64 */
[----:B0-----:R-:W-:-:S13]  /*ef30*/  IADD3 R2, P0, R14, R6, RZ ;  /* 0x000000060e027210 */ /* 0x001fda0007f1e0ff */
[----:B------:R-:W-:Y:S05]  /*ef40*/  WARPSYNC.COLLECTIVE R15, `(.L_x_166) ;  /* 0x000000000f087348 */ /* 0x000fea0003c00000 */
[----:B------:R0:W1:Y:S02]  /*ef50*/  SHFL.IDX P6, R14, R13, R12, R11 ;  /* 0x0000000c0d0e7389 */ /* 0x00006400000c000b */
[----:B01----:R-:W-:Y:S01]  /*ef60*/  ENDCOLLECTIVE ;  /* 0x000000000000791b */ /* 0x003fe20003800000 */
.L_x_166:
        /* <DEDUP_REMOVED lines=12> */
.L_x_167:
        /* <DEDUP_REMOVED lines=12> */
.L_x_168:
        /* <DEDUP_REMOVED lines=12> */
.L_x_169:
[----:B------:R-:W-:Y:S01]  /*f1b0*/  @!PT LDS RZ, [RZ] ;  /* 0x00000000fffff984 */ /* 0x000fe20000000800 */
[----:B------:R-:W-:Y:S01]  /*f1c0*/  @!PT LDS RZ, [RZ] ;  /* 0x00000000fffff984 */ /* 0x000fe20000000800 */
[----:B------:R-:W-:Y:S01]  /*f1d0*/  @!PT LDS RZ, [RZ] ;  /* 0x00000000fffff984 */ /* 0x000fe20000000800 */
[----:B------:R0:W-:Y:S01]  /*f1e0*/  LDGSTS.E.BYPASS.LTC128B.128 [R0+0x5400], desc[UR36][R2.64+0x80], !P0 ;  /* 0x0540008002007fae */ /* 0x0001e2000c101d64 */
[----:B------:R-:W-:-:S13]  /*f1f0*/  ISETP.LT.OR P0, PT, R5, 0x41, P1 ;  /* 0x000000410500780c */ /* 0x000fda0000f01670 */
[----:B------:R0:W-:Y:S01]  /*f200*/  LDGSTS.E.BYPASS.LTC128B.128 [R0+0x8400], desc[UR36][R2.64+0x100], !P0 ;  /* 0x0840010002007fae */ /* 0x0001e2000c101d64 */
[----:B------:R-:W-:Y:S05]  /*f210*/  BRA `(.L_x_170) ;  /* 0xffffffcc00087947 */ /* 0x000fea000383ffff */
.L_x_77:
[----:B0-----:R0:W1:Y:S02]  /*f220*/  SYNCS.PHASECHK.TRANS64.TRYWAIT P0, [R5+URZ+0x30820], R0 ;  /* 0x03082000050075a7 */ /* 0x001064000800017f */
[----:B-1----:R-:W-:Y:S05]  /*f230*/  @!P0 NANOSLEEP.SYNCS 0x989680 ;  /* 0x009896800000895d */ /* 0x002fea0003900000 */
[----:B------:R-:W1:Y:S02]  /*f240*/  @!P0 SYNCS.PHASECHK.TRANS64 P0, [R5+URZ+0x30820], R0 ;  /* 0x03082000050085a7 */ /* 0x000e64000800007f */
[----:B-1----:R-:W-:Y:S05]  /*f250*/  @!P0 BRA `(.L_x_77) ;  /* 0xfffffffc00f08947 */ /* 0x002fea000383ffff */
[----:B------:R-:W-:Y:S05]  /*f260*/  BRA `(.L_x_171) ;  /* 0xffffffcc00a47947 */ /* 0x000fea000383ffff */
.L_x_78:
[----:B------:R-:W1:Y:S01]  /*f270*/  S2R R2, SR_TID.X ;  /* 0x0000000000027919 */ /* 0x000e620000002100 */
[----:B------:R-:W-:Y:S01]  /*f280*/  BSSY B0, `(.L_x_172) ;  /* 0x000000a000007945 */ /* 0x000fe20003800000 */
[----:B------:R-:W-:Y:S01]  /*f290*/  IMAD.MOV.U32 R12, RZ, RZ, RZ ;  /* 0x000000ffff0c7224 */ /* 0x000fe200078e00ff */
[----:B------:R-:W-:Y:S01]  /*f2a0*/  MOV R15, 0xffffffff ;  /* 0xffffffff000f7802 */ /* 0x000fe20000000f00 */
[----:B------:R-:W-:Y:S01]  /*f2b0*/  IMAD.MOV.U32 R11, RZ, RZ, 0x1f ;  /* 0x0000001fff0b7424 */ /* 0x000fe200078e00ff */
[----:B-1----:R-:W-:-:S04]  /*f2c0*/  SHF.R.U32.HI R2, RZ, 0x5, R2 ;  /* 0x00000005ff027819 */ /* 0x002fc80000011602 */
[----:B------:R-:W-:-:S04]  /*f2d0*/  LOP3.LUT R2, R2, 0x3, RZ, 0xc0, !PT ;  /* 0x0000000302027812 */ /* 0x000fc800078ec0ff */
[----:B------:R-:W-:-:S07]  /*f2e0*/  MOV R13, R2 ;  /* 0x00000002000d7202 */ /* 0x000fce0000000f00 */
[----:B0-----:R-:W-:Y:S05]  /*f2f0*/  WARPSYNC.COLLECTIVE R15, `(.L_x_173) ;  /* 0x000000000f087348 */ /* 0x001fea0003c00000 */
[----:B------:R1:W2:Y:S02]  /*f300*/  SHFL.IDX P6, R14, R13, R12, R11 ;  /* 0x0000000c0d0e7389 */ /* 0x0002a400000c000b */
[----:B012---:R-:W-:Y:S01]  /*f310*/  ENDCOLLECTIVE ;  /* 0x000000000000791b */ /* 0x007fe20003800000 */
.L_x_173:
[----:B------:R-:W-:Y:S05]  /*f320*/  BSYNC B0 ;  /* 0x0000000000007941 */ /* 0x000fea0003800000 */
.L_x_172:
[----:B------:R-:W-:Y:S05]  /*f330*/  BRA `(.L_x_174) ;  /* 0xffffffcc008c7947 */ /* 0x000fea000383ffff */
.L_x_81:
[----:B------:R-:W-:Y:S01]  /*f340*/  BSSY B1, `(.L_x_175) ;  /* 0x0000006000017945 */ /* 0x000fe20003800000 */
[----:B------:R-:W-:-:S07]  /*f350*/  IMAD.MOV.U32 R15, RZ, RZ, -0x1 ;  /* 0xffffffffff0f7424 */ /* 0x000fce00078e00ff */
[----:B0-----:R-:W-:Y:S05]  /*f360*/  WARPSYNC.COLLECTIVE R15, `(.L_x_176) ;  /* 0x000000000f0c7348 */ /* 0x001fea0003c00000 */
[----:B------:R-:W-:Y:S02]  /*f370*/  ELECT P6, UR62, PT ;  /* 0x00000000003e782f */ /* 0x000fe400038c0000 */
[----:B------:R-:W-:Y:S01]  /*f380*/  MOV R14, UR62 ;  /* 0x0000003e000e7c02 */ /* 0x000fe20008000f00 */
[----:B0-----:R-:W-:Y:S10]  /*f390*/  ENDCOLLECTIVE ;  /* 0x000000000000791b */ /* 0x001ff40003800000 */
.L_x_176:
[----:B------:R-:W-:Y:S05]  /*f3a0*/  BSYNC B1 ;  /* 0x0000000000017941 */ /* 0x000fea0003800000 */
.L_x_175:
[----:B------:R-:W-:Y:S05]  /*f3b0*/  BRA `(.L_x_177) ;  /* 0xffffffcc00847947 */ /* 0x000fea000383ffff */
.L_x_83:
[----:B0-----:R0:W1:Y:S02]  /*f3c0*/  SYNCS.PHASECHK.TRANS64.TRYWAIT P1, [R3+URZ+0x30840], R2 ;  /* 0x03084002030075a7 */ /* 0x001064000802017f */
[----:B-1----:R-:W-:Y:S05]  /*f3d0*/  @!P1 NANOSLEEP.SYNCS 0x989680 ;  /* 0x009896800000995d */ /* 0x002fea0003900000 */
[----:B------:R-:W1:Y:S02]  /*f3e0*/  @!P1 SYNCS.PHASECHK.TRANS64 P1, [R3+URZ+0x30840], R2 ;  /* 0x03084002030095a7 */ /* 0x000e64000802007f */
[----:B-1----:R-:W-:Y:S05]  /*f3f0*/  @!P1 BRA `(.L_x_83) ;  /* 0xfffffffc00f09947 */ /* 0x002fea000383ffff */
[----:B------:R-:W-:Y:S05]  /*f400*/  BRA `(.L_x_178) ;  /* 0xffffffcc00ac7947 */ /* 0x000fea000383ffff */
.L_x_85:
[----:B-1----:R1:W2:Y:S02]  /*f410*/  SYNCS.PHASECHK.TRANS64.TRYWAIT P1, [R5+URZ+0x30840], R0 ;  /* 0x03084000050075a7 */ /* 0x0022a4000802017f */
[----:B--2---:R-:W-:Y:S05]  /*f420*/  @!P1 NANOSLEEP.SYNCS 0x989680 ;  /* 0x009896800000995d */ /* 0x004fea0003900000 */
[----:B------:R-:W2:Y:S02]  /*f430*/  @!P1 SYNCS.PHASECHK.TRANS64 P1, [R5+URZ+0x30840], R0 ;  /* 0x03084000050095a7 */ /* 0x000ea4000802007f */
[----:B--2---:R-:W-:Y:S05]  /*f440*/  @!P1 BRA `(.L_x_85) ;  /* 0xfffffffc00f09947 */ /* 0x004fea000383ffff */
[----:B------:R-:W-:Y:S05]  /*f450*/  BRA `(.L_x_179) ;  /* 0xffffffcc00b87947 */ /* 0x000fea000383ffff */
.L_x_87:
[----:B--2---:R2:W3:Y:S02]  /*f460*/  SYNCS.PHASECHK.TRANS64.TRYWAIT P1, [R3+URZ+0x30860], R2 ;  /* 0x03086002030075a7 */ /* 0x0044e4000802017f */
[----:B---3--:R-:W-:Y:S05]  /*f470*/  @!P1 NANOSLEEP.SYNCS 0x989680 ;  /* 0x009896800000995d */ /* 0x008fea0003900000 */
[----:B------:R-:W3:Y:S02]  /*f480*/  @!P1 SYNCS.PHASECHK.TRANS64 P1, [R3+URZ+0x30860], R2 ;  /* 0x03086002030095a7 */ /* 0x000ee4000802007f */
[----:B---3--:R-:W-:Y:S05]  /*f490*/  @!P1 BRA `(.L_x_87) ;  /* 0xfffffffc00f09947 */ /* 0x008fea000383ffff */
[----:B------:R-:W-:Y:S05]  /*f4a0*/  BRA `(.L_x_180) ;  /* 0xffffffcc00b47947 */ /* 0x000fea000383ffff */
.L_x_181:
[----:B------:R-:W-:-:S00]  /*f4b0*/  BRA `(.L_x_181) ;  /* 0xfffffffc00fc7947 */ /* 0x000fc0000383ffff */
[----:B------:R-:W-:-:S00]  /*f4c0*/  NOP ;  /* 0x0000000000007918 */ /* 0x000fc00000000000 */
        /* <DEDUP_REMOVED lines=11> */
.L_x_3233:


//--------------------- .text._ZN7cutlass13device_kernelIN5flash11enable_sm90INS1_16FlashAttnFwdSm90INS1_25CollectiveMainloopFwdSm90ILi2EN4cute5tupleIJNS5_1CILi1EEES8_S8_EEENS6_IJNS7_ILi128EEENS7_ILi96EEENS7_ILi192EEEEEELi192ENS_6half_tEfNS_4arch4Sm90ELb0ELb0ELb1ELb1ELb1ELb0ELb0ELb1ELb1ELb1ELb0ELb0EEENS1_21CollectiveEpilogueFwdINS6_IJSA_SC_SB_EEES9_SE_SG_Li256ELb1ELb1ELb0ELb0EEENS1_36VarlenDynamicPersistentTileSchedulerILi128ELi96ELi256ELi128ELb0ELb1ELb1ELb0ELb1ELb1EEEEEEEEEvNT_6ParamsE --------------------------
	.section	.text._ZN7cutlass13device_kernelIN5flash11enable_sm90INS1_16FlashAttnFwdSm90INS1_25CollectiveMainloopFwdSm90ILi2EN4cute5tupleIJNS5_1CILi1EEES8_S8_EEENS6_IJNS7_ILi128EEENS7_ILi96EEENS7_ILi192EEEEEELi192ENS_6half_tEfNS_4arch4Sm90ELb0ELb0ELb1ELb1ELb1ELb0ELb0ELb1ELb1ELb1ELb0ELb0EEENS1_21CollectiveEpilogueFwdINS6_IJSA_SC_SB_EEES9_SE_SG_Li256ELb1ELb1ELb0ELb0EEENS1_36VarlenDynamicPersistentTileSchedulerILi128ELi96ELi256ELi128ELb0ELb1ELb1ELb0ELb1ELb1EEEEEEEEEvNT_6ParamsE,"ax",@progbits
	.align	128
.text._ZN7cutlass13device_kernelIN5flash11enable_sm90INS1_16FlashAttnFwdSm90INS1_25CollectiveMainloopFwdSm90ILi2EN4cute5tupleIJNS5_1CILi1EEES8_S8_EEENS6_IJNS7_ILi128EEENS7_ILi96EEENS7_ILi192EEEEEELi192ENS_6half_tEfNS_4arch4Sm90ELb0ELb0ELb1ELb1ELb1ELb0ELb0ELb1ELb1ELb1ELb0ELb0EEENS1_21CollectiveEpilogueFwdINS6_IJSA_SC_SB_EEES9_SE_SG_Li256ELb1ELb1ELb0ELb0EEENS1_36VarlenDynamicPersistentTileSchedulerILi128ELi96ELi256ELi128ELb0ELb1ELb1ELb0ELb1ELb1EEEEEEEEEvNT_6ParamsE:
        .type           _ZN7cutlass13device_kernelIN5flash11enable_sm90INS1_16FlashAttnFwdSm90INS1_25CollectiveMainloopFwdSm90ILi2EN4cute5tupleIJNS5_1CILi1EEES8_S8_EEENS6_IJNS7_ILi128EEENS7_ILi96EEENS7_ILi192EEEEEELi192ENS_6half_tEfNS_4arch4Sm90ELb0ELb0ELb1ELb1ELb1ELb0ELb0ELb1ELb1ELb1ELb0ELb0EEENS1_21CollectiveEpilogueFwdINS6_IJSA_SC_SB_EEES9_SE_SG_Li256ELb1ELb1ELb0ELb0EEENS1_36VarlenDynamicPersistentTileSchedulerILi128ELi96ELi256ELi128ELb0ELb1ELb1ELb0ELb1ELb1EEEEEEEEEvNT_6ParamsE,@function
        .size           _ZN7cutlass13device_kernelIN5flash11enable_sm90INS1_16FlashAttnFwdSm90INS1_25CollectiveMainloopFwdSm90ILi2EN4cute5tupleIJNS5_1CILi1EEES8_S8_EEENS6_IJNS7_ILi128EEENS7_ILi96EEENS7_ILi192EEEEEELi192ENS_6half_tEfNS_4arch4Sm90ELb0ELb0ELb1ELb1ELb1ELb0ELb0ELb1ELb1ELb1ELb0ELb0EEENS1_21CollectiveEpilogueFwdINS6_IJSA_SC_SB_EEES9_SE_SG_Li256ELb1ELb1ELb0ELb0EEENS1_36VarlenDynamicPersistentTileSchedulerILi128ELi96ELi256ELi128ELb0ELb1ELb1ELb0ELb1ELb1EEEEEEEEEvNT_6ParamsE,(.L_x_3234 - _ZN7cutlass13device_kernelIN5flash11enable_sm90INS1_16FlashAttnFwdSm90INS1_25CollectiveMainloopFwdSm90ILi2EN4cute5tupleIJNS5_1CILi1EEES8_S8_EEENS6_IJNS7_ILi128EEENS7_ILi96EEENS7_ILi192EEEEEELi192ENS_6half_tEfNS_4arch4Sm90ELb0ELb0ELb1ELb1ELb1ELb0ELb0ELb1ELb1ELb1ELb0ELb0EEENS1_21CollectiveEpilogueFwdINS6_IJSA_SC_SB_EEES9_SE_SG_Li256ELb1ELb1ELb0ELb0EEENS1_36VarlenDynamicPersistentTileSchedulerILi128ELi96ELi256ELi128ELb0ELb1ELb1ELb0ELb1ELb1EEEEEEEEEvNT_6ParamsE)
        .other          _ZN7cutlass13device_kernelIN5flash11enable_sm90INS1_16FlashAttnFwdSm90INS1_25CollectiveMainloopFwdSm90ILi2EN4cute5tupleIJNS5_1CILi1EEES8_S8_EEENS6_IJNS7_ILi128EEENS7_ILi96EEENS7_ILi192EEEEEELi192ENS_6half_tEfNS_4arch4Sm90ELb0ELb0ELb1ELb1ELb1ELb0ELb0ELb1ELb1ELb1ELb0ELb0EEENS1_21CollectiveEpilogueFwdINS6_IJSA_SC_SB_EEES9_SE_SG_Li256ELb1ELb1ELb0ELb0EEENS1_36VarlenDynamicPersistentTileSchedulerILi128ELi96ELi256ELi128ELb0ELb1ELb1ELb0ELb1ELb1EEEEEEEEEvNT_6ParamsE,@"STO_CUDA_ENTRY STV_DEFAULT"
_ZN7cutlass13device_kernelIN5flash11enable_sm90INS1_16FlashAttnFwdSm90INS1_25CollectiveMainloopFwdSm90ILi2EN4cute5tupleIJNS5_1CILi1EEES8_S8_EEENS6_IJNS7_ILi128EEENS7_ILi96EEENS7_ILi192EEEEEELi192ENS_6half_tEfNS_4arch4Sm90ELb0ELb0ELb1ELb1ELb1ELb0ELb0ELb1ELb1ELb1ELb0ELb0EEENS1_21CollectiveEpilogueFwdINS6_IJSA_SC_SB_EEES9_SE_SG_Li256ELb1ELb1ELb0ELb0EEENS1_36VarlenDynamicPersistentTileSchedulerILi128ELi96ELi256ELi128ELb0ELb1ELb1ELb0ELb1ELb1EEEEEEEEEvNT_6ParamsE:
        /* <DEDUP_REMOVED lines=45> */
.L_x_182:
        /* <DEDUP_REMOVED lines=22> */
.L_x_183:
        /* <DEDUP_REMOVED lines=18> */
.L_x_184:
        /* <DEDUP_REMOVED lines=22> */
.L_x_185:
        /* <DEDUP_REMOVED lines=23> */
.L_x_186:
        /* <DEDUP_REMOVED lines=10> */
.L_x_188:
[----:B------:R-:W-:-:S08]  /*08c0*/  NOP ;  /* 0x0000000000007918 */ /* 0x000fd00000000000 */
[----:B------:R-:W1:Y:S02]  /*08d0*/  USETMAXREG.TRY_ALLOC.CTAPOOL UP0, 0xe8 ;  /* 0x000000e8000079c8 */ /* 0x000e640008000600 */
[----:B-1----:R-:W-:-:S13]  /*08e0*/  PLOP3.LUT P0, PT, PT, PT, UP0, 0x80, 0x0 ;  /* 0x000000000000781c */ /* 0x002fda0003f0f008 */
[----:B------:R-:W-:Y:S05]  /*08f0*/  @!P0 BRA `(.L_x_188) ;  /* 0xfffffffc00f08947 */ /* 0x000fea000383ffff */
[----:B------:R-:W1:Y:S08]  /*0900*/  S2UR UR5, SR_CgaCtaId ;  /* 0x00000000000579c3 */ /* 0x000e700000008800 */
[----:B------:R-:W-:Y:S06]  /*0910*/  BAR.ARV 0x8, 0x180 ;  /* 0x0206000000007b1d */ /* 0x000fec0000002000 */
[----:B------:R-:W-:-:S02]  /*0920*/  UMOV UR4, 0x400 ;  /* 0x0000040000047882 */ /* 0x000fc40000000000 */
[----:B------:R-:W-:Y:S01]  /*0930*/  BAR.SYNC.DEFER_BLOCKING 0x5, 0x180 ;  /* 0x0146000000007b1d */ /* 0x000fe20000010000 */
[----:B-1----:R-:W-:-:S09]  /*0940*/  ULEA UR4, UR5, UR4, 0x18 ;  /* 0x0000000405047291 */ /* 0x002fd2000f8ec03f */
[----:B------:R-:W1:Y:S01]  /*0950*/  LDS.128 R36, [UR4+0x308d0] ;  /* 0x0308d004ff247984 */ /* 0x000e620008000c00 */
[----:B------:R-:W-:Y:S01]  /*0960*/  ULDC UR4, c[0x0][0xc3c] ;  /* 0x00030f0000047ab9 */ /* 0x000fe20000000800 */
[----:B------:R-:W-:Y:S06]  /*0970*/  BAR.ARV 0x4, 0x180 ;  /* 0x0106000000007b1d */ /* 0x000fec0000002000 */
[----:B-1----:R-:W-:-:S13]  /*0980*/  ISETP.GE.AND P0, PT, R39, UR4, PT ;  /* 0x0000000427007c0c */ /* 0x002fda000bf06270 */
[----:B------:R-:W-:Y:S05]  /*0990*/  @P0 EXIT ;  /* 0x000000000000094d */ /* 0x000fea0003800000 */
[----:B0-----:R-:W2:Y:S01]  /*09a0*/  LDL R2, [R1+0x28] ;  /* 0x0000280001027983 */ /* 0x001ea20000100800 */
[----:B------:R-:W-:Y:S01]  /*09b0*/  R2UR UR5, R37 ;  /* 0x00000000250572ca */ /* 0x000fe200000e0000 */
[----:B------:R-:W-:Y:S01]  /*09c0*/  UMOV UR39, URZ ;  /* 0x0000003f00277c82 */ /* 0x000fe20008000000 */
[----:B------:R-:W-:Y:S01]  /*09d0*/  R2UR UR6, R38 ;  /* 0x00000000260672ca */ /* 0x000fe200000e0000 */
[----:B------:R-:W0:Y:S01]  /*09e0*/  S2R R0, SR_TID.X ;  /* 0x0000000000007919 */ /* 0x000e220000002100 */
[----:B------:R-:W-:Y:S01]  /*09f0*/  UMOV UR38, URZ ;  /* 0x0000003f00267c82 */ /* 0x000fe20008000000 */
[----:B0-----:R-:W-:-:S05]  /*0a00*/  VIADD R204, R0, 0xffffff80 ;  /* 0xffffff8000cc7836 */ /* 0x001fca0000000000 */
[----:B------:R-:W-:-:S04]  /*0a10*/  SHF.R.S32.HI R3, RZ, 0x1f, R204 ;  /* 0x0000001fff037819 */ /* 0x000fc800000114cc */
[CC--:B------:R-:W-:Y:S02]  /*0a20*/  LEA.HI R0, R3.reuse, R204.reuse, RZ, 0x7 ;  /* 0x000000cc03007211 */ /* 0x0c0fe400078f38ff */
[----:B------:R-:W-:Y:S02]  /*0a30*/  LEA.HI R4, R3, R204, RZ, 0x5 ;  /* 0x000000cc03047211 */ /* 0x000fe400078f28ff */
[----:B------:R-:W-:Y:S02]  /*0a40*/  LOP3.LUT R5, R0, 0xffffff80, RZ, 0xc0, !PT ;  /* 0xffffff8000057812 */ /* 0x000fe400078ec0ff */
[----:B------:R-:W-:Y:S02]  /*0a50*/  SHF.L.U32 R4, R4, 0x5, RZ ;  /* 0x0000000504047819 */ /* 0x000fe400000006ff */
[----:B------:R-:W-:Y:S01]  /*0a60*/  SHF.R.S32.HI R195, RZ, 0x7, R0 ;  /* 0x00000007ffc37819 */ /* 0x000fe20000011400 */
[----:B------:R-:W-:Y:S01]  /*0a70*/  IMAD.IADD R194, R204, 0x1, -R5 ;  /* 0x00000001ccc27824 */ /* 0x000fe200078e0a05 */
[----:B------:R-:W-:-:S02]  /*0a80*/  LOP3.LUT R4, R4, 0xfffffc00, RZ, 0xc0, !PT ;  /* 0xfffffc0004047812 */ /* 0x000fc400078ec0ff */
[----:B------:R-:W-:Y:S02]  /*0a90*/  LEA.HI R0, R0, R195, RZ, 0x1 ;  /* 0x000000c300007211 */ /* 0x000fe400078f08ff */
[----:B------:R-:W-:Y:S02]  /*0aa0*/  SHF.R.S32.HI R9, RZ, 0x1f, R194 ;  /* 0x0000001fff097819 */ /* 0x000fe400000114c2 */
[----:B------:R-:W-:Y:S02]  /*0ab0*/  LOP3.LUT R0, R0, 0x3fffffe, RZ, 0xc0, !PT ;  /* 0x03fffffe00007812 */ /* 0x000fe400078ec0ff */
[CC--:B------:R-:W-:Y:S02]  /*0ac0*/  LEA.HI R6, R9.reuse, R194.reuse, RZ, 0x2 ;  /* 0x000000c209067211 */ /* 0x0c0fe400078f10ff */
[----:B------:R-:W-:Y:S02]  /*0ad0*/  LEA.HI R9, R9, R194, RZ, 0x5 ;  /* 0x000000c209097211 */ /* 0x000fe400078f28ff */
[----:B------:R-:W-:-:S02]  /*0ae0*/  SHF.R.S32.HI R8, RZ, 0x2, R6 ;  /* 0x00000002ff087819 */ /* 0x000fc40000011406 */
[----:B------:R-:W-:Y:S02]  /*0af0*/  SHF.R.S32.HI R11, RZ, 0x1f, R6 ;  /* 0x0000001fff0b7819 */ /* 0x000fe40000011406 */
[----:B------:R-:W-:Y:S02]  /*0b00*/  SHF.R.S32.HI R9, RZ, 0x5, R9 ;  /* 0x00000005ff097819 */ /* 0x000fe40000011409 */
[----:B------:R-:W-:Y:S02]  /*0b10*/  LEA.HI R11, R11, R8, RZ, 0x3 ;  /* 0x000000080b0b7211 */ /* 0x000fe400078f18ff */
[----:B------:R-:W-:Y:S02]  /*0b20*/  IADD3 R0, R195, -R0, RZ ;  /* 0x80000000c3007210 */ /* 0x000fe40007ffe0ff */
[----:B------:R-:W-:-:S04]  /*0b30*/  LOP3.LUT R11, R11, 0xfffffff8, RZ, 0xc0, !PT ;  /* 0xfffffff80b0b7812 */ /* 0x000fc800078ec0ff */
[----:B------:R-:W-:-:S05]  /*0b40*/  IADD3 R8, R8, -R11, RZ ;  /* 0x8000000b08087210 */ /* 0x000fca0007ffe0ff */
[----:B------:R-:W-:-:S04]  /*0b50*/  IMAD R9, R9, 0x10, R8 ;  /* 0x0000001009097824 */ /* 0x000fc800078e0208 */
[----:B------:R-:W-:Y:S01]  /*0b60*/  IMAD R196, R0, 0x40, R9 ;  /* 0x0000004000c47824 */ /* 0x000fe200078e0209 */
[----:B--2---:R-:W-:Y:S02]  /*0b70*/  R2UR UR4, R2 ;  /* 0x00000000020472ca */ /* 0x004fe400000e0000 */
[----:B------:R-:W-:-:S04]  /*0b80*/  LEA.HI R2, R3, R204, RZ, 0x4 ;  /* 0x000000cc03027211 */ /* 0x000fc800078f20ff */
[----:B------:R-:W-:Y:S02]  /*0b90*/  SHF.R.S32.HI R7, RZ, 0x4, R2 ;  /* 0x00000004ff077819 */ /* 0x000fe40000011402 */
[C---:B------:R-:W-:Y:S02]  /*0ba0*/  LOP3.LUT R5, R2.reuse, 0x3fffff0, RZ, 0xc0, !PT ;  /* 0x03fffff002057812 */ /* 0x040fe400078ec0ff */
[----:B------:R-:W-:-:S03]  /*0bb0*/  LEA.HI R2, R2, R7, RZ, 0x1 ;  /* 0x0000000702027211 */ /* 0x000fc600078f08ff */
[----:B------:R-:W-:Y:S01]  /*0bc0*/  IMAD.IADD R5, R204, 0x1, -R5 ;  /* 0x00000001cc057824 */ /* 0x000fe200078e0a05 */
[----:B------:R-:W-:Y:S01]  /*0bd0*/  LOP3.LUT R2, R2, 0x1ffffffe, RZ, 0xc0, !PT ;  /* 0x1ffffffe02027812 */ /* 0x000fe200078ec0ff */
[----:B------:R-:W-:Y:S02]  /*0be0*/  ULOP3.LUT UR7, UR4, 0x1, URZ, 0xfc, !UPT ;  /* 0x0000000104077892 */ /* 0x000fe4000f8efc3f */
[----:B------:R-:W-:Y:S01]  /*0bf0*/  IMAD R5, R5, 0x40, R4 ;  /* 0x0000004005057824 */ /* 0x000fe200078e0204 */
[-C--:B------:R-:W-:Y:S01]  /*0c00*/  LEA.HI R4, R3, R204.reuse, RZ, 0x2 ;  /* 0x000000cc03047211 */ /* 0x080fe200078f10ff */
[----:B------:R-:W-:Y:S01]  /*0c10*/  IMAD.IADD R2, R7, 0x1, -R2 ;  /* 0x0000000107027824 */ /* 0x000fe200078e0a02 */
[----:B------:R-:W-:Y:S01]  /*0c20*/  LEA.HI R3, R3, R204, RZ, 0x3 ;  /* 0x000000cc03037211 */ /* 0x000fe200078f18ff */
[----:B------:R-:W-:Y:S01]  /*0c30*/  UMOV UR4, URZ ;  /* 0x0000003f00047c82 */ /* 0x000fe20008000000 */
[----:B------:R-:W-:Y:S01]  /*0c40*/  LOP3.LUT R7, R6, 0x7ffffffc, RZ, 0xc0, !PT ;  /* 0x7ffffffc06077812 */ /* 0x000fe200078ec0ff */
[----:B------:R-:W-:Y:S01]  /*0c50*/  IMAD R199, R2, 0x8, R5 ;  /* 0x0000000802c77824 */ /* 0x000fe200078e0205 */
[----:B------:R-:W-:Y:S01]  /*0c60*/  LOP3.LUT R5, R4, 0xfffffffc, RZ, 0xc0, !PT ;  /* 0xfffffffc04057812 */ /* 0x000fe200078ec0ff */
[----:B------:R-:W-:Y:S01]  /*0c70*/  IMAD.MOV.U32 R4, RZ, RZ, -0x2 ;  /* 0xfffffffeff047424 */ /* 0x000fe200078e00ff */
[----:B------:R-:W-:Y:S01]  /*0c80*/  LOP3.LUT R19, R3, 0xfffffff8, RZ, 0xc0, !PT ;  /* 0xfffffff803137812 */ /* 0x000fe200078ec0ff */
[----:B------:R-:W-:Y:S01]  /*0c90*/  IMAD.IADD R7, R194, 0x1, -R7 ;  /* 0x00000001c2077824 */ /* 0x000fe200078e0a07 */
[----:B------:R-:W-:Y:S01]  /*0ca0*/  SHF.R.S32.HI R23, RZ, 0x3, R3 ;  /* 0x00000003ff177819 */ /* 0x000fe20000011403 */
[----:B------:R-:W-:-:S02]  /*0cb0*/  IMAD.IADD R5, R204, 0x1, -R5 ;  /* 0x00000001cc057824 */ /* 0x000fc400078e0a05 */
[----:B------:R-:W-:Y:S02]  /*0cc0*/  IMAD.IADD R19, R204, 0x1, -R19 ;  /* 0x00000001cc137824 */ /* 0x000fe400078e0a13 */
[----:B------:R-:W-:Y:S01]  /*0cd0*/  IMAD R197, R7, R4, 0x60 ;  /* 0x0000006007c57424 */ /* 0x000fe200078e0204 */
[----:B------:R-:W-:Y:S01]  /*0ce0*/  LEA.HI R2, R5, R5, RZ, 0x1 ;  /* 0x0000000505027211 */ /* 0x000fe200078f08ff */
[----:B------:R-:W-:Y:S02]  /*0cf0*/  IMAD.SHL.U32 R16, R19, 0x8, RZ ;  /* 0x0000000813107824 */ /* 0x000fe400078e00ff */
[----:B------:R-:W-:Y:S01]  /*0d00*/  IMAD.U32 R200, RZ, RZ, UR7 ;  /* 0x00000007ffc87e24 */ /* 0x000fe2000f8e00ff */
[----:B------:R-:W-:Y:S01]  /*0d10*/  LOP3.LUT R2, R2, 0x1ffffffe, RZ, 0xc0, !PT ;  /* 0x1ffffffe02027812 */ /* 0x000fe200078ec0ff */
[C---:B------:R-:W-:Y:S01]  /*0d20*/  VIADD R18, R16.reuse, 0x80 ;  /* 0x0000008010127836 */ /* 0x040fe20000000000 */
[----:B------:R-:W-:Y:S01]  /*0d30*/  IADD3 R17, R16, 0x40, RZ ;  /* 0x0000004010117810 */ /* 0x000fe20007ffe0ff */
[----:B------:R-:W-:Y:S01]  /*0d40*/  IMAD.U32 R193, RZ, RZ, UR4 ;  /* 0x00000004ffc17e24 */ /* 0x000fe2000f8e00ff */
[----:B------:R-:W-:Y:S01]  /*0d50*/  SHF.R.S32.HI R203, RZ, 0x1f, R16 ;  /* 0x0000001fffcb7819 */ /* 0x000fe20000011410 */
[----:B------:R-:W-:Y:S01]  /*0d60*/  IMAD.IADD R5, R5, 0x1, -R2 ;  /* 0x0000000105057824 */ /* 0x000fe200078e0a02 */
[----:B------:R-:W-:-:S02]  /*0d70*/  SHF.R.S32.HI R202, RZ, 0x1f, R17 ;  /* 0x0000001fffca7819 */ /* 0x000fc40000011411 */
[----:B------:R-:W-:Y:S01]  /*0d80*/  SHF.R.S32.HI R201, RZ, 0x1f, R18 ;  /* 0x0000001fffc97819 */ /* 0x000fe20000011412 */
[----:B------:R-:W-:-:S07]  /*0d90*/  IMAD R198, R5, 0x8, R196 ;  /* 0x0000000805c67824 */ /* 0x000fce00078e02c4 */
.L_x_234:
[----:B012---:R-:W0:Y:S01]  /*0da0*/  LDC.64 R2, c[0x0][0xc88] ;  /* 0x00032200ff027b82 */ /* 0x007e220000000a00 */
[----:B------:R-:W-:Y:S01]  /*0db0*/  ULDC.64 UR8, c[0x0][0xa28] ;  /* 0x00028a0000087ab9 */ /* 0x000fe20000000a00 */
[----:B------:R-:W-:Y:S01]  /*0dc0*/  ULDC.64 UR10, c[0x0][0xa20] ;  /* 0x00028800000a7ab9 */ /* 0x000fe20000000a00 */
[----:B------:R-:W-:Y:S01]  /*0dd0*/  MOV R22, UR5 ;  /* 0x0000000500167c02 */ /* 0x000fe20008000f00 */
[----:B------:R-:W-:Y:S01]  /*0de0*/  ULDC UR7, c[0x0][0x2f0] ;  /* 0x0000bc0000077ab9 */ /* 0x000fe20000000800 */
[----:B0-----:R-:W-:Y:S01]  /*0df0*/  IMAD.WIDE R2, R39, 0x4, R2 ;  /* 0x0000000427027825 */ /* 0x001fe200078e0202 */
[----:B------:R-:W-:Y:S02]  /*0e00*/  UISETP.NE.U32.AND UP0, UPT, UR8, URZ, UPT ;  /* 0x0000003f0800728c */ /* 0x000fe4000bf05070 */
[----:B------:R-:W-:Y:S01]  /*0e10*/  UISETP.NE.U32.AND UP1, UPT, UR10, URZ, UPT ;  /* 0x0000003f0a00728c */ /* 0x000fe2000bf25070 */
[----:B------:R-:W-:Y:S02]  /*0e20*/  ULDC UR5, c[0x0][0x424] ;  /* 0x0001090000057ab9 */ /* 0x000fe40000000800 */
[----:B------:R-:W2:Y:S01]  /*0e30*/  LDG.E R2, desc[UR36][R2.64] ;  /* 0x0000002402027981 */ /* 0x000ea2000c1e1900 */
[----:B------:R-:W-:-:S02]  /*0e40*/  UISETP.NE.AND.EX UP0, UPT, UR9, URZ, UPT, UP0 ;  /* 0x0000003f0900728c */ /* 0x000fc4000bf05300 */
[----:B------:R-:W-:-:S04]  /*0e50*/  UISETP.NE.AND.EX UP1, UPT, UR11, URZ, UPT, UP1 ;  /* 0x0000003f0b00728c */ /* 0x000fc8000bf25310 */
[----:B------:R-:W-:Y:S02]  /*0e60*/  PLOP3.LUT P0, PT, PT, PT, UP0, 0x80, 0x0 ;  /* 0x000000000000781c */ /* 0x000fe40003f0f008 */
[----:B------:R-:W-:Y:S02]  /*0e70*/  PLOP3.LUT P1, PT, PT, PT, UP1, 0x80, 0x0 ;  /* 0x000000000000781c */ /* 0x000fe40003f2f018 */
[----:B--2---:R-:W-:-:S13]  /*0e80*/  R2UR UR60, R2 ;  /* 0x00000000023c72ca */ /* 0x004fda00000e0000 */
[----:B------:R-:W-:Y:S02]  /*0e90*/  USHF.R.S32.HI UR4, URZ, 0x1f, UR60 ;  /* 0x0000001f3f047899 */ /* 0x000fe4000801143c */
[----:B------:R-:W-:Y:S02]  /*0ea0*/  @UP0 ULEA UR8, UP2, UR60, UR8, 0x2 ;  /* 0x000000083c080291 */ /* 0x000fe4000f84103f */
[----:B------:R-:W-:Y:S02]  /*0eb0*/  @UP1 ULEA UR10, UP3, UR60, UR10, 0x2 ;  /* 0x0000000a3c0a1291 */ /* 0x000fe4000f86103f */
[----:B------:R-:W-:Y:S02]  /*0ec0*/  @UP0 ULEA.HI.X UR9, UR60, UR9, UR4, 0x2, UP2 ;  /* 0x000000093c090291 */ /* 0x000fe400090f1404 */
[----:B------:R-:W-:Y:S01]  /*0ed0*/  MOV R192, UR4 ;  /* 0x0000000400c07c02 */ /* 0x000fe20008000f00 */
[----:B------:R-:W-:Y:S01]  /*0ee0*/  @UP1 ULEA.HI.X UR11, UR60, UR11, UR4, 0x2, UP3 ;  /* 0x0000000b3c0b1291 */ /* 0x000fe200098f1404 */
[----:B------:R-:W-:-:S02]  /*0ef0*/  IMAD.U32 R2, RZ, RZ, UR8 ;  /* 0x00000008ff027e24 */ /* 0x000fc4000f8e00ff */
[----:B------:R-:W-:Y:S02]  /*0f00*/  IMAD.U32 R4, RZ, RZ, UR10 ;  /* 0x0000000aff047e24 */ /* 0x000fe4000f8e00ff */
[----:B------:R-:W-:Y:S01]  /*0f10*/  IMAD.U32 R3, RZ, RZ, UR9 ;  /* 0x00000009ff037e24 */ /* 0x000fe2000f8e00ff */
[----:B------:R-:W-:Y:S01]  /*0f20*/  ULDC.64 UR8, c[0x0][0x418] ;  /* 0x0001060000087ab9 */ /* 0x000fe20000000a00 */
[----:B------:R-:W-:-:S03]  /*0f30*/  IMAD.U32 R5, RZ, RZ, UR11 ;  /* 0x0000000bff057e24 */ /* 0x000fc6000f8e00ff */
[----:B------:R-:W2:Y:S04]  /*0f40*/  @P0 LDG.E R2, desc[UR36][R2.64] ;  /* 0x0000002402020981 */ /* 0x000ea8000c1e1900 */
[----:B---3--:R-:W3:Y:S01]  /*0f50*/  @P1 LDG.E R4, desc[UR36][R4.64] ;  /* 0x0000002404041981 */ /* 0x008ee2000c1e1900 */
[----:B------:R-:W-:Y:S01]  /*0f60*/  UISETP.NE.U32.AND UP0, UPT, UR8, URZ, UPT ;  /* 0x0000003f0800728c */ /* 0x000fe2000bf05070 */
[----:B------:R-:W-:Y:S01]  /*0f70*/  IMAD.MOV.U32 R0, RZ, RZ, RZ ;  /* 0x000000ffff007224 */ /* 0x000fe200078e00ff */
[----:B------:R-:W-:Y:S01]  /*0f80*/  UMOV UR4, URZ ;  /* 0x0000003f00047c82 */ /* 0x000fe20008000000 */
[----:B------:R-:W-:Y:S01]  /*0f90*/  UMOV UR61, UR6 ;  /* 0x00000006003d7c82 */ /* 0x000fe20008000000 */
[----:B------:R-:W-:Y:S01]  /*0fa0*/  UISETP.NE.AND.EX UP0, UPT, UR9, URZ, UPT, UP0 ;  /* 0x0000003f0900728c */ /* 0x000fe2000bf05300 */
[----:B------:R-:W-:-:S02]  /*0fb0*/  CS2R R118, SRZ ;  /* 0x0000000000767805 */ /* 0x000fc4000001ff00 */
[----:B------:R-:W-:Y:S02]  /*0fc0*/  CS2R R116, SRZ ;  /* 0x0000000000747805 */ /* 0x000fe4000001ff00 */
[----:B------:R-:W-:Y:S01]  /*0fd0*/  CS2R R114, SRZ ;  /* 0x0000000000727805 */ /* 0x000fe2000001ff00 */
[----:B------:R-:W-:Y:S01]  /*0fe0*/  USEL UR5, UR5, 0x1, UP0 ;  /* 0x0000000105057887 */ /* 0x000fe20008000000 */
[----:B------:R-:W-:Y:S02]  /*0ff0*/  CS2R R112, SRZ ;  /* 0x0000000000707805 */ /* 0x000fe4000001ff00 */
[----:B------:R-:W-:Y:S02]  /*1000*/  CS2R R110, SRZ ;  /* 0x00000000006e7805 */ /* 0x000fe4000001ff00 */
[----:B------:R-:W-:Y:S01]  /*1010*/  CS2R R108, SRZ ;  /* 0x00000000006c7805 */ /* 0x000fe2000001ff00 */
[----:B------:R-:W-:Y:S01]  /*1020*/  UIMAD UR5, UR5, UR7, URZ ;  /* 0x00000007050572a4 */ /* 0x000fe2000f8e023f */
[----:B------:R-:W-:-:S02]  /*1030*/  CS2R R106, SRZ ;  /* 0x00000000006a7805 */ /* 0x000fc4000001ff00 */
[----:B------:R-:W-:Y:S01]  /*1040*/  CS2R R104, SRZ ;  /* 0x0000000000687805 */ /* 0x000fe2000001ff00 */
[----:B------:R-:W-:Y:S01]  /*1050*/  IMAD.MOV.U32 R46, RZ, RZ, RZ ;  /* 0x000000ffff2e7224 */ /* 0x000fe200078e00ff */
[----:B------:R-:W-:Y:S02]  /*1060*/  CS2R R98, SRZ ;  /* 0x0000000000627805 */ /* 0x000fe4000001ff00 */
[----:B------:R-:W-:Y:S01]  /*1070*/  CS2R R100, SRZ ;  /* 0x0000000000647805 */ /* 0x000fe2000001ff00 */
[----:B------:R-:W-:Y:S01]  /*1080*/  IMAD.MOV.U32 R43, RZ, RZ, RZ ;  /* 0x000000ffff2b7224 */ /* 0x000fe200078e00ff */
        /* <DEDUP_REMOVED lines=25> */
[----:B------:R-:W-:Y:S01]  /*1220*/  MOV R130, RZ ;  /* 0x000000ff00827202 */ /* 0x000fe20000000f00 */
[----:B------:R-:W-:Y:S01]  /*1230*/  IMAD.MOV.U32 R125, RZ, RZ, RZ ;  /* 0x000000ffff7d7224 */ /* 0x000fe200078e00ff */
[----:B------:R-:W-:Y:S01]  /*1240*/  CS2R R44, SRZ ;  /* 0x00000000002c7805 */ /* 0x000fe2000001ff00 */
[----:B------:R-:W-:-:S02]  /*1250*/  IMAD.MOV.U32 R128, RZ, RZ, RZ ;  /* 0x000000ffff807224 */ /* 0x000fc400078e00ff */
[----:B------:R-:W-:Y:S02]  /*1260*/  IMAD.MOV.U32 R127, RZ, RZ, RZ ;  /* 0x000000ffff7f7224 */ /* 0x000fe400078e00ff */
[----:B------:R-:W-:Y:S01]  /*1270*/  IMAD.MOV.U32 R41, RZ, RZ, RZ ;  /* 0x000000ffff297224 */ /* 0x000fe200078e00ff */
[----:B--2---:R-:W-:Y:S01]  /*1280*/  @P0 R2UR UR4, R2 ;  /* 0x00000000020402ca */ /* 0x004fe200000e0000 */
[----:B------:R-:W-:Y:S01]  /*1290*/  IMAD.MOV.U32 R2, RZ, RZ, RZ ;  /* 0x000000ffff027224 */ /* 0x000fe200078e00ff */
[----:B------:R-:W-:Y:S02]  /*12a0*/  PLOP3.LUT P0, PT, PT, PT, PT, 0x80, 0x0 ;  /* 0x000000000000781c */ /* 0x000fe40003f0f070 */
[----:B---3--:R-:W-:Y:S01]  /*12b0*/  @P1 R2UR UR5, R4 ;  /* 0x00000000040512ca */ /* 0x008fe200000e0000 */
[----:B----4-:R-:W-:-:S14]  /*12c0*/  @P1 BRA `(.L_x_189) ;  /* 0x0000000000341947 */ /* 0x010fdc0003800000 */
[----:B------:R-:W-:Y:S02]  /*12d0*/  ULDC.64 UR6, c[0x0][0xa08] ;  /* 0x0002820000067ab9 */ /* 0x000fe40000000a00 */
[----:B------:R-:W-:-:S04]  /*12e0*/  ISETP.NE.U32.AND P1, PT, RZ, UR6, PT ;  /* 0x00000006ff007c0c */ /* 0x000fc8000bf25070 */
[----:B------:R-:W-:-:S13]  /*12f0*/  ISETP.NE.AND.EX P1, PT, RZ, UR7, PT, P1 ;  /* 0x00000007ff007c0c */ /* 0x000fda000bf25310 */
[----:B------:R-:W-:Y:S05]  /*1300*/  @!P1 BRA `(.L_x_189) ;  /* 0x0000000000249947 */ /* 0x000fea0003800000 */
[----:B------:R-:W-:Y:S02]  /*1310*/  ULDC.64 UR6, c[0x0][0xa08] ;  /* 0x0002820000067ab9 */ /* 0x000fe40000000a00 */
[----:B------:R-:W-:-:S06]  /*1320*/  UIMAD.WIDE UR6, UR60, 0x4, UR6 ;  /* 0x000000043c0678a5 */ /* 0x000fcc000f8e0206 */
[----:B------:R-:W-:Y:S01]  /*1330*/  MOV R4, UR6 ;  /* 0x0000000600047c02 */ /* 0x000fe20008000f00 */
[----:B------:R-:W-:-:S05]  /*1340*/  IMAD.U32 R5, RZ, RZ, UR7 ;  /* 0x00000007ff057e24 */ /* 0x000fca000f8e00ff */
[----:B------:R-:W2:Y:S04]  /*1350*/  LDG.E R6, desc[UR36][R4.64] ;  /* 0x0000002404067981 */ /* 0x000ea8000c1e1900 */
[----:B------:R-:W3:Y:S01]  /*1360*/  LDG.E R3, desc[UR36][R4.64+0x4] ;  /* 0x0000042404037981 */ /* 0x000ee2000c1e1900 */
[----:B--2---:R-:W-:Y:S02]  /*1370*/  R2UR UR5, R6 ;  /* 0x00000000060572ca */ /* 0x004fe400000e0000 */
[----:B---3--:R-:W-:-:S13]  /*1380*/  R2UR UR6, R3 ;  /* 0x00000000030672ca */ /* 0x008fda00000e0000 */
[----:B------:R-:W-:-:S12]  /*1390*/  UIADD3 UR5, -UR5, UR6, URZ ;  /* 0x0000000605057290 */ /* 0x000fd8000fffe13f */
.L_x_189:
[----:B------:R-:W-:Y:S01]  /*13a0*/  UIADD3 UR6, -UR4, UR5, URZ ;  /* 0x0000000504067290 */ /* 0x000fe2000fffe13f */
[----:B------:R-:W-:Y:S01]  /*13b0*/  IMAD.MOV.U32 R40, RZ, RZ, RZ ;  /* 0x000000ffff287224 */ /* 0x000fe200078e00ff */
[----:B------:R-:W-:Y:S01]  /*13c0*/  CS2R R134, SRZ ;  /* 0x0000000000867805 */ /* 0x000fe2000001ff00 */
[----:B------:R-:W-:Y:S01]  /*13d0*/  IMAD.MOV.U32 R129, RZ, RZ, RZ ;  /* 0x000000ffff817224 */ /* 0x000fe200078e00ff */
[----:B------:R-:W-:Y:S01]  /*13e0*/  UIADD3 UR4, UR6, 0x5f, URZ ;  /* 0x0000005f06047890 */ /* 0x000fe2000fffe03f */
[----:B------:R-:W-:Y:S01]  /*13f0*/  CS2R R122, SRZ ;  /* 0x00000000007a7805 */ /* 0x000fe2000001ff00 */
[----:B------:R-:W-:Y:S02]  /*1400*/  UISETP.GE.AND UP0, UPT, UR6, 0x1, UPT ;  /* 0x000000010600788c */ /* 0x000fe4000bf06270 */
[----:B------:R-:W-:Y:S01]  /*1410*/  IMAD.U32 R102, RZ, RZ, UR6 ;  /* 0x00000006ff667e24 */ /* 0x000fe2000f8e00ff */
[----:B------:R-:W-:Y:S01]  /*1420*/  UIMAD.WIDE UR4, UR4, 0x2aaaaaab, URZ ;  /* 0x2aaaaaab040478a5 */ /* 0x000fe2000f8e023f */
[----:B------:R-:W-:-:S02]  /*1430*/  MOV R3, RZ ;  /* 0x000000ff00037202 */ /* 0x000fc40000000f00 */
[----:B------:R-:W-:Y:S01]  /*1440*/  CS2R R132, SRZ ;  /* 0x0000000000847805 */ /* 0x000fe2000001ff00 */
[----:B------:R-:W-:Y:S01]  /*1450*/  IMAD.MOV.U32 R131, RZ, RZ, RZ ;  /* 0x000000ffff837224 */ /* 0x000fe200078e00ff */
[----:B------:R-:W-:Y:S01]  /*1460*/  PLOP3.LUT P1, PT, PT, PT, UP0, 0x80, 0x0 ;  /* 0x000000000000781c */ /* 0x000fe20003f2f008 */
[----:B------:R-:W-:Y:S01]  /*1470*/  USHF.R.U32.HI UR4, URZ, 0x1f, UR5 ;  /* 0x0000001f3f047899 */ /* 0x000fe20008011605 */
[----:B------:R-:W-:Y:S01]  /*1480*/  IMAD.MOV.U32 R124, RZ, RZ, RZ ;  /* 0x000000ffff7c7224 */ /* 0x000fe200078e00ff */
[----:B------:R-:W-:Y:S01]  /*1490*/  CS2R R6, SRZ ;  /* 0x0000000000067805 */ /* 0x000fe2000001ff00 */
[----:B------:R-:W-:Y:S01]  /*14a0*/  IMAD.MOV.U32 R121, RZ, RZ, RZ ;  /* 0x000000ffff797224 */ /* 0x000fe200078e00ff */
[----:B------:R-:W-:Y:S01]  /*14b0*/  ULEA.HI.SX32 UR4, UR5, UR4, 0x1c ;  /* 0x0000000405047291 */ /* 0x000fe2000f8fe23f */
[----:B------:R-:W-:Y:S01]  /*14c0*/  IMAD.MOV.U32 R28, RZ, RZ, RZ ;  /* 0x000000ffff1c7224 */ /* 0x000fe200078e00ff */
[----:B------:R-:W-:Y:S01]  /*14d0*/  MOV R136, RZ ;  /* 0x000000ff00887202 */ /* 0x000fe20000000f00 */
[----:B------:R-:W-:-:S03]  /*14e0*/  IMAD.MOV.U32 R126, RZ, RZ, RZ ;  /* 0x000000ffff7e7224 */ /* 0x000fc600078e00ff */
[----:B------:R-:W-:Y:S02]  /*14f0*/  IMAD.U32 R120, RZ, RZ, UR4 ;  /* 0x00000004ff787e24 */ /* 0x000fe4000f8e00ff */
[----:B------:R-:W-:Y:S05]  /*1500*/  @!P1 BRA `(.L_x_190) ;  /* 0x0000006000cc9947 */ /* 0x000fea0003800000 */
[----:B------:R-:W0:Y:S01]  /*1510*/  SHFL.IDX PT, R0, R195, RZ, 0x1f ;  /* 0x00001fffc3007589 */ /* 0x000e2200000e0000 */
[----:B------:R-:W1:Y:S01]  /*1520*/  S2UR UR6, SR_CgaCtaId ;  /* 0x00000000000679c3 */ /* 0x000e620000008800 */
[----:B------:R-:W-:Y:S01]  /*1530*/  UMOV UR40, 0x400 ;  /* 0x0000040000287882 */ /* 0x000fe20000000000 */
[----:B0-----:R-:W-:Y:S01]  /*1540*/  R2UR UR4, R0 ;  /* 0x00000000000472ca */ /* 0x001fe200000e0000 */
[----:B-1----:R-:W-:-:S04]  /*1550*/  ULEA UR40, UR6, UR40, 0x18 ;  /* 0x0000002806287291 */ /* 0x002fc8000f8ec03f */
[----:B------:R-:W-:-:S04]  /*1560*/  UIADD3 UR6, UR40, 0x12400, URZ ;  /* 0x0001240028067890 */ /* 0x000fc8000fffe03f */
[----:B------:R-:W-:-:S04]  /*1570*/  ULOP3.LUT UP0, URZ, UR6, 0x1bf, URZ, 0xc0, !UPT ;  /* 0x000001bf063f7892 */ /* 0x000fc8000f80c03f */
[----:B------:R-:W-:Y:S02]  /*1580*/  ULEA.HI UR5, UR4, UR4, URZ, 0x1 ;  /* 0x0000000404057291 */ /* 0x000fe4000f8f083f */
[----:B------:R-:W-:Y:S02]  /*1590*/  PLOP3.LUT P0, PT, PT, PT, UP0, 0x80, 0x0 ;  /* 0x000000000000781c */ /* 0x000fe40003f0f008 */
[----:B------:R-:W-:-:S04]  /*15a0*/  ULOP3.LUT UR5, UR5, 0x1e, URZ, 0xc0, !UPT ;  /* 0x0000001e05057892 */ /* 0x000fc8000f8ec03f */
[----:B------:R-:W-:-:S04]  /*15b0*/  UIADD3 UR5, UR4, -UR5, URZ ;  /* 0x8000000504057290 */ /* 0x000fc8000fffe03f */
[----:B------:R-:W-:-:S04]  /*15c0*/  ULEA UR5, UR5, UR6, 0xd ;  /* 0x0000000605057291 */ /* 0x000fc8000f8e683f */
[----:B------:R-:W-:-:S04]  /*15d0*/  USHF.R.U32.HI UR5, URZ, 0x4, UR5 ;  /* 0x000000043f057899 */ /* 0x000fc80008011605 */
[----:B------:R-:W-:Y:S01]  /*15e0*/  ULOP3.LUT UR41, UR5, 0x3fff, URZ, 0xc0, !UPT ;  /* 0x00003fff05297892 */ /* 0x000fe2000f8ec03f */
[----:B------:R-:W-:Y:S11]  /*15f0*/  @!P0 BRA `(.L_x_191) ;  /* 0x0000000000408947 */ /* 0x000ff60003800000 */
        /* <DEDUP_REMOVED lines=16> */
.L_x_191:
[----:B------:R-:W-:Y:S02]  /*1700*/  R2UR UR6, R193 ;  /* 0x00000000c10672ca */ /* 0x000fe400000e0000 */
[----:B------:R-:W-:-:S11]  /*1710*/  R2UR UR5, R200 ;  /* 0x00000000c80572ca */ /* 0x000fd600000e0000 */
[----:B------:R-:W-:Y:S02]  /*1720*/  ULEA.HI UR4, UR6, UR6, URZ, 0x1 ;  /* 0x0000000606047291 */ /* 0x000fe4000f8f083f */
[----:B------:R-:W-:Y:S02]  /*1730*/  IMAD.U32 R2, RZ, RZ, UR5 ;  /* 0x00000005ff027e24 */ /* 0x000fe4000f8e00ff */
[----:B------:R-:W-:-:S03]  /*1740*/  ULOP3.LUT UR4, UR4, 0xfffffffe, URZ, 0xc0, !UPT ;  /* 0xfffffffe04047892 */ /* 0x000fc6000f8ec03f */
[----:B------:R-:W-:Y:S01]  /*1750*/  ISETP.NE.AND P0, PT, R2, 0x3, PT ;  /* 0x000000030200780c */ /* 0x000fe20003f05270 */
[----:B------:R-:W-:-:S06]  /*1760*/  UIADD3 UR4, UR6, -UR4, URZ ;  /* 0x8000000406047290 */ /* 0x000fcc000fffe03f */
[----:B------:R-:W-:-:S05]  /*1770*/  IMAD.U32 R0, RZ, RZ, UR4 ;  /* 0x00000004ff007e24 */ /* 0x000fca000f8e00ff */
[----:B------:R-:W-:-:S04]  /*1780*/  SHF.L.U32 R0, R0, 0x1f, RZ ;  /* 0x0000001f00007819 */ /* 0x000fc800000006ff */
[----:B------:R-:W0:Y:S02]  /*1790*/  SYNCS.PHASECHK.TRANS64.TRYWAIT P1, [UR40+0x30800], R0 ;  /* 0x03080000ff0075a7 */ /* 0x000e240008020168 */
[----:B0-----:R-:W-:Y:S05]  /*17a0*/  @!P1 BRA `(.L_x_192) ;  /* 0x000000dc00449947 */ /* 0x001fea0003800000 */
.L_x_321:
[----:B------:R-:W-:Y:S05]  /*17b0*/  @!P0 BRA `(.L_x_193) ;  /* 0x0000000000048947 */ /* 0x000fea0003800000 */
[----:B------:R-:W-:Y:S01]  /*17c0*/  BPT.TRAP 0x1 ;  /* 0x000000040000795c */ /* 0x000fe20000300000 */
.L_x_193:
[----:B0-----:R-:W-:Y:S01]  /*17d0*/  IMAD.U32 R0, RZ, RZ, UR38 ;  /* 0x00000026ff007e24 */ /* 0x001fe2000f8e00ff */
[----:B------:R-:W-:-:S04]  /*17e0*/  MOV R3, UR39 ;  /* 0x0000002700037c02 */ /* 0x000fc80008000f00 */
[----:B------:R-:W-:Y:S02]  /*17f0*/  LEA R0, R0, UR40, 0x3 ;  /* 0x0000002800007c11 */ /* 0x000fe4000f8e18ff */
[----:B------:R-:W-:-:S04]  /*1800*/  SHF.L.U32 R3, R3, 0x1f, RZ ;  /* 0x0000001f03037819 */ /* 0x000fc800000006ff */
[----:B------:R0:W1:Y:S01]  /*1810*/  SYNCS.PHASECHK.TRANS64.TRYWAIT P1, [R0+URZ+0x30830], R3 ;  /* 0x03083003000075a7 */ /* 0x000062000802017f */
[----:B------:R-:W-:Y:S05]  /*1820*/  @!P0 BRA `(.L_x_194) ;  /* 0x0000000000048947 */ /* 0x000fea0003800000 */
[----:B------:R-:W-:Y:S01]  /*1830*/  BPT.TRAP 0x1 ;  /* 0x000000040000795c */ /* 0x000fe20000300000 */
.L_x_194:
[----:B------:R-:W-:Y:S01]  /*1840*/  IMAD.MOV.U32 R119, RZ, RZ, RZ ;  /* 0x000000ffff777224 */ /* 0x000fe200078e00ff */
[----:B-1----:R-:W-:Y:S06]  /*1850*/  @P1 BRA `(.L_x_195) ;  /* 0x0000000000081947 */ /* 0x002fec0003800000 */
[----:B------:R-:W1:Y:S02]  /*1860*/  SYNCS.PHASECHK.TRANS64.TRYWAIT P1, [R0+URZ+0x30830], R3 ;  /* 0x03083003000075a7 */ /* 0x000e64000802017f */
[----:B-1----:R-:W-:Y:S05]  /*1870*/  @!P1 BRA `(.L_x_196) ;  /* 0x000000dc00289947 */ /* 0x002fea0003800000 */
.L_x_195:
        /* <DEDUP_REMOVED lines=8> */
[----:B------:R-:W-:Y:S01]  /*1900*/  IMAD.U32 R9, RZ, RZ, UR13 ;  /* 0x0000000dff097e24 */ /* 0x000fe2000f8e00ff */
        /* <DEDUP_REMOVED lines=22> */
[----:B------:R-:W-:Y:S01]  /*1a70*/  MOV R7, UR13 ;  /* 0x0000000d00077c02 */ /* 0x000fe20008000f00 */
        /* <DEDUP_REMOVED lines=67> */
.L_x_197:
[----:B------:R-:W-:Y:S01]  /*1eb0*/  R2UR UR5, R120 ;  /* 0x00000000780572ca */ /* 0x000fe200000e0000 */
[----:B------:R-:W-:Y:S01]  /*1ec0*/  ULDC UR4, c[0x0][0x9d8] ;  /* 0x0002760000047ab9 */ /* 0x000fe20000000800 */
[----:B------:R-:W-:Y:S01]  /*1ed0*/  R2UR UR6, R102 ;  /* 0x00000000660672ca */ /* 0x000fe200000e0000 */
        /* <DEDUP_REMOVED lines=10> */
[----:B------:R-:W-:-:S02]  /*1f80*/  IMAD.U32 R4, RZ, RZ, UR5 ;  /* 0x00000005ff047e24 */ /* 0x000fc4000f8e00ff */
[----:B------:R-:W-:Y:S01]  /*1f90*/  FMUL.FTZ R36, R36, UR4 ;  /* 0x0000000424247c20 */ /* 0x000fe20008410000 */
[----:B01----:R-:W-:Y:S02]  /*1fa0*/  VIADD R3, R197, UR6 ;  /* 0x00000006c5037c36 */ /* 0x003fe40008000000 */
[----:B------:R-:W-:Y:S01]  /*1fb0*/  FMUL.FTZ R39, R39, UR4 ;  /* 0x0000000427277c20 */ /* 0x000fe20008410000 */
[----:B------:R-:W0:Y:S01]  /*1fc0*/  MUFU.TANH R25, R25 ;  /* 0x0000001900197308 */ /* 0x000e220000002400 */
[----:B------:R-:W-:Y:S01]  /*1fd0*/  FMUL.FTZ R37, R37, UR4 ;  /* 0x0000000425257c20 */ /* 0x000fe20008410000 */
[----:B------:R-:W-:Y:S02]  /*1fe0*/  IMAD R3, R4, -0x60, R3 ;  /* 0xffffffa004037824 */ /* 0x000fe400078e0203 */
[----:B------:R-:W-:Y:S01]  /*1ff0*/  FMUL.FTZ R30, R30, UR4 ;  /* 0x000000041e1e7c20 */ /* 0x000fe20008410000 */
[----:B------:R-:W-:Y:S01]  /*2000*/  FMUL.FTZ R40, R40, UR4 ;  /* 0x0000000428287c20 */ /* 0x000fe20008410000 */
[----:B------:R-:W-:Y:S01]  /*2010*/  FMUL.FTZ R31, R31, UR4 ;  /* 0x000000041f1f7c20 */ /* 0x000fe20008410000 */
[----:B------:R-:W-:Y:S01]  /*2020*/  FMUL.FTZ R41, R41, UR4 ;  /* 0x0000000429297c20 */ /* 0x000fe20008410000 */
[C---:B------:R-:W-:Y:S01]  /*2030*/  ISETP.GT.AND P6, PT, R3.reuse, RZ, PT ;  /* 0x000000ff0300720c */ /* 0x040fe20003fc4270 */
[----:B------:R-:W-:Y:S01]  /*2040*/  MUFU.TANH R28, R28 ;  /* 0x0000001c001c7308 */ /* 0x000fe20000002400 */
[C---:B------:R-:W-:Y:S01]  /*2050*/  ISETP.GT.AND P5, PT, R3.reuse, 0x1, PT ;  /* 0x000000010300780c */ /* 0x040fe20003fa4270 */
[----:B------:R-:W-:Y:S01]  /*2060*/  FMUL.FTZ R34, R34, UR4 ;  /* 0x0000000422227c20 */ /* 0x000fe20008410000 */
[C---:B------:R-:W-:Y:S01]  /*2070*/  ISETP.GT.AND P4, PT, R3.reuse, 0x8, PT ;  /* 0x000000080300780c */ /* 0x040fe20003f84270 */
[----:B------:R-:W-:Y:S01]  /*2080*/  FMUL.FTZ R44, R44, UR4 ;  /* 0x000000042c2c7c20 */ /* 0x000fe20008410000 */
[C---:B------:R-:W-:Y:S01]  /*2090*/  ISETP.GT.AND P3, PT, R3.reuse, 0x9, PT ;  /* 0x000000090300780c */ /* 0x040fe20003f64270 */
        /* <DEDUP_REMOVED lines=18> */
[----:B------:R-:W2:Y:S01]  /*21c0*/  MUFU.TANH R5, R26 ;  /* 0x0000001a00057308 */ /* 0x000ea20000002400 */
[----:B-1----:R-:W-:Y:S01]  /*21d0*/  FSEL R73, R29, -INF , P3 ;  /* 0xff8000001d497808 */ /* 0x002fe20001800000 */
[----:B------:R-:W-:Y:S01]  /*21e0*/  FMUL.FTZ R51, R51, UR4 ;  /* 0x0000000433337c20 */ /* 0x000fe20008410000 */
[----:B------:R-:W-:Y:S01]  /*21f0*/  FMUL.FTZ R60, R60, UR4 ;  /* 0x000000043c3c7c20 */ /* 0x000fe20008410000 */
[----:B------:R-:W-:Y:S01]  /*2200*/  FMUL.FTZ R54, R54, UR4 ;  /* 0x0000000436367c20 */ /* 0x000fe20008410000 */
[----:B------:R-:W-:Y:S01]  /*2210*/  FMUL.FTZ R61, R61, UR4 ;  /* 0x000000043d3d7c20 */ /* 0x000fe20008410000 */
[----:B------:R-:W-:Y:S01]  /*2220*/  FMUL.FTZ R55, R55, UR4 ;  /* 0x0000000437377c20 */ /* 0x000fe20008410000 */
[----:B------:R-:W-:Y:S01]  /*2230*/  FMUL.FTZ R64, R64, UR4 ;  /* 0x0000000440407c20 */ /* 0x000fe20008410000 */
[----:B------:R-:W1:Y:S01]  /*2240*/  MUFU.TANH R33, R33 ;  /* 0x0000002100217308 */ /* 0x000e620000002400 */
[----:B0-----:R-:W-:Y:S01]  /*2250*/  FSEL R75, R32, -INF , P2 ;  /* 0xff800000204b7808 */ /* 0x001fe20001000000 */
[----:B------:R-:W-:Y:S01]  /*2260*/  FMUL.FTZ R65, R65, UR4 ;  /* 0x0000000441417c20 */ /* 0x000fe20008410000 */
[----:B------:R-:W-:Y:S01]  /*2270*/  FMUL.FTZ R58, R58, UR4 ;  /* 0x000000043a3a7c20 */ /* 0x000fe20008410000 */
[----:B------:R-:W-:Y:S01]  /*2280*/  FMUL.FTZ R59, R59, UR4 ;  /* 0x000000043b3b7c20 */ /* 0x000fe20008410000 */
[----:B------:R-:W-:Y:S01]  /*2290*/  FMUL.FTZ R68, R68, UR4 ;  /* 0x0000000444447c20 */ /* 0x000fe20008410000 */
[----:B------:R-:W-:Y:S01]  /*22a0*/  FMUL.FTZ R69, R69, UR4 ;  /* 0x0000000445457c20 */ /* 0x000fe20008410000 */
[----:B------:R-:W-:Y:S01]  /*22b0*/  ULDC UR5, c[0x0][0x988] ;  /* 0x0002620000057ab9 */ /* 0x000fe20000000800 */
[----:B------:R0:W3:Y:S01]  /*22c0*/  MUFU.TANH R21, R35 ;  /* 0x0000002300157308 */ /* 0x0000e20000002400 */
[----:B--2---:R-:W-:Y:S01]  /*22d0*/  FSEL R5, R5, -INF , P6 ;  /* 0xff80000005057808 */ /* 0x004fe20003000000 */
[----:B------:R-:W-:Y:S01]  /*22e0*/  FMUL.FTZ R62, R62, UR4 ;  /* 0x000000043e3e7c20 */ /* 0x000fe20008410000 */
[----:B------:R-:W-:Y:S01]  /*22f0*/  P2R R12, PR, RZ, 0x1 ;  /* 0x00000001ff0c7803 */ /* 0x000fe20000000000 */
[----:B------:R-:W-:Y:S01]  /*2300*/  FMUL.FTZ R63, R63, UR4 ;  /* 0x000000043f3f7c20 */ /* 0x000fe20008410000 */
[----:B------:R-:W-:Y:S01]  /*2310*/  FMUL.FTZ R66, R66, UR4 ;  /* 0x0000000442427c20 */ /* 0x000fe20008410000 */
[----:B------:R-:W-:Y:S01]  /*2320*/  FMUL.FTZ R67, R67, UR4 ;  /* 0x0000000443437c20 */ /* 0x000fe20008410000 */
[----:B------:R-:W-:Y:S01]  /*2330*/  FMUL.FTZ R70, R70, UR4 ;  /* 0x0000000446467c20 */ /* 0x000fe20008410000 */
[----:B------:R-:W2:Y:S01]  /*2340*/  MUFU.TANH R2, R27 ;  /* 0x0000001b00027308 */ /* 0x000ea20000002400 */
[----:B0-----:R-:W-:Y:S01]  /*2350*/  FSEL R35, R24, -INF , P6 ;  /* 0xff80000018237808 */ /* 0x001fe20003000000 */
[----:B------:R-:W-:Y:S01]  /*2360*/  FMUL.FTZ R71, R71, UR4 ;  /* 0x0000000447477c20 */ /* 0x000fe20008410000 */
[----:B------:R-:W-:Y:S01]  /*2370*/  ISETP.GT.AND P6, PT, R3, 0x18, PT ;  /* 0x000000180300780c */ /* 0x000fe20003fc4270 */
[----:B------:R-:W-:Y:S01]  /*2380*/  UISETP.GE.AND UP0, UPT, UR6, 0x61, UPT ;  /* 0x000000610600788c */ /* 0x000fe2000bf06270 */
[----:B------:R-:W-:Y:S01]  /*2390*/  FMNMX.FTZ R4, R35, R10, !PT ;  /* 0x0000000a23047209 */ /* 0x000fe20007810000 */
[--C-:B------:R-:W-:Y:S01]  /*23a0*/  IMAD.MOV.U32 R118, RZ, RZ, R119.reuse ;  /* 0x000000ffff767224 */ /* 0x100fe200078e0077 */
[----:B-1----:R-:W-:Y:S01]  /*23b0*/  FSEL R33, R33, -INF , P1 ;  /* 0xff80000021217808 */ /* 0x002fe20000800000 */
[----:B------:R-:W0:Y:S01]  /*23c0*/  MUFU.TANH R36, R36 ;  /* 0x0000002400247308 */ /* 0x000e220000002400 */
[----:B---3--:R-:W-:Y:S01]  /*23d0*/  FSEL R21, R21, -INF , P1 ;  /* 0xff80000015157808 */ /* 0x008fe20000800000 */
[--C-:B------:R-:W-:Y:S01]  /*23e0*/  IMAD.MOV.U32 R117, RZ, RZ, R119.reuse ;  /* 0x000000ffff757224 */ /* 0x100fe200078e0077 */
[C---:B------:R-:W-:Y:S01]  /*23f0*/  ISETP.GT.AND P1, PT, R3.reuse, 0x29, PT ;  /* 0x000000290300780c */ /* 0x040fe20003f24270 */
[--C-:B------:R-:W-:Y:S01]  /*2400*/  IMAD.MOV.U32 R116, RZ, RZ, R119.reuse ;  /* 0x000000ffff747224 */ /* 0x100fe200078e0077 */
[----:B------:R-:W-:Y:S01]  /*2410*/  R2UR UR4, R0 ;  /* 0x00000000000472ca */ /* 0x000fe200000e0000 */
[--C-:B------:R-:W-:Y:S01]  /*2420*/  IMAD.MOV.U32 R115, RZ, RZ, R119.reuse ;  /* 0x000000ffff737224 */ /* 0x100fe200078e0077 */
[-C--:B------:R-:W-:Y:S01]  /*2430*/  MOV R114, R119.reuse ;  /* 0x0000007700727202 */ /* 0x080fe20000000f00 */
[----:B------:R1:W3:Y:S01]  /*2440*/  MUFU.TANH R27, R39 ;  /* 0x00000027001b7308 */ /* 0x0002e20000002400 */
[----:B--2---:R-:W-:Y:S01]  /*2450*/  FSEL R2, R2, -INF , P5 ;  /* 0xff80000002027808 */ /* 0x004fe20002800000 */
[--C-:B------:R-:W-:Y:S01]  /*2460*/  IMAD.MOV.U32 R113, RZ, RZ, R119.reuse ;  /* 0x000000ffff717224 */ /* 0x100fe200078e0077 */
[----:B------:R-:W-:Y:S01]  /*2470*/  ISETP.GT.AND P5, PT, R3, 0x19, PT ;  /* 0x000000190300780c */ /* 0x000fe20003fa4270 */
[--C-:B------:R-:W-:Y:S01]  /*2480*/  IMAD.MOV.U32 R112, RZ, RZ, R119.reuse ;  /* 0x000000ffff707224 */ /* 0x100fe200078e0077 */
[-C--:B------:R-:W-:Y:S01]  /*2490*/  MOV R109, R119.reuse ;  /* 0x00000077006d7202 */ /* 0x080fe20000000f00 */
[--C-:B------:R-:W-:Y:S01]  /*24a0*/  IMAD.MOV.U32 R111, RZ, RZ, R119.reuse ;  /* 0x000000ffff6f7224 */ /* 0x100fe200078e0077 */
[-C--:B------:R-:W-:Y:S01]  /*24b0*/  MOV R104, R119.reuse ;  /* 0x0000007700687202 */ /* 0x080fe20000000f00 */
[----:B------:R-:W2:Y:S01]  /*24c0*/  MUFU.TANH R11, R30 ;  /* 0x0000001e000b7308 */ /* 0x000ea20000002400 */
[----:B-1----:R-:W-:Y:S01]  /*24d0*/  FSEL R39, R28, -INF , P4 ;  /* 0xff8000001c277808 */ /* 0x002fe20002000000 */
[----:B------:R-:W-:Y:S01]  /*24e0*/  UIADD3 UR4, UR4, 0x30840, URZ ;  /* 0x0003084004047890 */ /* 0x000fe2000fffe03f */
[----:B0-----:R-:W-:Y:S01]  /*24f0*/  FSEL R77, R36, -INF , P6 ;  /* 0xff800000244d7808 */ /* 0x001fe20003000000 */
[--C-:B------:R-:W-:Y:S01]  /*2500*/  IMAD.MOV.U32 R110, RZ, RZ, R119.reuse ;  /* 0x000000ffff6e7224 */ /* 0x100fe200078e0077 */
[----:B------:R-:W-:Y:S01]  /*2510*/  FMNMX.FTZ R4, R39, R4, !PT ;  /* 0x0000000427047209 */ /* 0x000fe20007810000 */
[--C-:B------:R-:W-:Y:S01]  /*2520*/  IMAD.MOV.U32 R108, RZ, RZ, R119.reuse ;  /* 0x000000ffff6c7224 */ /* 0x100fe200078e0077 */
[-C--:B------:R-:W-:Y:S01]  /*2530*/  MOV R94, R119.reuse ;  /* 0x00000077005e7202 */ /* 0x080fe20000000f00 */
[----:B------:R-:W0:Y:S01]  /*2540*/  MUFU.TANH R37, R37 ;  /* 0x0000002500257308 */ /* 0x000e220000002400 */
[----:B------:R-:W-:Y:S01]  /*2550*/  FMNMX.FTZ R4, R73, R4, !PT ;  /* 0x0000000449047209 */ /* 0x000fe20007810000 */
[--C-:B------:R-:W-:Y:S01]  /*2560*/  IMAD.MOV.U32 R107, RZ, RZ, R119.reuse ;  /* 0x000000ffff6b7224 */ /* 0x100fe200078e0077 */
[----:B---3--:R-:W-:Y:S01]  /*2570*/  FSEL R27, R27, -INF , P5 ;  /* 0xff8000001b1b7808 */ /* 0x008fe20002800000 */
[--C-:B------:R-:W-:Y:S01]  /*2580*/  IMAD.MOV.U32 R106, RZ, RZ, R119.reuse ;  /* 0x000000ffff6a7224 */ /* 0x100fe200078e0077 */
[----:B------:R-:W-:Y:S01]  /*2590*/  FMNMX.FTZ R4, R75, R4, !PT ;  /* 0x000000044b047209 */ /* 0x000fe20007810000 */
[--C-:B------:R-:W-:Y:S01]  /*25a0*/  IMAD.MOV.U32 R105, RZ, RZ, R119.reuse ;  /* 0x000000ffff697224 */ /* 0x100fe200078e0077 */
[-C--:B------:R-:W-:Y:S01]  /*25b0*/  MOV R84, R119.reuse ;  /* 0x0000007700547202 */ /* 0x080fe20000000f00 */
[----:B------:R-:W1:Y:S01]  /*25c0*/  MUFU.TANH R13, R31 ;  /* 0x0000001f000d7308 */ /* 0x000e620000002400 */
[----:B------:R-:W-:Y:S01]  /*25d0*/  FMNMX.FTZ R4, R33, R4, !PT ;  /* 0x0000000421047209 */ /* 0x000fe20007810000 */
[--C-:B------:R-:W-:Y:S01]  /*25e0*/  IMAD.MOV.U32 R103, RZ, RZ, R119.reuse ;  /* 0x000000ffff677224 */ /* 0x100fe200078e0077 */
[----:B--2---:R-:W-:Y:S01]  /*25f0*/  FSEL R11, R11, -INF , P4 ;  /* 0xff8000000b0b7808 */ /* 0x004fe20002000000 */
[--C-:B------:R-:W-:Y:S01]  /*2600*/  IMAD.MOV.U32 R102, RZ, RZ, R119.reuse ;  /* 0x000000ffff667224 */ /* 0x100fe200078e0077 */
[----:B------:R-:W-:Y:S01]  /*2610*/  ISETP.GT.AND P4, PT, R3, 0x20, PT ;  /* 0x000000200300780c */ /* 0x000fe20003f84270 */
[--C-:B------:R-:W-:Y:S01]  /*2620*/  IMAD.MOV.U32 R100, RZ, RZ, R119.reuse ;  /* 0x000000ffff647224 */ /* 0x100fe200078e0077 */
[----:B------:R-:W-:Y:S01]  /*2630*/  FMNMX.FTZ R4, R77, R4, !PT ;  /* 0x000000044d047209 */ /* 0x000fe20007810000 */
[----:B------:R-:W2:Y:S01]  /*2640*/  MUFU.TANH R40, R40 ;  /* 0x0000002800287308 */ /* 0x000ea20000002400 */
[----:B0-----:R-:W-:Y:S01]  /*2650*/  FSEL R37, R37, -INF , P5 ;  /* 0xff80000025257808 */ /* 0x001fe20002800000 */
[--C-:B------:R-:W-:Y:S01]  /*2660*/  IMAD.MOV.U32 R98, RZ, RZ, R119.reuse ;  /* 0x000000ffff627224 */ /* 0x100fe200078e0077 */
[----:B------:R-:W-:Y:S01]  /*2670*/  ISETP.GT.AND P5, PT, R3, 0x31, PT ;  /* 0x000000310300780c */ /* 0x000fe20003fa4270 */
[--C-:B------:R-:W-:Y:S01]  /*2680*/  IMAD.MOV.U32 R96, RZ, RZ, R119.reuse ;  /* 0x000000ffff607224 */ /* 0x100fe200078e0077 */
[----:B------:R-:W-:Y:S01]  /*2690*/  FMNMX.FTZ R4, R37, R4, !PT ;  /* 0x0000000425047209 */ /* 0x000fe20007810000 */
[--C-:B------:R-:W-:Y:S01]  /*26a0*/  IMAD.MOV.U32 R92, RZ, RZ, R119.reuse ;  /* 0x000000ffff5c7224 */ /* 0x100fe200078e0077 */
[----:B------:R-:W-:Y:S01]  /*26b0*/  MOV R74, R119 ;  /* 0x00000077004a7202 */ /* 0x000fe20000000f00 */
[----:B------:R-:W0:Y:S01]  /*26c0*/  MUFU.TANH R15, R34 ;  /* 0x00000022000f7308 */ /* 0x000e220000002400 */
[----:B-1----:R-:W-:Y:S01]  /*26d0*/  FSEL R13, R13, -INF , P3 ;  /* 0xff8000000d0d7808 */ /* 0x002fe20001800000 */
[--C-:B------:R-:W-:Y:S01]  /*26e0*/  IMAD.MOV.U32 R90, RZ, RZ, R119.reuse ;  /* 0x000000ffff5a7224 */ /* 0x100fe200078e0077 */
[----:B------:R-:W-:Y:S01]  /*26f0*/  ISETP.GT.AND P3, PT, R3, 0x21, PT ;  /* 0x000000210300780c */ /* 0x000fe20003f64270 */
[----:B------:R-:W-:-:S02]  /*2700*/  IMAD.MOV.U32 R88, RZ, RZ, R119 ;  /* 0x000000ffff587224 */ /* 0x000fc400078e0077 */
[--C-:B------:R-:W-:Y:S02]  /*2710*/  IMAD.MOV.U32 R86, RZ, RZ, R119.reuse ;  /* 0x000000ffff567224 */ /* 0x100fe400078e0077 */
[----:B------:R-:W1:Y:S01]  /*2720*/  MUFU.TANH R41, R41 ;  /* 0x0000002900297308 */ /* 0x000e620000002400 */
[----:B--2---:R-:W-:Y:S01]  /*2730*/  FSEL R79, R40, -INF , P4 ;  /* 0xff800000284f7808 */ /* 0x004fe20002000000 */
[--C-:B------:R-:W-:Y:S02]  /*2740*/  IMAD.MOV.U32 R82, RZ, RZ, R119.reuse ;  /* 0x000000ffff527224 */ /* 0x100fe400078e0077 */
[--C-:B------:R-:W-:Y:S01]  /*2750*/  IMAD.MOV.U32 R80, RZ, RZ, R119.reuse ;  /* 0x000000ffff507224 */ /* 0x100fe200078e0077 */
[----:B------:R-:W-:Y:S01]  /*2760*/  FMNMX.FTZ R4, R79, R4, !PT ;  /* 0x000000044f047209 */ /* 0x000fe20007810000 */
[--C-:B------:R-:W-:Y:S02]  /*2770*/  IMAD.MOV.U32 R78, RZ, RZ, R119.reuse ;  /* 0x000000ffff4e7224 */ /* 0x100fe400078e0077 */
[----:B------:R-:W2:Y:S01]  /*2780*/  MUFU.TANH R44, R44 ;  /* 0x0000002c002c7308 */ /* 0x000ea20000002400 */
[----:B0-----:R-:W-:Y:S01]  /*2790*/  FSEL R15, R15, -INF , P2 ;  /* 0xff8000000f0f7808 */ /* 0x001fe20001000000 */
[--C-:B------:R-:W-:Y:S01]  /*27a0*/  IMAD.MOV.U32 R76, RZ, RZ, R119.reuse ;  /* 0x000000ffff4c7224 */ /* 0x100fe200078e0077 */
[----:B------:R-:W-:Y:S01]  /*27b0*/  ISETP.GT.AND P2, PT, R3, 0x28, PT ;  /* 0x000000280300780c */ /* 0x000fe20003f44270 */
[----:B------:R-:W-:-:S04]  /*27c0*/  IMAD.MOV.U32 R72, RZ, RZ, R119 ;  /* 0x000000ffff487224 */ /* 0x000fc800078e0077 */
[----:B------:R-:W0:Y:S01]  /*27d0*/  MUFU.TANH R38, R38 ;  /* 0x0000002600267308 */ /* 0x000e220000002400 */
[----:B-1----:R-:W-:-:S04]  /*27e0*/  FSEL R81, R41, -INF , P3 ;  /* 0xff80000029517808 */ /* 0x002fc80001800000 */
[----:B------:R-:W-:-:S03]  /*27f0*/  FMNMX.FTZ R4, R81, R4, !PT ;  /* 0x0000000451047209 */ /* 0x000fc60007810000 */
[----:B------:R-:W1:Y:S01]  /*2800*/  MUFU.TANH R45, R45 ;  /* 0x0000002d002d7308 */ /* 0x000e620000002400 */
[----:B--2---:R-:W-:Y:S02]  /*2810*/  FSEL R83, R44, -INF , P2 ;  /* 0xff8000002c537808 */ /* 0x004fe40001000000 */
[----:B------:R-:W-:Y:S02]  /*2820*/  MOV R44, R119 ;  /* 0x00000077002c7202 */ /* 0x000fe40000000f00 */
[----:B------:R-:W-:-:S03]  /*2830*/  FMNMX.FTZ R4, R83, R4, !PT ;  /* 0x0000000453047209 */ /* 0x000fc60007810000 */
[----:B------:R-:W2:Y:S01]  /*2840*/  MUFU.TANH R48, R48 ;  /* 0x0000003000307308 */ /* 0x000ea20000002400 */
[----:B0-----:R-:W-:Y:S02]  /*2850*/  FSEL R25, R38, -INF , P6 ;  /* 0xff80000026197808 */ /* 0x001fe40003000000 */
[----:B------:R-:W-:-:S05]  /*2860*/  ISETP.GT.AND P6, PT, R3, 0x30, PT ;  /* 0x000000300300780c */ /* 0x000fca0003fc4270 */
[----:B------:R-:W0:Y:S01]  /*2870*/  MUFU.TANH R42, R42 ;  /* 0x0000002a002a7308 */ /* 0x000e220000002400 */
[----:B-1----:R-:W-:-:S04]  /*2880*/  FSEL R85, R45, -INF , P1 ;  /* 0xff8000002d557808 */ /* 0x002fc80000800000 */
[----:B------:R-:W-:-:S03]  /*2890*/  FMNMX.FTZ R4, R85, R4, !PT ;  /* 0x0000000455047209 */ /* 0x000fc60007810000 */
[----:B------:R-:W1:Y:S01]  /*28a0*/  MUFU.TANH R49, R49 ;  /* 0x0000003100317308 */ /* 0x000e620000002400 */
[----:B--2---:R-:W-:Y:S01]  /*28b0*/  FSEL R87, R48, -INF , P6 ;  /* 0xff80000030577808 */ /* 0x004fe20003000000 */
[----:B------:R-:W-:-:S03]  /*28c0*/  IMAD.MOV.U32 R48, RZ, RZ, R119 ;  /* 0x000000ffff307224 */ /* 0x000fc600078e0077 */
        /* <DEDUP_REMOVED lines=11> */
[----:B0-----:R-:W-:Y:S01]  /*2980*/  FSEL R91, R52, -INF , P4 ;  /* 0xff800000345b7808 */ /* 0x001fe20002000000 */
[----:B------:R-:W-:-:S03]  /*2990*/  IMAD.MOV.U32 R52, RZ, RZ, R119 ;  /* 0x000000ffff347224 */ /* 0x000fc600078e0077 */
[----:B------:R-:W-:-:S03]  /*29a0*/  FMNMX.FTZ R4, R91, R4, !PT ;  /* 0x000000045b047209 */ /* 0x000fc60007810000 */
[----:B------:R-:W0:Y:S01]  /*29b0*/  MUFU.TANH R47, R47 ;  /* 0x0000002f002f7308 */ /* 0x000e220000002400 */
[----:B-1----:R-:W-:Y:S01]  /*29c0*/  FSEL R45, R46, -INF , P2 ;  /* 0xff8000002e2d7808 */ /* 0x002fe20001000000 */
[----:B------:R-:W-:Y:S01]  /*29d0*/  IMAD.MOV.U32 R46, RZ, RZ, R119 ;  /* 0x000000ffff2e7224 */ /* 0x000fe200078e0077 */
        /* <DEDUP_REMOVED lines=26> */
[----:B0-----:R-:W-:Y:S02]  /*2b80*/  FSEL R53, R54, -INF , P4 ;  /* 0xff80000036357808 */ /* 0x001fe40002000000 */
[----:B------:R-:W-:Y:S02]  /*2b90*/  ISETP.GT.AND P4, PT, R3, 0x50, PT ;  /* 0x000000500300780c */ /* 0x000fe40003f84270 */
[----:B------:R-:W-:-:S03]  /*2ba0*/  MOV R54, R119 ;  /* 0x0000007700367202 */ /* 0x000fc60000000f00 */
[----:B------:R-:W0:Y:S01]  /*2bb0*/  MUFU.TANH R64, R64 ;  /* 0x0000004000407308 */ /* 0x000e220000002400 */
[----:B-1----:R-:W-:-:S04]  /*2bc0*/  FSEL R61, R61, -INF , P5 ;  /* 0xff8000003d3d7808 */ /* 0x002fc80002800000 */
[----:B------:R-:W-:-:S03]  /*2bd0*/  FMNMX.FTZ R4, R61, R4, !PT ;  /* 0x000000043d047209 */ /* 0x000fc60007810000 */
[----:B------:R1:W3:Y:S01]  /*2be0*/  MUFU.TANH R31, R58 ;  /* 0x0000003a001f7308 */ /* 0x0002e20000002400 */
[----:B--2---:R-:W-:Y:S02]  /*2bf0*/  FSEL R55, R55, -INF , P3 ;  /* 0xff80000037377808 */ /* 0x004fe40001800000 */
[----:B------:R-:W-:-:S05]  /*2c00*/  ISETP.GT.AND P3, PT, R3, 0x51, PT ;  /* 0x000000510300780c */ /* 0x000fca0003f64270 */
[----:B------:R-:W2:Y:S01]  /*2c10*/  MUFU.TANH R65, R65 ;  /* 0x0000004100417308 */ /* 0x000ea20000002400 */
[----:B0-----:R-:W-:Y:S01]  /*2c20*/  FSEL R99, R64, -INF , P4 ;  /* 0xff80000040637808 */ /* 0x001fe20002000000 */
[----:B-1----:R-:W-:Y:S01]  /*2c30*/  IMAD.MOV.U32 R58, RZ, RZ, R119 ;  /* 0x000000ffff3a7224 */ /* 0x002fe200078e0077 */
[----:B------:R-:W-:Y:S02]  /*2c40*/  MOV R64, R119 ;  /* 0x0000007700407202 */ /* 0x000fe40000000f00 */
[----:B------:R-:W-:-:S03]  /*2c50*/  FMNMX.FTZ R4, R99, R4, !PT ;  /* 0x0000000463047209 */ /* 0x000fc60007810000 */
[----:B------:R-:W0:Y:S01]  /*2c60*/  MUFU.TANH R59, R59 ;  /* 0x0000003b003b7308 */ /* 0x000e220000002400 */
[----:B---3--:R-:W-:Y:S02]  /*2c70*/  FSEL R31, R31, -INF , P2 ;  /* 0xff8000001f1f7808 */ /* 0x008fe40001000000 */
[----:B------:R-:W-:-:S05]  /*2c80*/  ISETP.GT.AND P2, PT, R3, 0x58, PT ;  /* 0x000000580300780c */ /* 0x000fca0003f44270 */
[----:B------:R-:W1:Y:S01]  /*2c90*/  MUFU.TANH R68, R68 ;  /* 0x0000004400447308 */ /* 0x000e620000002400 */
[----:B--2---:R-:W-:-:S04]  /*2ca0*/  FSEL R65, R65, -INF , P3 ;  /* 0xff80000041417808 */ /* 0x004fc80001800000 */
[----:B------:R-:W-:-:S03]  /*2cb0*/  FMNMX.FTZ R4, R65, R4, !PT ;  /* 0x0000000441047209 */ /* 0x000fc60007810000 */
[----:B------:R-:W2:Y:S01]  /*2cc0*/  MUFU.TANH R69, R69 ;  /* 0x0000004500457308 */ /* 0x000ea20000002400 */
[----:B0-----:R-:W-:Y:S02]  /*2cd0*/  FSEL R29, R59, -INF , P1 ;  /* 0xff8000003b1d7808 */ /* 0x001fe40000800000 */
[----:B------:R-:W-:-:S05]  /*2ce0*/  ISETP.GT.AND P1, PT, R3, 0x59, PT ;  /* 0x000000590300780c */ /* 0x000fca0003f24270 */
[----:B------:R-:W-:Y:S01]  /*2cf0*/  MUFU.TANH R62, R62 ;  /* 0x0000003e003e7308 */ /* 0x000fe20000002400 */
[----:B-1----:R-:W-:Y:S01]  /*2d00*/  FSEL R59, R68, -INF , P2 ;  /* 0xff800000443b7808 */ /* 0x002fe20001000000 */
[----:B------:R-:W-:-:S03]  /*2d10*/  IMAD.MOV.U32 R68, RZ, RZ, R119 ;  /* 0x000000ffff447224 */ /* 0x000fc600078e0077 */
[----:B------:R-:W-:-:S03]  /*2d20*/  FMNMX.FTZ R4, R59, R4, !PT ;  /* 0x000000043b047209 */ /* 0x000fc60007810000 */
[----:B------:R-:W0:Y:S01]  /*2d30*/  MUFU.TANH R63, R63 ;  /* 0x0000003f003f7308 */ /* 0x000e220000002400 */
[----:B--2---:R-:W-:-:S04]  /*2d40*/  FSEL R69, R69, -INF , P1 ;  /* 0xff80000045457808 */ /* 0x004fc80000800000 */
[----:B------:R-:W-:Y:S01]  /*2d50*/  FMNMX.FTZ R14, R69, R4, !PT ;  /* 0x00000004450e7209 */ /* 0x000fe20007810000 */
[----:B------:R-:W-:Y:S01]  /*2d60*/  IMAD.U32 R4, RZ, RZ, UR5 ;  /* 0x00000005ff047e24 */ /* 0x000fe2000f8e00ff */
[----:B------:R-:W1:Y:S01]  /*2d70*/  S2UR UR5, SR_CgaCtaId ;  /* 0x00000000000579c3 */ /* 0x000e620000008800 */
[----:B------:R-:W-:Y:S02]  /*2d80*/  MUFU.TANH R66, R66 ;  /* 0x0000004200427308 */ /* 0x000fe40000002400 */
[----:B------:R-:W2:Y:S06]  /*2d90*/  SHFL.BFLY PT, R3, R14, 0x2, 0x1f ;  /* 0x0c401f000e037f89 */ /* 0x000eac00000e0000 */
[----:B------:R-:W3:Y:S01]  /*2da0*/  MUFU.TANH R67, R67 ;  /* 0x0000004300437308 */ /* 0x000ee20000002400 */
[----:B0-----:R-:W-:-:S07]  /*2db0*/  FSEL R63, R63, -INF , P5 ;  /* 0xff8000003f3f7808 */ /* 0x001fce0002800000 */
[----:B------:R-:W-:Y:S01]  /*2dc0*/  MUFU.TANH R70, R70 ;  /* 0x0000004600467308 */ /* 0x000fe20000002400 */
[----:B-1----:R-:W-:-:S07]  /*2dd0*/  UPRMT UR4, UR5, 0x654, UR4 ;  /* 0x0000065405047896 */ /* 0x002fce0008000004 */
[----:B------:R-:W0:Y:S01]  /*2de0*/  MUFU.TANH R71, R71 ;  /* 0x0000004700477308 */ /* 0x000e220000002400 */
[----:B---3--:R-:W-:Y:S02]  /*2df0*/  FSEL R67, R67, -INF , P3 ;  /* 0xff80000043437808 */ /* 0x008fe40001800000 */
[----:B--2---:R-:W-:-:S05]  /*2e00*/  FMNMX.FTZ R20, R14, R3, !PT ;  /* 0x000000030e147209 */ /* 0x004fca0007810000 */
[----:B------:R-:W1:Y:S01]  /*2e10*/  SHFL.BFLY PT, R3, R20, 0x1, 0x1f ;  /* 0x0c201f0014037f89 */ /* 0x000e6200000e0000 */
[----:B------:R-:W-:Y:S01]  /*2e20*/  SYNCS.ARRIVE.TRANS64.RED.A1T0 RZ, [UR4], RZ ;  /* 0x000000ffffff79a7 */ /* 0x000fe20008100404 */
[----:B0-----:R-:W-:Y:S02]  /*2e30*/  FSEL R71, R71, -INF , P1 ;  /* 0xff80000047477808 */ /* 0x001fe40000800000 */
[----:B-1----:R-:W-:-:S04]  /*2e40*/  FMNMX.FTZ R3, R20, R3, !PT ;  /* 0x0000000314037209 */ /* 0x002fc80007810000 */
[C---:B------:R-:W-:Y:S01]  /*2e50*/  FSETP.NEU.FTZ.AND P0, PT, R3.reuse, -INF , PT ;  /* 0xff8000000300780b */ /* 0x040fe20003f1d000 */
[----:B------:R-:W-:-:S05]  /*2e60*/  FMUL.FTZ R24, R3, R4 ;  /* 0x0000000403187220 */ /* 0x000fca0000410000 */
[----:B------:R-:W-:Y:S02]  /*2e70*/  FSEL R24, R24, RZ, P0 ;  /* 0x000000ff18187208 */ /* 0x000fe40000000000 */
[----:B------:R-:W-:Y:S02]  /*2e80*/  ISETP.NE.AND P0, PT, R12, RZ, PT ;  /* 0x000000ff0c00720c */ /* 0x000fe40003f05270 */
[----:B------:R-:W-:Y:S01]  /*2e90*/  FMNMX.FTZ R12, R5, R2, !PT ;  /* 0x00000002050c7209 */ /* 0x000fe20007810000 */
[-CC-:B------:R-:W-:Y:S01]  /*2ea0*/  FFMA.FTZ R10, R10, R4.reuse, -R24.reuse ;  /* 0x000000040a0a7223 */ /* 0x180fe20000010818 */
[-CC-:B------:R-:W-:Y:S01]  /*2eb0*/  FFMA.FTZ R35, R35, R4.reuse, -R24.reuse ;  /* 0x0000000423237223 */ /* 0x180fe20000010818 */
[--C-:B------:R-:W-:Y:S01]  /*2ec0*/  FFMA.FTZ R14, R37, R4, -R24.reuse ;  /* 0x00000004250e7223 */ /* 0x100fe20000010818 */
[----:B------:R-:W-:Y:S01]  /*2ed0*/  FMNMX.FTZ R12, R11, R12, !PT ;  /* 0x0000000c0b0c7209 */ /* 0x000fe20007810000 */
[----:B------:R0:W-:Y:S01]  /*2ee0*/  MUFU.EX2 R101, R10 ;  /* 0x0000000a00657308 */ /* 0x0001e20000000800 */
[----:B------:R-:W-:Y:S01]  /*2ef0*/  FSEL R37, R70, -INF , P2 ;  /* 0xff80000046257808 */ /* 0x000fe20001000000 */
[--C-:B------:R-:W-:Y:S01]  /*2f00*/  FFMA.FTZ R39, R39, R4, -R24.reuse ;  /* 0x0000000427277223 */ /* 0x100fe20000010818 */
[----:B------:R-:W-:Y:S01]  /*2f10*/  FMNMX.FTZ R12, R13, R12, !PT ;  /* 0x0000000c0d0c7209 */ /* 0x000fe20007810000 */
[-CC-:B------:R-:W-:Y:S01]  /*2f20*/  FFMA.FTZ R73, R73, R4.reuse, -R24.reuse ;  /* 0x0000000449497223 */ /* 0x180fe20000010818 */
[-CC-:B------:R-:W-:Y:S01]  /*2f30*/  FFMA.FTZ R75, R75, R4.reuse, -R24.reuse ;  /* 0x000000044b4b7223 */ /* 0x180fe20000010818 */
[--C-:B------:R-:W-:Y:S01]  /*2f40*/  FFMA.FTZ R77, R77, R4, -R24.reuse ;  /* 0x000000044d4d7223 */ /* 0x100fe20000010818 */
[----:B------:R-:W-:Y:S01]  /*2f50*/  FMNMX.FTZ R12, R15, R12, !PT ;  /* 0x0000000c0f0c7209 */ /* 0x000fe20007810000 */
[----:B------:R1:W-:Y:S01]  /*2f60*/  MUFU.EX2 R188, R35 ;  /* 0x0000002300bc7308 */ /* 0x0003e20000000800 */
[-CC-:B0-----:R-:W-:Y:S01]  /*2f70*/  FFMA.FTZ R10, R33, R4.reuse, -R24.reuse ;  /* 0x00000004210a7223 */ /* 0x181fe20000010818 */
[----:B------:R-:W-:Y:S01]  /*2f80*/  FSEL R33, R62, -INF , P6 ;  /* 0xff8000003e217808 */ /* 0x000fe20003000000 */
[--C-:B------:R-:W-:Y:S01]  /*2f90*/  FFMA.FTZ R79, R79, R4, -R24.reuse ;  /* 0x000000044f4f7223 */ /* 0x100fe20000010818 */
[----:B------:R-:W-:Y:S01]  /*2fa0*/  FMNMX.FTZ R12, R21, R12, !PT ;  /* 0x0000000c150c7209 */ /* 0x000fe20007810000 */
[-CC-:B------:R-:W-:Y:S01]  /*2fb0*/  FFMA.FTZ R81, R81, R4.reuse, -R24.reuse ;  /* 0x0000000451517223 */ /* 0x180fe20000010818 */
[-CC-:B------:R-:W-:Y:S01]  /*2fc0*/  FFMA.FTZ R83, R83, R4.reuse, -R24.reuse ;  /* 0x0000000453537223 */ /* 0x180fe20000010818 */
[--C-:B------:R-:W-:Y:S01]  /*2fd0*/  FFMA.FTZ R85, R85, R4, -R24.reuse ;  /* 0x0000000455557223 */ /* 0x100fe20000010818 */
[----:B------:R-:W-:Y:S01]  /*2fe0*/  FMNMX.FTZ R12, R25, R12, !PT ;  /* 0x0000000c190c7209 */ /* 0x000fe20007810000 */
[----:B------:R-:W-:Y:S01]  /*2ff0*/  MUFU.EX2 R190, R39 ;  /* 0x0000002700be7308 */ /* 0x000fe20000000800 */
[----:B-1----:R-:W-:Y:S01]  /*3000*/  FSEL R35, R66, -INF , P4 ;  /* 0xff80000042237808 */ /* 0x002fe20002000000 */
[--C-:B------:R-:W-:Y:S01]  /*3010*/  FFMA.FTZ R87, R87, R4, -R24.reuse ;  /* 0x0000000457577223 */ /* 0x100fe20000010818 */
[----:B------:R-:W-:Y:S01]  /*3020*/  FMNMX.FTZ R12, R27, R12, !PT ;  /* 0x0000000c1b0c7209 */ /* 0x000fe20007810000 */
[-CC-:B------:R-:W-:Y:S01]  /*3030*/  FFMA.FTZ R89, R89, R4.reuse, -R24.reuse ;  /* 0x0000000459597223 */ /* 0x180fe20000010818 */
[-CC-:B------:R-:W-:Y:S01]  /*3040*/  FFMA.FTZ R91, R91, R4.reuse, -R24.reuse ;  /* 0x000000045b5b7223 */ /* 0x180fe20000010818 */
[--C-:B------:R-:W-:Y:S01]  /*3050*/  FFMA.FTZ R93, R93, R4, -R24.reuse ;  /* 0x000000045d5d7223 */ /* 0x100fe20000010818 */
[----:B------:R-:W-:Y:S01]  /*3060*/  FMNMX.FTZ R12, R41, R12, !PT ;  /* 0x0000000c290c7209 */ /* 0x000fe20007810000 */
[----:B------:R-:W-:Y:S01]  /*3070*/  MUFU.EX2 R184, R10 ;  /* 0x0000000a00b87308 */ /* 0x000fe20000000800 */
[-CC-:B------:R-:W-:Y:S01]  /*3080*/  FFMA.FTZ R95, R95, R4.reuse, -R24.reuse ;  /* 0x000000045f5f7223 */ /* 0x180fe20000010818 */
        /* <DEDUP_REMOVED lines=10> */
[----:B------:R-:W-:Y:S01]  /*3130*/  FFMA.FTZ R24, R69, R4, -R24 ;  /* 0x0000000445187223 */ /* 0x000fe20000010818 */
[--C-:B------:R-:W-:Y:S01]  /*3140*/  IMAD.MOV.U32 R70, RZ, RZ, R119.reuse ;  /* 0x000000ffff467224 */ /* 0x100fe200078e0077 */
[----:B------:R-:W-:Y:S01]  /*3150*/  MOV R69, R119 ;  /* 0x0000007700457202 */ /* 0x000fe20000000f00 */
[--C-:B------:R-:W-:Y:S01]  /*3160*/  IMAD.MOV.U32 R66, RZ, RZ, R119.reuse ;  /* 0x000000ffff427224 */ /* 0x100fe200078e0077 */
[----:B------:R-:W-:Y:S01]  /*3170*/  FMNMX.FTZ R12, R49, R12, !PT ;  /* 0x0000000c310c7209 */ /* 0x000fe20007810000 */
[----:B------:R-:W-:Y:S01]  /*3180*/  MUFU.EX2 R75, R75 ;  /* 0x0000004b004b7308 */ /* 0x000fe20000000800 */
[----:B------:R-:W-:-:S02]  /*3190*/  IMAD.MOV.U32 R62, RZ, RZ, R119 ;  /* 0x000000ffff3e7224 */ /* 0x000fc400078e0077 */
[----:B------:R-:W-:-:S04]  /*31a0*/  FMNMX.FTZ R12, R51, R12, !PT ;  /* 0x0000000c330c7209 */ /* 0x000fc80007810000 */
[----:B------:R-:W-:Y:S01]  /*31b0*/  FMNMX.FTZ R12, R53, R12, !PT ;  /* 0x0000000c350c7209 */ /* 0x000fe20007810000 */
[----:B------:R-:W-:Y:S03]  /*31c0*/  MUFU.EX2 R77, R77 ;  /* 0x0000004d004d7308 */ /* 0x000fe60000000800 */
[----:B------:R-:W-:-:S04]  /*31d0*/  FMNMX.FTZ R12, R55, R12, !PT ;  /* 0x0000000c370c7209 */ /* 0x000fc80007810000 */
[----:B------:R-:W-:Y:S01]  /*31e0*/  FMNMX.FTZ R12, R31, R12, !PT ;  /* 0x0000000c1f0c7209 */ /* 0x000fe20007810000 */
[----:B------:R-:W0:Y:S03]  /*31f0*/  MUFU.EX2 R14, R14 ;  /* 0x0000000e000e7308 */ /* 0x000e260000000800 */
[----:B------:R-:W-:-:S04]  /*3200*/  FMNMX.FTZ R12, R29, R12, !PT ;  /* 0x0000000c1d0c7209 */ /* 0x000fc80007810000 */
[----:B------:R-:W-:Y:S01]  /*3210*/  FMNMX.FTZ R12, R33, R12, !PT ;  /* 0x0000000c210c7209 */ /* 0x000fe20007810000 */
[----:B------:R-:W-:Y:S03]  /*3220*/  MUFU.EX2 R79, R79 ;  /* 0x0000004f004f7308 */ /* 0x000fe60000000800 */
[----:B------:R-:W-:-:S04]  /*3230*/  FMNMX.FTZ R12, R63, R12, !PT ;  /* 0x0000000c3f0c7209 */ /* 0x000fc80007810000 */
[----:B------:R-:W-:Y:S01]  /*3240*/  FMNMX.FTZ R12, R35, R12, !PT ;  /* 0x0000000c230c7209 */ /* 0x000fe20007810000 */
[----:B------:R1:W-:Y:S01]  /*3250*/  MUFU.EX2 R180, R81 ;  /* 0x0000005100b47308 */ /* 0x0003e20000000800 */
[----:B0-----:R-:W-:Y:S02]  /*3260*/  F2FP.F16.F32.PACK_AB R186, R14, R77 ;  /* 0x0000004d0eba723e */ /* 0x001fe400000000ff */
[----:B------:R-:W-:-:S04]  /*3270*/  FMNMX.FTZ R12, R67, R12, !PT ;  /* 0x0000000c430c7209 */ /* 0x000fc80007810000 */
[----:B------:R-:W-:Y:S01]  /*3280*/  FMNMX.FTZ R12, R37, R12, !PT ;  /* 0x0000000c250c7209 */ /* 0x000fe20007810000 */
[----:B------:R-:W-:Y:S01]  /*3290*/  MUFU.EX2 R83, R83 ;  /* 0x0000005300537308 */ /* 0x000fe20000000800 */
[----:B-1----:R-:W-:Y:S02]  /*32a0*/  IMAD.MOV.U32 R81, RZ, RZ, R119 ;  /* 0x000000ffff517224 */ /* 0x002fe400078e0077 */
[----:B------:R-:W-:-:S05]  /*32b0*/  FMNMX.FTZ R12, R71, R12, !PT ;  /* 0x0000000c470c7209 */ /* 0x000fca0007810000 */
[----:B------:R-:W0:Y:S01]  /*32c0*/  SHFL.BFLY PT, R39, R12, 0x2, 0x1f ;  /* 0x0c401f000c277f89 */ /* 0x000e2200000e0000 */
[----:B------:R1:W-:Y:S08]  /*32d0*/  MUFU.EX2 R182, R85 ;  /* 0x0000005500b67308 */ /* 0x0003f00000000800 */
[----:B------:R-:W-:Y:S01]  /*32e0*/  MUFU.EX2 R87, R87 ;  /* 0x0000005700577308 */ /* 0x000fe20000000800 */
[----:B-1----:R-:W-:-:S07]  /*32f0*/  IMAD.MOV.U32 R85, RZ, RZ, R119 ;  /* 0x000000ffff557224 */ /* 0x002fce00078e0077 */
[----:B------:R1:W-:Y:S01]  /*3300*/  MUFU.EX2 R176, R89 ;  /* 0x0000005900b07308 */ /* 0x0003e20000000800 */
[----:B0-----:R-:W-:-:S07]  /*3310*/  FMNMX.FTZ R39, R12, R39, !PT ;  /* 0x000000270c277209 */ /* 0x001fce0007810000 */
[----:B------:R-:W-:Y:S01]  /*3320*/  MUFU.EX2 R91, R91 ;  /* 0x0000005b005b7308 */ /* 0x000fe20000000800 */
[----:B-1----:R-:W-:Y:S01]  /*3330*/  MOV R89, R119 ;  /* 0x0000007700597202 */ /* 0x002fe20000000f00 */
[----:B------:R-:W0:Y:S06]  /*3340*/  SHFL.BFLY PT, R10, R39, 0x1, 0x1f ;  /* 0x0c201f00270a7f89 */ /* 0x000e2c00000e0000 */
[----:B------:R1:W-:Y:S08]  /*3350*/  MUFU.EX2 R178, R93 ;  /* 0x0000005d00b27308 */ /* 0x0003f00000000800 */
[----:B------:R-:W-:Y:S01]  /*3360*/  MUFU.EX2 R95, R95 ;  /* 0x0000005f005f7308 */ /* 0x000fe20000000800 */
[----:B-1----:R-:W-:-:S07]  /*3370*/  IMAD.MOV.U32 R93, RZ, RZ, R119 ;  /* 0x000000ffff5d7224 */ /* 0x002fce00078e0077 */
[----:B------:R1:W-:Y:S01]  /*3380*/  MUFU.EX2 R172, R57 ;  /* 0x0000003900ac7308 */ /* 0x0003e20000000800 */
[----:B0-----:R-:W-:Y:S02]  /*3390*/  FMNMX.FTZ R10, R39, R10, !PT ;  /* 0x0000000a270a7209 */ /* 0x001fe40007810000 */
[----:B------:R-:W-:Y:S02]  /*33a0*/  MOV R39, R119 ;  /* 0x0000007700277202 */ /* 0x000fe40000000f00 */
[C---:B------:R-:W-:Y:S01]  /*33b0*/  FSETP.NEU.FTZ.AND P1, PT, R10.reuse, -INF , PT ;  /* 0xff8000000a00780b */ /* 0x040fe20003f3d000 */
[----:B------:R-:W-:Y:S02]  /*33c0*/  FMUL.FTZ R12, R10, R4 ;  /* 0x000000040a0c7220 */ /* 0x000fe40000410000 */
[----:B------:R-:W-:Y:S01]  /*33d0*/  MUFU.EX2 R97, R97 ;  /* 0x0000006100617308 */ /* 0x000fe20000000800 */
[----:B-1----:R-:W-:Y:S02]  /*33e0*/  IMAD.MOV.U32 R57, RZ, RZ, R119 ;  /* 0x000000ffff397224 */ /* 0x002fe400078e0077 */
[----:B------:R-:W-:-:S02]  /*33f0*/  FSEL R12, R12, RZ, P1 ;  /* 0x000000ff0c0c7208 */ /* 0x000fc40000800000 */
[----:B------:R-:W-:-:S03]  /*3400*/  PLOP3.LUT P1, PT, PT, PT, UP0, 0x80, 0x0 ;  /* 0x000000000000781c */ /* 0x000fc60003f2f008 */
        /* <DEDUP_REMOVED lines=29> */
[----:B------:R-:W-:Y:S01]  /*35e0*/  FADD.FTZ R5, R75, R36 ;  /* 0x000000244b057221 */ /* 0x000fe20000010000 */
[-CC-:B------:R-:W-:Y:S01]  /*35f0*/  FFMA.FTZ R37, R37, R4.reuse, -R12.reuse ;  /* 0x0000000425257223 */ /* 0x180fe2000001080c */
[----:B------:R-:W-:Y:S01]  /*3600*/  FFMA.FTZ R71, R71, R4, -R12 ;  /* 0x0000000447477223 */ /* 0x000fe2000001080c */
[----:B------:R2:W3:Y:S01]  /*3610*/  MUFU.EX2 R20, R13 ;  /* 0x0000000d00147308 */ /* 0x0004e20000000800 */
[----:B-1----:R-:W-:Y:S01]  /*3620*/  FADD.FTZ R36, R189, R2 ;  /* 0x00000002bd247221 */ /* 0x002fe20000010000 */
[----:B------:R-:W-:Y:S01]  /*3630*/  FADD.FTZ R38, R184, R5 ;  /* 0x00000005b8267221 */ /* 0x000fe20000010000 */
[----:B------:R-:W-:Y:S01]  /*3640*/  F2FP.F16.F32.PACK_AB R189, R2, R189 ;  /* 0x000000bd02bd723e */ /* 0x000fe200000000ff */
[--C-:B------:R-:W-:Y:S01]  /*3650*/  IMAD.MOV.U32 R61, RZ, RZ, R119.reuse ;  /* 0x000000ffff3d7224 */ /* 0x100fe200078e0077 */
[----:B------:R-:W-:Y:S01]  /*3660*/  F2FP.F16.F32.PACK_AB R188, R101, R188 ;  /* 0x000000bc65bc723e */ /* 0x000fe200000000ff */
[--C-:B------:R-:W-:Y:S01]  /*3670*/  IMAD.MOV.U32 R101, RZ, RZ, R119.reuse ;  /* 0x000000ffff657224 */ /* 0x100fe200078e0077 */
[----:B------:R-:W-:Y:S01]  /*3680*/  F2FP.F16.F32.PACK_AB R190, R73, R190 ;  /* 0x000000be49be723e */ /* 0x000fe200000000ff */
[----:B------:R-:W1:Y:S01]  /*3690*/  MUFU.EX2 R15, R15 ;  /* 0x0000000f000f7308 */ /* 0x000e620000000800 */
[----:B0-----:R-:W-:Y:S01]  /*36a0*/  FADD.FTZ R5, R11, R36 ;  /* 0x000000240b057221 */ /* 0x001fe20000010000 */
[----:B--2---:R-:W-:Y:S01]  /*36b0*/  FADD.FTZ R13, R77, R38 ;  /* 0x000000264d0d7221 */ /* 0x004fe20000010000 */
[----:B------:R-:W-:Y:S01]  /*36c0*/  F2FP.F16.F32.PACK_AB R184, R184, R75 ;  /* 0x0000004bb8b8723e */ /* 0x000fe200000000ff */
[----:B------:R-:W-:-:S02]  /*36d0*/  IMAD.MOV.U32 R77, RZ, RZ, R119 ;  /* 0x000000ffff4d7224 */ /* 0x000fc400078e0077 */
[----:B------:R-:W-:Y:S01]  /*36e0*/  FADD.FTZ R40, R14, R13 ;  /* 0x0000000d0e287221 */ /* 0x000fe20000010000 */
[----:B------:R-:W-:Y:S01]  /*36f0*/  IMAD.MOV.U32 R75, RZ, RZ, R119 ;  /* 0x000000ffff4b7224 */ /* 0x000fe200078e0077 */
[----:B------:R-:W0:Y:S01]  /*3700*/  MUFU.EX2 R26, R21 ;  /* 0x00000015001a7308 */ /* 0x000e220000000800 */
[C---:B---3--:R-:W-:Y:S01]  /*3710*/  FADD.FTZ R38, R20.reuse, R5 ;  /* 0x0000000514267221 */ /* 0x048fe20000010000 */
[----:B------:R-:W-:Y:S01]  /*3720*/  FADD.FTZ R13, R79, R40 ;  /* 0x000000284f0d7221 */ /* 0x000fe20000010000 */
[----:B------:R-:W-:Y:S01]  /*3730*/  F2FP.F16.F32.PACK_AB R191, R20, R11 ;  /* 0x0000000b14bf723e */ /* 0x000fe200000000ff */
[----:B------:R-:W-:Y:S02]  /*3740*/  IMAD.MOV.U32 R73, RZ, RZ, R119 ;  /* 0x000000ffff497224 */ /* 0x000fe400078e0077 */
        /* <DEDUP_REMOVED lines=12> */
[--C-:B------:R-:W-:Y:S02]  /*3810*/  IMAD.MOV.U32 R83, RZ, RZ, R119.reuse ;  /* 0x000000ffff537224 */ /* 0x100fe400078e0077 */
[--C-:B------:R-:W-:Y:S02]  /*3820*/  IMAD.MOV.U32 R26, RZ, RZ, R119.reuse ;  /* 0x000000ffff1a7224 */ /* 0x100fe400078e0077 */
[----:B------:R-:W0:Y:S01]  /*3830*/  MUFU.EX2 R41, R41 ;  /* 0x0000002900297308 */ /* 0x000e220000000800 */
[----:B--2---:R-:W-:Y:S01]  /*3840*/  FADD.FTZ R5, R25, R38 ;  /* 0x0000002619057221 */ /* 0x004fe20000010000 */
[----:B-1----:R-:W-:-:S06]  /*3850*/  IMAD.MOV.U32 R27, RZ, RZ, R119 ;  /* 0x000000ffff1b7224 */ /* 0x002fcc00078e0077 */
[----:B------:R1:W2:Y:S01]  /*3860*/  MUFU.EX2 R30, R43 ;  /* 0x0000002b001e7308 */ /* 0x0002a20000000800 */
[C---:B---3--:R-:W-:Y:S01]  /*3870*/  FADD.FTZ R40, R28.reuse, R5 ;  /* 0x000000051c287221 */ /* 0x048fe20000010000 */
[----:B------:R-:W-:Y:S01]  /*3880*/  F2FP.F16.F32.PACK_AB R187, R28, R25 ;  /* 0x000000191cbb723e */ /* 0x000fe200000000ff */
[--C-:B------:R-:W-:Y:S02]  /*3890*/  IMAD.MOV.U32 R28, RZ, RZ, R119.reuse ;  /* 0x000000ffff1c7224 */ /* 0x100fe400078e0077 */
[----:B------:R-:W-:-:S03]  /*38a0*/  IMAD.MOV.U32 R25, RZ, RZ, R119 ;  /* 0x000000ffff197224 */ /* 0x000fc600078e0077 */
        /* <DEDUP_REMOVED lines=8> */
[----:B--2---:R-:W-:Y:S01]  /*3930*/  FADD.FTZ R0, R30, R5 ;  /* 0x000000051e007221 */ /* 0x004fe20000010000 */
[C---:B------:R-:W-:Y:S01]  /*3940*/  FADD.FTZ R42, R178.reuse, R13 ;  /* 0x0000000db22a7221 */ /* 0x040fe20000010000 */
[----:B------:R-:W-:Y:S01]  /*3950*/  F2FP.F16.F32.PACK_AB R178, R178, R91 ;  /* 0x0000005bb2b2723e */ /* 0x000fe200000000ff */
[--C-:B------:R-:W-:Y:S01]  /*3960*/  IMAD.MOV.U32 R91, RZ, RZ, R119.reuse ;  /* 0x000000ffff5b7224 */ /* 0x100fe200078e0077 */
[----:B------:R-:W-:Y:S01]  /*3970*/  F2FP.F16.F32.PACK_AB R181, R30, R41 ;  /* 0x000000291eb5723e */ /* 0x000fe200000000ff */
[----:B------:R-:W-:Y:S01]  /*3980*/  FADD.FTZ R13, R95, R42 ;  /* 0x0000002a5f0d7221 */ /* 0x000fe20000010000 */
[--C-:B------:R-:W-:Y:S01]  /*3990*/  IMAD.MOV.U32 R42, RZ, RZ, R119.reuse ;  /* 0x000000ffff2a7224 */ /* 0x100fe200078e0077 */
[----:B------:R-:W2:Y:S01]  /*39a0*/  MUFU.EX2 R49, R49 ;  /* 0x0000003100317308 */ /* 0x000ea20000000800 */
[----:B---3--:R-:W-:Y:S01]  /*39b0*/  FADD.FTZ R5, R45, R0 ;  /* 0x000000002d057221 */ /* 0x008fe20000010000 */
[----:B0-----:R-:W-:-:S02]  /*39c0*/  IMAD.MOV.U32 R47, RZ, RZ, R119 ;  /* 0x000000ffff2f7224 */ /* 0x001fc400078e0077 */
[--C-:B------:R-:W-:Y:S02]  /*39d0*/  IMAD.MOV.U32 R41, RZ, RZ, R119.reuse ;  /* 0x000000ffff297224 */ /* 0x100fe400078e0077 */
[----:B------:R-:W-:Y:S02]  /*39e0*/  IMAD.MOV.U32 R30, RZ, RZ, R119 ;  /* 0x000000ffff1e7224 */ /* 0x000fe400078e0077 */
[----:B------:R0:W3:Y:S01]  /*39f0*/  MUFU.EX2 R34, R51 ;  /* 0x0000003300227308 */ /* 0x0000e20000000800 */
[C---:B-1----:R-:W-:Y:S01]  /*3a00*/  FADD.FTZ R40, R32.reuse, R5 ;  /* 0x0000000520287221 */ /* 0x042fe20000010000 */
[----:B------:R-:W-:Y:S01]  /*3a10*/  F2FP.F16.F32.PACK_AB R183, R32, R45 ;  /* 0x0000002d20b7723e */ /* 0x000fe200000000ff */
[--C-:B------:R-:W-:Y:S02]  /*3a20*/  IMAD.MOV.U32 R45, RZ, RZ, R119.reuse ;  /* 0x000000ffff2d7224 */ /* 0x100fe400078e0077 */
[----:B------:R-:W-:-:S03]  /*3a30*/  IMAD.MOV.U32 R32, RZ, RZ, R119 ;  /* 0x000000ffff207224 */ /* 0x000fc600078e0077 */
[----:B------:R-:W1:Y:S01]  /*3a40*/  MUFU.EX2 R53, R53 ;  /* 0x0000003500357308 */ /* 0x000e620000000800 */
[----:B--2---:R-:W-:Y:S01]  /*3a50*/  FADD.FTZ R5, R49, R40 ;  /* 0x0000002831057221 */ /* 0x004fe20000010000 */
[C---:B------:R-:W-:Y:S01]  /*3a60*/  FADD.FTZ R40, R172.reuse, R13 ;  /* 0x0000000dac287221 */ /* 0x040fe20000010000 */
[----:B------:R-:W-:Y:S01]  /*3a70*/  F2FP.F16.F32.PACK_AB R172, R172, R95 ;  /* 0x0000005facac723e */ /* 0x000fe200000000ff */
[--C-:B------:R-:W-:Y:S02]  /*3a80*/  IMAD.MOV.U32 R95, RZ, RZ, R119.reuse ;  /* 0x000000ffff5f7224 */ /* 0x100fe400078e0077 */
[----:B------:R-:W-:Y:S01]  /*3a90*/  FADD.FTZ R13, R97, R40 ;  /* 0x00000028610d7221 */ /* 0x000fe20000010000 */
[----:B0-----:R-:W-:Y:S01]  /*3aa0*/  IMAD.MOV.U32 R51, RZ, RZ, R119 ;  /* 0x000000ffff337224 */ /* 0x001fe200078e0077 */
[----:B------:R0:W2:Y:S01]  /*3ab0*/  MUFU.EX2 R36, R55 ;  /* 0x0000003700247308 */ /* 0x0000a20000000800 */
[----:B---3--:R-:W-:Y:S01]  /*3ac0*/  FADD.FTZ R12, R34, R5 ;  /* 0x00000005220c7221 */ /* 0x008fe20000010000 */
[C---:B------:R-:W-:Y:S01]  /*3ad0*/  FADD.FTZ R40, R174.reuse, R13 ;  /* 0x0000000dae287221 */ /* 0x040fe20000010000 */
[----:B------:R-:W-:Y:S01]  /*3ae0*/  F2FP.F16.F32.PACK_AB R174, R174, R97 ;  /* 0x00000061aeae723e */ /* 0x000fe200000000ff */
[----:B------:R-:W-:Y:S01]  /*3af0*/  IMAD.MOV.U32 R97, RZ, RZ, R119 ;  /* 0x000000ffff617224 */ /* 0x000fe200078e0077 */
[----:B------:R-:W-:-:S02]  /*3b00*/  F2FP.F16.F32.PACK_AB R177, R34, R49 ;  /* 0x0000003122b1723e */ /* 0x000fc400000000ff */
[-C--:B------:R-:W-:Y:S01]  /*3b10*/  MOV R49, R119.reuse ;  /* 0x0000007700317202 */ /* 0x080fe20000000f00 */
[----:B------:R-:W3:Y:S01]  /*3b20*/  MUFU.EX2 R31, R31 ;  /* 0x0000001f001f7308 */ /* 0x000ee20000000800 */
[----:B-1----:R-:W-:Y:S01]  /*3b30*/  FADD.FTZ R5, R53, R12 ;  /* 0x0000000c35057221 */ /* 0x002fe20000010000 */
[----:B0-----:R-:W-:Y:S01]  /*3b40*/  IMAD.MOV.U32 R55, RZ, RZ, R119 ;  /* 0x000000ffff377224 */ /* 0x001fe200078e0077 */
[----:B------:R-:W-:-:S05]  /*3b50*/  MOV R34, R119 ;  /* 0x0000007700227202 */ /* 0x000fca0000000f00 */
[----:B------:R-:W0:Y:S01]  /*3b60*/  MUFU.EX2 R99, R99 ;  /* 0x0000006300637308 */ /* 0x000e220000000800 */
[C---:B--2---:R-:W-:Y:S01]  /*3b70*/  FADD.FTZ R14, R36.reuse, R5 ;  /* 0x00000005240e7221 */ /* 0x044fe20000010000 */
[----:B------:R-:W-:Y:S01]  /*3b80*/  F2FP.F16.F32.PACK_AB R179, R36, R53 ;  /* 0x0000003524b3723e */ /* 0x000fe200000000ff */
[--C-:B------:R-:W-:Y:S02]  /*3b90*/  IMAD.MOV.U32 R53, RZ, RZ, R119.reuse ;  /* 0x000000ffff357224 */ /* 0x100fe400078e0077 */
[----:B------:R-:W-:-:S03]  /*3ba0*/  IMAD.MOV.U32 R36, RZ, RZ, R119 ;  /* 0x000000ffff247224 */ /* 0x000fc600078e0077 */
[----:B------:R1:W2:Y:S01]  /*3bb0*/  MUFU.EX2 R38, R29 ;  /* 0x0000001d00267308 */ /* 0x0002a20000000800 */
[----:B---3--:R-:W-:-:S07]  /*3bc0*/  FADD.FTZ R5, R31, R14 ;  /* 0x0000000e1f057221 */ /* 0x008fce0000010000 */
[----:B------:R3:W4:Y:S01]  /*3bd0*/  MUFU.EX2 R168, R65 ;  /* 0x0000004100a87308 */ /* 0x0007220000000800 */
[----:B0-----:R-:W-:Y:S01]  /*3be0*/  FADD.FTZ R13, R99, R40 ;  /* 0x00000028630d7221 */ /* 0x001fe20000010000 */
[----:B-1----:R-:W-:-:S06]  /*3bf0*/  MOV R29, R119 ;  /* 0x00000077001d7202 */ /* 0x002fcc0000000f00 */
[----:B------:R-:W0:Y:S01]  /*3c00*/  MUFU.EX2 R33, R33 ;  /* 0x0000002100217308 */ /* 0x000e220000000800 */
[C---:B--2---:R-:W-:Y:S01]  /*3c10*/  FADD.FTZ R14, R38.reuse, R5 ;  /* 0x00000005260e7221 */ /* 0x044fe20000010000 */
[----:B------:R-:W-:Y:S01]  /*3c20*/  F2FP.F16.F32.PACK_AB R173, R38, R31 ;  /* 0x0000001f26ad723e */ /* 0x000fe200000000ff */
[--C-:B---3--:R-:W-:Y:S02]  /*3c30*/  IMAD.MOV.U32 R65, RZ, RZ, R119.reuse ;  /* 0x000000ffff417224 */ /* 0x108fe400078e0077 */
        /* <DEDUP_REMOVED lines=8> */
[----:B------:R-:W0:Y:S01]  /*3cc0*/  MUFU.EX2 R35, R35 ;  /* 0x0000002300237308 */ /* 0x000e220000000800 */
[----:B-1----:R-:W-:Y:S01]  /*3cd0*/  FADD.FTZ R13, R59, R40 ;  /* 0x000000283b0d7221 */ /* 0x002fe20000010000 */
[----:B--2---:R-:W-:-:S06]  /*3ce0*/  IMAD.MOV.U32 R63, RZ, RZ, R119 ;  /* 0x000000ffff3f7224 */ /* 0x004fcc00078e0077 */
[----:B------:R1:W2:Y:S01]  /*3cf0*/  MUFU.EX2 R12, R67 ;  /* 0x00000043000c7308 */ /* 0x0002a20000000800 */
[C---:B---3--:R-:W-:Y:S01]  /*3d00*/  FADD.FTZ R40, R0.reuse, R5 ;  /* 0x0000000500287221 */ /* 0x048fe20000010000 */
[----:B------:R-:W-:Y:S01]  /*3d10*/  F2FP.F16.F32.PACK_AB R175, R0, R33 ;  /* 0x0000002100af723e */ /* 0x000fe200000000ff */
[----:B------:R-:W-:Y:S02]  /*3d20*/  IMAD.MOV.U32 R0, RZ, RZ, 0x3f800000 ;  /* 0x3f800000ff007424 */ /* 0x000fe400078e00ff */
[----:B------:R-:W-:-:S03]  /*3d30*/  IMAD.MOV.U32 R33, RZ, RZ, R119 ;  /* 0x000000ffff217224 */ /* 0x000fc600078e0077 */
[----:B------:R-:W3:Y:S01]  /*3d40*/  MUFU.EX2 R37, R37 ;  /* 0x0000002500257308 */ /* 0x000ee20000000800 */
[----:B0-----:R-:W-:Y:S01]  /*3d50*/  FADD.FTZ R11, R35, R40 ;  /* 0x00000028230b7221 */ /* 0x001fe20000010000 */
[--C-:B-1----:R-:W-:Y:S02]  /*3d60*/  IMAD.MOV.U32 R67, RZ, RZ, R119.reuse ;  /* 0x000000ffff437224 */ /* 0x102fe400078e0077 */
[----:B------:R-:W-:-:S04]  /*3d70*/  IMAD.MOV.U32 R40, RZ, RZ, R119 ;  /* 0x000000ffff287224 */ /* 0x000fc800078e0077 */
[----:B------:R-:W0:Y:S01]  /*3d80*/  MUFU.EX2 R24, R24 ;  /* 0x0000001800187308 */ /* 0x000e220000000800 */
[C---:B--2---:R-:W-:Y:S01]  /*3d90*/  FADD.FTZ R2, R12.reuse, R11 ;  /* 0x0000000b0c027221 */ /* 0x044fe20000010000 */
[----:B------:R-:W-:Y:S01]  /*3da0*/  F2FP.F16.F32.PACK_AB R169, R12, R35 ;  /* 0x000000230ca9723e */ /* 0x000fe200000000ff */
[----:B------:R-:W-:-:S05]  /*3db0*/  IMAD.MOV.U32 R35, RZ, RZ, R119 ;  /* 0x000000ffff237224 */ /* 0x000fca00078e0077 */
[----:B------:R1:W2:Y:S01]  /*3dc0*/  MUFU.EX2 R14, R71 ;  /* 0x00000047000e7308 */ /* 0x0002a20000000800 */
[----:B---3--:R-:W-:Y:S01]  /*3dd0*/  FADD.FTZ R11, R37, R2 ;  /* 0x00000002250b7221 */ /* 0x008fe20000010000 */
[C---:B0-----:R-:W-:Y:S01]  /*3de0*/  FADD.FTZ R5, R24.reuse, R13 ;  /* 0x0000000d18057221 */ /* 0x041fe20000010000 */
[----:B------:R-:W-:Y:S01]  /*3df0*/  F2FP.F16.F32.PACK_AB R170, R24, R59 ;  /* 0x0000003b18aa723e */ /* 0x000fe200000000ff */
[----:B-1----:R-:W-:Y:S01]  /*3e00*/  IMAD.MOV.U32 R71, RZ, RZ, R119 ;  /* 0x000000ffff477224 */ /* 0x002fe200078e0077 */
[-C--:B------:R-:W-:Y:S02]  /*3e10*/  MOV R59, R119.reuse ;  /* 0x00000077003b7202 */ /* 0x080fe40000000f00 */
[----:B------:R-:W-:Y:S01]  /*3e20*/  MOV R24, R119 ;  /* 0x0000007700187202 */ /* 0x000fe20000000f00 */
[C---:B--2---:R-:W-:Y:S01]  /*3e30*/  FADD.FTZ R2, R14.reuse, R11 ;  /* 0x0000000b0e027221 */ /* 0x044fe20000010000 */
[----:B------:R-:W-:Y:S01]  /*3e40*/  F2FP.F16.F32.PACK_AB R171, R14, R37 ;  /* 0x000000250eab723e */ /* 0x000fe200000000ff */
[----:B------:R-:W-:Y:S01]  /*3e50*/  IMAD.MOV.U32 R37, RZ, RZ, R119 ;  /* 0x000000ffff257224 */ /* 0x000fe200078e0077 */
[----:B------:R-:W-:Y:S01]  /*3e60*/  MOV R11, 0x3f800000 ;  /* 0x3f800000000b7802 */ /* 0x000fe20000000f00 */
[----:B------:R-:W-:Y:S06]  /*3e70*/  @!P1 BRA `(.L_x_198) ;  /* 0x0000002400fc9947 */ /* 0x000fec0003800000 */
[----:B------:R-:W-:Y:S01]  /*3e80*/  R2UR UR4, R120 ;  /* 0x00000000780472ca */ /* 0x000fe200000e0000 */
[----:B------:R-:W-:Y:S01]  /*3e90*/  IMAD.MOV.U32 R13, RZ, RZ, R10 ;  /* 0x000000ffff0d7224 */ /* 0x000fe200078e000a */
[----:B------:R-:W-:Y:S01]  /*3ea0*/  CS2R R118, SRZ ;  /* 0x0000000000767805 */ /* 0x000fe2000001ff00 */
[----:B------:R-:W-:Y:S01]  /*3eb0*/  IMAD.MOV.U32 R12, RZ, RZ, R3 ;  /* 0x000000ffff0c7224 */ /* 0x000fe200078e0003 */
[----:B------:R-:W-:Y:S01]  /*3ec0*/  CS2R R114, SRZ ;  /* 0x0000000000727805 */ /* 0x000fe2000001ff00 */
[----:B------:R-:W-:Y:S01]  /*3ed0*/  IMAD.MOV.U32 R0, RZ, RZ, 0x3f800000 ;  /* 0x3f800000ff007424 */ /* 0x000fe200078e00ff */
        /* <DEDUP_REMOVED lines=45> */
[----:B------:R-:W-:Y:S01]  /*41b0*/  CS2R R24, SRZ ;  /* 0x0000000000187805 */ /* 0x000fe2000001ff00 */
[----:B------:R-:W-:Y:S01]  /*41c0*/  UIADD3 UR4, UR4, -0x2, URZ ;  /* 0xfffffffe04047890 */ /* 0x000fe2000fffe03f */
[----:B------:R-:W-:Y:S01]  /*41d0*/  UMOV UR5, UR39 ;  /* 0x0000002700057c82 */ /* 0x000fe20008000000 */
[----:B------:R-:W-:Y:S01]  /*41e0*/  UMOV UR6, UR38 ;  /* 0x0000002600067c82 */ /* 0x000fe20008000000 */
[----:B------:R-:W-:-:S09]  /*41f0*/  ULDC UR7, c[0x0][0x9d8] ;  /* 0x0002760000077ab9 */ /* 0x000fd20000000800 */
.L_x_209:
[----:B------:R-:W-:-:S04]  /*4200*/  UISETP.NE.AND UP0, UPT, UR6, 0x1, UPT ;  /* 0x000000010600788c */ /* 0x000fc8000bf05270 */
[----:B------:R-:W-:-:S04]  /*4210*/  USEL UR39, URZ, 0x1, UP0 ;  /* 0x000000013f277887 */ /* 0x000fc80008000000 */
[----:B------:R-:W-:Y:S01]  /*4220*/  ULOP3.LUT UR39, UR5, UR39, URZ, 0x3c, !UPT ;  /* 0x0000002705277292 */ /* 0x000fe2000f8e3c3f */
[----:B------:R-:W-:Y:S11]  /*4230*/  @!P0 BRA `(.L_x_199) ;  /* 0x0000000000048947 */ /* 0x000ff60003800000 */
[----:B------:R-:W-:Y:S01]  /*4240*/  BPT.TRAP 0x1 ;  /* 0x000000040000795c */ /* 0x000fe20000300000 */
.L_x_199:
[----:B------:R-:W0:Y:S01]  /*4250*/  S2UR UR42, SR_CgaCtaId ;  /* 0x00000000002a79c3 */ /* 0x000e220000008800 */
[----:B------:R-:W-:Y:S01]  /*4260*/  UIADD3 UR38, UR6, 0x1, URZ ;  /* 0x0000000106267890 */ /* 0x000fe2000fffe03f */
[----:B------:R-:W-:Y:S01]  /*4270*/  IMAD.U32 R3, RZ, RZ, UR39 ;  /* 0x00000027ff037e24 */ /* 0x000fe2000f8e00ff */
[----:B------:R-:W-:Y:S02]  /*4280*/  UMOV UR8, 0x400 ;  /* 0x0000040000087882 */ /* 0x000fe40000000000 */
[----:B------:R-:W-:Y:S02]  /*4290*/  UISETP.NE.AND UP0, UPT, UR38, 0x2, UPT ;  /* 0x000000022600788c */ /* 0x000fe4000bf05270 */
[----:B------:R-:W-:Y:S02]  /*42a0*/  SHF.L.U32 R3, R3, 0x1f, RZ ;  /* 0x0000001f03037819 */ /* 0x000fe400000006ff */
[----:B------:R-:W-:Y:S02]  /*42b0*/  USEL UR38, UR38, URZ, UP0 ;  /* 0x0000003f26267287 */ /* 0x000fe40008000000 */
[----:B0-----:R-:W-:-:S04]  /*42c0*/  ULEA UR8, UR42, UR8, 0x18 ;  /* 0x000000082a087291 */ /* 0x001fc8000f8ec03f */
[----:B------:R-:W-:-:S09]  /*42d0*/  ULEA UR9, UR38, UR8, 0x3 ;  /* 0x0000000826097291 */ /* 0x000fd2000f8e183f */
[----:B------:R0:W1:Y:S01]  /*42e0*/  SYNCS.PHASECHK.TRANS64.TRYWAIT P1, [UR9+0x30830], R3 ;  /* 0x03083003ff0075a7 */ /* 0x0000620008020149 */
[----:B------:R-:W-:Y:S05]  /*42f0*/  @!P0 BRA `(.L_x_200) ;  /* 0x0000000000048947 */ /* 0x000fea0003800000 */
[----:B------:R-:W-:Y:S01]  /*4300*/  BPT.TRAP 0x1 ;  /* 0x000000040000795c */ /* 0x000fe20000300000 */
.L_x_200:
[----:B-1----:R-:W-:Y:S05]  /*4310*/  @P1 BRA `(.L_x_201) ;  /* 0x0000000000081947 */ /* 0x002fea0003800000 */
[----:B------:R-:W1:Y:S02]  /*4320*/  SYNCS.PHASECHK.TRANS64.TRYWAIT P1, [UR9+0x30830], R3 ;  /* 0x03083003ff0075a7 */ /* 0x000e640008020149 */
[----:B-1----:R-:W-:Y:S05]  /*4330*/  @!P1 BRA `(.L_x_202) ;  /* 0x000000b0008c9947 */ /* 0x002fea0003800000 */
.L_x_201:
        /* <DEDUP_REMOVED lines=173> */
.L_x_203:
[----:B------:R-:W-:Y:S01]  /*4e10*/  ULEA UR10, UR6, UR8, 0x3 ;  /* 0x00000008060a7291 */ /* 0x000fe2000f8e183f */
[----:B------:R-:W-:-:S04]  /*4e20*/  MOV R0, UR5 ;  /* 0x0000000500007c02 */ /* 0x000fc80008000f00 */
[----:B------:R-:W-:-:S04]  /*4e30*/  SHF.L.U32 R0, R0, 0x1f, RZ ;  /* 0x0000001f00007819 */ /* 0x000fc800000006ff */
[----:B------:R2:W3:Y:S01]  /*4e40*/  SYNCS.PHASECHK.TRANS64.TRYWAIT P1, [UR10+0x30850], R0 ;  /* 0x03085000ff0075a7 */ /* 0x0004e2000802014a */
[----:B------:R-:W-:Y:S05]  /*4e50*/  @!P0 BRA `(.L_x_204) ;  /* 0x0000000000048947 */ /* 0x000fea0003800000 */
[----:B------:R-:W-:Y:S01]  /*4e60*/  BPT.TRAP 0x1 ;  /* 0x000000040000795c */ /* 0x000fe20000300000 */
.L_x_204:
[----:B---3--:R-:W-:Y:S05]  /*4e70*/  @P1 BRA `(.L_x_205) ;  /* 0x0000000000081947 */ /* 0x008fea0003800000 */
[----:B------:R-:W3:Y:S02]  /*4e80*/  SYNCS.PHASECHK.TRANS64.TRYWAIT P1, [UR10+0x30850], R0 ;  /* 0x03085000ff0075a7 */ /* 0x000ee4000802014a */
[----:B---3--:R-:W-:Y:S05]  /*4e90*/  @!P1 BRA `(.L_x_206) ;  /* 0x000000a400cc9947 */ /* 0x008fea0003800000 */
.L_x_205:
        /* <DEDUP_REMOVED lines=37> */
.L_x_207:
        /* <DEDUP_REMOVED lines=209> */
[----:B------:R-:W-:Y:S01]  /*5e00*/  FFMA.FTZ R163, R163, R4, -R12 ;  /* 0x00000004a3a37223 */ /* 0x000fe2000001080c */
[----:B------:R-:W0:Y:S08]  /*5e10*/  MUFU.EX2 R13, R13 ;  /* 0x0000000d000d7308 */ /* 0x000e300000000800 */
        /* <DEDUP_REMOVED lines=26> */
[----:B------:R-:W-:-:S06]  /*5fc0*/  FFMA.FTZ R123, R151, R4, -R12 ;  /* 0x00000004977b7223 */ /* 0x000fcc000001080c */
        /* <DEDUP_REMOVED lines=72> */
.L_x_208:
        /* <DEDUP_REMOVED lines=15> */
[----:B------:R-:W-:Y:S01]  /*6540*/  F2FP.F16.F32.PACK_AB R171, R12, R140 ;  /* 0x0000008c0cab723e */ /* 0x000fe200000000ff */
[----:B------:R-:W-:Y:S01]  /*6550*/  IMAD.MOV.U32 R12, RZ, RZ, R3 ;  /* 0x000000ffff0c7224 */ /* 0x000fe200078e0003 */
        /* <DEDUP_REMOVED lines=15> */
[----:B------:R-:W-:Y:S01]  /*6650*/  F2FP.F16.F32.PACK_AB R170, R161, R170 ;  /* 0x000000aaa1aa723e */ /* 0x000fe200000000ff */
[----:B------:R-:W-:Y:S06]  /*6660*/  @P1 BRA `(.L_x_209) ;  /* 0xffffffd800e41947 */ /* 0x000fec000383ffff */
.L_x_198:
        /* <DEDUP_REMOVED lines=99> */
.L_x_210:
        /* <DEDUP_REMOVED lines=9> */
.L_x_211:
[----:B-1----:R-:W-:Y:S05]  /*6d30*/  @P1 BRA `(.L_x_212) ;  /* 0x0000000000081947 */ /* 0x002fea0003800000 */
[----:B------:R-:W1:Y:S02]  /*6d40*/  SYNCS.PHASECHK.TRANS64.TRYWAIT P1, [UR5+0x30850], R0 ;  /* 0x03085000ff0075a7 */ /* 0x000e640008020145 */
[----:B-1----:R-:W-:Y:S05]  /*6d50*/  @!P1 BRA `(.L_x_213) ;  /* 0x0000008800349947 */ /* 0x002fea0003800000 */
.L_x_212:
[----:B------:R-:W-:Y:S01]  /*6d60*/  UIADD3 UR4, UR4, 0x400, URZ ;  /* 0x0000040004047890 */ /* 0x000fe2000fffe03f */
[----:B------:R-:W-:Y:S01]  /*6d70*/  WARPGROUP.ARRIVE ;  /* 0x00000000000079c5 */ /* 0x000fe20000000000 */
[----:B------:R-:W-:Y:S01]  /*6d80*/  UMOV UR11, 0x40000040 ;  /* 0x40000040000b7882 */ /* 0x000fe20000000000 */
[----:B01----:R-:W0:Y:S01]  /*6d90*/  SHFL.BFLY PT, R0, R5, 0x2, 0x1f ;  /* 0x0c401f0005007f89 */ /* 0x003e2200000e0000 */
[----:B------:R-:W-:Y:S01]  /*6da0*/  USHF.R.U32.HI UR4, URZ, 0x4, UR4 ;  /* 0x000000043f047899 */ /* 0x000fe20008011604 */
[----:B------:R-:W-:Y:S02]  /*6db0*/  MOV R8, RZ ;  /* 0x000000ff00087202 */ /* 0x000fe40000000f00 */
[----:B------:R-:W1:Y:S01]  /*6dc0*/  SHFL.BFLY PT, R7, R2, 0x2, 0x1f ;  /* 0x0c401f0002077f89 */ /* 0x000e6200000e0000 */
[----:B------:R-:W-:-:S04]  /*6dd0*/  ULOP3.LUT UR4, UR4, 0x3fff, URZ, 0xc0, !UPT ;  /* 0x00003fff04047892 */ /* 0x000fc8000f8ec03f */
[----:B------:R-:W-:-:S04]  /*6de0*/  ULOP3.LUT UR4, UR4, 0x3000000, URZ, 0xfc, !UPT ;  /* 0x0300000004047892 */ /* 0x000fc8000f8efc3f */
[----:B------:R-:W-:-:S04]  /*6df0*/  UIMAD UR4, UR38, 0x900, UR4 ;  /* 0x00000900260478a4 */ /* 0x000fc8000f8e0204 */
[----:B------:R-:W-:-:S03]  /*6e00*/  UIADD3 UR6, UR4, 0x80, URZ ;  /* 0x0000008004067890 */ /* 0x000fc6000fffe03f */
[----:B------:R-:W-:Y:S02]  /*6e10*/  UMOV UR10, UR4 ;  /* 0x00000004000a7c82 */ /* 0x000fe40008000000 */
[----:B------:R-:W-:Y:S01]  /*6e20*/  HGMMA.64x192x16.F32 R24, R188, gdesc[UR8].tnspB, R24, gsb0 ;  /* 0x42e00008bc187df0 */ /* 0x000fe20008000818 */
[----:B------:R-:W-:Y:S01]  /*6e30*/  UMOV UR11, 0x40000040 ;  /* 0x40000040000b7882 */ /* 0x000fe20000000000 */
[----:B------:R-:W-:Y:S01]  /*6e40*/  UMOV UR10, UR6 ;  /* 0x00000006000a7c82 */ /* 0x000fe20008000000 */
[----:B------:R-:W-:Y:S01]  /*6e50*/  UIADD3 UR6, UR4, 0x100, URZ ;  /* 0x0000010004067890 */ /* 0x000fe2000fffe03f */
[----:B0-----:R-:W-:Y:S01]  /*6e60*/  FADD.FTZ R0, R0, R5 ;  /* 0x0000000500007221 */ /* 0x001fe20000010000 */
[----:B------:R-:W-:Y:S02]  /*6e70*/  IMAD.MOV.U32 R5, RZ, RZ, RZ ;  /* 0x000000ffff057224 */ /* 0x000fe400078e00ff */
[----:B-1----:R-:W-:Y:S01]  /*6e80*/  FADD.FTZ R6, R7, R2 ;  /* 0x0000000207067221 */ /* 0x002fe20000010000 */
[----:B------:R-:W-:Y:S01]  /*6e90*/  IMAD.MOV.U32 R2, RZ, RZ, -0x800000 ;  /* 0xff800000ff027424 */ /* 0x000fe200078e00ff */
[----:B------:R-:W0:Y:S04]  /*6ea0*/  SHFL.BFLY PT, R7, R0, 0x1, 0x1f ;  /* 0x0c201f0000077f89 */ /* 0x000e2800000e0000 */
[----:B------:R-:W1:Y:S01]  /*6eb0*/  SHFL.BFLY PT, R9, R6, 0x1, 0x1f ;  /* 0x0c201f0006097f89 */ /* 0x000e6200000e0000 */
[----:B0-----:R-:W-:Y:S01]  /*6ec0*/  FADD.FTZ R11, R0, R7 ;  /* 0x00000007000b7221 */ /* 0x001fe20000010000 */
[----:B------:R-:W-:-:S02]  /*6ed0*/  IMAD.MOV.U32 R0, RZ, RZ, -0x800000 ;  /* 0xff800000ff007424 */ /* 0x000fc400078e00ff */
[----:B-1----:R-:W-:Y:S02]  /*6ee0*/  FADD.FTZ R12, R6, R9 ;  /* 0x00000009060c7221 */ /* 0x002fe40000010000 */
[----:B------:R-:W-:-:S03]  /*6ef0*/  FSETP.NE.FTZ.AND P1, PT, R11, RZ, PT ;  /* 0x000000ff0b00720b */ /* 0x000fc60003f35000 */
[----:B------:R-:W-:-:S10]  /*6f00*/  FSETP.NE.FTZ.AND P2, PT, R12, RZ, PT ;  /* 0x000000ff0c00720b */ /* 0x000fd40003f55000 */
[----:B------:R-:W0:Y:S01]  /*6f10*/  @P1 MUFU.LG2 R7, R11 ;  /* 0x0000000b00071308 */ /* 0x000e220000000c00 */
[C---:B------:R-:W-:Y:S02]  /*6f20*/  @P1 FMUL.FTZ R6, R4.reuse, 0.69314718246459960938 ;  /* 0x3f31721804061820 */ /* 0x040fe40000410000 */
[----:B------:R-:W-:-:S05]  /*6f30*/  @P2 FMUL.FTZ R4, R4, 0.69314718246459960938 ;  /* 0x3f31721804042820 */ /* 0x000fca0000410000 */
        /* <DEDUP_REMOVED lines=27> */
[----:B------:R-:W-:Y:S01]  /*70f0*/  HGMMA.64x192x16.F32 R24, R172, gdesc[UR8].tnspB, R24, gsb0 ;  /* 0x42e00008ac187df0 */ /* 0x000fe20008000818 */
[----:B------:R-:W-:Y:S01]  /*7100*/  UMOV UR10, UR4 ;  /* 0x00000004000a7c82 */ /* 0x000fe20008000000 */
[----:B------:R-:W-:Y:S01]  /*7110*/  UMOV UR11, 0x40000040 ;  /* 0x40000040000b7882 */ /* 0x000fe20000000000 */
[----:B------:R-:W-:Y:S02]  /*7120*/  WARPGROUP.DEPBAR.LE gsb0, 0x0 ;  /* 0x00008000000079c5 */ /* 0x000fe40000010000 */
[----:B------:R-:W-:-:S15]  /*7130*/  WARPGROUP.ARRIVE ;  /* 0x00000000000079c5 */ /* 0x000fde0000000000 */
[----:B------:R-:W-:Y:S03]  /*7140*/  HGMMA.64x192x16.F32 R24, R168, gdesc[UR8].tnspB, R24, gsb0 ;  /* 0x42e00008a8187df0 */ /* 0x000fe60008000818 */
[----:B------:R-:W-:Y:S02]  /*7150*/  WARPGROUP.DEPBAR.LE gsb0, 0x0 ;  /* 0x00008000000079c5 */ /* 0x000fe40000010000 */
[----:B0-23--:R-:W-:Y:S05]  /*7160*/  @!P0 BRA `(.L_x_214) ;  /* 0x0000000000048947 */ /* 0x00dfea0003800000 */
[----:B------:R-:W-:Y:S01]  /*7170*/  BPT.TRAP 0x1 ;  /* 0x000000040000795c */ /* 0x000fe20000300000 */
.L_x_214:
[----:B------:R-:W-:Y:S01]  /*7180*/  R2UR UR6, R193 ;  /* 0x00000000c10672ca */ /* 0x000fe200000e0000 */
[----:B------:R-:W-:Y:S01]  /*7190*/  UIADD3 UR4, UR5, 0x30860, URZ ;  /* 0x0003086005047890 */ /* 0x000fe2000fffe03f */
[-C--:B------:R-:W-:Y:S01]  /*71a0*/  FMUL.FTZ R128, R43, R8.reuse ;  /* 0x000000082b807220 */ /* 0x080fe20000410000 */
[----:B------:R-:W-:Y:S01]  /*71b0*/  UIADD3 UR38, UR38, 0x1, URZ ;  /* 0x0000000126267890 */ /* 0x000fe2000fffe03f */
[-C--:B------:R-:W-:Y:S01]  /*71c0*/  FMUL.FTZ R6, R28, R5.reuse ;  /* 0x000000051c067220 */ /* 0x080fe20000410000 */
[----:B------:R-:W-:Y:S01]  /*71d0*/  UPRMT UR4, UR7, 0x654, UR4 ;  /* 0x0000065407047896 */ /* 0x000fe20008000004 */
[-C--:B------:R-:W-:Y:S01]  /*71e0*/  FMUL.FTZ R125, R46, R8.reuse ;  /* 0x000000082e7d7220 */ /* 0x080fe20000410000 */
[----:B------:R-:W-:Y:S01]  /*71f0*/  UISETP.NE.AND UP0, UPT, UR38, 0x2, UPT ;  /* 0x000000022600788c */ /* 0x000fe2000bf05270 */
[-C--:B------:R-:W-:Y:S01]  /*7200*/  FMUL.FTZ R43, R99, R8.reuse ;  /* 0x00000008632b7220 */ /* 0x080fe20000410000 */
[-C--:B------:R-:W-:Y:S01]  /*7210*/  FMUL.FTZ R7, R24, R5.reuse ;  /* 0x0000000518077220 */ /* 0x080fe20000410000 */
[-C--:B------:R-:W-:Y:S01]  /*7220*/  FMUL.FTZ R126, R25, R5.reuse ;  /* 0x00000005197e7220 */ /* 0x080fe20000410000 */
[-C--:B------:R-:W-:Y:S01]  /*7230*/  FMUL.FTZ R123, R29, R5.reuse ;  /* 0x000000051d7b7220 */ /* 0x080fe20000410000 */
[-C--:B------:R-:W-:Y:S01]  /*7240*/  FMUL.FTZ R121, R32, R5.reuse ;  /* 0x0000000520797220 */ /* 0x080fe20000410000 */
[----:B------:R-:W-:Y:S01]  /*7250*/  UIADD3 UR6, UR6, 0x1, URZ ;  /* 0x0000000106067890 */ /* 0x000fe2000fffe03f */
[----:B------:R-:W-:Y:S01]  /*7260*/  SYNCS.ARRIVE.TRANS64.RED.A1T0 RZ, [UR4], RZ ;  /* 0x000000ffffff79a7 */ /* 0x000fe20008100404 */
[----:B------:R-:W-:Y:S01]  /*7270*/  USEL UR4, URZ, 0x1, UP0 ;  /* 0x000000013f047887 */ /* 0x000fe20008000000 */
        /* <DEDUP_REMOVED lines=83> */
[----:B------:R-:W-:Y:S01]  /*77b0*/  IMAD.U32 R193, RZ, RZ, UR6 ;  /* 0x00000006ffc17e24 */ /* 0x000fe2000f8e00ff */
[----:B------:R-:W-:Y:S01]  /*77c0*/  PLOP3.LUT P0, PT, PT, PT, PT, 0x8, 0x0 ;  /* 0x000000000000781c */ /* 0x000fe20003f0e170 */
[-C--:B------:R-:W-:Y:S01]  /*77d0*/  FMUL.FTZ R111, R111, R8.reuse ;  /* 0x000000086f6f7220 */ /* 0x080fe20000410000 */
[-C--:B------:R-:W-:Y:S01]  /*77e0*/  FMUL.FTZ R114, R114, R8.reuse ;  /* 0x0000000872727220 */ /* 0x080fe20000410000 */
[-C--:B------:R-:W-:Y:S01]  /*77f0*/  FMUL.FTZ R115, R115, R8.reuse ;  /* 0x0000000873737220 */ /* 0x080fe20000410000 */
[-C--:B------:R-:W-:Y:S01]  /*7800*/  FMUL.FTZ R118, R118, R8.reuse ;  /* 0x0000000876767220 */ /* 0x080fe20000410000 */
[----:B------:R-:W-:Y:S01]  /*7810*/  FMUL.FTZ R119, R119, R8 ;  /* 0x0000000877777220 */ /* 0x000fe20000410000 */
[----:B------:R-:W-:-:S02]  /*7820*/  USEL UR38, UR38, URZ, UP0 ;  /* 0x0000003f26267287 */ /* 0x000fc40008000000 */
[----:B------:R-:W-:-:S12]  /*7830*/  ULOP3.LUT UR39, UR39, UR4, URZ, 0x3c, !UPT ;  /* 0x0000000427277292 */ /* 0x000fd8000f8e3c3f */
.L_x_190:
[----:B------:R-:W0:Y:S01]  /*7840*/  S2R R5, SR_CgaCtaId ;  /* 0x0000000000057919 */ /* 0x000e220000008800 */
[----:B------:R-:W-:Y:S01]  /*7850*/  MOV R42, 0x400 ;  /* 0x00000400002a7802 */ /* 0x000fe20000000f00 */
[----:B------:R-:W-:Y:S01]  /*7860*/  BSSY B0, `(.L_x_215) ;  /* 0x000027e000007945 */ /* 0x000fe20003800000 */
[----:B------:R-:W-:Y:S02]  /*7870*/  BAR.SYNC.DEFER_BLOCKING 0x5, 0x180 ;  /* 0x0146000000007b1d */ /* 0x000fe40000010000 */
[----:B0-----:R-:W-:-:S05]  /*7880*/  LEA R42, R5, R42, 0x18 ;  /* 0x0000002a052a7211 */ /* 0x001fca00078ec0ff */
[----:B------:R-:W0:Y:S02]  /*7890*/  LDS.128 R36, [R42+0x308d0] ;  /* 0x0308d0002a247984 */ /* 0x000e240000000c00 */
[----:B0-----:R-:W-:Y:S02]  /*78a0*/  R2UR UR5, R37 ;  /* 0x00000000250572ca */ /* 0x001fe400000e0000 */
[----:B------:R-:W-:Y:S01]  /*78b0*/  R2UR UR6, R38 ;  /* 0x00000000260672ca */ /* 0x000fe200000e0000 */
[----:B------:R-:W-:Y:S06]  /*78c0*/  BAR.ARV 0x4, 0x180 ;  /* 0x0106000000007b1d */ /* 0x000fec0000002000 */
[----:B------:R-:W-:Y:S08]  /*78d0*/  @P0 BRA `(.L_x_216) ;  /* 0x0000001800a40947 */ /* 0x000ff00003800000 */
[----:B------:R-:W0:Y:S01]  /*78e0*/  S2R R5, SR_SWINHI ;  /* 0x0000000000057919 */ /* 0x000e220000002f00 */
[----:B------:R-:W-:Y:S01]  /*78f0*/  F2FP.F16.F32.PACK_AB R6, R123, R6 ;  /* 0x000000067b06723e */ /* 0x000fe200000000ff */
[----:B------:R-:W-:Y:S01]  /*7900*/  ULDC.64 UR8, c[0x0][0xc00] ;  /* 0x0003000000087ab9 */ /* 0x000fe20000000a00 */
[----:B------:R-:W-:Y:S01]  /*7910*/  F2FP.F16.F32.PACK_AB R96, R97, R96 ;  /* 0x000000606160723e */ /* 0x000fe200000000ff */
[----:B------:R-:W-:Y:S01]  /*7920*/  UISETP.NE.U32.AND UP0, UPT, UR8, URZ, UPT ;  /* 0x0000003f0800728c */ /* 0x000fe2000bf05070 */
[----:B------:R-:W-:Y:S01]  /*7930*/  F2FP.F16.F32.PACK_AB R97, R43, R98 ;  /* 0x000000622b61723e */ /* 0x000fe200000000ff */
[----:B------:R-:W-:Y:S01]  /*7940*/  USHF.L.U32 UR10, UR60, 0x2, URZ ;  /* 0x000000023c0a7899 */ /* 0x000fe2000800063f */
[----:B------:R-:W-:Y:S01]  /*7950*/  F2FP.F16.F32.PACK_AB R104, R105, R104 ;  /* 0x000000686968723e */ /* 0x000fe200000000ff */
[----:B------:R-:W-:Y:S01]  /*7960*/  UISETP.NE.AND.EX UP0, UPT, UR9, URZ, UPT, UP0 ;  /* 0x0000003f0900728c */ /* 0x000fe2000bf05300 */
        /* <DEDUP_REMOVED lines=9> */
[----:B------:R-:W-:Y:S02]  /*7a00*/  R2UR UR4, R192 ;  /* 0x00000000c00472ca */ /* 0x000fe400000e0000 */
[----:B------:R-:W-:Y:S02]  /*7a10*/  R2UR UR12, R22 ;  /* 0x00000000160c72ca */ /* 0x000fe400000e0000 */
[----:B------:R-:W-:Y:S02]  /*7a20*/  MOV R20, R42 ;  /* 0x0000002a00147202 */ /* 0x000fe40000000f00 */
[----:B0-----:R-:W-:-:S03]  /*7a30*/  MOV R21, R5 ;  /* 0x0000000500157202 */ /* 0x001fc60000000f00 */
[----:B------:R-:W-:-:S04]  /*7a40*/  IMAD.WIDE R4, R199, 0x2, R20 ;  /* 0x00000002c7047825 */ /* 0x000fc800078e0214 */
[----:B------:R-:W-:Y:S01]  /*7a50*/  USHF.L.U64.HI UR11, UR60, 0x2, UR4 ;  /* 0x000000023c0b7899 */ /* 0x000fe20008010204 */
[C---:B------:R-:W-:Y:S01]  /*7a60*/  IADD3 R137, P6, R4.reuse, 0x60, RZ ;  /* 0x0000006004897810 */ /* 0x040fe20007fde0ff */
[----:B------:R-:W-:Y:S01]  /*7a70*/  UIADD3 UR4, UP1, UR10, UR8, URZ ;  /* 0x000000080a047290 */ /* 0x000fe2000ff3e03f */
[C---:B------:R-:W-:Y:S02]  /*7a80*/  LOP3.LUT R29, R4.reuse, 0x380, RZ, 0xc0, !PT ;  /* 0x00000380041d7812 */ /* 0x040fe400078ec0ff */
[C---:B------:R-:W-:Y:S01]  /*7a90*/  IADD3 R47, P2, R4.reuse, 0x20, RZ ;  /* 0x00000020042f7810 */ /* 0x040fe20007f5e0ff */
[--C-:B------:R-:W-:Y:S01]  /*7aa0*/  IMAD.X R13, RZ, RZ, R5.reuse, P6 ;  /* 0x000000ffff0d7224 */ /* 0x100fe200030e0605 */
[C---:B------:R-:W-:Y:S01]  /*7ab0*/  IADD3 R139, P5, R4.reuse, 0x4000, RZ ;  /* 0x00004000048b7810 */ /* 0x040fe20007fbe0ff */
[----:B------:R-:W-:Y:S01]  /*7ac0*/  UIADD3.X UR7, UR11, UR9, URZ, UP1, !UPT ;  /* 0x000000090b077290 */ /* 0x000fe20008ffe43f */
[C---:B------:R-:W-:Y:S01]  /*7ad0*/  IADD3 R103, P1, R4.reuse, 0x40, RZ ;  /* 0x0000004004677810 */ /* 0x040fe20007f3e0ff */
[--C-:B------:R-:W-:Y:S01]  /*7ae0*/  IMAD.X R9, RZ, RZ, R5.reuse, P2 ;  /* 0x000000ffff097224 */ /* 0x100fe200010e0605 */
[----:B------:R-:W-:Y:S01]  /*7af0*/  LOP3.LUT R12, R137, 0x380, RZ, 0xc0, !PT ;  /* 0x00000380890c7812 */ /* 0x000fe200078ec0ff */
[----:B------:R-:W-:Y:S01]  /*7b00*/  IMAD.X R15, RZ, RZ, R5, P5 ;  /* 0x000000ffff0f7224 */ /* 0x000fe200028e0605 */
[----:B------:R-:W-:Y:S01]  /*7b10*/  SHF.R.U64 R29, R29, 0x3, RZ ;  /* 0x000000031d1d7819 */ /* 0x000fe200000012ff */
[----:B------:R-:W-:Y:S01]  /*7b20*/  ULDC.64 UR8, c[0x0][0xc08] ;  /* 0x0003020000087ab9 */ /* 0x000fe20000000a00 */
[----:B------:R-:W-:-:S02]  /*7b30*/  IADD3 R141, P0, R4, 0x4020, RZ ;  /* 0x00004020048d7810 */ /* 0x000fc40007f1e0ff */
[C---:B------:R-:W-:Y:S02]  /*7b40*/  IADD3 R143, P4, R4.reuse, 0x4040, RZ ;  /* 0x00004040048f7810 */ /* 0x040fe40007f9e0ff */
[----:B------:R-:W-:Y:S01]  /*7b50*/  IADD3.X R11, RZ, R5, RZ, P1, !PT ;  /* 0x00000005ff0b7210 */ /* 0x000fe20000ffe4ff */
[--C-:B------:R-:W-:Y:S01]  /*7b60*/  IMAD.X R25, RZ, RZ, R5.reuse, P0 ;  /* 0x000000ffff197224 */ /* 0x100fe200000e0605 */
[C---:B------:R-:W-:Y:S01]  /*7b70*/  IADD3 R151, P6, R4.reuse, 0x8040, RZ ;  /* 0x0000804004977810 */ /* 0x040fe20007fde0ff */
[--C-:B------:R-:W-:Y:S01]  /*7b80*/  IMAD.X R27, RZ, RZ, R5.reuse, P4 ;  /* 0x000000ffff1b7224 */ /* 0x100fe200020e0605 */
[C---:B------:R-:W-:Y:S02]  /*7b90*/  IADD3 R145, P3, R4.reuse, 0x4060, RZ ;  /* 0x0000406004917810 */ /* 0x040fe40007f7e0ff */
[C---:B------:R-:W-:Y:S01]  /*7ba0*/  IADD3 R147, P2, R4.reuse, 0x8000, RZ ;  /* 0x0000800004937810 */ /* 0x040fe20007f5e0ff */
[----:B------:R-:W-:Y:S01]  /*7bb0*/  IMAD.X R37, RZ, RZ, R5, P6 ;  /* 0x000000ffff257224 */ /* 0x000fe200030e0605 */
[----:B------:R-:W-:-:S02]  /*7bc0*/  IADD3 R149, P1, R4, 0x8020, RZ ;  /* 0x0000802004957810 */ /* 0x000fc40007f3e0ff */
[----:B------:R-:W-:Y:S01]  /*7bd0*/  IADD3 R153, P5, R4, 0x8060, RZ ;  /* 0x0000806004997810 */ /* 0x000fe20007fbe0ff */
[--C-:B------:R-:W-:Y:S01]  /*7be0*/  IMAD.X R33, RZ, RZ, R5.reuse, P2 ;  /* 0x000000ffff217224 */ /* 0x100fe200010e0605 */
[----:B------:R-:W-:Y:S01]  /*7bf0*/  SHF.R.U64 R12, R12, 0x3, RZ ;  /* 0x000000030c0c7819 */ /* 0x000fe200000012ff */
[--C-:B------:R-:W-:Y:S01]  /*7c00*/  IMAD.X R35, RZ, RZ, R5.reuse, P1 ;  /* 0x000000ffff237224 */ /* 0x100fe200008e0605 */
[----:B------:R-:W-:Y:S01]  /*7c10*/  LOP3.LUT R4, R29, R4, RZ, 0x3c, !PT ;  /* 0x000000041d047212 */ /* 0x000fe200078e3cff */
[----:B------:R-:W-:Y:S01]  /*7c20*/  IMAD.X R29, RZ, RZ, R5, P5 ;  /* 0x000000ffff1d7224 */ /* 0x000fe200028e0605 */
[----:B------:R-:W-:Y:S02]  /*7c30*/  LOP3.LUT R8, R47, 0x380, RZ, 0xc0, !PT ;  /* 0x000003802f087812 */ /* 0x000fe400078ec0ff */
[----:B------:R-:W-:Y:S02]  /*7c40*/  LOP3.LUT R10, R103, 0x380, RZ, 0xc0, !PT ;  /* 0x00000380670a7812 */ /* 0x000fe400078ec0ff */
[----:B------:R-:W-:-:S02]  /*7c50*/  LOP3.LUT R14, R139, 0x380, RZ, 0xc0, !PT ;  /* 0x000003808b0e7812 */ /* 0x000fc400078ec0ff */
[----:B------:R-:W-:Y:S02]  /*7c60*/  LOP3.LUT R24, R141, 0x380, RZ, 0xc0, !PT ;  /* 0x000003808d187812 */ /* 0x000fe400078ec0ff */
[----:B------:R-:W-:Y:S02]  /*7c70*/  LOP3.LUT R26, R143, 0x380, RZ, 0xc0, !PT ;  /* 0x000003808f1a7812 */ /* 0x000fe400078ec0ff */
[----:B------:R-:W-:Y:S02]  /*7c80*/  LOP3.LUT R36, R151, 0x380, RZ, 0xc0, !PT ;  /* 0x0000038097247812 */ /* 0x000fe400078ec0ff */
[----:B------:R-:W-:Y:S02]  /*7c90*/  LOP3.LUT R12, R12, R137, RZ, 0x3c, !PT ;  /* 0x000000890c0c7212 */ /* 0x000fe400078e3cff */
[----:B------:R-:W-:Y:S02]  /*7ca0*/  LOP3.LUT R30, R145, 0x380, RZ, 0xc0, !PT ;  /* 0x00000380911e7812 */ /* 0x000fe400078ec0ff */
[----:B------:R-:W-:-:S02]  /*7cb0*/  LOP3.LUT R38, R153, 0x380, RZ, 0xc0, !PT ;  /* 0x0000038099267812 */ /* 0x000fc400078ec0ff */
[----:B------:R-:W-:Y:S02]  /*7cc0*/  SHF.R.U64 R8, R8, 0x3, RZ ;  /* 0x0000000308087819 */ /* 0x000fe400000012ff */
[----:B------:R-:W-:Y:S02]  /*7cd0*/  SHF.R.U64 R10, R10, 0x3, RZ ;  /* 0x000000030a0a7819 */ /* 0x000fe400000012ff */
[----:B------:R-:W-:Y:S02]  /*7ce0*/  LOP3.LUT R32, R147, 0x380, RZ, 0xc0, !PT ;  /* 0x0000038093207812 */ /* 0x000fe400078ec0ff */
[----:B------:R-:W-:Y:S02]  /*7cf0*/  MOV R137, R4 ;  /* 0x0000000400897202 */ /* 0x000fe40000000f00 */
[----:B------:R-:W-:Y:S02]  /*7d00*/  LOP3.LUT R34, R149, 0x380, RZ, 0xc0, !PT ;  /* 0x0000038095227812 */ /* 0x000fe400078ec0ff */
[----:B------:R-:W-:-:S02]  /*7d10*/  IADD3.X R31, RZ, R5, RZ, P3, !PT ;  /* 0x00000005ff1f7210 */ /* 0x000fc40001ffe4ff */
[----:B------:R-:W-:Y:S02]  /*7d20*/  SHF.R.U64 R14, R14, 0x3, RZ ;  /* 0x000000030e0e7819 */ /* 0x000fe400000012ff */
[----:B------:R-:W-:Y:S02]  /*7d30*/  F2FP.F16.F32.PACK_AB R4, R126, R7 ;  /* 0x000000077e04723e */ /* 0x000fe400000000ff */
[----:B------:R-:W-:Y:S02]  /*7d40*/  SHF.R.U64 R24, R24, 0x3, RZ ;  /* 0x0000000318187819 */ /* 0x000fe400000012ff */
[----:B------:R-:W-:Y:S02]  /*7d50*/  SHF.R.U64 R26, R26, 0x3, RZ ;  /* 0x000000031a1a7819 */ /* 0x000fe400000012ff */
[----:B------:R-:W-:Y:S02]  /*7d60*/  F2FP.F16.F32.PACK_AB R5, R136, R133 ;  /* 0x000000858805723e */ /* 0x000fe400000000ff */
[----:B------:R-:W-:-:S02]  /*7d70*/  SHF.R.U64 R36, R36, 0x3, RZ ;  /* 0x0000000324247819 */ /* 0x000fc400000012ff */
[----:B------:R-:W-:Y:S01]  /*7d80*/  F2FP.F16.F32.PACK_AB R7, R135, R28 ;  /* 0x0000001c8707723e */ /* 0x000fe200000000ff */
[----:B------:R-:W-:Y:S01]  /*7d90*/  BAR.SYNC.DEFER_BLOCKING 0x1, 0x100 ;  /* 0x0044000000007b1d */ /* 0x000fe20000010000 */
[----:B------:R-:W-:Y:S02]  /*7da0*/  SHF.R.U64 R30, R30, 0x3, RZ ;  /* 0x000000031e1e7819 */ /* 0x000fe400000012ff */
[----:B------:R-:W-:Y:S02]  /*7db0*/  SHF.R.U64 R38, R38, 0x3, RZ ;  /* 0x0000000326267819 */ /* 0x000fe400000012ff */
[----:B------:R-:W-:Y:S02]  /*7dc0*/  LOP3.LUT R8, R8, R47, RZ, 0x3c, !PT ;  /* 0x0000002f08087212 */ /* 0x000fe400078e3cff */
[----:B------:R-:W-:Y:S02]  /*7dd0*/  LOP3.LUT R10, R10, R103, RZ, 0x3c, !PT ;  /* 0x000000670a0a7212 */ /* 0x000fe400078e3cff */
[----:B------:R-:W-:-:S02]  /*7de0*/  SHF.R.U64 R32, R32, 0x3, RZ ;  /* 0x0000000320207819 */ /* 0x000fc400000012ff */
[----:B------:R-:W-:Y:S02]  /*7df0*/  SHF.R.U64 R34, R34, 0x3, RZ ;  /* 0x0000000322227819 */ /* 0x000fe400000012ff */
[----:B------:R-:W-:Y:S02]  /*7e00*/  LOP3.LUT R14, R14, R139, RZ, 0x3c, !PT ;  /* 0x0000008b0e0e7212 */ /* 0x000fe400078e3cff */
[----:B------:R-:W-:Y:S02]  /*7e10*/  LOP3.LUT R24, R24, R141, RZ, 0x3c, !PT ;  /* 0x0000008d18187212 */ /* 0x000fe400078e3cff */
[----:B------:R-:W-:Y:S02]  /*7e20*/  LOP3.LUT R26, R26, R143, RZ, 0x3c, !PT ;  /* 0x0000008f1a1a7212 */ /* 0x000fe400078e3cff */
[----:B------:R-:W-:Y:S02]  /*7e30*/  LOP3.LUT R36, R36, R151, RZ, 0x3c, !PT ;  /* 0x0000009724247212 */ /* 0x000fe400078e3cff */
[----:B------:R-:W-:-:S02]  /*7e40*/  LOP3.LUT R30, R30, R145, RZ, 0x3c, !PT ;  /* 0x000000911e1e7212 */ /* 0x000fc400078e3cff */
[----:B------:R-:W-:Y:S01]  /*7e50*/  LOP3.LUT R28, R38, R153, RZ, 0x3c, !PT ;  /* 0x00000099261c7212 */ /* 0x000fe200078e3cff */
[----:B------:R0:W-:Y:S01]  /*7e60*/  STSM.16.M88.4 [R137], R4 ;  /* 0x0000000489007844 */ /* 0x0001e20000000200 */
[----:B------:R-:W-:Y:S02]  /*7e70*/  LOP3.LUT R32, R32, R147, RZ, 0x3c, !PT ;  /* 0x0000009320207212 */ /* 0x000fe400078e3cff */
[----:B------:R-:W-:Y:S02]  /*7e80*/  LOP3.LUT R34, R34, R149, RZ, 0x3c, !PT ;  /* 0x0000009522227212 */ /* 0x000fe400078e3cff */
[----:B------:R-:W-:Y:S02]  /*7e90*/  MOV R135, R8 ;  /* 0x0000000800877202 */ /* 0x000fe40000000f00 */
[----:B------:R-:W-:Y:S02]  /*7ea0*/  MOV R133, R10 ;  /* 0x0000000a00857202 */ /* 0x000fe40000000f00 */
[----:B------:R-:W-:-:S02]  /*7eb0*/  MOV R126, R12 ;  /* 0x0000000c007e7202 */ /* 0x000fc40000000f00 */
[----:B------:R-:W-:Y:S02]  /*7ec0*/  MOV R123, R14 ;  /* 0x0000000e007b7202 */ /* 0x000fe40000000f00 */
[----:B------:R-:W-:Y:S02]  /*7ed0*/  F2FP.F16.F32.PACK_AB R8, R41, R40 ;  /* 0x000000282908723e */ /* 0x000fe400000000ff */
[----:B------:R-:W-:Y:S02]  /*7ee0*/  F2FP.F16.F32.PACK_AB R9, R128, R127 ;  /* 0x0000007f8009723e */ /* 0x000fe400000000ff */
[----:B0-----:R-:W-:Y:S02]  /*7ef0*/  F2FP.F16.F32.PACK_AB R4, R124, R121 ;  /* 0x000000797c04723e */ /* 0x001fe400000000ff */
[----:B------:R-:W-:Y:S02]  /*7f00*/  F2FP.F16.F32.PACK_AB R5, R132, R131 ;  /* 0x000000838405723e */ /* 0x000fe400000000ff */
[----:B------:R-:W-:-:S02]  /*7f10*/  F2FP.F16.F32.PACK_AB R6, R122, R3 ;  /* 0x000000037a06723e */ /* 0x000fc400000000ff */
[----:B------:R-:W-:Y:S02]  /*7f20*/  F2FP.F16.F32.PACK_AB R7, R134, R129 ;  /* 0x000000818607723e */ /* 0x000fe400000000ff */
[----:B------:R-:W-:Y:S02]  /*7f30*/  F2FP.F16.F32.PACK_AB R10, R45, R44 ;  /* 0x0000002c2d0a723e */ /* 0x000fe400000000ff */
[----:B------:R-:W-:Y:S01]  /*7f40*/  F2FP.F16.F32.PACK_AB R11, R130, R125 ;  /* 0x0000007d820b723e */ /* 0x000fe200000000ff */
[----:B------:R0:W-:Y:S01]  /*7f50*/  STSM.16.M88.4 [R135], R4 ;  /* 0x0000000487007844 */ /* 0x0001e20000000200 */
[----:B------:R-:W-:Y:S02]  /*7f60*/  MOV R120, R24 ;  /* 0x0000001800787202 */ /* 0x000fe40000000f00 */
[----:B------:R-:W-:Y:S01]  /*7f70*/  MOV R103, R26 ;  /* 0x0000001a00677202 */ /* 0x000fe20000000f00 */
[----:B------:R1:W-:Y:S01]  /*7f80*/  STSM.16.M88.4 [R133], R8 ;  /* 0x0000000885007844 */ /* 0x0003e20000000200 */
[----:B------:R-:W-:-:S02]  /*7f90*/  MOV R37, R36 ;  /* 0x0000002400257202 */ /* 0x000fc40000000f00 */
[----:B------:R-:W-:Y:S02]  /*7fa0*/  F2FP.F16.F32.PACK_AB R12, R49, R48 ;  /* 0x00000030310c723e */ /* 0x000fe400000000ff */
[----:B------:R-:W-:Y:S02]  /*7fb0*/  F2FP.F16.F32.PACK_AB R13, R51, R50 ;  /* 0x00000032330d723e */ /* 0x000fe400000000ff */
[----:B------:R-:W-:Y:S02]  /*7fc0*/  F2FP.F16.F32.PACK_AB R14, R53, R52 ;  /* 0x00000034350e723e */ /* 0x000fe400000000ff */
[----:B------:R-:W-:Y:S02]  /*7fd0*/  F2FP.F16.F32.PACK_AB R15, R55, R54 ;  /* 0x00000036370f723e */ /* 0x000fe400000000ff */
[----:B------:R-:W-:Y:S02]  /*7fe0*/  MOV R102, R30 ;  /* 0x0000001e00667202 */ /* 0x000fe40000000f00 */
[----:B------:R-:W-:Y:S01]  /*7ff0*/  F2FP.F16.F32.PACK_AB R24, R57, R56 ;  /* 0x000000383918723e */ /* 0x000fe200000000ff */
[----:B------:R-:W-:Y:S01]  /*8000*/  STSM.16.M88.4 [R126], R12 ;  /* 0x0000000c7e007844 */ /* 0x000fe20000000200 */
[----:B------:R-:W-:-:S02]  /*8010*/  F2FP.F16.F32.PACK_AB R25, R59, R58 ;  /* 0x0000003a3b19723e */ /* 0x000fc400000000ff */
[----:B------:R-:W-:Y:S02]  /*8020*/  F2FP.F16.F32.PACK_AB R26, R61, R60 ;  /* 0x0000003c3d1a723e */ /* 0x000fe400000000ff */
[----:B------:R-:W-:Y:S02]  /*8030*/  F2FP.F16.F32.PACK_AB R27, R63, R62 ;  /* 0x0000003e3f1b723e */ /* 0x000fe400000000ff */
[----:B------:R-:W-:Y:S02]  /*8040*/  MOV R36, R28 ;  /* 0x0000001c00247202 */ /* 0x000fe40000000f00 */
[----:B------:R-:W-:Y:S01]  /*8050*/  MOV R47, R32 ;  /* 0x00000020002f7202 */ /* 0x000fe20000000f00 */
[----:B------:R-:W-:Y:S01]  /*8060*/  STSM.16.M88.4 [R123], R24 ;  /* 0x000000187b007844 */ /* 0x000fe20000000200 */
[----:B------:R-:W-:Y:S02]  /*8070*/  MOV R38, R34 ;  /* 0x0000002200267202 */ /* 0x000fe40000000f00 */
[----:B------:R-:W-:-:S02]  /*8080*/  F2FP.F16.F32.PACK_AB R28, R65, R64 ;  /* 0x00000040411c723e */ /* 0x000fc400000000ff */
[----:B------:R-:W-:Y:S02]  /*8090*/  F2FP.F16.F32.PACK_AB R29, R67, R66 ;  /* 0x00000042431d723e */ /* 0x000fe400000000ff */
[----:B------:R-:W-:Y:S02]  /*80a0*/  F2FP.F16.F32.PACK_AB R30, R69, R68 ;  /* 0x00000044451e723e */ /* 0x000fe400000000ff */
[----:B------:R-:W-:Y:S01]  /*80b0*/  F2FP.F16.F32.PACK_AB R31, R71, R70 ;  /* 0x00000046471f723e */ /* 0x000fe200000000ff */
[----:B------:R-:W-:Y:S01]  /*80c0*/  UISETP.NE.U32.AND UP1, UPT, UR8, URZ, UPT ;  /* 0x0000003f0800728c */ /* 0x000fe2000bf25070 */
[----:B------:R-:W-:Y:S01]  /*80d0*/  F2FP.F16.F32.PACK_AB R32, R73, R72 ;  /* 0x000000484920723e */ /* 0x000fe200000000ff */
[----:B------:R-:W2:Y:S01]  /*80e0*/  LDC R68, c[0x0][0xbe8] ;  /* 0x0002fa00ff447b82 */ /* 0x000ea20000000800 */
[----:B------:R-:W-:Y:S01]  /*80f0*/  F2FP.F16.F32.PACK_AB R33, R75, R74 ;  /* 0x0000004a4b21723e */ /* 0x000fe200000000ff */
[----:B------:R-:W-:Y:S01]  /*8100*/  STSM.16.M88.4 [R120], R28 ;  /* 0x0000001c78007844 */ /* 0x000fe20000000200 */
[----:B------:R-:W-:-:S02]  /*8110*/  F2FP.F16.F32.PACK_AB R34, R77, R76 ;  /* 0x0000004c4d22723e */ /* 0x000fc400000000ff */
[----:B------:R-:W-:Y:S02]  /*8120*/  F2FP.F16.F32.PACK_AB R35, R79, R78 ;  /* 0x0000004e4f23723e */ /* 0x000fe400000000ff */
[----:B0-----:R-:W-:Y:S02]  /*8130*/  F2FP.F16.F32.PACK_AB R4, R81, R80 ;  /* 0x000000505104723e */ /* 0x001fe400000000ff */
[----:B------:R-:W-:Y:S01]  /*8140*/  F2FP.F16.F32.PACK_AB R5, R83, R82 ;  /* 0x000000525305723e */ /* 0x000fe200000000ff */
[----:B------:R-:W-:Y:S01]  /*8150*/  STSM.16.M88.4 [R103], R32 ;  /* 0x0000002067007844 */ /* 0x000fe20000000200 */
[----:B------:R-:W-:Y:S02]  /*8160*/  F2FP.F16.F32.PACK_AB R6, R85, R84 ;  /* 0x000000545506723e */ /* 0x000fe400000000ff */
[----:B------:R-:W-:Y:S02]  /*8170*/  F2FP.F16.F32.PACK_AB R7, R87, R86 ;  /* 0x000000565707723e */ /* 0x000fe400000000ff */
[----:B-1----:R-:W-:-:S02]  /*8180*/  F2FP.F16.F32.PACK_AB R8, R89, R88 ;  /* 0x000000585908723e */ /* 0x002fc400000000ff */
[----:B------:R-:W-:Y:S01]  /*8190*/  F2FP.F16.F32.PACK_AB R9, R91, R90 ;  /* 0x0000005a5b09723e */ /* 0x000fe200000000ff */
[----:B------:R0:W-:Y:S01]  /*81a0*/  STSM.16.M88.4 [R102], R4 ;  /* 0x0000000466007844 */ /* 0x0001e20000000200 */
[----:B------:R-:W-:Y:S02]  /*81b0*/  F2FP.F16.F32.PACK_AB R10, R93, R92 ;  /* 0x0000005c5d0a723e */ /* 0x000fe400000000ff */
[----:B------:R-:W-:Y:S02]  /*81c0*/  F2FP.F16.F32.PACK_AB R11, R95, R94 ;  /* 0x0000005e5f0b723e */ /* 0x000fe400000000ff */
[----:B------:R-:W-:-:S03]  /*81d0*/  PLOP3.LUT P0, PT, PT, PT, UP0, 0x80, 0x0 ;  /* 0x000000000000781c */ /* 0x000fc60003f0f008 */
[----:B------:R1:W-:Y:S04]  /*81e0*/  STSM.16.M88.4 [R47], R8 ;  /* 0x000000082f007844 */ /* 0x0003e80000000200 */
[----:B------:R3:W-:Y:S04]  /*81f0*/  STSM.16.M88.4 [R38], R96 ;  /* 0x0000006026007844 */ /* 0x0007e80000000200 */
[----:B------:R3:W-:Y:S01]  /*8200*/  STSM.16.M88.4 [R37], R104 ;  /* 0x0000006825007844 */ /* 0x0007e20000000200 */
[----:B0-----:R-:W-:Y:S01]  /*8210*/  MOV R4, UR4 ;  /* 0x0000000400047c02 */ /* 0x001fe20008000f00 */
[----:B------:R-:W-:-:S02]  /*8220*/  IMAD.U32 R5, RZ, RZ, UR7 ;  /* 0x00000007ff057e24 */ /* 0x000fc4000f8e00ff */
[----:B------:R3:W-:Y:S01]  /*8230*/  STSM.16.M88.4 [R36], R112 ;  /* 0x0000007024007844 */ /* 0x0007e20000000200 */
[----:B------:R-:W-:Y:S06]  /*8240*/  BAR.SYNC.DEFER_BLOCKING 0x1, 0x100 ;  /* 0x0044000000007b1d */ /* 0x000fec0000010000 */
[----:B------:R-:W4:Y:S01]  /*8250*/  @P0 LDG.E R3, desc[UR36][R4.64] ;  /* 0x0000002404030981 */ /* 0x000f22000c1e1900 */
[----:B------:R-:W-:Y:S01]  /*8260*/  UISETP.NE.AND.EX UP1, UPT, UR9, URZ, UPT, UP1 ;  /* 0x0000003f0900728c */ /* 0x000fe2000bf25310 */
[----:B--2---:R-:W-:Y:S01]  /*8270*/  ISETP.NE.AND P1, PT, R68, 0x1, PT ;  /* 0x000000014400780c */ /* 0x004fe20003f25270 */
[----:B------:R-:W-:Y:S01]  /*8280*/  ULDC UR7, c[0x0][0xa88] ;  /* 0x0002a20000077ab9 */ /* 0x000fe20000000800 */
[----:B------:R-:W-:Y:S01]  /*8290*/  UMOV UR4, URZ ;  /* 0x0000003f00047c82 */ /* 0x000fe20008000000 */
[----:B-1----:R-:W-:-:S02]  /*82a0*/  MOV R9, UR12 ;  /* 0x0000000c00097c02 */ /* 0x002fc40008000f00 */
[----:B------:R-:W-:-:S05]  /*82b0*/  PLOP3.LUT P2, PT, PT, PT, UP1, 0x80, 0x0 ;  /* 0x000000000000781c */ /* 0x000fca0003f4f018 */
[----:B------:R-:W-:-:S03]  /*82c0*/  @UP1 UIADD3 UR8, UP2, UR10, UR8, URZ ;  /* 0x000000080a081290 */ /* 0x000fc6000ff5e03f */
[----:B------:R-:W0:Y:S01]  /*82d0*/  @P1 LDC R6, c[0x0][0xbec] ;  /* 0x0002fb00ff061b82 */ /* 0x000e220000000800 */
[----:B------:R-:W-:Y:S02]  /*82e0*/  @UP1 UIADD3.X UR9, UR11, UR9, URZ, UP2, !UPT ;  /* 0x000000090b091290 */ /* 0x000fe400097fe43f */
[----:B------:R-:W-:-:S04]  /*82f0*/  IMAD.U32 R10, RZ, RZ, UR8 ;  /* 0x00000008ff0a7e24 */ /* 0x000fc8000f8e00ff */
[----:B------:R-:W-:Y:S01]  /*8300*/  IMAD.U32 R11, RZ, RZ, UR9 ;  /* 0x00000009ff0b7e24 */ /* 0x000fe2000f8e00ff */
[----:B------:R-:W1:Y:S01]  /*8310*/  @P1 LDC R8, c[0x0][0xbf0] ;  /* 0x0002fc00ff081b82 */ /* 0x000e620000000800 */
[----:B----4-:R-:W-:Y:S01]  /*8320*/  @P0 R2UR UR4, R3 ;  /* 0x00000000030402ca */ /* 0x010fe200000e0000 */
[----:B------:R-:W-:-:S06]  /*8330*/  IMAD.U32 R3, RZ, RZ, UR7 ;  /* 0x00000007ff037e24 */ /* 0x000fcc000f8e00ff */
[----:B------:R3:W5:Y:S01]  /*8340*/  @P2 LDG.E R3, desc[UR36][R10.64] ;  /* 0x000000240a032981 */ /* 0x000762000c1e1900 */
[----:B01----:R-:W-:Y:S07]  /*8350*/  @P2 BRA `(.L_x_217) ;  /* 0x0000000000102947 */ /* 0x003fee0003800000 */
[----:B------:R-:W-:Y:S05]  /*8360*/  @!P0 BRA `(.L_x_217) ;  /* 0x00000000000c8947 */ /* 0x000fea0003800000 */
[----:B---3--:R-:W2:Y:S04]  /*8370*/  LDG.E R10, desc[UR36][R4.64] ;  /* 0x00000024040a7981 */ /* 0x008ea8000c1e1900 */
[----:B-----5:R-:W2:Y:S02]  /*8380*/  LDG.E R3, desc[UR36][R4.64+0x4] ;  /* 0x0000042404037981 */ /* 0x020ea4000c1e1900 */
[----:B--2---:R-:W-:-:S07]  /*8390*/  IMAD.IADD R3, R3, 0x1, -R10 ;  /* 0x0000000103037824 */ /* 0x004fce00078e0a0a */
.L_x_217:
[----:B------:R-:W-:Y:S01]  /*83a0*/  R2UR UR15, R192 ;  /* 0x00000000c00f72ca */ /* 0x000fe200000e0000 */
[----:B------:R-:W-:Y:S01]  /*83b0*/  USHF.R.S32.HI UR14, URZ, 0x1f, UR61 ;  /* 0x0000001f3f0e7899 */ /* 0x000fe2000801143d */
[----:B------:R-:W-:Y:S01]  /*83c0*/  IMAD R9, R9, 0x80, R198 ;  /* 0x0000008009097824 */ /* 0x000fe200078e02c6 */
[----:B------:R-:W-:Y:S01]  /*83d0*/  ULDC.64 UR12, c[0x0][0xb90] ;  /* 0x0002e400000c7ab9 */ /* 0x000fe20000000a00 */
[----:B------:R-:W-:Y:S01]  /*83e0*/  USHF.R.S32.HI UR11, URZ, 0x1f, UR4 ;  /* 0x0000001f3f0b7899 */ /* 0x000fe20008011404 */
[----:B------:R-:W-:Y:S01]  /*83f0*/  R2UR UR16, R22 ;  /* 0x00000000161072ca */ /* 0x000fe200000e0000 */
[----:B------:R-:W-:Y:S01]  /*8400*/  UIMAD UR7, UR14, UR12, URZ ;  /* 0x0000000c0e0772a4 */ /* 0x000fe2000f8e023f */
[----:B------:R-:W-:Y:S01]  /*8410*/  @P1 IMAD.HI.U32 R5, R9, R6, RZ ;  /* 0x0000000609051227 */ /* 0x000fe200078e00ff */
[----:B------:R-:W-:Y:S01]  /*8420*/  UMOV UR10, UR4 ;  /* 0x00000004000a7c82 */ /* 0x000fe20008000000 */
[----:B------:R-:W-:Y:S02]  /*8430*/  USEL UR60, UR60, URZ, !UP0 ;  /* 0x0000003f3c3c7287 */ /* 0x000fe4000c000000 */
[----:B------:R-:W-:Y:S01]  /*8440*/  UIMAD.WIDE.U32 UR8, UR61, UR12, UR10 ;  /* 0x0000000c3d0872a5 */ /* 0x000fe2000f8e000a */
[----:B------:R-:W-:Y:S01]  /*8450*/  IMAD.MOV.U32 R4, RZ, RZ, R9 ;  /* 0x000000ffff047224 */ /* 0x000fe200078e0009 */
[----:B------:R-:W-:Y:S01]  /*8460*/  UIMAD UR7, UR61, UR13, UR7 ;  /* 0x0000000d3d0772a4 */ /* 0x000fe2000f8e0207 */
[----:B------:R-:W-:Y:S01]  /*8470*/  @P1 SHF.R.U32.HI R4, RZ, R8, R5 ;  /* 0x00000008ff041219 */ /* 0x000fe20000011605 */
[----:B------:R-:W-:Y:S01]  /*8480*/  USEL UR15, UR15, URZ, !UP0 ;  /* 0x0000003f0f0f7287 */ /* 0x000fe2000c000000 */
[----:B------:R-:W-:Y:S01]  /*8490*/  IMAD R5, R23, 0x40, R16 ;  /* 0x0000004017057824 */ /* 0x000fe200078e0210 */
[----:B------:R-:W-:Y:S01]  /*84a0*/  ULDC.64 UR12, c[0x0][0xb98] ;  /* 0x0002e600000c7ab9 */ /* 0x000fe20000000a00 */
[----:B------:R-:W-:Y:S01]  /*84b0*/  UIADD3 UR9, UR9, UR7, URZ ;  /* 0x0000000709097290 */ /* 0x000fe2000fffe03f */
[----:B------:R-:W-:Y:S01]  /*84c0*/  IADD3 R7, -R4, RZ, RZ ;  /* 0x000000ff04077210 */ /* 0x000fe20007ffe1ff */
[----:B------:R-:W-:Y:S01]  /*84d0*/  UIMAD UR7, UR15, UR12, URZ ;  /* 0x0000000c0f0772a4 */ /* 0x000fe2000f8e023f */
[----:B------:R-:W-:Y:S01]  /*84e0*/  IMAD.WIDE R20, R5, 0x2, R20 ;  /* 0x0000000205147825 */ /* 0x000fe200078e0214 */
[----:B------:R-:W-:Y:S01]  /*84f0*/  UIMAD.WIDE.U32 UR8, UR60, UR12, UR8 ;  /* 0x0000000c3c0872a5 */ /* 0x000fe2000f8e0008 */
[----:B------:R-:W-:Y:S01]  /*8500*/  SHF.R.S32.HI R5, RZ, 0x1f, R4 ;  /* 0x0000001fff057819 */ /* 0x000fe20000011404 */
[----:B------:R-:W-:Y:S01]  /*8510*/  UIMAD UR7, UR60, UR13, UR7 ;  /* 0x0000000d3c0772a4 */ /* 0x000fe2000f8e0207 */
[----:B------:R-:W-:Y:S01]  /*8520*/  IMAD R7, R68, R7, R9 ;  /* 0x0000000744077224 */ /* 0x000fe200078e0209 */
[----:B---3--:R-:W-:Y:S01]  /*8530*/  IADD3 R11, P6, R20, 0x2000, RZ ;  /* 0x00002000140b7810 */ /* 0x008fe20007fde0ff */
[----:B-----5:R-:W-:Y:S01]  /*8540*/  IMAD R43, R3, R68, RZ ;  /* 0x00000044032b7224 */ /* 0x020fe200078e02ff */
[----:B------:R-:W-:Y:S01]  /*8550*/  IADD3 R4, P0, R4, UR8, RZ ;  /* 0x0000000804047c10 */ /* 0x000fe2000ff1e0ff */
[----:B------:R-:W-:Y:S01]  /*8560*/  ULDC.64 UR12, c[0x0][0xaa0] ;  /* 0x0002a800000c7ab9 */ /* 0x000fe20000000a00 */
[----:B------:R-:W-:Y:S01]  /*8570*/  IMAD.U32 R6, RZ, RZ, UR7 ;  /* 0x00000007ff067e24 */ /* 0x000fe2000f8e00ff */
[----:B------:R-:W-:-:S02]  /*8580*/  LOP3.LUT R8, R11, 0x380, RZ, 0xc0, !PT ;  /* 0x000003800b087812 */ /* 0x000fc400078ec0ff */
[----:B------:R-:W-:Y:S02]  /*8590*/  IADD3 R13, P2, R20, 0x1000, RZ ;  /* 0x00001000140d7810 */ /* 0x000fe40007f5e0ff */
[----:B------:R-:W-:Y:S01]  /*85a0*/  IADD3.X R5, R5, UR9, R6, P0, !PT ;  /* 0x0000000905057c10 */ /* 0x000fe200087fe406 */
[----:B------:R-:W-:Y:S01]  /*85b0*/  ULDC.64 UR8, c[0x0][0xb88] ;  /* 0x0002e20000087ab9 */ /* 0x000fe20000000a00 */
[----:B------:R-:W-:Y:S02]  /*85c0*/  SHF.R.S32.HI R6, RZ, 0x1f, R7 ;  /* 0x0000001fff067819 */ /* 0x000fe40000011407 */
[----:B------:R-:W-:Y:S01]  /*85d0*/  SHF.R.U64 R8, R8, 0x3, RZ ;  /* 0x0000000308087819 */ /* 0x000fe200000012ff */
[----:B------:R-:W-:Y:S01]  /*85e0*/  IMAD.WIDE.U32 R4, R7, UR8, R4 ;  /* 0x0000000807047c25 */ /* 0x000fe2000f8e0004 */
[----:B------:R-:W-:Y:S02]  /*85f0*/  LOP3.LUT R12, R13, 0x380, RZ, 0xc0, !PT ;  /* 0x000003800d0c7812 */ /* 0x000fe400078ec0ff */
[----:B------:R-:W-:Y:S01]  /*8600*/  LOP3.LUT R8, R8, R11, RZ, 0x3c, !PT ;  /* 0x0000000b08087212 */ /* 0x000fe200078e3cff */
[----:B------:R-:W-:Y:S01]  /*8610*/  IMAD R10, R6, UR8, RZ ;  /* 0x00000008060a7c24 */ /* 0x000fe2000f8e02ff */
[----:B------:R-:W-:-:S02]  /*8620*/  SHF.R.U64 R12, R12, 0x3, RZ ;  /* 0x000000030c0c7819 */ /* 0x000fc400000012ff */
[----:B------:R-:W-:Y:S01]  /*8630*/  IADD3 R45, P0, R20, 0x5000, RZ ;  /* 0x00005000142d7810 */ /* 0x000fe20007f1e0ff */
[----:B------:R-:W-:Y:S01]  /*8640*/  IMAD R11, R7, UR9, R10 ;  /* 0x00000009070b7c24 */ /* 0x000fe2000f8e020a */
[----:B------:R-:W-:Y:S01]  /*8650*/  ULDC.64 UR8, c[0x0][0xb50] ;  /* 0x0002d40000087ab9 */ /* 0x000fe20000000a00 */
[----:B------:R-:W-:Y:S01]  /*8660*/  LOP3.LUT R12, R12, R13, RZ, 0x3c, !PT ;  /* 0x0000000d0c0c7212 */ /* 0x000fe200078e3cff */
[----:B------:R-:W-:Y:S01]  /*8670*/  IMAD.X R13, RZ, RZ, R21, P2 ;  /* 0x000000ffff0d7224 */ /* 0x000fe200010e0615 */
[----:B------:R-:W-:Y:S01]  /*8680*/  LOP3.LUT R44, R45, 0x380, RZ, 0xc0, !PT ;  /* 0x000003802d2c7812 */ /* 0x000fe200078ec0ff */
[----:B------:R-:W-:Y:S01]  /*8690*/  IMAD.IADD R5, R5, 0x1, R11 ;  /* 0x0000000105057824 */ /* 0x000fe200078e020b */
[----:B------:R-:W-:Y:S02]  /*86a0*/  LEA R11, P3, R4, UR8, 0x2 ;  /* 0x00000008040b7c11 */ /* 0x000fe4000f8610ff */
[----:B------:R-:W-:Y:S02]  /*86b0*/  IADD3 R25, P2, R20, 0x7000, RZ ;  /* 0x0000700014197810 */ /* 0x000fe40007f5e0ff */
[----:B------:R-:W-:Y:S01]  /*86c0*/  LEA.HI.X R14, R4, UR9, R5, 0x2, P3 ;  /* 0x00000009040e7c11 */ /* 0x000fe200098f1405 */
[----:B------:R-:W-:Y:S01]  /*86d0*/  SHFL.IDX PT, R36, R11, RZ, 0x1c1f ;  /* 0x001c1fff0b247589 */ /* 0x000fe200000e0000 */
[----:B------:R-:W-:Y:S01]  /*86e0*/  IADD3 R33, P3, R20, 0x6000, RZ ;  /* 0x0000600014217810 */ /* 0x000fe20007f7e0ff */
[----:B------:R-:W-:Y:S01]  /*86f0*/  IMAD.U32 R5, RZ, RZ, UR16 ;  /* 0x00000010ff057e24 */ /* 0x000fe2000f8e00ff */
[----:B------:R-:W-:Y:S01]  /*8700*/  SHF.R.U64 R44, R44, 0x3, RZ ;  /* 0x000000032c2c7819 */ /* 0x000fe200000012ff */
[----:B------:R-:W0:Y:S01]  /*8710*/  SHFL.IDX PT, R37, R14, RZ, 0x1c1f ;  /* 0x001c1fff0e257589 */ /* 0x000e2200000e0000 */
[----:B------:R-:W-:Y:S01]  /*8720*/  LOP3.LUT R32, R33, 0x380, RZ, 0xc0, !PT ;  /* 0x0000038021207812 */ /* 0x000fe200078ec0ff */
[----:B------:R-:W-:Y:S01]  /*8730*/  IMAD R22, R5, 0x80, R196 ;  /* 0x0000008005167824 */ /* 0x000fe200078e02c4 */
[----:B------:R-:W-:Y:S01]  /*8740*/  LOP3.LUT R24, R25, 0x380, RZ, 0xc0, !PT ;  /* 0x0000038019187812 */ /* 0x000fe200078ec0ff */
[----:B------:R-:W-:Y:S01]  /*8750*/  SHFL.IDX PT, R40, R11, 0x1, 0x1c1f ;  /* 0x003c1f000b287f89 */ /* 0x000fe200000e0000 */
[----:B------:R-:W-:-:S02]  /*8760*/  SHF.R.U64 R32, R32, 0x3, RZ ;  /* 0x0000000320207819 */ /* 0x000fc400000012ff */
[----:B------:R-:W-:Y:S01]  /*8770*/  LOP3.LUT R44, R44, R45, RZ, 0x3c, !PT ;  /* 0x0000002d2c2c7212 */ /* 0x000fe200078e3cff */
[--C-:B------:R-:W-:Y:S01]  /*8780*/  IMAD.X R45, RZ, RZ, R21.reuse, P0 ;  /* 0x000000ffff2d7224 */ /* 0x100fe200000e0615 */
[----:B------:R-:W-:Y:S01]  /*8790*/  LOP3.LUT R32, R32, R33, RZ, 0x3c, !PT ;  /* 0x0000002120207212 */ /* 0x000fe200078e3cff */
[----:B------:R-:W-:Y:S01]  /*87a0*/  IMAD.X R33, RZ, RZ, R21, P3 ;  /* 0x000000ffff217224 */ /* 0x000fe200018e0615 */
[----:B------:R-:W-:Y:S01]  /*87b0*/  SHF.R.U64 R24, R24, 0x3, RZ ;  /* 0x0000000318187819 */ /* 0x000fe200000012ff */
[----:B------:R-:W1:Y:S01]  /*87c0*/  SHFL.IDX PT, R41, R14, 0x1, 0x1c1f ;  /* 0x003c1f000e297f89 */ /* 0x000e6200000e0000 */
[----:B------:R-:W-:Y:S02]  /*87d0*/  IADD3 R10, P3, R20, 0xb000, RZ ;  /* 0x0000b000140a7810 */ /* 0x000fe40007f7e0ff */
[----:B------:R-:W-:Y:S02]  /*87e0*/  LOP3.LUT P0, RZ, R194, 0x3, RZ, 0xc0, !PT ;  /* 0x00000003c2ff7812 */ /* 0x000fe4000780c0ff */
[----:B------:R-:W-:-:S02]  /*87f0*/  IADD3 R9, P5, R20, 0x3000, RZ ;  /* 0x0000300014097810 */ /* 0x000fc40007fbe0ff */
[----:B------:R-:W-:Y:S01]  /*8800*/  IADD3 R53, P4, R20, 0x4000, RZ ;  /* 0x0000400014357810 */ /* 0x000fe20007f9e0ff */
[----:B------:R-:W-:Y:S01]  /*8810*/  UIMAD UR7, UR11, UR12, URZ ;  /* 0x0000000c0b0772a4 */ /* 0x000fe2000f8e023f */
[----:B------:R-:W-:Y:S01]  /*8820*/  LOP3.LUT R24, R24, R25, RZ, 0x3c, !PT ;  /* 0x0000001918187212 */ /* 0x000fe200078e3cff */
[--C-:B------:R-:W-:Y:S01]  /*8830*/  IMAD.X R25, RZ, RZ, R21.reuse, P2 ;  /* 0x000000ffff197224 */ /* 0x100fe200010e0615 */
[----:B------:R-:W-:Y:S01]  /*8840*/  LOP3.LUT R3, R10, 0x380, RZ, 0xc0, !PT ;  /* 0x000003800a037812 */ /* 0x000fe200078ec0ff */
[----:B------:R-:W-:Y:S01]  /*8850*/  UIMAD.WIDE.U32 UR8, UR4, UR12, URZ ;  /* 0x0000000c040872a5 */ /* 0x000fe2000f8e003f */
[----:B------:R-:W-:Y:S01]  /*8860*/  ISETP.GE.OR P2, PT, R22, R43, P0 ;  /* 0x0000002b1600720c */ /* 0x000fe20000746670 */
[----:B------:R-:W-:Y:S01]  /*8870*/  IMAD.X R49, RZ, RZ, R21, P3 ;  /* 0x000000ffff317224 */ /* 0x000fe200018e0615 */
[----:B------:R-:W-:Y:S01]  /*8880*/  LOP3.LUT R6, R9, 0x380, RZ, 0xc0, !PT ;  /* 0x0000038009067812 */ /* 0x000fe200078ec0ff */
[----:B------:R-:W-:Y:S01]  /*8890*/  ULDC.64 UR10, c[0x0][0xae8] ;  /* 0x0002ba00000a7ab9 */ /* 0x000fe20000000a00 */
[----:B------:R-:W-:-:S02]  /*88a0*/  LOP3.LUT R52, R53, 0x380, RZ, 0xc0, !PT ;  /* 0x0000038035347812 */ /* 0x000fc400078ec0ff */
[----:B------:R-:W-:Y:S02]  /*88b0*/  SHF.R.U64 R3, R3, 0x3, RZ ;  /* 0x0000000303037819 */ /* 0x000fe400000012ff */
[----:B------:R-:W-:Y:S02]  /*88c0*/  SHF.R.U64 R6, R6, 0x3, RZ ;  /* 0x0000000306067819 */ /* 0x000fe400000012ff */
[----:B------:R-:W-:Y:S02]  /*88d0*/  SHF.R.U64 R52, R52, 0x3, RZ ;  /* 0x0000000334347819 */ /* 0x000fe400000012ff */
[----:B------:R-:W-:Y:S01]  /*88e0*/  IADD3 R4, R22, 0x8, RZ ;  /* 0x0000000816047810 */ /* 0x000fe20007ffe0ff */
[----:B0-----:R0:W-:Y:S01]  /*88f0*/  @!P2 ST.E desc[UR36][R36.64], R0 ;  /* 0x000000002400a985 */ /* 0x0011e2000c101924 */
[----:B------:R-:W-:Y:S02]  /*8900*/  LOP3.LUT R48, R3, R10, RZ, 0x3c, !PT ;  /* 0x0000000a03307212 */ /* 0x000fe400078e3cff */
[----:B------:R-:W-:Y:S01]  /*8910*/  LOP3.LUT R6, R6, R9, RZ, 0x3c, !PT ;  /* 0x0000000906067212 */ /* 0x000fe200078e3cff */
[----:B------:R-:W2:Y:S01]  /*8920*/  @P1 LDC R3, c[0x0][0xbec] ;  /* 0x0002fb00ff031b82 */ /* 0x000ea20000000800 */
[----:B------:R-:W-:Y:S01]  /*8930*/  LOP3.LUT R52, R52, R53, RZ, 0x3c, !PT ;  /* 0x0000003534347212 */ /* 0x000fe200078e3cff */
[--C-:B------:R-:W-:Y:S01]  /*8940*/  IMAD.X R9, RZ, RZ, R21.reuse, P6 ;  /* 0x000000ffff097224 */ /* 0x100fe200030e0615 */
[----:B------:R-:W-:Y:S01]  /*8950*/  IADD3.X R7, RZ, R21, RZ, P5, !PT ;  /* 0x00000015ff077210 */ /* 0x000fe20002ffe4ff */
[----:B------:R-:W-:Y:S01]  /*8960*/  IMAD.X R53, RZ, RZ, R21, P4 ;  /* 0x000000ffff357224 */ /* 0x000fe200020e0615 */
[----:B------:R-:W-:-:S02]  /*8970*/  ISETP.GE.OR P0, PT, R4, R43, P0 ;  /* 0x0000002b0400720c */ /* 0x000fc40000706670 */
[C---:B------:R-:W-:Y:S01]  /*8980*/  IADD3 R65, P6, R20.reuse, 0x8000, RZ ;  /* 0x0000800014417810 */ /* 0x040fe20007fde0ff */
[----:B0-----:R-:W0:Y:S01]  /*8990*/  @P1 LDC R37, c[0x0][0xbf0] ;  /* 0x0002fc00ff251b82 */ /* 0x001e220000000800 */
[C---:B------:R-:W-:Y:S02]  /*89a0*/  IADD3 R61, P5, R20.reuse, 0x9000, RZ ;  /* 0x00009000143d7810 */ /* 0x040fe40007fbe0ff */
[C---:B------:R-:W-:Y:S02]  /*89b0*/  IADD3 R57, P4, R20.reuse, 0xa000, RZ ;  /* 0x0000a00014397810 */ /* 0x040fe40007f9e0ff */
[----:B------:R-:W-:Y:S02]  /*89c0*/  LOP3.LUT R5, R20, 0x380, RZ, 0xc0, !PT ;  /* 0x0000038014057812 */ /* 0x000fe400078ec0ff */
[----:B------:R-:W-:Y:S02]  /*89d0*/  LOP3.LUT R64, R65, 0x380, RZ, 0xc0, !PT ;  /* 0x0000038041407812 */ /* 0x000fe400078ec0ff */
[----:B------:R-:W-:Y:S01]  /*89e0*/  LOP3.LUT R60, R61, 0x380, RZ, 0xc0, !PT ;  /* 0x000003803d3c7812 */ /* 0x000fe200078ec0ff */
[----:B------:R-:W-:Y:S01]  /*89f0*/  UIMAD UR7, UR4, UR13, UR7 ;  /* 0x0000000d040772a4 */ /* 0x000fe2000f8e0207 */
[----:B------:R-:W-:Y:S01]  /*8a00*/  LOP3.LUT R56, R57, 0x380, RZ, 0xc0, !PT ;  /* 0x0000038039387812 */ /* 0x000fe200078ec0ff */
[----:B-1----:R1:W-:Y:S01]  /*8a10*/  @!P0 ST.E desc[UR36][R40.64], R2 ;  /* 0x0000000228008985 */ /* 0x0023e2000c101924 */
[----:B------:R-:W-:-:S02]  /*8a20*/  SHF.R.U64 R5, R5, 0x3, RZ ;  /* 0x0000000305057819 */ /* 0x000fc400000012ff */
[----:B------:R-:W-:Y:S02]  /*8a30*/  SHF.R.U64 R64, R64, 0x3, RZ ;  /* 0x0000000340407819 */ /* 0x000fe400000012ff */
[----:B------:R-:W-:Y:S01]  /*8a40*/  SHF.R.U64 R60, R60, 0x3, RZ ;  /* 0x000000033c3c7819 */ /* 0x000fe200000012ff */
[----:B------:R-:W-:Y:S01]  /*8a50*/  IMAD R0, R19, 0x20, R23 ;  /* 0x0000002013007824 */ /* 0x000fe200078e0217 */
[----:B------:R-:W-:Y:S01]  /*8a60*/  SHF.R.U64 R56, R56, 0x3, RZ ;  /* 0x0000000338387819 */ /* 0x000fe200000012ff */
[----:B------:R-:W-:Y:S01]  /*8a70*/  UIADD3 UR9, UR9, UR7, URZ ;  /* 0x0000000709097290 */ /* 0x000fe2000fffe03f */
[----:B------:R-:W-:Y:S01]  /*8a80*/  LOP3.LUT R20, R5, R20, RZ, 0x3c, !PT ;  /* 0x0000001405147212 */ /* 0x000fe200078e3cff */
[----:B------:R-:W-:Y:S01]  /*8a90*/  UIMAD UR4, UR14, UR10, URZ ;  /* 0x0000000a0e0472a4 */ /* 0x000fe2000f8e023f */
[----:B------:R-:W-:Y:S01]  /*8aa0*/  LOP3.LUT R64, R64, R65, RZ, 0x3c, !PT ;  /* 0x0000004140407212 */ /* 0x000fe200078e3cff */
[--C-:B------:R-:W-:Y:S01]  /*8ab0*/  IMAD.X R65, RZ, RZ, R21.reuse, P6 ;  /* 0x000000ffff417224 */ /* 0x100fe200030e0615 */
[----:B------:R-:W-:Y:S01]  /*8ac0*/  LOP3.LUT R60, R60, R61, RZ, 0x3c, !PT ;  /* 0x0000003d3c3c7212 */ /* 0x000fe200078e3cff */
[----:B------:R-:W-:Y:S01]  /*8ad0*/  IMAD.X R61, RZ, RZ, R21, P5 ;  /* 0x000000ffff3d7224 */ /* 0x000fe200028e0615 */
[----:B------:R-:W-:Y:S01]  /*8ae0*/  LOP3.LUT R56, R56, R57, RZ, 0x3c, !PT ;  /* 0x0000003938387212 */ /* 0x000fe200078e3cff */
[----:B------:R3:W5:Y:S01]  /*8af0*/  LD.E.128 R28, desc[UR36][R20.64] ;  /* 0x00000024141c7980 */ /* 0x000762000c101d00 */
[----:B------:R-:W-:Y:S01]  /*8b00*/  IADD3.X R57, RZ, R21, RZ, P4, !PT ;  /* 0x00000015ff397210 */ /* 0x000fe200027fe4ff */
[----:B------:R-:W-:-:S02]  /*8b10*/  UIMAD UR4, UR61, UR11, UR4 ;  /* 0x0000000b3d0472a4 */ /* 0x000fc4000f8e0204 */
[----:B------:R-:W-:Y:S01]  /*8b20*/  UIMAD.WIDE.U32 UR8, UR61, UR10, UR8 ;  /* 0x0000000a3d0872a5 */ /* 0x000fe2000f8e0008 */
[----:B------:R-:W5:Y:S02]  /*8b30*/  LD.E.128 R12, desc[UR36][R12.64] ;  /* 0x000000240c0c7980 */ /* 0x000f64000c101d00 */
[----:B------:R-:W-:Y:S02]  /*8b40*/  ULDC.64 UR10, c[0x0][0xaf0] ;  /* 0x0002bc00000a7ab9 */ /* 0x000fe40000000a00 */
[----:B------:R-:W5:Y:S01]  /*8b50*/  LD.E.128 R8, desc[UR36][R8.64] ;  /* 0x0000002408087980 */ /* 0x000f62000c101d00 */
[----:B---3--:R-:W-:-:S03]  /*8b60*/  IMAD.U32 R21, RZ, RZ, UR16 ;  /* 0x00000010ff157e24 */ /* 0x008fc6000f8e00ff */
[----:B------:R-:W5:Y:S01]  /*8b70*/  LD.E.128 R4, desc[UR36][R6.64] ;  /* 0x0000002406047980 */ /* 0x000f62000c101d00 */
[----:B------:R-:W-:Y:S01]  /*8b80*/  IMAD R20, R21, 0x80, R0 ;  /* 0x0000008015147824 */ /* 0x000fe200078e0200 */
[----:B------:R-:W-:Y:S02]  /*8b90*/  UIADD3 UR9, UR9, UR4, URZ ;  /* 0x0000000409097290 */ /* 0x000fe4000fffe03f */
[----:B------:R-:W5:Y:S01]  /*8ba0*/  LD.E.128 R52, desc[UR36][R52.64] ;  /* 0x0000002434347980 */ /* 0x000f62000c101d00 */
[----:B--2---:R-:W-:Y:S01]  /*8bb0*/  @P1 IMAD.HI.U32 R0, R20, R3, RZ ;  /* 0x0000000314001227 */ /* 0x004fe200078e00ff */
[----:B------:R-:W-:Y:S01]  /*8bc0*/  UIMAD UR4, UR15, UR10, URZ ;  /* 0x0000000a0f0472a4 */ /* 0x000fe2000f8e023f */
[----:B------:R-:W-:Y:S01]  /*8bd0*/  MOV R21, R20 ;  /* 0x0000001400157202 */ /* 0x000fe20000000f00 */
[----:B------:R-:W-:Y:S01]  /*8be0*/  UIMAD.WIDE.U32 UR8, UR60, UR10, UR8 ;  /* 0x0000000a3c0872a5 */ /* 0x000fe2000f8e0008 */
[----:B------:R-:W5:Y:S01]  /*8bf0*/  LD.E.128 R44, desc[UR36][R44.64] ;  /* 0x000000242c2c7980 */ /* 0x000f62000c101d00 */
[----:B0-----:R-:W-:Y:S01]  /*8c00*/  @P1 SHF.R.U32.HI R21, RZ, R37, R0 ;  /* 0x00000025ff151219 */ /* 0x001fe20000011600 */
[----:B------:R-:W-:-:S02]  /*8c10*/  UIMAD UR4, UR60, UR11, UR4 ;  /* 0x0000000b3c0472a4 */ /* 0x000fc4000f8e0204 */
[----:B------:R-:W5:Y:S01]  /*8c20*/  LD.E.128 R32, desc[UR36][R32.64] ;  /* 0x0000002420207980 */ /* 0x000f62000c101d00 */
[--C-:B------:R-:W-:Y:S01]  /*8c30*/  SHF.R.S32.HI R0, RZ, 0x1f, R21.reuse ;  /* 0x0000001fff007819 */ /* 0x100fe20000011415 */
[----:B------:R-:W-:Y:S01]  /*8c40*/  UIADD3 UR4, UR9, UR4, URZ ;  /* 0x0000000409047290 */ /* 0x000fe2000fffe03f */
[----:B------:R-:W-:Y:S01]  /*8c50*/  IMAD.MOV R37, RZ, RZ, -R21 ;  /* 0x000000ffff257224 */ /* 0x000fe200078e0a15 */
[----:B------:R-:W5:Y:S01]  /*8c60*/  LD.E.128 R24, desc[UR36][R24.64] ;  /* 0x0000002418187980 */ /* 0x000f62000c101d00 */
[----:B-1----:R-:W-:Y:S02]  /*8c70*/  IMAD.U32 R2, RZ, RZ, UR8 ;  /* 0x00000008ff027e24 */ /* 0x002fe4000f8e00ff */
[----:B------:R-:W-:Y:S01]  /*8c80*/  IMAD.U32 R3, RZ, RZ, UR9 ;  /* 0x00000009ff037e24 */ /* 0x000fe2000f8e00ff */
[----:B------:R-:W-:Y:S01]  /*8c90*/  ULDC.64 UR8, c[0x0][0xae0] ;  /* 0x0002b80000087ab9 */ /* 0x000fe20000000a00 */
[----:B------:R-:W-:Y:S01]  /*8ca0*/  IMAD R37, R68, R37, R20 ;  /* 0x0000002544257224 */ /* 0x000fe200078e0214 */
[----:B------:R-:W5:Y:S01]  /*8cb0*/  LD.E.128 R64, desc[UR36][R64.64] ;  /* 0x0000002440407980 */ /* 0x000f62000c101d00 */
[----:B------:R-:W-:-:S02]  /*8cc0*/  IMAD R0, R0, UR8, RZ ;  /* 0x0000000800007c24 */ /* 0x000fc4000f8e02ff */
[----:B------:R-:W-:Y:S01]  /*8cd0*/  IMAD.U32 R3, RZ, RZ, UR4 ;  /* 0x00000004ff037e24 */ /* 0x000fe2000f8e00ff */
[----:B------:R-:W5:Y:S01]  /*8ce0*/  LD.E.128 R60, desc[UR36][R60.64] ;  /* 0x000000243c3c7980 */ /* 0x000f62000c101d00 */
[----:B------:R-:W-:Y:S01]  /*8cf0*/  IMAD R41, R21, UR9, R0 ;  /* 0x0000000915297c24 */ /* 0x000fe2000f8e0200 */
[----:B------:R-:W-:Y:S02]  /*8d00*/  SHF.R.S32.HI R0, RZ, 0x1f, R37 ;  /* 0x0000001fff007819 */ /* 0x000fe40000011425 */
[----:B------:R-:W5:Y:S01]  /*8d10*/  LD.E.128 R56, desc[UR36][R56.64] ;  /* 0x0000002438387980 */ /* 0x000f62000c101d00 */
[----:B------:R-:W-:-:S03]  /*8d20*/  MOV R40, UR16 ;  /* 0x0000001000287c02 */ /* 0x000fc60008000f00 */
[----:B------:R-:W5:Y:S01]  /*8d30*/  LD.E.128 R48, desc[UR36][R48.64] ;  /* 0x0000002430307980 */ /* 0x000f62000c101d00 */
[----:B------:R-:W-:Y:S01]  /*8d40*/  IMAD.WIDE.U32 R2, R21, UR8, R2 ;  /* 0x0000000815027c25 */ /* 0x000fe2000f8e0002 */
[----:B------:R-:W-:Y:S01]  /*8d50*/  ULDC.64 UR8, c[0x0][0xad8] ;  /* 0x0002b60000087ab9 */ /* 0x000fe20000000a00 */
[----:B------:R-:W-:Y:S01]  /*8d60*/  @!PT LDS RZ, [RZ] ;  /* 0x00000000fffff984 */ /* 0x000fe20000000800 */
[----:B------:R-:W-:Y:S01]  /*8d70*/  @!PT LDS RZ, [RZ] ;  /* 0x00000000fffff984 */ /* 0x000fe20000000800 */
[----:B------:R-:W-:Y:S01]  /*8d80*/  @!PT LDS RZ, [RZ] ;  /* 0x00000000fffff984 */ /* 0x000fe20000000800 */
[----:B------:R-:W-:Y:S01]  /*8d90*/  @!PT LDS RZ, [RZ] ;  /* 0x00000000fffff984 */ /* 0x000fe20000000800 */
[----:B------:R0:W-:Y:S06]  /*8da0*/  MEMBAR.ALL.CTA ;  /* 0x0000000000007992 */ /* 0x0001ec0000008000 */
[----:B0-----:R-:W0:Y:S01]  /*8db0*/  FENCE.VIEW.ASYNC.S ;  /* 0x00000000000073c6 */ /* 0x001e220000000000 */
[----:B------:R-:W-:-:S02]  /*8dc0*/  IMAD.IADD R3, R3, 0x1, R41 ;  /* 0x0000000103037824 */ /* 0x000fc400078e0229 */
[----:B------:R-:W-:Y:S02]  /*8dd0*/  IMAD R20, R0, UR8, RZ ;  /* 0x0000000800147c24 */ /* 0x000fe4000f8e02ff */
[----:B------:R-:W-:Y:S02]  /*8de0*/  IMAD R40, R40, 0x80, R23 ;  /* 0x0000008028287824 */ /* 0x000fe400078e0217 */
[C---:B------:R-:W-:Y:S02]  /*8df0*/  IMAD R21, R37.reuse, UR9, R20 ;  /* 0x0000000925157c24 */ /* 0x040fe4000f8e0214 */
[----:B------:R-:W-:Y:S01]  /*8e00*/  IMAD.WIDE.U32 R2, R37, UR8, R2 ;  /* 0x0000000825027c25 */ /* 0x000fe2000f8e0002 */
[C---:B------:R-:W-:Y:S01]  /*8e10*/  ISETP.GE.AND P2, PT, R40.reuse, R43, PT ;  /* 0x0000002b2800720c */ /* 0x040fe20003f46270 */
[----:B------:R-:W-:Y:S02]  /*8e20*/  ULDC.64 UR8, c[0x0][0xa80] ;  /* 0x0002a00000087ab9 */ /* 0x000fe40000000a00 */
[----:B------:R-:W-:Y:S01]  /*8e30*/  VIADD R0, R40, 0x20 ;  /* 0x0000002028007836 */ /* 0x000fe20000000000 */
[----:B------:R-:W-:Y:S01]  /*8e40*/  LEA R22, P3, R2, UR8, 0x1 ;  /* 0x0000000802167c11 */ /* 0x000fe2000f8608ff */
[----:B------:R-:W-:-:S02]  /*8e50*/  IMAD.IADD R3, R3, 0x1, R21 ;  /* 0x0000000103037824 */ /* 0x000fc400078e0215 */
[----:B------:R-:W-:Y:S01]  /*8e60*/  VIADD R42, R42, 0x30820 ;  /* 0x000308202a2a7836 */ /* 0x000fe20000000000 */
[-C--:B------:R-:W-:Y:S02]  /*8e70*/  ISETP.GE.AND P1, PT, R0, R43.reuse, PT ;  /* 0x0000002b0000720c */ /* 0x080fe40003f26270 */
[----:B------:R-:W-:Y:S02]  /*8e80*/  IADD3 R0, R40, 0x40, RZ ;  /* 0x0000004028007810 */ /* 0x000fe40007ffe0ff */
[----:B------:R-:W-:Y:S02]  /*8e90*/  LEA.HI.X R38, R2, UR9, R3, 0x1, P3 ;  /* 0x0000000902267c11 */ /* 0x000fe400098f0c03 */
[----:B------:R-:W-:Y:S01]  /*8ea0*/  PRMT R42, RZ, 0x654, R42 ;  /* 0x00000654ff2a7816 */ /* 0x000fe2000000002a */
[----:B0-----:R0:W1:Y:S01]  /*8eb0*/  SHFL.IDX PT, R37, R22, RZ, 0x181f ;  /* 0x00181fff16257589 */ /* 0x00106200000e0000 */
[----:B------:R-:W-:Y:S01]  /*8ec0*/  ISETP.GE.AND P0, PT, R0, R43, PT ;  /* 0x0000002b0000720c */ /* 0x000fe20003f06270 */
[----:B------:R-:W-:Y:S01]  /*8ed0*/  BSSY B1, `(.L_x_218) ;  /* 0x0000011000017945 */ /* 0x000fe20003800000 */
[----:B------:R0:W-:Y:S01]  /*8ee0*/  SYNCS.ARRIVE.TRANS64.RED.A1T0 RZ, [R42+URZ], RZ ;  /* 0x000000ff2aff79a7 */ /* 0x0001e2000810043f */
[----:B------:R0:W2:Y:S02]  /*8ef0*/  SHFL.IDX PT, R0, R38, RZ, 0x181f ;  /* 0x00181fff26007589 */ /* 0x0000a400000e0000 */
[----:B------:R-:W-:Y:S08]  /*8f00*/  @P2 BRA `(.L_x_219) ;  /* 0x0000000000342947 */ /* 0x000ff00003800000 */
[----:B------:R-:W-:Y:S02]  /*8f10*/  ULDC UR4, c[0x0][0xac8] ;  /* 0x0002b20000047ab9 */ /* 0x000fe40000000800 */
[----:B------:R-:W-:Y:S02]  /*8f20*/  ISETP.GE.AND P4, PT, R16, UR4, PT ;  /* 0x0000000410007c0c */ /* 0x000fe4000bf86270 */
[----:B------:R-:W-:Y:S02]  /*8f30*/  ISETP.GE.AND P3, PT, R17, UR4, PT ;  /* 0x0000000411007c0c */ /* 0x000fe4000bf66270 */
[----:B------:R-:W-:-:S09]  /*8f40*/  ISETP.GE.AND P2, PT, R18, UR4, PT ;  /* 0x0000000412007c0c */ /* 0x000fd2000bf46270 */
[CC--:B-1----:R-:W-:Y:S02]  /*8f50*/  @!P4 LEA R2, P6, R16.reuse, R37.reuse, 0x1 ;  /* 0x000000251002c211 */ /* 0x0c2fe400078c08ff */
[CC--:B------:R-:W-:Y:S02]  /*8f60*/  @!P3 LEA R20, P5, R17.reuse, R37.reuse, 0x1 ;  /* 0x000000251114b211 */ /* 0x0c0fe400078a08ff */
[-C--:B--2---:R-:W-:Y:S02]  /*8f70*/  @!P4 LEA.HI.X R3, R16, R0.reuse, R203, 0x1, P6 ;  /* 0x000000001003c211 */ /* 0x084fe400030f0ccb */
[C---:B------:R-:W-:Y:S02]  /*8f80*/  @!P2 LEA R36, P6, R18.reuse, R37, 0x1 ;  /* 0x000000251224a211 */ /* 0x040fe400078c08ff */
[-C--:B------:R-:W-:Y:S01]  /*8f90*/  @!P3 LEA.HI.X R21, R17, R0.reuse, R202, 0x1, P5 ;  /* 0x000000001115b211 */ /* 0x080fe200028f0cca */
[----:B-----5:R3:W-:Y:S01]  /*8fa0*/  @!P4 ST.E.128 desc[UR36][R2.64], R28 ;  /* 0x0000001c0200c985 */ /* 0x0207e2000c101d24 */
[----:B------:R-:W-:-:S03]  /*8fb0*/  @!P2 LEA.HI.X R37, R18, R0, R201, 0x1, P6 ;  /* 0x000000001225a211 */ /* 0x000fc600030f0cc9 */
[----:B------:R3:W-:Y:S04]  /*8fc0*/  @!P3 ST.E.128 desc[UR36][R20.64], R52 ;  /* 0x000000341400b985 */ /* 0x0007e8000c101d24 */
[----:B------:R3:W-:Y:S02]  /*8fd0*/  @!P2 ST.E.128 desc[UR36][R36.64], R64 ;  /* 0x000000402400a985 */ /* 0x0007e4000c101d24 */
.L_x_219:
[----:B------:R-:W-:Y:S05]  /*8fe0*/  BSYNC B1 ;  /* 0x0000000000017941 */ /* 0x000fea0003800000 */
.L_x_218:
[----:B--2---:R2:W4:Y:S01]  /*8ff0*/  SHFL.IDX PT, R0, R38, 0x1, 0x181f ;  /* 0x00381f0026007f89 */ /* 0x00452200000e0000 */
[----:B------:R-:W-:Y:S03]  /*9000*/  BSSY B1, `(.L_x_220) ;  /* 0x0000010000017945 */ /* 0x000fe60003800000 */
[----:B---3-5:R2:W3:Y:S01]  /*9010*/  SHFL.IDX PT, R29, R22, 0x1, 0x181f ;  /* 0x00381f00161d7f89 */ /* 0x0284e200000e0000 */
[----:B------:R-:W-:Y:S05]  /*9020*/  @P1 BRA `(.L_x_221) ;  /* 0x0000000000341947 */ /* 0x000fea0003800000 */
[----:B------:R-:W-:Y:S02]  /*9030*/  ULDC UR4, c[0x0][0xac8] ;  /* 0x0002b20000047ab9 */ /* 0x000fe40000000800 */
[----:B------:R-:W-:Y:S02]  /*9040*/  ISETP.GE.AND P4, PT, R16, UR4, PT ;  /* 0x0000000410007c0c */ /* 0x000fe4000bf86270 */
[----:B------:R-:W-:Y:S02]  /*9050*/  ISETP.GE.AND P5, PT, R17, UR4, PT ;  /* 0x0000000411007c0c */ /* 0x000fe4000bfa6270 */
[----:B------:R-:W-:-:S09]  /*9060*/  ISETP.GE.AND P6, PT, R18, UR4, PT ;  /* 0x0000000412007c0c */ /* 0x000fd2000bfc6270 */
[-C--:B---3--:R-:W-:Y:S02]  /*9070*/  @!P4 LEA R2, P1, R16, R29.reuse, 0x1 ;  /* 0x0000001d1002c211 */ /* 0x088fe400078208ff */
[CC--:B------:R-:W-:Y:S02]  /*9080*/  @!P5 LEA R20, P2, R17.reuse, R29.reuse, 0x1 ;  /* 0x0000001d1114d211 */ /* 0x0c0fe400078408ff */
[----:B------:R-:W-:Y:S02]  /*9090*/  @!P6 LEA R28, P3, R18, R29, 0x1 ;  /* 0x0000001d121ce211 */ /* 0x000fe400078608ff */
[-C--:B----4-:R-:W-:Y:S02]  /*90a0*/  @!P4 LEA.HI.X R3, R16, R0.reuse, R203, 0x1, P1 ;  /* 0x000000001003c211 */ /* 0x090fe400008f0ccb */
[-C--:B------:R-:W-:Y:S02]  /*90b0*/  @!P5 LEA.HI.X R21, R17, R0.reuse, R202, 0x1, P2 ;  /* 0x000000001115d211 */ /* 0x080fe400010f0cca */
[----:B------:R-:W-:Y:S01]  /*90c0*/  @!P6 LEA.HI.X R29, R18, R0, R201, 0x1, P3 ;  /* 0x00000000121de211 */ /* 0x000fe200018f0cc9 */
[----:B------:R3:W-:Y:S04]  /*90d0*/  @!P4 ST.E.128 desc[UR36][R2.64], R12 ;  /* 0x0000000c0200c985 */ /* 0x0007e8000c101d24 */
[----:B------:R3:W-:Y:S04]  /*90e0*/  @!P5 ST.E.128 desc[UR36][R20.64], R44 ;  /* 0x0000002c1400d985 */ /* 0x0007e8000c101d24 */
[----:B------:R3:W-:Y:S02]  /*90f0*/  @!P6 ST.E.128 desc[UR36][R28.64], R60 ;  /* 0x0000003c1c00e985 */ /* 0x0007e4000c101d24 */
.L_x_221:
[----:B------:R-:W-:Y:S05]  /*9100*/  BSYNC B1 ;  /* 0x0000000000017941 */ /* 0x000fea0003800000 */
.L_x_220:
[----:B----4-:R4:W0:Y:S01]  /*9110*/  SHFL.IDX PT, R0, R38, 0x2, 0x181f ;  /* 0x00581f0026007f89 */ /* 0x01082200000e0000 */
[----:B------:R-:W-:Y:S03]  /*9120*/  BSSY B1, `(.L_x_222) ;  /* 0x0000010000017945 */ /* 0x000fe60003800000 */
[----:B---3--:R4:W3:Y:S01]  /*9130*/  SHFL.IDX PT, R15, R22, 0x2, 0x181f ;  /* 0x00581f00160f7f89 */ /* 0x0088e200000e0000 */
        /* <DEDUP_REMOVED lines=8> */
[-C--:B0-----:R-:W-:Y:S02]  /*91c0*/  @!P3 LEA.HI.X R3, R16, R0.reuse, R203, 0x1, P0 ;  /* 0x000000001003b211 */ /* 0x081fe400000f0ccb */
[-C--:B------:R-:W-:Y:S02]  /*91d0*/  @!P4 LEA.HI.X R13, R17, R0.reuse, R202, 0x1, P1 ;  /* 0x00000000110dc211 */ /* 0x080fe400008f0cca */
[----:B------:R-:W-:Y:S01]  /*91e0*/  @!P5 LEA.HI.X R15, R18, R0, R201, 0x1, P2 ;  /* 0x00000000120fd211 */ /* 0x000fe200010f0cc9 */
[----:B------:R0:W-:Y:S04]  /*91f0*/  @!P3 ST.E.128 desc[UR36][R2.64], R8 ;  /* 0x000000080200b985 */ /* 0x0001e8000c101d24 */
[----:B------:R0:W-:Y:S04]  /*9200*/  @!P4 ST.E.128 desc[UR36][R12.64], R32 ;  /* 0x000000200c00c985 */ /* 0x0001e8000c101d24 */
[----:B------:R0:W-:Y:S02]  /*9210*/  @!P5 ST.E.128 desc[UR36][R14.64], R56 ;  /* 0x000000380e00d985 */ /* 0x0001e4000c101d24 */
.L_x_223:
[----:B------:R-:W-:Y:S05]  /*9220*/  BSYNC B1 ;  /* 0x0000000000017941 */ /* 0x000fea0003800000 */
.L_x_222:
[----:B0-----:R-:W-:Y:S01]  /*9230*/  VIADD R0, R40, 0x60 ;  /* 0x0000006028007836 */ /* 0x001fe20000000000 */
[----:B--2-4-:R-:W4:Y:S04]  /*9240*/  SHFL.IDX PT, R38, R38, 0x3, 0x181f ;  /* 0x00781f0026267f89 */ /* 0x014f2800000e0000 */
[----:B------:R-:W-:Y:S01]  /*9250*/  ISETP.GE.AND P0, PT, R0, R43, PT ;  /* 0x0000002b0000720c */ /* 0x000fe20003f06270 */
[----:B------:R0:W2:-:S12]  /*9260*/  SHFL.IDX PT, R11, R22, 0x3, 0x181f ;  /* 0x00781f00160b7f89 */ /* 0x00009800000e0000 */
[----:B0-----:R-:W-:Y:S05]  /*9270*/  @P0 BRA `(.L_x_224) ;  /* 0x0000000c00700947 */ /* 0x001fea0003800000 */
[----:B------:R-:W-:Y:S02]  /*9280*/  ULDC UR4, c[0x0][0xac8] ;  /* 0x0002b20000047ab9 */ /* 0x000fe40000000800 */
[----:B------:R-:W-:Y:S02]  /*9290*/  ISETP.GE.AND P2, PT, R16, UR4, PT ;  /* 0x0000000410007c0c */ /* 0x000fe4000bf46270 */
[----:B------:R-:W-:-:S11]  /*92a0*/  ISETP.GE.AND P3, PT, R17, UR4, PT ;  /* 0x0000000411007c0c */ /* 0x000fd6000bf66270 */
[CC--:B--2---:R-:W-:Y:S02]  /*92b0*/  @!P2 LEA R2, P0, R16.reuse, R11.reuse, 0x1 ;  /* 0x0000000b1002a211 */ /* 0x0c4fe400078008ff */
[C---:B------:R-:W-:Y:S02]  /*92c0*/  @!P3 LEA R8, P1, R17.reuse, R11, 0x1 ;  /* 0x0000000b1108b211 */ /* 0x040fe400078208ff */
[-C--:B----4-:R-:W-:Y:S02]  /*92d0*/  @!P2 LEA.HI.X R3, R16, R38.reuse, R203, 0x1, P0 ;  /* 0x000000261003a211 */ /* 0x090fe400000f0ccb */
[----:B------:R-:W-:Y:S02]  /*92e0*/  @!P3 LEA.HI.X R9, R17, R38, R202, 0x1, P1 ;  /* 0x000000261109b211 */ /* 0x000fe400008f0cca */
[----:B------:R-:W-:Y:S01]  /*92f0*/  ISETP.GE.AND P0, PT, R18, UR4, PT ;  /* 0x0000000412007c0c */ /* 0x000fe2000bf06270 */
[----:B------:R0:W-:Y:S04]  /*9300*/  @!P2 ST.E.128 desc[UR36][R2.64], R4 ;  /* 0x000000040200a985 */ /* 0x0001e8000c101d24 */
[----:B------:R0:W-:Y:S08]  /*9310*/  @!P3 ST.E.128 desc[UR36][R8.64], R24 ;  /* 0x000000180800b985 */ /* 0x0001f0000c101d24 */
[----:B------:R-:W-:Y:S05]  /*9320*/  @P0 BRA `(.L_x_224) ;  /* 0x0000000c00440947 */ /* 0x000fea0003800000 */
[----:B0-----:R-:W-:-:S04]  /*9330*/  LEA R2, P0, R18, R11, 0x1 ;  /* 0x0000000b12027211 */ /* 0x001fc800078008ff */
[----:B------:R-:W-:-:S05]  /*9340*/  LEA.HI.X R3, R18, R38, R201, 0x1, P0 ;  /* 0x0000002612037211 */ /* 0x000fca00000f0cc9 */
[----:B------:R0:W-:Y:S01]  /*9350*/  ST.E.128 desc[UR36][R2.64], R48 ;  /* 0x0000003002007985 */ /* 0x0001e2000c101d24 */
[----:B------:R-:W-:Y:S05]  /*9360*/  BRA `(.L_x_224) ;  /* 0x0000000c00347947 */ /* 0x000fea0003800000 */
.L_x_216:
[----:B------:R-:W-:Y:S01]  /*9370*/  ULDC.64 UR8, c[0x0][0xc00] ;  /* 0x0003000000087ab9 */ /* 0x000fe20000000a00 */
[----:B------:R-:W-:Y:S01]  /*9380*/  ULDC UR4, c[0x0][0xa88] ;  /* 0x0002a20000047ab9 */ /* 0x000fe20000000800 */
[----:B------:R-:W-:Y:S01]  /*9390*/  UISETP.NE.U32.AND UP0, UPT, UR8, URZ, UPT ;  /* 0x0000003f0800728c */ /* 0x000fe2000bf05070 */
[----:B------:R-:W0:Y:S03]  /*93a0*/  LDC R11, c[0x0][0xbe8] ;  /* 0x0002fa00ff0b7b82 */ /* 0x000e260000000800 */
[----:B------:R-:W-:-:S03]  /*93b0*/  UISETP.NE.AND.EX UP0, UPT, UR9, URZ, UPT, UP0 ;  /* 0x0000003f0900728c */ /* 0x000fc6000bf05300 */
[----:B------:R-:W-:Y:S02]  /*93c0*/  ULDC.64 UR8, c[0x0][0xc00] ;  /* 0x0003000000087ab9 */ /* 0x000fe40000000a00 */
[----:B------:R-:W-:Y:S01]  /*93d0*/  UIMAD.WIDE UR8, UR60, 0x4, UR8 ;  /* 0x000000043c0878a5 */ /* 0x000fe2000f8e0208 */
[----:B------:R-:W-:-:S05]  /*93e0*/  PLOP3.LUT P2, PT, PT, PT, UP0, 0x80, 0x0 ;  /* 0x000000000000781c */ /* 0x000fca0003f4f008 */
[----:B------:R-:W-:Y:S02]  /*93f0*/  IMAD.U32 R2, RZ, RZ, UR8 ;  /* 0x00000008ff027e24 */ /* 0x000fe4000f8e00ff */
[----:B------:R-:W-:Y:S01]  /*9400*/  IMAD.U32 R3, RZ, RZ, UR9 ;  /* 0x00000009ff037e24 */ /* 0x000fe2000f8e00ff */
[----:B------:R-:W-:Y:S02]  /*9410*/  ULDC.64 UR8, c[0x0][0xc08] ;  /* 0x0003020000087ab9 */ /* 0x000fe40000000a00 */
[----:B------:R-:W-:-:S03]  /*9420*/  UISETP.NE.U32.AND UP1, UPT, UR8, URZ, UPT ;  /* 0x0000003f0800728c */ /* 0x000fc6000bf25070 */
[----:B------:R-:W2:Y:S01]  /*9430*/  @P2 LDG.E R6, desc[UR36][R2.64] ;  /* 0x0000002402062981 */ /* 0x000ea2000c1e1900 */
[----:B------:R-:W-:Y:S01]  /*9440*/  UISETP.NE.AND.EX UP1, UPT, UR9, URZ, UPT, UP1 ;  /* 0x0000003f0900728c */ /* 0x000fe2000bf25310 */
[----:B------:R-:W-:-:S05]  /*9450*/  MOV R0, UR4 ;  /* 0x0000000400007c02 */ /* 0x000fca0008000f00 */
[----:B------:R-:W-:-:S05]  /*9460*/  PLOP3.LUT P3, PT, PT, PT, UP1, 0x80, 0x0 ;  /* 0x000000000000781c */ /* 0x000fca0003f6f018 */
[----:B------:R-:W-:Y:S02]  /*9470*/  @UP1 ULDC.64 UR8, c[0x0][0xc08] ;  /* 0x0003020000081ab9 */ /* 0x000fe40000000a00 */
[----:B------:R-:W-:-:S06]  /*9480*/  @UP1 UIMAD.WIDE UR8, UR60, 0x4, UR8 ;  /* 0x000000043c0818a5 */ /* 0x000fcc000f8e0208 */
[----:B------:R-:W-:Y:S02]  /*9490*/  IMAD.U32 R4, RZ, RZ, UR8 ;  /* 0x00000008ff047e24 */ /* 0x000fe4000f8e00ff */
[----:B------:R-:W-:-:S05]  /*94a0*/  IMAD.U32 R5, RZ, RZ, UR9 ;  /* 0x00000009ff057e24 */ /* 0x000fca000f8e00ff */
[----:B------:R1:W5:Y:S01]  /*94b0*/  @P3 LDG.E R0, desc[UR36][R4.64] ;  /* 0x0000002404003981 */ /* 0x000362000c1e1900 */
[----:B0-----:R-:W-:Y:S01]  /*94c0*/  ISETP.NE.AND P0, PT, R11, 0x1, PT ;  /* 0x000000010b00780c */ /* 0x001fe20003f05270 */
[----:B------:R-:W-:Y:S01]  /*94d0*/  UMOV UR4, URZ ;  /* 0x0000003f00047c82 */ /* 0x000fe20008000000 */
[----:B------:R-:W-:Y:S01]  /*94e0*/  USHF.R.S32.HI UR11, URZ, 0x1f, UR61 ;  /* 0x0000001f3f0b7899 */ /* 0x000fe2000801143d */
[----:B------:R-:W-:-:S10]  /*94f0*/  ISETP.GE.AND P1, PT, R204, 0x80, PT ;  /* 0x00000080cc00780c */ /* 0x000fd40003f26270 */
[----:B------:R-:W0:Y:S01]  /*9500*/  @P0 LDC R9, c[0x0][0xbec] ;  /* 0x0002fb00ff090b82 */ /* 0x000e220000000800 */
[----:B--2---:R-:W-:-:S13]  /*9510*/  @P2 R2UR UR4, R6 ;  /* 0x00000000060422ca */ /* 0x004fda00000e0000 */
[----:B------:R-:W-:Y:S01]  /*9520*/  USHF.R.S32.HI UR10, URZ, 0x1f, UR4 ;  /* 0x0000001f3f0a7899 */ /* 0x000fe20008011404 */
[----:B01----:R-:W-:Y:S11]  /*9530*/  @P3 BRA `(.L_x_225) ;  /* 0x0000000000103947 */ /* 0x003ff60003800000 */
[----:B------:R-:W-:Y:S05]  /*9540*/  @!P2 BRA `(.L_x_225) ;  /* 0x00000000000ca947 */ /* 0x000fea0003800000 */
[----:B------:R-:W2:Y:S04]  /*9550*/  LDG.E R5, desc[UR36][R2.64] ;  /* 0x0000002402057981 */ /* 0x000ea8000c1e1900 */
[----:B-----5:R-:W2:Y:S02]  /*9560*/  LDG.E R0, desc[UR36][R2.64+0x4] ;  /* 0x0000042402007981 */ /* 0x020ea4000c1e1900 */
[----:B--2---:R-:W-:-:S07]  /*9570*/  IMAD.IADD R0, R0, 0x1, -R5 ;  /* 0x0000000100007824 */ /* 0x004fce00078e0a05 */
.L_x_225:
[----:B------:R-:W-:Y:S01]  /*9580*/  R2UR UR7, R192 ;  /* 0x00000000c00772ca */ /* 0x000fe200000e0000 */
[----:B------:R-:W-:Y:S01]  /*9590*/  USEL UR60, UR60, URZ, !UP0 ;  /* 0x0000003f3c3c7287 */ /* 0x000fe2000c000000 */
[----:B------:R-:W-:Y:S11]  /*95a0*/  BSSY B1, `(.L_x_226) ;  /* 0x000002e000017945 */ /* 0x000ff60003800000 */
[----:B------:R-:W-:Y:S01]  /*95b0*/  USEL UR12, UR7, URZ, !UP0 ;  /* 0x0000003f070c7287 */ /* 0x000fe2000c000000 */
[----:B------:R-:W-:Y:S11]  /*95c0*/  @P1 BRA `(.L_x_227) ;  /* 0x0000000000ac1947 */ /* 0x000ff60003800000 */
[----:B------:R-:W0:Y:S01]  /*95d0*/  S2R R3, SR_TID.X ;  /* 0x0000000000037919 */ /* 0x000e220000002100 */
[----:B------:R-:W1:Y:S01]  /*95e0*/  LDC R7, c[0x0][0xbe8] ;  /* 0x0002fa00ff077b82 */ /* 0x000e620000000800 */
[----:B------:R-:W-:-:S13]  /*95f0*/  R2UR UR7, R22 ;  /* 0x00000000160772ca */ /* 0x000fda00000e0000 */
[----:B------:R-:W-:-:S05]  /*9600*/  IMAD.U32 R2, RZ, RZ, UR7 ;  /* 0x00000007ff027e24 */ /* 0x000fca000f8e00ff */
[----:B0-----:R-:W-:Y:S01]  /*9610*/  LEA R2, R2, R3, 0x7 ;  /* 0x0000000302027211 */ /* 0x001fe200078e38ff */
[----:B-1---5:R-:W-:-:S04]  /*9620*/  IMAD R3, R0, R7, RZ ;  /* 0x0000000700037224 */ /* 0x022fc800078e02ff */
[----:B------:R-:W-:-:S05]  /*9630*/  VIADD R4, R2, 0xffffff80 ;  /* 0xffffff8002047836 */ /* 0x000fca0000000000 */
[----:B------:R-:W-:-:S13]  /*9640*/  ISETP.GE.AND P1, PT, R4, R3, PT ;  /* 0x000000030400720c */ /* 0x000fda0003f26270 */
[----:B------:R-:W-:Y:S05]  /*9650*/  @P1 BRA `(.L_x_227) ;  /* 0x0000000000881947 */ /* 0x000fea0003800000 */
[----:B------:R-:W-:Y:S01]  /*9660*/  ISETP.NE.AND P1, PT, R7, 0x1, PT ;  /* 0x000000010700780c */ /* 0x000fe20003f25270 */
[----:B------:R-:W-:Y:S01]  /*9670*/  ULDC.64 UR14, c[0x0][0xb90] ;  /* 0x0002e400000e7ab9 */ /* 0x000fe20000000a00 */
[----:B------:R-:W-:Y:S01]  /*9680*/  UMOV UR8, UR4 ;  /* 0x0000000400087c82 */ /* 0x000fe20008000000 */
[----:B------:R-:W-:Y:S01]  /*9690*/  UIMAD UR7, UR11, UR14, URZ ;  /* 0x0000000e0b0772a4 */ /* 0x000fe2000f8e023f */
[----:B------:R-:W-:Y:S01]  /*96a0*/  IMAD.MOV.U32 R2, RZ, RZ, R4 ;  /* 0x000000ffff027224 */ /* 0x000fe200078e0004 */
[----:B------:R-:W-:Y:S02]  /*96b0*/  UMOV UR9, UR10 ;  /* 0x0000000a00097c82 */ /* 0x000fe40008000000 */
[----:B------:R-:W-:Y:S02]  /*96c0*/  UIMAD.WIDE.U32 UR8, UR61, UR14, UR8 ;  /* 0x0000000e3d0872a5 */ /* 0x000fe4000f8e0008 */
[----:B------:R-:W-:-:S03]  /*96d0*/  UIMAD UR7, UR61, UR15, UR7 ;  /* 0x0000000f3d0772a4 */ /* 0x000fc6000f8e0207 */
[----:B------:R-:W-:Y:S01]  /*96e0*/  ULDC.64 UR14, c[0x0][0xb98] ;  /* 0x0002e600000e7ab9 */ /* 0x000fe20000000a00 */
[----:B------:R-:W0:Y:S01]  /*96f0*/  @P1 LDC R3, c[0x0][0xbec] ;  /* 0x0002fb00ff031b82 */ /* 0x000e220000000800 */
[----:B------:R-:W-:Y:S02]  /*9700*/  UIADD3 UR9, UR9, UR7, URZ ;  /* 0x0000000709097290 */ /* 0x000fe4000fffe03f */
[----:B------:R-:W-:Y:S02]  /*9710*/  UIMAD UR7, UR12, UR14, URZ ;  /* 0x0000000e0c0772a4 */ /* 0x000fe4000f8e023f */
[----:B------:R-:W-:Y:S02]  /*9720*/  UIMAD.WIDE.U32 UR8, UR60, UR14, UR8 ;  /* 0x0000000e3c0872a5 */ /* 0x000fe4000f8e0008 */
[----:B------:R-:W-:Y:S01]  /*9730*/  UIMAD UR7, UR60, UR15, UR7 ;  /* 0x0000000f3c0772a4 */ /* 0x000fe2000f8e0207 */
[----:B------:R-:W1:Y:S02]  /*9740*/  @P1 LDC R6, c[0x0][0xbf0] ;  /* 0x0002fc00ff061b82 */ /* 0x000e640000000800 */
[----:B------:R-:W-:Y:S01]  /*9750*/  ULDC.64 UR14, c[0x0][0xb88] ;  /* 0x0002e200000e7ab9 */ /* 0x000fe20000000a00 */
[----:B0-----:R-:W-:-:S05]  /*9760*/  @P1 IMAD.HI.U32 R3, R4, R3, RZ ;  /* 0x0000000304031227 */ /* 0x001fca00078e00ff */
[----:B-1----:R-:W-:Y:S01]  /*9770*/  @P1 SHF.R.U32.HI R2, RZ, R6, R3 ;  /* 0x00000006ff021219 */ /* 0x002fe20000011603 */
[----:B------:R-:W-:-:S03]  /*9780*/  IMAD.U32 R6, RZ, RZ, UR7 ;  /* 0x00000007ff067e24 */ /* 0x000fc6000f8e00ff */
[--C-:B------:R-:W-:Y:S01]  /*9790*/  SHF.R.S32.HI R3, RZ, 0x1f, R2.reuse ;  /* 0x0000001fff037819 */ /* 0x100fe20000011402 */
[----:B------:R-:W-:Y:S01]  /*97a0*/  IMAD.MOV R5, RZ, RZ, -R2 ;  /* 0x000000ffff057224 */ /* 0x000fe200078e0a02 */
[----:B------:R-:W-:-:S03]  /*97b0*/  IADD3 R2, P1, R2, UR8, RZ ;  /* 0x0000000802027c10 */ /* 0x000fc6000ff3e0ff */
[----:B------:R-:W-:Y:S01]  /*97c0*/  IMAD R5, R7, R5, R4 ;  /* 0x0000000507057224 */ /* 0x000fe200078e0204 */
[----:B------:R-:W-:Y:S01]  /*97d0*/  IADD3.X R3, R3, UR9, R6, P1, !PT ;  /* 0x0000000903037c10 */ /* 0x000fe20008ffe406 */
[----:B------:R-:W-:-:S03]  /*97e0*/  ULDC.64 UR8, c[0x0][0xb50] ;  /* 0x0002d40000087ab9 */ /* 0x000fc60000000a00 */
[----:B------:R-:W-:Y:S01]  /*97f0*/  SHF.R.S32.HI R4, RZ, 0x1f, R5 ;  /* 0x0000001fff047819 */ /* 0x000fe20000011405 */
[----:B------:R-:W-:-:S04]  /*9800*/  IMAD.WIDE.U32 R2, R5, UR14, R2 ;  /* 0x0000000e05027c25 */ /* 0x000fc8000f8e0002 */
[----:B------:R-:W-:-:S04]  /*9810*/  IMAD R4, R4, UR14, RZ ;  /* 0x0000000e04047c24 */ /* 0x000fc8000f8e02ff */
[----:B------:R-:W-:Y:S01]  /*9820*/  IMAD R7, R5, UR15, R4 ;  /* 0x0000000f05077c24 */ /* 0x000fe2000f8e0204 */
[----:B------:R-:W-:-:S04]  /*9830*/  LEA R4, P1, R2, UR8, 0x2 ;  /* 0x0000000802047c11 */ /* 0x000fc8000f8210ff */
[----:B------:R-:W-:-:S04]  /*9840*/  IADD3 R3, R3, R7, RZ ;  /* 0x0000000703037210 */ /* 0x000fc80007ffe0ff */
[----:B------:R-:W-:Y:S01]  /*9850*/  LEA.HI.X R5, R2, UR9, R3, 0x2, P1 ;  /* 0x0000000902057c11 */ /* 0x000fe200088f1403 */
[----:B------:R-:W-:-:S05]  /*9860*/  IMAD.MOV.U32 R3, RZ, RZ, -0x800000 ;  /* 0xff800000ff037424 */ /* 0x000fca00078e00ff */
[----:B------:R0:W-:Y:S02]  /*9870*/  STG.E desc[UR36][R4.64], R3 ;  /* 0x0000000304007986 */ /* 0x0001e4000c101924 */
.L_x_227:
[----:B------:R-:W-:Y:S05]  /*9880*/  BSYNC B1 ;  /* 0x0000000000017941 */ /* 0x000fea0003800000 */
.L_x_226:
[----:B------:R-:W-:Y:S01]  /*9890*/  R2UR UR13, R22 ;  /* 0x00000000160d72ca */ /* 0x000fe200000e0000 */
[----:B0-----:R-:W0:Y:S01]  /*98a0*/  @P0 LDC R3, c[0x0][0xbf0] ;  /* 0x0002fc00ff030b82 */ /* 0x001e220000000800 */
[----:B------:R-:W-:Y:S01]  /*98b0*/  ULDC.64 UR14, c[0x0][0xaa0] ;  /* 0x0002a800000e7ab9 */ /* 0x000fe20000000a00 */
[----:B------:R-:W-:Y:S01]  /*98c0*/  IMAD R2, R19, 0x20, R23 ;  /* 0x0000002013027824 */ /* 0x000fe200078e0217 */
[----:B------:R-:W-:Y:S01]  /*98d0*/  UIMAD UR7, UR10, UR14, URZ ;  /* 0x0000000e0a0772a4 */ /* 0x000fe2000f8e023f */
[----:B------:R-:W-:Y:S01]  /*98e0*/  BSSY B1, `(.L_x_228) ;  /* 0x000003f000017945 */ /* 0x000fe20003800000 */
[----:B------:R-:W-:Y:S02]  /*98f0*/  UIMAD.WIDE.U32 UR8, UR4, UR14, URZ ;  /* 0x0000000e040872a5 */ /* 0x000fe4000f8e003f */
[----:B------:R-:W-:-:S03]  /*9900*/  UIMAD UR7, UR4, UR15, UR7 ;  /* 0x0000000f040772a4 */ /* 0x000fc6000f8e0207 */
[----:B------:R-:W-:Y:S01]  /*9910*/  ULDC.64 UR14, c[0x0][0xae8] ;  /* 0x0002ba00000e7ab9 */ /* 0x000fe20000000a00 */
[----:B------:R-:W-:Y:S01]  /*9920*/  UIADD3 UR9, UR9, UR7, URZ ;  /* 0x0000000709097290 */ /* 0x000fe2000fffe03f */
[----:B------:R-:W-:Y:S01]  /*9930*/  IMAD.U32 R5, RZ, RZ, UR13 ;  /* 0x0000000dff057e24 */ /* 0x000fe2000f8e00ff */
[----:B------:R-:W-:Y:S02]  /*9940*/  UIMAD UR4, UR11, UR14, URZ ;  /* 0x0000000e0b0472a4 */ /* 0x000fe4000f8e023f */
[----:B------:R-:W-:Y:S01]  /*9950*/  UIMAD.WIDE.U32 UR8, UR61, UR14, UR8 ;  /* 0x0000000e3d0872a5 */ /* 0x000fe2000f8e0008 */
[----:B------:R-:W-:Y:S01]  /*9960*/  IMAD R6, R5, 0x80, R2 ;  /* 0x0000008005067824 */ /* 0x000fe200078e0202 */
[----:B------:R-:W-:Y:S01]  /*9970*/  UIMAD UR4, UR61, UR15, UR4 ;  /* 0x0000000f3d0472a4 */ /* 0x000fe2000f8e0204 */
[----:B------:R-:W-:Y:S02]  /*9980*/  ULDC.64 UR10, c[0x0][0xaf0] ;  /* 0x0002bc00000a7ab9 */ /* 0x000fe40000000a00 */
[----:B------:R-:W-:Y:S01]  /*9990*/  @P0 IMAD.HI.U32 R2, R6, R9, RZ ;  /* 0x0000000906020227 */ /* 0x000fe200078e00ff */
[----:B------:R-:W-:Y:S01]  /*99a0*/  UIADD3 UR9, UR9, UR4, URZ ;  /* 0x0000000409097290 */ /* 0x000fe2000fffe03f */
[----:B------:R-:W-:Y:S01]  /*99b0*/  MOV R5, R6 ;  /* 0x0000000600057202 */ /* 0x000fe20000000f00 */
[----:B------:R-:W-:-:S02]  /*99c0*/  UIMAD UR4, UR12, UR10, URZ ;  /* 0x0000000a0c0472a4 */ /* 0x000fc4000f8e023f */
[----:B0-----:R-:W-:Y:S01]  /*99d0*/  @P0 SHF.R.U32.HI R5, RZ, R3, R2 ;  /* 0x00000003ff050219 */ /* 0x001fe20000011602 */
[----:B------:R-:W-:Y:S02]  /*99e0*/  UIMAD.WIDE.U32 UR8, UR60, UR10, UR8 ;  /* 0x0000000a3c0872a5 */ /* 0x000fe4000f8e0008 */
[----:B------:R-:W-:Y:S01]  /*99f0*/  UIMAD UR4, UR60, UR11, UR4 ;  /* 0x0000000b3c0472a4 */ /* 0x000fe2000f8e0204 */
[--C-:B------:R-:W-:Y:S01]  /*9a00*/  SHF.R.S32.HI R2, RZ, 0x1f, R5.reuse ;  /* 0x0000001fff027819 */ /* 0x100fe20000011405 */
[----:B------:R-:W-:Y:S01]  /*9a10*/  IMAD.MOV R7, RZ, RZ, -R5 ;  /* 0x000000ffff077224 */ /* 0x000fe200078e0a05 */
[----:B------:R-:W-:Y:S01]  /*9a20*/  ULDC.64 UR10, c[0x0][0xae0] ;  /* 0x0002b800000a7ab9 */ /* 0x000fe20000000a00 */
[----:B------:R-:W-:Y:S02]  /*9a30*/  UIADD3 UR4, UR9, UR4, URZ ;  /* 0x0000000409047290 */ /* 0x000fe4000fffe03f */
[----:B------:R-:W-:Y:S02]  /*9a40*/  IMAD.U32 R3, RZ, RZ, UR9 ;  /* 0x00000009ff037e24 */ /* 0x000fe4000f8e00ff */
[----:B------:R-:W-:-:S02]  /*9a50*/  IMAD R4, R2, UR10, RZ ;  /* 0x0000000a02047c24 */ /* 0x000fc4000f8e02ff */
[----:B------:R-:W-:Y:S01]  /*9a60*/  IMAD R7, R11, R7, R6 ;  /* 0x000000070b077224 */ /* 0x000fe200078e0206 */
[----:B------:R-:W-:Y:S01]  /*9a70*/  MOV R6, UR13 ;  /* 0x0000000d00067c02 */ /* 0x000fe20008000f00 */
[----:B------:R-:W-:Y:S01]  /*9a80*/  IMAD.U32 R2, RZ, RZ, UR8 ;  /* 0x00000008ff027e24 */ /* 0x000fe2000f8e00ff */
[----:B------:R-:W-:Y:S01]  /*9a90*/  ULDC.64 UR8, c[0x0][0xad8] ;  /* 0x0002b60000087ab9 */ /* 0x000fe20000000a00 */
[----:B------:R-:W-:Y:S02]  /*9aa0*/  IMAD.U32 R3, RZ, RZ, UR4 ;  /* 0x00000004ff037e24 */ /* 0x000fe4000f8e00ff */
[C---:B------:R-:W-:Y:S01]  /*9ab0*/  IMAD R9, R5.reuse, UR11, R4 ;  /* 0x0000000b05097c24 */ /* 0x040fe2000f8e0204 */
[----:B------:R-:W-:Y:S01]  /*9ac0*/  SHF.R.S32.HI R4, RZ, 0x1f, R7 ;  /* 0x0000001fff047819 */ /* 0x000fe20000011407 */
[----:B------:R-:W-:-:S04]  /*9ad0*/  IMAD.WIDE.U32 R2, R5, UR10, R2 ;  /* 0x0000000a05027c25 */ /* 0x000fc8000f8e0002 */
[----:B------:R-:W-:Y:S02]  /*9ae0*/  IMAD.IADD R3, R3, 0x1, R9 ;  /* 0x0000000103037824 */ /* 0x000fe400078e0209 */
[----:B------:R-:W-:Y:S02]  /*9af0*/  IMAD R4, R4, UR8, RZ ;  /* 0x0000000804047c24 */ /* 0x000fe4000f8e02ff */
[----:B------:R-:W-:Y:S02]  /*9b00*/  IMAD R6, R6, 0x80, R23 ;  /* 0x0000008006067824 */ /* 0x000fe400078e0217 */
[----:B-----5:R-:W-:Y:S02]  /*9b10*/  IMAD R11, R0, R11, RZ ;  /* 0x0000000b000b7224 */ /* 0x020fe400078e02ff */
[C---:B------:R-:W-:Y:S02]  /*9b20*/  IMAD R5, R7.reuse, UR9, R4 ;  /* 0x0000000907057c24 */ /* 0x040fe4000f8e0204 */
[----:B------:R-:W-:Y:S01]  /*9b30*/  IMAD.WIDE.U32 R2, R7, UR8, R2 ;  /* 0x0000000807027c25 */ /* 0x000fe2000f8e0002 */
[----:B------:R-:W-:Y:S01]  /*9b40*/  ISETP.GE.AND P2, PT, R6, R11, PT ;  /* 0x0000000b0600720c */ /* 0x000fe20003f46270 */
[----:B------:R-:W-:-:S02]  /*9b50*/  ULDC.64 UR8, c[0x0][0xa80] ;  /* 0x0002a00000087ab9 */ /* 0x000fc40000000a00 */
[----:B------:R-:W-:Y:S01]  /*9b60*/  VIADD R0, R6, 0x20 ;  /* 0x0000002006007836 */ /* 0x000fe20000000000 */
[----:B------:R-:W-:Y:S02]  /*9b70*/  IADD3 R3, R3, R5, RZ ;  /* 0x0000000503037210 */ /* 0x000fe40007ffe0ff */
[----:B------:R-:W-:Y:S02]  /*9b80*/  LEA R4, P3, R2, UR8, 0x1 ;  /* 0x0000000802047c11 */ /* 0x000fe4000f8608ff */
[-C--:B------:R-:W-:Y:S01]  /*9b90*/  ISETP.GE.AND P1, PT, R0, R11.reuse, PT ;  /* 0x0000000b0000720c */ /* 0x080fe20003f26270 */
[----:B------:R-:W-:Y:S01]  /*9ba0*/  VIADD R0, R6, 0x40 ;  /* 0x0000004006007836 */ /* 0x000fe20000000000 */
[----:B------:R-:W-:Y:S02]  /*9bb0*/  LEA.HI.X R5, R2, UR9, R3, 0x1, P3 ;  /* 0x0000000902057c11 */ /* 0x000fe400098f0c03 */
[----:B------:R0:W1:Y:S02]  /*9bc0*/  SHFL.IDX PT, R3, R4, RZ, 0x181f ;  /* 0x00181fff04037589 */ /* 0x00006400000e0000 */
[----:B------:R-:W-:-:S02]  /*9bd0*/  ISETP.GE.AND P0, PT, R0, R11, PT ;  /* 0x0000000b0000720c */ /* 0x000fc40003f06270 */
[----:B------:R0:W2:Y:S01]  /*9be0*/  SHFL.IDX PT, R0, R5, RZ, 0x181f ;  /* 0x00181fff05007589 */ /* 0x0000a200000e0000 */
[----:B------:R-:W-:Y:S10]  /*9bf0*/  @P2 BRA `(.L_x_229) ;  /* 0x0000000000342947 */ /* 0x000ff40003800000 */
        /* <DEDUP_REMOVED lines=9> */
[----:B------:R3:W-:Y:S01]  /*9c90*/  @!P4 ST.E.128 desc[UR36][R8.64], RZ ;  /* 0x000000ff0800c985 */ /* 0x0007e2000c101d24 */
[----:B------:R-:W-:-:S03]  /*9ca0*/  @!P2 LEA.HI.X R3, R18, R0, R201, 0x1, P6 ;  /* 0x000000001203a211 */ /* 0x000fc600030f0cc9 */
[----:B------:R3:W-:Y:S04]  /*9cb0*/  @!P3 ST.E.128 desc[UR36][R12.64], RZ ;  /* 0x000000ff0c00b985 */ /* 0x0007e8000c101d24 */
[----:B------:R3:W-:Y:S02]  /*9cc0*/  @!P2 ST.E.128 desc[UR36][R2.64], RZ ;  /* 0x000000ff0200a985 */ /* 0x0007e4000c101d24 */
.L_x_229:
[----:B------:R-:W-:Y:S05]  /*9cd0*/  BSYNC B1 ;  /* 0x0000000000017941 */ /* 0x000fea0003800000 */
.L_x_228:
[----:B--2---:R2:W4:Y:S01]  /*9ce0*/  SHFL.IDX PT, R0, R5, 0x1, 0x181f ;  /* 0x00381f0005007f89 */ /* 0x00452200000e0000 */
[----:B------:R-:W-:Y:S03]  /*9cf0*/  BSSY B1, `(.L_x_230) ;  /* 0x0000010000017945 */ /* 0x000fe60003800000 */
[----:B-1-3--:R2:W1:Y:S01]  /*9d00*/  SHFL.IDX PT, R3, R4, 0x1, 0x181f ;  /* 0x00381f0004037f89 */ /* 0x00a46200000e0000 */
[----:B------:R-:W-:Y:S05]  /*9d10*/  @P1 BRA `(.L_x_231) ;  /* 0x0000000000341947 */ /* 0x000fea0003800000 */
[----:B------:R-:W-:Y:S02]  /*9d20*/  ULDC UR4, c[0x0][0xac8] ;  /* 0x0002b20000047ab9 */ /* 0x000fe40000000800 */
[----:B------:R-:W-:Y:S02]  /*9d30*/  ISETP.GE.AND P4, PT, R16, UR4, PT ;  /* 0x0000000410007c0c */ /* 0x000fe4000bf86270 */
[----:B------:R-:W-:Y:S02]  /*9d40*/  ISETP.GE.AND P5, PT, R17, UR4, PT ;  /* 0x0000000411007c0c */ /* 0x000fe4000bfa6270 */
[----:B------:R-:W-:-:S09]  /*9d50*/  ISETP.GE.AND P6, PT, R18, UR4, PT ;  /* 0x0000000412007c0c */ /* 0x000fd2000bfc6270 */
[-C--:B-1----:R-:W-:Y:S02]  /*9d60*/  @!P4 LEA R8, P1, R16, R3.reuse, 0x1 ;  /* 0x000000031008c211 */ /* 0x082fe400078208ff */
[CC--:B------:R-:W-:Y:S02]  /*9d70*/  @!P5 LEA R12, P2, R17.reuse, R3.reuse, 0x1 ;  /* 0x00000003110cd211 */ /* 0x0c0fe400078408ff */
[----:B------:R-:W-:Y:S02]  /*9d80*/  @!P6 LEA R2, P3, R18, R3, 0x1 ;  /* 0x000000031202e211 */ /* 0x000fe400078608ff */
[-C--:B----4-:R-:W-:Y:S02]  /*9d90*/  @!P4 LEA.HI.X R9, R16, R0.reuse, R203, 0x1, P1 ;  /* 0x000000001009c211 */ /* 0x090fe400008f0ccb */
[-C--:B------:R-:W-:Y:S02]  /*9da0*/  @!P5 LEA.HI.X R13, R17, R0.reuse, R202, 0x1, P2 ;  /* 0x00000000110dd211 */ /* 0x080fe400010f0cca */
[----:B------:R-:W-:Y:S01]  /*9db0*/  @!P6 LEA.HI.X R3, R18, R0, R201, 0x1, P3 ;  /* 0x000000001203e211 */ /* 0x000fe200018f0cc9 */
[----:B------:R3:W-:Y:S04]  /*9dc0*/  @!P4 ST.E.128 desc[UR36][R8.64], RZ ;  /* 0x000000ff0800c985 */ /* 0x0007e8000c101d24 */
[----:B------:R3:W-:Y:S04]  /*9dd0*/  @!P5 ST.E.128 desc[UR36][R12.64], RZ ;  /* 0x000000ff0c00d985 */ /* 0x0007e8000c101d24 */
[----:B------:R3:W-:Y:S02]  /*9de0*/  @!P6 ST.E.128 desc[UR36][R2.64], RZ ;  /* 0x000000ff0200e985 */ /* 0x0007e4000c101d24 */
.L_x_231:
[----:B------:R-:W-:Y:S05]  /*9df0*/  BSYNC B1 ;  /* 0x0000000000017941 */ /* 0x000fea0003800000 */
.L_x_230:
[----:B----4-:R4:W0:Y:S01]  /*9e00*/  SHFL.IDX PT, R0, R5, 0x2, 0x181f ;  /* 0x00581f0005007f89 */ /* 0x01082200000e0000 */
        /* <DEDUP_REMOVED lines=10> */
[-C--:B0-----:R-:W-:Y:S02]  /*9eb0*/  @!P3 LEA.HI.X R9, R16, R0.reuse, R203, 0x1, P0 ;  /* 0x000000001009b211 */ /* 0x081fe400000f0ccb */
[-C--:B------:R-:W-:Y:S02]  /*9ec0*/  @!P4 LEA.HI.X R13, R17, R0.reuse, R202, 0x1, P1 ;  /* 0x00000000110dc211 */ /* 0x080fe400008f0cca */
[----:B------:R-:W-:Y:S01]  /*9ed0*/  @!P5 LEA.HI.X R3, R18, R0, R201, 0x1, P2 ;  /* 0x000000001203d211 */ /* 0x000fe200010f0cc9 */
[----:B------:R3:W-:Y:S04]  /*9ee0*/  @!P3 ST.E.128 desc[UR36][R8.64], RZ ;  /* 0x000000ff0800b985 */ /* 0x0007e8000c101d24 */
[----:B------:R3:W-:Y:S04]  /*9ef0*/  @!P4 ST.E.128 desc[UR36][R12.64], RZ ;  /* 0x000000ff0c00c985 */ /* 0x0007e8000c101d24 */
[----:B------:R3:W-:Y:S02]  /*9f00*/  @!P5 ST.E.128 desc[UR36][R2.64], RZ ;  /* 0x000000ff0200d985 */ /* 0x0007e4000c101d24 */
.L_x_233:
[----:B------:R-:W-:Y:S05]  /*9f10*/  BSYNC B1 ;  /* 0x0000000000017941 */ /* 0x000fea0003800000 */
.L_x_232:
[----:B0-----:R-:W-:Y:S01]  /*9f20*/  VIADD R0, R6, 0x60 ;  /* 0x0000006006007836 */ /* 0x001fe20000000000 */
[----:B--2-4-:R-:W0:Y:S04]  /*9f30*/  SHFL.IDX PT, R5, R5, 0x3, 0x181f ;  /* 0x00781f0005057f89 */ /* 0x014e2800000e0000 */
[----:B------:R-:W-:Y:S01]  /*9f40*/  ISETP.GE.AND P0, PT, R0, R11, PT ;  /* 0x0000000b0000720c */ /* 0x000fe20003f06270 */
[----:B-1-3--:R1:W2:-:S12]  /*9f50*/  SHFL.IDX PT, R3, R4, 0x3, 0x181f ;  /* 0x00781f0004037f89 */ /* 0x00a29800000e0000 */
[----:B-1----:R-:W-:Y:S05]  /*9f60*/  @P0 BRA `(.L_x_224) ;  /* 0x0000000000340947 */ /* 0x002fea0003800000 */
[----:B------:R-:W-:Y:S02]  /*9f70*/  ULDC UR4, c[0x0][0xac8] ;  /* 0x0002b20000047ab9 */ /* 0x000fe40000000800 */
[----:B------:R-:W-:Y:S02]  /*9f80*/  ISETP.GE.AND P3, PT, R16, UR4, PT ;  /* 0x0000000410007c0c */ /* 0x000fe4000bf66270 */
[----:B------:R-:W-:Y:S02]  /*9f90*/  ISETP.GE.AND P4, PT, R17, UR4, PT ;  /* 0x0000000411007c0c */ /* 0x000fe4000bf86270 */
[----:B------:R-:W-:-:S09]  /*9fa0*/  ISETP.GE.AND P5, PT, R18, UR4, PT ;  /* 0x0000000412007c0c */ /* 0x000fd2000bfa6270 */
[-C--:B--2---:R-:W-:Y:S02]  /*9fb0*/  @!P3 LEA R6, P0, R16, R3.reuse, 0x1 ;  /* 0x000000031006b211 */ /* 0x084fe400078008ff */
        /* <DEDUP_REMOVED lines=8> */
.L_x_224:
[----:B------:R-:W-:Y:S05]  /*a040*/  BSYNC B0 ;  /* 0x0000000000007941 */ /* 0x000fea0003800000 */
.L_x_215:
[----:B------:R-:W-:Y:S02]  /*a050*/  ULDC UR4, c[0x0][0xc3c] ;  /* 0x00030f0000047ab9 */ /* 0x000fe40000000800 */
[----:B------:R-:W-:-:S13]  /*a060*/  ISETP.GE.AND P0, PT, R39, UR4, PT ;  /* 0x0000000427007c0c */ /* 0x000fda000bf06270 */
[----:B------:R-:W-:Y:S05]  /*a070*/  @!P0 BRA `(.L_x_234) ;  /* 0xffffff6c00488947 */ /* 0x000fea000383ffff */
[----:B------:R-:W-:Y:S05]  /*a080*/  EXIT ;  /* 0x000000000000794d */ /* 0x000fea0003800000 */
.L_x_187:
[----:B------:R-:W-:-:S08]  /*a090*/  NOP ;  /* 0x0000000000007918 */ /* 0x000fd00000000000 */
[----:B0-----:R-:W0:-:S00]  /*a0a0*/  USETMAXREG.DEALLOC.CTAPOOL 0x28 ;  /* 0x00000028000079c8 */ /* 0x001e0000080e0500 */
[----:B0-----:R-:W-:Y:S02]  /*a0b0*/  LOP3.LUT R0, R0, 0x3, RZ, 0xc0, !PT ;  /* 0x0000000300007812 */ /* 0x001fe400078ec0ff */
[----:B------:R-:W-:-:S04]  /*a0c0*/  LOP3.LUT R23, R23, 0xffffff7f, RZ, 0xc0, !PT ;  /* 0xffffff7f17177812 */ /* 0x000fc800078ec0ff */
[----:B------:R-:W0:Y:S02]  /*a0d0*/  SHFL.IDX PT, R0, R0, RZ, 0x1f ;  /* 0x00001fff00007589 */ /* 0x000e2400000e0000 */
[----:B0-----:R-:W-:Y:S01]  /*a0e0*/  ISETP.NE.AND P0, PT, R0, RZ, PT ;  /* 0x000000ff0000720c */ /* 0x001fe20003f05270 */
[----:B------:R-:W-:-:S12]  /*a0f0*/  IMAD.MOV.U32 R0, RZ, RZ, RZ ;  /* 0x000000ffff007224 */ /* 0x000fd800078e00ff */
[----:B------:R-:W-:Y:S01]  /*a100*/  @P0 LOP3.LUT R23, R23, 0x80, RZ, 0xfc, !PT ;  /* 0x0000008017170812 */ /* 0x000fe200078efcff */
[----:B------:R-:W-:Y:S06]  /*a110*/  @!P0 BRA `(.L_x_235) ;  /* 0x00000000001c8947 */ /* 0x000fec0003800000 */
[----:B------:R-:W0:Y:S08]  /*a120*/  S2UR UR5, SR_CgaCtaId ;  /* 0x00000000000579c3 */ /* 0x000e300000008800 */
[----:B------:R-:W-:Y:S06]  /*a130*/  BAR.SYNC.DEFER_BLOCKING 0x5, 0x180 ;  /* 0x0146000000007b1d */ /* 0x000fec0000010000 */
[----:B------:R-:W-:-:S02]  /*a140*/  UMOV UR4, 0x400 ;  /* 0x0000040000047882 */ /* 0x000fc40000000000 */
[----:B0-----:R-:W-:-:S09]  /*a150*/  ULEA UR4, UR5, UR4, 0x18 ;  /* 0x0000000405047291 */ /* 0x001fd2000f8ec03f */
[----:B------:R-:W1:Y:S01]  /*a160*/  LDS.128 R16, [UR4+0x308d0] ;  /* 0x0308d004ff107984 */ /* 0x000e620008000c00 */
[----:B------:R-:W-:Y:S06]  /*a170*/  BAR.ARV 0x4, 0x180 ;  /* 0x0106000000007b1d */ /* 0x000fec0000002000 */
[----:B------:R-:W-:Y:S05]  /*a180*/  BRA `(.L_x_236) ;  /* 0x0000000800007947 */ /* 0x000fea0003800000 */
.L_x_235:
[----:B------:R-:W0:Y:S01]  /*a190*/  S2R R2, SR_TID.X ;  /* 0x0000000000027919 */ /* 0x000e220000002100 */
[----:B------:R-:W-:Y:S01]  /*a1a0*/  ULDC UR4, c[0x0][0xc3c] ;  /* 0x00030f0000047ab9 */ /* 0x000fe20000000800 */
[----:B------:R-:W1:Y:S01]  /*a1b0*/  S2UR UR6, SR_CTAID.X ;  /* 0x00000000000679c3 */ /* 0x000e620000002500 */
[----:B------:R-:W-:Y:S01]  /*a1c0*/  ULDC UR5, c[0x0][0xc38] ;  /* 0x00030e0000057ab9 */ /* 0x000fe20000000800 */
[----:B0-----:R-:W-:-:S04]  /*a1d0*/  LOP3.LUT R5, R2, 0x1f, RZ, 0xc0, !PT ;  /* 0x0000001f02057812 */ /* 0x001fc800078ec0ff */
[----:B------:R-:W-:-:S04]  /*a1e0*/  ISETP.NE.AND P0, PT, R5, 0x1f, PT ;  /* 0x0000001f0500780c */ /* 0x000fc80003f05270 */
[----:B------:R-:W-:-:S13]  /*a1f0*/  ISETP.GE.OR P1, PT, R5, UR4, !P0 ;  /* 0x0000000405007c0c */ /* 0x000fda000c726670 */
[----:B------:R-:W0:Y:S02]  /*a200*/  @!P1 LDC.64 R2, c[0x0][0xc80] ;  /* 0x00032000ff029b82 */ /* 0x000e240000000a00 */
[----:B0-----:R-:W-:-:S05]  /*a210*/  @!P1 IMAD.WIDE.U32 R2, R5, 0x4, R2 ;  /* 0x0000000405029825 */ /* 0x001fca00078e0002 */
[----:B------:R-:W2:Y:S01]  /*a220*/  @!P1 LDG.E R0, desc[UR36][R2.64] ;  /* 0x0000002402009981 */ /* 0x000ea2000c1e1900 */
[C---:B------:R-:W-:Y:S01]  /*a230*/  ISETP.NE.AND P1, PT, R5.reuse, RZ, PT ;  /* 0x000000ff0500720c */ /* 0x040fe20003f25270 */
[----:B------:R-:W-:Y:S01]  /*a240*/  UMOV UR4, URZ ;  /* 0x0000003f00047c82 */ /* 0x000fe20008000000 */
[C---:B------:R-:W-:Y:S01]  /*a250*/  ISETP.GE.U32.AND P2, PT, R5.reuse, 0x2, PT ;  /* 0x000000020500780c */ /* 0x040fe20003f46070 */
[----:B------:R-:W-:Y:S01]  /*a260*/  IMAD.MOV.U32 R16, RZ, RZ, RZ ;  /* 0x000000ffff107224 */ /* 0x000fe200078e00ff */
[C---:B------:R-:W-:Y:S02]  /*a270*/  ISETP.GE.U32.AND P3, PT, R5.reuse, 0x4, PT ;  /* 0x000000040500780c */ /* 0x040fe40003f66070 */
[C---:B------:R-:W-:Y:S02]  /*a280*/  ISETP.GE.U32.AND P4, PT, R5.reuse, 0x8, PT ;  /* 0x000000080500780c */ /* 0x040fe40003f86070 */
[----:B------:R-:W-:Y:S01]  /*a290*/  ISETP.GE.U32.AND P5, PT, R5, 0x10, PT ;  /* 0x000000100500780c */ /* 0x000fe20003fa6070 */
[----:B--2---:R-:W0:Y:S02]  /*a2a0*/  SHFL.UP PT, R4, R0, 0x1, RZ ;  /* 0x0420000000047989 */ /* 0x004e2400000e00ff */
[----:B0-----:R-:W-:-:S05]  /*a2b0*/  SEL R7, R4, RZ, P1 ;  /* 0x000000ff04077207 */ /* 0x001fca0000800000 */
[----:B------:R-:W-:-:S05]  /*a2c0*/  IMAD.IADD R7, R0, 0x1, R7 ;  /* 0x0000000100077824 */ /* 0x000fca00078e0207 */
[----:B------:R-:W0:Y:S02]  /*a2d0*/  SHFL.UP PT, R4, R7, 0x2, RZ ;  /* 0x0440000007047989 */ /* 0x000e2400000e00ff */
[----:B0-----:R-:W-:-:S05]  /*a2e0*/  SEL R4, R4, RZ, P2 ;  /* 0x000000ff04047207 */ /* 0x001fca0001000000 */
[----:B------:R-:W-:-:S05]  /*a2f0*/  IMAD.IADD R4, R7, 0x1, R4 ;  /* 0x0000000107047824 */ /* 0x000fca00078e0204 */
[----:B------:R-:W0:Y:S02]  /*a300*/  SHFL.UP PT, R6, R4, 0x4, RZ ;  /* 0x0480000004067989 */ /* 0x000e2400000e00ff */
[----:B0-----:R-:W-:-:S04]  /*a310*/  SEL R3, R6, RZ, P3 ;  /* 0x000000ff06037207 */ /* 0x001fc80001800000 */
[----:B------:R-:W-:-:S05]  /*a320*/  IADD3 R3, R4, R3, RZ ;  /* 0x0000000304037210 */ /* 0x000fca0007ffe0ff */
[----:B------:R-:W0:Y:S02]  /*a330*/  SHFL.UP PT, R2, R3, 0x8, RZ ;  /* 0x0500000003027989 */ /* 0x000e2400000e00ff */
[----:B0-----:R-:W-:-:S05]  /*a340*/  SEL R2, R2, RZ, P4 ;  /* 0x000000ff02027207 */ /* 0x001fca0002000000 */
[----:B------:R-:W-:-:S05]  /*a350*/  IMAD.IADD R2, R3, 0x1, R2 ;  /* 0x0000000103027824 */ /* 0x000fca00078e0202 */
[----:B------:R-:W0:Y:S02]  /*a360*/  SHFL.UP PT, R6, R2, 0x10, RZ ;  /* 0x0600000002067989 */ /* 0x000e2400000e00ff */
[----:B0-----:R-:W-:-:S05]  /*a370*/  SEL R7, R6, RZ, P5 ;  /* 0x000000ff06077207 */ /* 0x001fca0002800000 */
[----:B------:R-:W-:-:S05]  /*a380*/  IMAD.IADD R7, R2, 0x1, R7 ;  /* 0x0000000102077824 */ /* 0x000fca00078e0207 */
[----:B------:R-:W0:Y:S02]  /*a390*/  SHFL.IDX PT, R4, R7, 0x1f, 0x1f ;  /* 0x03e01f0007047f89 */ /* 0x000e2400000e0000 */
[----:B0-----:R-:W-:-:S04]  /*a3a0*/  IMAD R4, R4, UR5, RZ ;  /* 0x0000000504047c24 */ /* 0x001fc8000f8e02ff */
[----:B------:R-:W-:Y:S01]  /*a3b0*/  IMAD.MOV.U32 R3, RZ, RZ, R4 ;  /* 0x000000ffff037224 */ /* 0x000fe200078e0004 */
[----:B-1----:R-:W-:-:S13]  /*a3c0*/  ISETP.GT.AND P6, PT, R4, UR6, PT ;  /* 0x0000000604007c0c */ /* 0x002fda000bfc4270 */
[----:B------:R-:W-:Y:S05]  /*a3d0*/  @P6 BRA `(.L_x_237) ;  /* 0x0000000000946947 */ /* 0x000fea0003800000 */
[----:B------:R-:W-:Y:S01]  /*a3e0*/  MOV R4, R3 ;  /* 0x0000000300047202 */ /* 0x000fe20000000f00 */
[----:B------:R-:W-:Y:S01]  /*a3f0*/  UMOV UR4, URZ ;  /* 0x0000003f00047c82 */ /* 0x000fe20008000000 */
[----:B------:R-:W-:-:S05]  /*a400*/  ULDC UR5, c[0x0][0xc38] ;  /* 0x00030e0000057ab9 */ /* 0x000fca0000000800 */
.L_x_241:
[----:B------:R-:W0:Y:S01]  /*a410*/  LDC R2, c[0x0][0xc3c] ;  /* 0x00030f00ff027b82 */ /* 0x000e220000000800 */
[----:B------:R-:W-:-:S06]  /*a420*/  UIADD3 UR4, UR4, 0x1f, URZ ;  /* 0x0000001f04047890 */ /* 0x000fcc000fffe03f */
[----:B0-----:R-:W-:-:S13]  /*a430*/  ISETP.LE.AND P6, PT, R2, UR4, PT ;  /* 0x0000000402007c0c */ /* 0x001fda000bfc3270 */
[----:B------:R-:W-:Y:S05]  /*a440*/  @P6 BRA `(.L_x_238) ;  /* 0x0000000400246947 */ /* 0x000fea0003800000 */
[----:B------:R-:W-:Y:S01]  /*a450*/  VIADD R7, R5, UR4 ;  /* 0x0000000405077c36 */ /* 0x000fe20008000000 */
[----:B------:R-:W-:Y:S01]  /*a460*/  BSSY B0, `(.L_x_239) ;  /* 0x0000007000007945 */ /* 0x000fe20003800000 */
[----:B------:R-:W-:-:S03]  /*a470*/  IMAD.MOV.U32 R0, RZ, RZ, RZ ;  /* 0x000000ffff007224 */ /* 0x000fc600078e00ff */
[----:B------:R-:W-:-:S13]  /*a480*/  ISETP.GE.OR P6, PT, R7, R2, !P0 ;  /* 0x000000020700720c */ /* 0x000fda00047c6670 */
[----:B------:R-:W-:Y:S05]  /*a490*/  @P6 BRA `(.L_x_240) ;  /* 0x00000000000c6947 */ /* 0x000fea0003800000 */
[----:B------:R-:W0:Y:S02]  /*a4a0*/  LDC.64 R2, c[0x0][0xc80] ;  /* 0x00032000ff027b82 */ /* 0x000e240000000a00 */
[----:B0-----:R-:W-:-:S05]  /*a4b0*/  IMAD.WIDE R2, R7, 0x4, R2 ;  /* 0x0000000407027825 */ /* 0x001fca00078e0202 */
[----:B------:R0:W5:Y:S02]  /*a4c0*/  LDG.E R0, desc[UR36][R2.64] ;  /* 0x0000002402007981 */ /* 0x000164000c1e1900 */
.L_x_240:
[----:B------:R-:W-:Y:S05]  /*a4d0*/  BSYNC B0 ;  /* 0x0000000000007941 */ /* 0x000fea0003800000 */
.L_x_239:
[----:B0----5:R-:W0:Y:S02]  /*a4e0*/  SHFL.UP PT, R2, R0, 0x1, RZ ;  /* 0x0420000000027989 */ /* 0x021e2400000e00ff */
        /* <DEDUP_REMOVED lines=16> */
[----:B------:R-:W-:-:S05]  /*a5f0*/  IMAD.IADD R4, R3, 0x1, R4 ;  /* 0x0000000103047824 */ /* 0x000fca00078e0204 */
[----:B------:R-:W-:-:S13]  /*a600*/  ISETP.GT.AND P6, PT, R4, UR6, PT ;  /* 0x0000000604007c0c */ /* 0x000fda000bfc4270 */
[----:B------:R-:W-:Y:S05]  /*a610*/  @!P6 BRA `(.L_x_241) ;  /* 0xfffffffc007ce947 */ /* 0x000fea000383ffff */
[----:B------:R-:W-:-:S07]  /*a620*/  IMAD.MOV.U32 R7, RZ, RZ, R9 ;  /* 0x000000ffff077224 */ /* 0x000fce00078e0009 */
.L_x_237:
[----:B------:R-:W-:-:S05]  /*a630*/  IADD3 R8, -R3, R4, RZ ;  /* 0x0000000403087210 */ /* 0x000fca0007ffe1ff */
[----:B------:R-:W-:-:S05]  /*a640*/  IMAD R2, R7, UR5, R8 ;  /* 0x0000000507027c24 */ /* 0x000fca000f8e0208 */
[----:B------:R-:W-:-:S13]  /*a650*/  ISETP.GT.AND P0, PT, R2, UR6, PT ;  /* 0x0000000602007c0c */ /* 0x000fda000bf04270 */
[----:B------:R-:W-:-:S04]  /*a660*/  VOTE.ANY R4, PT, !P0 ;  /* 0x0000000000047806 */ /* 0x000fc800040e0100 */
[----:B------:R-:W0:Y:S01]  /*a670*/  POPC R19, R4 ;  /* 0x0000000400137309 */ /* 0x000e220000000000 */
[----:B------:R-:W-:Y:S01]  /*a680*/  ISETP.NE.AND P0, PT, R4, RZ, PT ;  /* 0x000000ff0400720c */ /* 0x000fe20003f05270 */
[----:B0-----:R-:W0:Y:S02]  /*a690*/  SHFL.IDX PT, R10, R0, R19, 0x1f ;  /* 0x00001f13000a7589 */ /* 0x001e2400000e0000 */
[----:B0-----:R-:W-:-:S04]  /*a6a0*/  IABS R9, R10 ;  /* 0x0000000a00097213 */ /* 0x001fc80000000000 */
[----:B------:R-:W0:Y:S08]  /*a6b0*/  I2F.RP R6, R9 ;  /* 0x0000000900067306 */ /* 0x000e300000209400 */
[----:B0-----:R-:W0:Y:S02]  /*a6c0*/  MUFU.RCP R6, R6 ;  /* 0x0000000600067308 */ /* 0x001e240000001000 */
[----:B0-----:R-:W-:-:S06]  /*a6d0*/  VIADD R2, R6, 0xffffffe ;  /* 0x0ffffffe06027836 */ /* 0x001fcc0000000000 */
[----:B------:R0:W1:Y:S01]  /*a6e0*/  F2I.FTZ.U32.TRUNC.NTZ R3, R2 ;  /* 0x0000000200037305 */ /* 0x000062000021f000 */
[----:B------:R-:W-:Y:S05]  /*a6f0*/  @!P0 BRA `(.L_x_242) ;  /* 0x0000000000088947 */ /* 0x000fea0003800000 */
[----:B------:R-:W-:-:S06]  /*a700*/  VIADD R16, R19, 0xffffffff ;  /* 0xffffffff13107836 */ /* 0x000fcc0000000000 */
[----:B------:R2:W3:Y:S02]  /*a710*/  SHFL.IDX PT, R16, R7, R16, 0x1f ;  /* 0x00001f1007107589 */ /* 0x0004e400000e0000 */
.L_x_242:
[----:B---3--:R-:W-:Y:S01]  /*a720*/  IMAD R16, R16, UR5, R8 ;  /* 0x0000000510107c24 */ /* 0x008fe2000f8e0208 */
[----:B0-----:R-:W-:Y:S01]  /*a730*/  IABS R2, R10 ;  /* 0x0000000a00027213 */ /* 0x001fe20000000000 */
[----:B-1----:R-:W-:Y:S02]  /*a740*/  IMAD.MOV R0, RZ, RZ, -R3 ;  /* 0x000000ffff007224 */ /* 0x002fe400078e0a03 */
[----:B------:R-:W-:Y:S01]  /*a750*/  VIADD R19, R19, UR4 ;  /* 0x0000000413137c36 */ /* 0x000fe20008000000 */
[----:B------:R-:W-:Y:S01]  /*a760*/  IADD3 R11, -R16, UR6, RZ ;  /* 0x00000006100b7c10 */ /* 0x000fe2000fffe1ff */
[----:B------:R-:W-:Y:S01]  /*a770*/  IMAD.MOV R4, RZ, RZ, -R2 ;  /* 0x000000ffff047224 */ /* 0x000fe200078e0a02 */
[----:B------:R-:W-:Y:S01]  /*a780*/  MOV R2, RZ ;  /* 0x000000ff00027202 */ /* 0x000fe20000000f00 */
[----:B--2---:R-:W-:Y:S01]  /*a790*/  IMAD R7, R0, R9, RZ ;  /* 0x0000000900077224 */ /* 0x004fe200078e02ff */
[----:B------:R-:W-:-:S03]  /*a7a0*/  IABS R0, R11 ;  /* 0x0000000b00007213 */ /* 0x000fc60000000000 */
[----:B------:R-:W-:-:S04]  /*a7b0*/  IMAD.HI.U32 R2, R3, R7, R2 ;  /* 0x0000000703027227 */ /* 0x000fc800078e0002 */
[----:B------:R-:W-:Y:S02]  /*a7c0*/  IMAD.MOV.U32 R3, RZ, RZ, R0 ;  /* 0x000000ffff037224 */ /* 0x000fe400078e0000 */
[----:B------:R-:W-:Y:S02]  /*a7d0*/  IMAD.MOV.U32 R0, RZ, RZ, R4 ;  /* 0x000000ffff007224 */ /* 0x000fe400078e0004 */
[----:B------:R-:W-:-:S04]  /*a7e0*/  IMAD.HI.U32 R2, R2, R3, RZ ;  /* 0x0000000302027227 */ /* 0x000fc800078e00ff */
[----:B------:R-:W-:-:S05]  /*a7f0*/  IMAD R0, R2, R0, R3 ;  /* 0x0000000002007224 */ /* 0x000fca00078e0203 */
[----:B------:R-:W-:-:S13]  /*a800*/  ISETP.GT.U32.AND P1, PT, R9, R0, PT ;  /* 0x000000000900720c */ /* 0x000fda0003f24070 */
[----:B------:R-:W-:Y:S02]  /*a810*/  @!P1 IMAD.IADD R0, R0, 0x1, -R9 ;  /* 0x0000000100009824 */ /* 0x000fe400078e0a09 */
[----:B------:R-:W-:Y:S01]  /*a820*/  @!P1 VIADD R2, R2, 0x1 ;  /* 0x0000000102029836 */ /* 0x000fe20000000000 */
[----:B------:R-:W-:Y:S02]  /*a830*/  ISETP.NE.AND P1, PT, R10, RZ, PT ;  /* 0x000000ff0a00720c */ /* 0x000fe40003f25270 */
[----:B------:R-:W-:Y:S02]  /*a840*/  ISETP.GE.U32.AND P0, PT, R0, R9, PT ;  /* 0x000000090000720c */ /* 0x000fe40003f06070 */
[----:B------:R-:W-:-:S04]  /*a850*/  LOP3.LUT R0, R11, R10, RZ, 0x3c, !PT ;  /* 0x0000000a0b007212 */ /* 0x000fc800078e3cff */
[----:B------:R-:W-:-:S07]  /*a860*/  ISETP.GE.AND P2, PT, R0, RZ, PT ;  /* 0x000000ff0000720c */ /* 0x000fce0003f46270 */
[----:B------:R-:W-:-:S06]  /*a870*/  @P0 IADD3 R2, R2, 0x1, RZ ;  /* 0x0000000102020810 */ /* 0x000fcc0007ffe0ff */
[----:B------:R-:W-:Y:S01]  /*a880*/  @!P2 IMAD.MOV R2, RZ, RZ, -R2 ;  /* 0x000000ffff02a224 */ /* 0x000fe200078e0a02 */
[----:B------:R-:W-:-:S05]  /*a890*/  @!P1 LOP3.LUT R2, RZ, R10, RZ, 0x33, !PT ;  /* 0x0000000aff029212 */ /* 0x000fca00078e33ff */
[--C-:B------:R-:W-:Y:S02]  /*a8a0*/  IMAD.MOV R17, RZ, RZ, -R2.reuse ;  /* 0x000000ffff117224 */ /* 0x100fe400078e0a02 */
[----:B------:R-:W-:Y:S02]  /*a8b0*/  IMAD.MOV.U32 R18, RZ, RZ, R2 ;  /* 0x000000ffff127224 */ /* 0x000fe400078e0002 */
[----:B------:R-:W-:Y:S01]  /*a8c0*/  IMAD R17, R10, R17, R11 ;  /* 0x000000110a117224 */ /* 0x000fe200078e020b */
[----:B------:R-:W-:Y:S06]  /*a8d0*/  BRA `(.L_x_243) ;  /* 0x0000000000147947 */ /* 0x000fec0003800000 */
.L_x_238:
[----:B------:R-:W-:Y:S01]  /*a8e0*/  ULDC UR4, c[0x0][0xc3c] ;  /* 0x00030f0000047ab9 */ /* 0x000fe20000000800 */
[----:B------:R-:W-:Y:S01]  /*a8f0*/  MOV R17, RZ ;  /* 0x000000ff00117202 */ /* 0x000fe20000000f00 */
[----:B------:R-:W-:Y:S02]  /*a900*/  IMAD.U32 R16, RZ, RZ, UR6 ;  /* 0x00000006ff107e24 */ /* 0x000fe4000f8e00ff */
[----:B------:R-:W-:Y:S02]  /*a910*/  IMAD.MOV.U32 R18, RZ, RZ, RZ ;  /* 0x000000ffff127224 */ /* 0x000fe400078e00ff */
[----:B------:R-:W-:-:S07]  /*a920*/  IMAD.U32 R19, RZ, RZ, UR4 ;  /* 0x00000004ff137e24 */ /* 0x000fce000f8e00ff */
.L_x_243:
[----:B------:R-:W-:-:S13]  /*a930*/  ISETP.NE.AND P0, PT, R5, RZ, PT ;  /* 0x000000ff0500720c */ /* 0x000fda0003f05270 */
[----:B------:R-:W0:Y:S01]  /*a940*/  @!P0 S2R R3, SR_CgaCtaId ;  /* 0x0000000000038919 */ /* 0x000e220000008800 */
[----:B------:R-:W-:-:S04]  /*a950*/  @!P0 MOV R0, 0x400 ;  /* 0x0000040000008802 */ /* 0x000fc80000000f00 */
[----:B0-----:R-:W-:-:S05]  /*a960*/  @!P0 LEA R0, R3, R0, 0x18 ;  /* 0x0000000003008211 */ /* 0x001fca00078ec0ff */
[----:B------:R0:W-:Y:S01]  /*a970*/  @!P0 STS.128 [R0+0x308d0], R16 ;  /* 0x0308d01000008388 */ /* 0x0001e20000000c00 */
[----:B------:R-:W-:Y:S06]  /*a980*/  BAR.ARV 0x5, 0x180 ;  /* 0x0146000000007b1d */ /* 0x000fec0000002000 */
.L_x_236:
[----:B------:R2:W-:Y:S01]  /*a990*/  STL [R1+0x1c], RZ ;  /* 0x00001cff01007387 */ /* 0x0005e20000100800 */
[----:B------:R-:W-:Y:S01]  /*a9a0*/  ULDC UR4, c[0x0][0xc3c] ;  /* 0x00030f0000047ab9 */ /* 0x000fe20000000800 */
[----:B------:R-:W-:Y:S01]  /*a9b0*/  IMAD.MOV.U32 R28, RZ, RZ, 0x1 ;  /* 0x00000001ff1c7424 */ /* 0x000fe200078e00ff */
[----:B-1----:R-:W-:Y:S02]  /*a9c0*/  ISETP.GE.AND P0, PT, R19, UR4, PT ;  /* 0x0000000413007c0c */ /* 0x002fe4000bf06270 */
[----:B------:R-:W-:-:S11]  /*a9d0*/  MOV R27, RZ ;  /* 0x000000ff001b7202 */ /* 0x000fd60000000f00 */
[----:B--2---:R-:W-:Y:S05]  /*a9e0*/  @P0 BRA `(.L_x_244) ;  /* 0x0000004400c40947 */ /* 0x004fea0003800000 */
[----:B0-----:R-:W2:Y:S01]  /*a9f0*/  LDL R0, [R1+0x28] ;  /* 0x0000280001007983 */ /* 0x001ea20000100800 */
[----:B------:R-:W0:Y:S01]  /*aa00*/  S2UR UR5, SR_CgaCtaId ;  /* 0x00000000000579c3 */ /* 0x000e220000008800 */
[----:B------:R-:W-:Y:S01]  /*aa10*/  BSSY B8, `(.L_x_244) ;  /* 0x000046e000087945 */ /* 0x000fe20003800000 */
[----:B------:R-:W-:Y:S01]  /*aa20*/  IMAD.MOV.U32 R28, RZ, RZ, 0x1 ;  /* 0x00000001ff1c7424 */ /* 0x000fe200078e00ff */
[----:B------:R-:W1:Y:S01]  /*aa30*/  S2R R4, SR_TID.X ;  /* 0x0000000000047919 */ /* 0x000e620000002100 */
[----:B------:R-:W-:Y:S01]  /*aa40*/  IMAD.MOV.U32 R27, RZ, RZ, RZ ;  /* 0x000000ffff1b7224 */ /* 0x000fe200078e00ff */
[----:B------:R-:W-:Y:S01]  /*aa50*/  ULDC UR39, c[0x0][0xc] ;  /* 0x0000030000277ab9 */ /* 0x000fe20000000800 */
[----:B------:R3:W-:Y:S01]  /*aa60*/  STL [R1+0x1c], RZ ;  /* 0x00001cff01007387 */ /* 0x0007e20000100800 */
[C---:B-1----:R-:W-:Y:S01]  /*aa70*/  IMAD.SHL.U32 R32, R4.reuse, 0x8, RZ ;  /* 0x0000000804207824 */ /* 0x042fe200078e00ff */
[----:B------:R-:W-:-:S04]  /*aa80*/  LOP3.LUT R2, R4, 0x7f, RZ, 0xc0, !PT ;  /* 0x0000007f04027812 */ /* 0x000fc800078ec0ff */
[----:B------:R-:W-:Y:S02]  /*aa90*/  SHF.R.U32.HI R2, RZ, 0x3, R2 ;  /* 0x00000003ff027819 */ /* 0x000fe40000011602 */
[----:B--2---:R-:W-:Y:S02]  /*aaa0*/  R2UR UR4, R0 ;  /* 0x00000000000472ca */ /* 0x004fe400000e0000 */
[----:B------:R-:W-:-:S04]  /*aab0*/  LOP3.LUT R0, R32, 0x1f8, RZ, 0xc0, !PT ;  /* 0x000001f820007812 */ /* 0x000fc800078ec0ff */
[----:B------:R-:W-:Y:S01]  /*aac0*/  LOP3.LUT R3, R0, 0x38, R4, 0x78, !PT ;  /* 0x0000003800037812 */ /* 0x000fe200078e7804 */
[----:B------:R-:W-:-:S03]  /*aad0*/  IMAD.SHL.U32 R0, R4, 0x10, RZ ;  /* 0x0000001004007824 */ /* 0x000fc600078e00ff */
[----:B------:R-:W-:Y:S02]  /*aae0*/  LOP3.LUT R36, R3, 0x200, R32, 0xf8, !PT ;  /* 0x0000020003247812 */ /* 0x000fe400078ef820 */
[----:B------:R-:W-:Y:S01]  /*aaf0*/  LOP3.LUT R32, R32, 0x38, RZ, 0xc0, !PT ;  /* 0x0000003820207812 */ /* 0x000fe200078ec0ff */
[----:B------:R-:W-:Y:S01]  /*ab00*/  ULOP3.LUT UR38, UR4, 0x2, URZ, 0xfc, !UPT ;  /* 0x0000000204267892 */ /* 0x000fe2000f8efc3f */
[----:B------:R-:W-:Y:S02]  /*ab10*/  LOP3.LUT R0, R2, 0x70, R0, 0xf8, !PT ;  /* 0x0000007002007812 */ /* 0x000fe400078ef800 */
[----:B------:R-:W-:Y:S01]  /*ab20*/  UMOV UR4, 0x400 ;  /* 0x0000040000047882 */ /* 0x000fe20000000000 */
[C---:B------:R-:W-:Y:S01]  /*ab30*/  LOP3.LUT R34, R32.reuse, 0x40, RZ, 0xfc, !PT ;  /* 0x0000004020227812 */ /* 0x040fe200078efcff */
[----:B0-----:R-:W-:Y:S01]  /*ab40*/  ULEA UR4, UR5, UR4, 0x18 ;  /* 0x0000000405047291 */ /* 0x001fe2000f8ec03f */
[----:B------:R-:W-:-:S05]  /*ab50*/  LOP3.LUT R33, R32, 0x80, RZ, 0xfc, !PT ;  /* 0x0000008020217812 */ /* 0x000fca00078efcff */
[----:B------:R-:W-:-:S05]  /*ab60*/  MOV R22, UR4 ;  /* 0x0000000400167c02 */ /* 0x000fca0008000f00 */
[----:B---3--:R-:W-:-:S07]  /*ab70*/  IMAD R37, R36, 0x2, R22 ;  /* 0x0000000224257824 */ /* 0x008fce00078e0216 */
.L_x_307:
[----:B0-----:R-:W0:Y:S02]  /*ab80*/  LDC.64 R2, c[0x0][0xc88] ;  /* 0x00032200ff027b82 */ /* 0x001e240000000a00 */
[----:B0-----:R-:W-:-:S05]  /*ab90*/  IMAD.WIDE R2, R19, 0x4, R2 ;  /* 0x0000000413027825 */ /* 0x001fca00078e0202 */
[----:B------:R-:W2:Y:S01]  /*aba0*/  LDG.E R29, desc[UR36][R2.64] ;  /* 0x00000024021d7981 */ /* 0x000ea2000c1e1900 */
[----:B------:R-:W-:Y:S05]  /*abb0*/  YIELD ;  /* 0x0000000000007946 */ /* 0x000fea0003800000 */
[----:B------:R-:W-:Y:S01]  /*abc0*/  ULDC.64 UR4, c[0x0][0xa28] ;  /* 0x00028a0000047ab9 */ /* 0x000fe20000000a00 */
[----:B------:R-:W-:Y:S01]  /*abd0*/  IMAD.MOV.U32 R30, RZ, RZ, RZ ;  /* 0x000000ffff1e7224 */ /* 0x000fe200078e00ff */
[----:B------:R-:W-:Y:S01]  /*abe0*/  ISETP.NE.U32.AND P0, PT, RZ, UR4, PT ;  /* 0x00000004ff007c0c */ /* 0x000fe2000bf05070 */
[----:B------:R-:W-:-:S03]  /*abf0*/  ULDC.64 UR6, c[0x0][0xa18] ;  /* 0x0002860000067ab9 */ /* 0x000fc60000000a00 */
[----:B------:R-:W-:Y:S01]  /*ac00*/  ISETP.NE.AND.EX P0, PT, RZ, UR5, PT, P0 ;  /* 0x00000005ff007c0c */ /* 0x000fe2000bf05300 */
[----:B------:R-:W-:Y:S01]  /*ac10*/  IMAD.MOV.U32 R35, RZ, RZ, RZ ;  /* 0x000000ffff237224 */ /* 0x000fe200078e00ff */
[----:B--2---:R-:W-:-:S11]  /*ac20*/  SHF.R.S32.HI R0, RZ, 0x1f, R29 ;  /* 0x0000001fff007819 */ /* 0x004fd6000001141d */
[C---:B------:R-:W-:Y:S01]  /*ac30*/  @P0 LEA R2, P1, R29.reuse, UR4, 0x2 ;  /* 0x000000041d020c11 */ /* 0x040fe2000f8210ff */
[C---:B------:R-:W-:Y:S01]  /*ac40*/  IMAD.SHL.U32 R24, R29.reuse, 0x4, RZ ;  /* 0x000000041d187824 */ /* 0x040fe200078e00ff */
[C-C-:B------:R-:W-:Y:S01]  /*ac50*/  SHF.L.U64.HI R25, R29.reuse, 0x2, R0.reuse ;  /* 0x000000021d197819 */ /* 0x140fe20000010200 */
[----:B------:R0:W-:Y:S01]  /*ac60*/  STL [R1+0x10], R0 ;  /* 0x0000100001007387 */ /* 0x0001e20000100800 */
[----:B------:R-:W-:Y:S01]  /*ac70*/  @P0 LEA.HI.X R3, R29, UR5, R0, 0x2, P1 ;  /* 0x000000051d030c11 */ /* 0x000fe200088f1400 */
[----:B------:R-:W-:-:S04]  /*ac80*/  ULDC.64 UR4, c[0x0][0xa00] ;  /* 0x0002800000047ab9 */ /* 0x000fc80000000a00 */
[----:B-1----:R1:W2:Y:S01]  /*ac90*/  @P0 LDG.E R30, desc[UR36][R2.64] ;  /* 0x00000024021e0981 */ /* 0x0022a2000c1e1900 */
[----:B------:R-:W-:Y:S02]  /*aca0*/  ISETP.NE.U32.AND P0, PT, RZ, UR4, PT ;  /* 0x00000004ff007c0c */ /* 0x000fe4000bf05070 */
[----:B------:R-:W-:Y:S02]  /*acb0*/  LOP3.LUT R23, R23, 0xffffffbf, RZ, 0xc0, !PT ;  /* 0xffffffbf17177812 */ /* 0x000fe400078ec0ff */
[----:B------:R-:W-:Y:S02]  /*acc0*/  ISETP.NE.AND.EX P2, PT, RZ, UR5, PT, P0 ;  /* 0x00000005ff007c0c */ /* 0x000fe4000bf45300 */
[----:B------:R-:W-:Y:S02]  /*acd0*/  ISETP.NE.U32.AND P0, PT, RZ, UR6, PT ;  /* 0x00000006ff007c0c */ /* 0x000fe4000bf05070 */
[----:B-1----:R-:W-:Y:S02]  /*ace0*/  IADD3 R2, P1, R24, UR4, RZ ;  /* 0x0000000418027c10 */ /* 0x002fe4000ff3e0ff */
[----:B------:R-:W-:-:S02]  /*acf0*/  ISETP.NE.AND.EX P0, PT, RZ, UR7, PT, P0 ;  /* 0x00000007ff007c0c */ /* 0x000fc4000bf05300 */
[----:B------:R-:W-:Y:S01]  /*ad00*/  IADD3.X R3, R25, UR5, RZ, P1, !PT ;  /* 0x0000000519037c10 */ /* 0x000fe20008ffe4ff */
[----:B------:R-:W-:-:S04]  /*ad10*/  ULDC.64 UR4, c[0x0][0x418] ;  /* 0x0001060000047ab9 */ /* 0x000fc80000000a00 */
[----:B------:R-:W-:Y:S01]  /*ad20*/  @P2 LOP3.LUT R23, R23, 0x40, RZ, 0xfc, !PT ;  /* 0x0000004017172812 */ /* 0x000fe200078efcff */
[----:B------:R1:W5:Y:S05]  /*ad30*/  @P2 LDG.E R35, desc[UR36][R2.64] ;  /* 0x0000002402232981 */ /* 0x00036a000c1e1900 */
[----:B------:R-:W-:-:S04]  /*ad40*/  @P0 IADD3 R4, P1, R24, UR6, RZ ;  /* 0x0000000618040c10 */ /* 0x000fc8000ff3e0ff */
[----:B------:R-:W-:-:S05]  /*ad50*/  @P0 IADD3.X R5, R25, UR7, RZ, P1, !PT ;  /* 0x0000000719050c10 */ /* 0x000fca0008ffe4ff */
[----:B---3--:R-:W3:Y:S01]  /*ad60*/  @P0 LDG.E R4, desc[UR36][R4.64] ;  /* 0x0000002404040981 */ /* 0x008ee2000c1e1900 */
[----:B------:R-:W-:-:S03]  /*ad70*/  UISETP.NE.U32.AND UP0, UPT, UR4, URZ, UPT ;  /* 0x0000003f0400728c */ /* 0x000fc6000bf05070 */
[----:B------:R-:W-:Y:S01]  /*ad80*/  ULDC UR4, c[0x0][0x424] ;  /* 0x0001090000047ab9 */ /* 0x000fe20000000800 */
[----:B------:R-:W-:-:S03]  /*ad90*/  UISETP.NE.AND.EX UP0, UPT, UR5, URZ, UPT, UP0 ;  /* 0x0000003f0500728c */ /* 0x000fc6000bf05300 */
[----:B------:R-:W-:Y:S01]  /*ada0*/  ULDC UR5, c[0x0][0x2f0] ;  /* 0x0000bc0000057ab9 */ /* 0x000fe20000000800 */
[----:B------:R-:W-:-:S04]  /*adb0*/  USEL UR4, UR4, 0x1, UP0 ;  /* 0x0000000104047887 */ /* 0x000fc80008000000 */
[----:B------:R-:W-:-:S06]  /*adc0*/  UIMAD UR4, UR4, UR5, URZ ;  /* 0x00000005040472a4 */ /* 0x000fcc000f8e023f */
[----:B0-----:R-:W-:Y:S01]  /*add0*/  MOV R0, UR4 ;  /* 0x0000000400007c02 */ /* 0x001fe20008000f00 */
[----:B--2---:R1:W-:Y:S04]  /*ade0*/  STL [R1+0x4], R30 ;  /* 0x0000041e01007387 */ /* 0x0043e80000100800 */
[----:B---3--:R1:W-:Y:S01]  /*adf0*/  @P0 STL [R1+0x18], R4 ;  /* 0x0000180401000387 */ /* 0x0083e20000100800 */
[----:B------:R-:W-:Y:S05]  /*ae00*/  @P0 BRA `(.L_x_245) ;  /* 0x0000000000200947 */ /* 0x000fea0003800000 */
[----:B------:R-:W-:Y:S02]  /*ae10*/  ULDC UR4, c[0x0][0x288] ;  /* 0x0000a20000047ab9 */ /* 0x000fe40000000800 */
[----:B-1----:R-:W-:-:S05]  /*ae20*/  IMAD.U32 R4, RZ, RZ, UR4 ;  /* 0x00000004ff047e24 */ /* 0x002fca000f8e00ff */
[----:B------:R0:W-:Y:S01]  /*ae30*/  STL [R1+0x18], R4 ;  /* 0x0000180401007387 */ /* 0x0001e20000100800 */
[----:B------:R-:W-:Y:S05]  /*ae40*/  @!P2 BRA `(.L_x_245) ;  /* 0x000000000010a947 */ /* 0x000fea0003800000 */
[----:B------:R-:W2:Y:S04]  /*ae50*/  LDG.E R5, desc[UR36][R2.64] ;  /* 0x0000002402057981 */ /* 0x000ea8000c1e1900 */
[----:B0-----:R-:W2:Y:S02]  /*ae60*/  LDG.E R4, desc[UR36][R2.64+0x4] ;  /* 0x0000042402047981 */ /* 0x001ea4000c1e1900 */
[----:B--2---:R-:W-:-:S05]  /*ae70*/  IMAD.IADD R2, R4, 0x1, -R5 ;  /* 0x0000000104027824 */ /* 0x004fca00078e0a05 */
[----:B------:R2:W-:Y:S02]  /*ae80*/  STL [R1+0x18], R2 ;  /* 0x0000180201007387 */ /* 0x0005e40000100800 */
.L_x_245:
[----:B------:R-:W-:Y:S01]  /*ae90*/  ULDC.64 UR4, c[0x0][0xa20] ;  /* 0x0002880000047ab9 */ /* 0x000fe20000000a00 */
[----:B------:R-:W-:Y:S01]  /*aea0*/  IMAD.MOV.U32 R31, RZ, RZ, R29 ;  /* 0x000000ffff1f7224 */ /* 0x000fe200078e001d */
[----:B------:R-:W-:-:S04]  /*aeb0*/  ISETP.NE.U32.AND P0, PT, RZ, UR4, PT ;  /* 0x00000004ff007c0c */ /* 0x000fc8000bf05070 */
[----:B------:R-:W-:-:S13]  /*aec0*/  ISETP.NE.AND.EX P0, PT, RZ, UR5, PT, P0 ;  /* 0x00000005ff007c0c */ /* 0x000fda000bf05300 */
[----:B------:R-:W-:Y:S05]  /*aed0*/  @!P0 BRA `(.L_x_246) ;  /* 0x0000000000108947 */ /* 0x000fea0003800000 */
[----:B-12---:R-:W-:-:S04]  /*aee0*/  IADD3 R2, P0, R24, UR4, RZ ;  /* 0x0000000418027c10 */ /* 0x006fc8000ff1e0ff */
[----:B------:R-:W-:-:S05]  /*aef0*/  IADD3.X R3, R25, UR5, RZ, P0, !PT ;  /* 0x0000000519037c10 */ /* 0x000fca00087fe4ff */
[----:B------:R3:W5:Y:S01]  /*af00*/  LDG.E R0, desc[UR36][R2.64] ;  /* 0x0000002402007981 */ /* 0x000762000c1e1900 */
[----:B------:R-:W-:Y:S05]  /*af10*/  BRA `(.L_x_247) ;  /* 0x0000000000247947 */ /* 0x000fea0003800000 */
.L_x_246:
[----:B------:R-:W-:Y:S02]  /*af20*/  ULDC.64 UR4, c[0x0][0xa08] ;  /* 0x0002820000047ab9 */ /* 0x000fe40000000a00 */
[----:B------:R-:W-:-:S04]  /*af30*/  ISETP.NE.U32.AND P0, PT, RZ, UR4, PT ;  /* 0x00000004ff007c0c */ /* 0x000fc8000bf05070 */
[----:B------:R-:W-:-:S13]  /*af40*/  ISETP.NE.AND.EX P0, PT, RZ, UR5, PT, P0 ;  /* 0x00000005ff007c0c */ /* 0x000fda000bf05300 */
[----:B------:R-:W-:Y:S05]  /*af50*/  @!P0 BRA `(.L_x_247) ;  /* 0x0000000000148947 */ /* 0x000fea0003800000 */
[----:B-12---:R-:W1:Y:S02]  /*af60*/  LDC.64 R2, c[0x0][0xa08] ;  /* 0x00028200ff027b82 */ /* 0x006e640000000a00 */
[----:B-1----:R-:W-:-:S05]  /*af70*/  IMAD.WIDE R2, R31, 0x4, R2 ;  /* 0x000000041f027825 */ /* 0x002fca00078e0202 */
[----:B------:R-:W2:Y:S04]  /*af80*/  LDG.E R0, desc[UR36][R2.64] ;  /* 0x0000002402007981 */ /* 0x000ea8000c1e1900 */
[----:B------:R-:W2:Y:S02]  /*af90*/  LDG.E R5, desc[UR36][R2.64+0x4] ;  /* 0x0000042402057981 */ /* 0x000ea4000c1e1900 */
[----:B--2---:R-:W-:-:S07]  /*afa0*/  IMAD.IADD R0, R5, 0x1, -R0 ;  /* 0x0000000105007824 */ /* 0x004fce00078e0a00 */
.L_x_247:
[----:B-123-5:R-:W-:Y:S01]  /*afb0*/  IADD3 R2, -R30, R0, RZ ;  /* 0x000000001e027210 */ /* 0x02efe20007ffe1ff */
[----:B------:R-:W-:Y:S03]  /*afc0*/  BSSY B7, `(.L_x_248) ;  /* 0x0000374000077945 */ /* 0x000fe60003800000 */
[C---:B------:R-:W-:Y:S01]  /*afd0*/  ISETP.GT.AND P0, PT, R2.reuse, RZ, PT ;  /* 0x000000ff0200720c */ /* 0x040fe20003f04270 */
[----:B------:R-:W-:Y:S01]  /*afe0*/  VIADD R0, R2, 0x5f ;  /* 0x0000005f02007836 */ /* 0x000fe20000000000 */
[----:B------:R1:W-:Y:S03]  /*aff0*/  STL [R1], R2 ;  /* 0x0000000201007387 */ /* 0x0003e60000100800 */
[----:B------:R-:W-:-:S05]  /*b000*/  IMAD.HI R0, R0, 0x2aaaaaab, RZ ;  /* 0x2aaaaaab00007827 */ /* 0x000fca00078e02ff */
[----:B------:R-:W-:-:S04]  /*b010*/  SHF.R.U32.HI R3, RZ, 0x1f, R0 ;  /* 0x0000001fff037819 */ /* 0x000fc80000011600 */
[----:B------:R-:W-:-:S05]  /*b020*/  LEA.HI.SX32 R0, R0, R3, 0x1c ;  /* 0x0000000300007211 */ /* 0x000fca00078fe2ff */
[----:B------:R1:W-:Y:S01]  /*b030*/  STL [R1+0x20], R0 ;  /* 0x0000200001007387 */ /* 0x0003e20000100800 */
[----:B------:R-:W-:Y:S05]  /*b040*/  @P0 BRA `(.L_x_249) ;  /* 0x0000000000440947 */ /* 0x000fea0003800000 */
[----:B-1----:R-:W1:Y:S02]  /*b050*/  S2R R2, SR_TID.X ;  /* 0x0000000000027919 */ /* 0x002e640000002100 */
[----:B-1----:R-:W-:-:S04]  /*b060*/  LOP3.LUT R2, R2, 0x7f, RZ, 0xc0, !PT ;  /* 0x0000007f02027812 */ /* 0x002fc800078ec0ff */
[----:B------:R-:W-:-:S13]  /*b070*/  ISETP.NE.AND P0, PT, R2, RZ, PT ;  /* 0x000000ff0200720c */ /* 0x000fda0003f05270 */
[----:B------:R-:W-:Y:S05]  /*b080*/  @P0 BRA `(.L_x_250) ;  /* 0x00000034009c0947 */ /* 0x000fea0003800000 */
[----:B------:R-:W1:Y:S01]  /*b090*/  S2R R7, SR_LANEID ;  /* 0x0000000000077919 */ /* 0x000e620000000000 */
[----:B------:R-:W-:Y:S01]  /*b0a0*/  VOTEU.ANY UR4, UPT, PT ;  /* 0x0000000000047886 */ /* 0x000fe200038e0100 */
[----:B------:R-:W2:Y:S01]  /*b0b0*/  LDC.64 R2, c[0x0][0xc60] ;  /* 0x00031800ff027b82 */ /* 0x000ea20000000a00 */
[----:B------:R-:W1:Y:S08]  /*b0c0*/  FLO.U32 R0, UR4 ;  /* 0x0000000400007d00 */ /* 0x000e7000080e0000 */
[----:B------:R-:W2:Y:S01]  /*b0d0*/  POPC R5, UR4 ;  /* 0x0000000400057d09 */ /* 0x000ea20008000000 */
[----:B-1----:R-:W-:-:S13]  /*b0e0*/  ISETP.EQ.U32.AND P0, PT, R0, R7, PT ;  /* 0x000000070000720c */ /* 0x002fda0003f02070 */
[----:B--2---:R-:W2:Y:S01]  /*b0f0*/  @P0 ATOMG.E.ADD.STRONG.GPU PT, R3, desc[UR36][R2.64], R5 ;  /* 0x00000005020309a8 */ /* 0x004ea200081ee1e4 */
[----:B0-----:R-:W0:Y:S02]  /*b100*/  S2R R4, SR_LTMASK ;  /* 0x0000000000047919 */ /* 0x001e240000003900 */
[----:B0-----:R-:W-:-:S04]  /*b110*/  LOP3.LUT R4, R4, UR4, RZ, 0xc0, !PT ;  /* 0x0000000404047c12 */ /* 0x001fc8000f8ec0ff */
[----:B------:R-:W0:Y:S01]  /*b120*/  POPC R7, R4 ;  /* 0x0000000400077309 */ /* 0x000e220000000000 */
[----:B--2---:R-:W0:Y:S02]  /*b130*/  SHFL.IDX PT, R0, R3, R0, 0x1f ;  /* 0x00001f0003007589 */ /* 0x004e2400000e0000 */
[----:B0-----:R-:W-:Y:S01]  /*b140*/  IADD3 R16, R0, UR39, R7 ;  /* 0x0000002700107c10 */ /* 0x001fe2000fffe007 */
[----:B------:R-:W-:Y:S06]  /*b150*/  BRA `(.L_x_250) ;  /* 0x0000003400687947 */ /* 0x000fec0003800000 */
.L_x_249:
[----:B-1----:R-:W-:Y:S01]  /*b160*/  VIADD R0, R22, 0x1e400 ;  /* 0x0001e40016007836 */ /* 0x002fe20000000000 */
[----:B------:R-:W-:Y:S04]  /*b170*/  BSSY B6, `(.L_x_251) ;  /* 0x0000013000067945 */ /* 0x000fe80003800000 */
[----:B------:R-:W-:-:S13]  /*b180*/  LOP3.LUT P0, RZ, R0, 0x3ff, RZ, 0xc0, !PT ;  /* 0x000003ff00ff7812 */ /* 0x000fda000780c0ff */
[----:B------:R-:W-:Y:S05]  /*b190*/  @!P0 BRA `(.L_x_252) ;  /* 0x0000000000408947 */ /* 0x000fea0003800000 */
[----:B------:R-:W-:Y:S01]  /*b1a0*/  MOV R2, 0x0 ;  /* 0x0000000000027802 */ /* 0x000fe20000000f00 */
[----:B------:R-:W-:Y:S01]  /*b1b0*/  ULDC.64 UR6, c[0x4][0x88] ;  /* 0x0100220000067ab9 */ /* 0x000fe20000000a00 */
[----:B------:R-:W-:Y:S01]  /*b1c0*/  ULDC.64 UR8, c[0x4][0x90] ;  /* 0x0100240000087ab9 */ /* 0x000fe20000000a00 */
[----:B------:R-:W-:Y:S01]  /*b1d0*/  ULDC.64 UR4, c[0x4][0x8] ;  /* 0x0100020000047ab9 */ /* 0x000fe20000000a00 */
[----:B0-----:R-:W-:Y:S01]  /*b1e0*/  IMAD.U32 R4, RZ, RZ, UR6 ;  /* 0x00000006ff047e24 */ /* 0x001fe2000f8e00ff */
[----:B------:R-:W-:Y:S01]  /*b1f0*/  MOV R6, UR8 ;  /* 0x0000000800067c02 */ /* 0x000fe20008000f00 */
[----:B------:R-:W0:Y:S01]  /*b200*/  LDC.64 R2, c[0x4][R2] ;  /* 0x0100000002027b82 */ /* 0x000e220000000a00 */
[----:B------:R-:W-:Y:S01]  /*b210*/  IMAD.U32 R5, RZ, RZ, UR7 ;  /* 0x00000007ff057e24 */ /* 0x000fe2000f8e00ff */
[----:B------:R-:W-:Y:S01]  /*b220*/  MOV R12, 0x1 ;  /* 0x00000001000c7802 */ /* 0x000fe20000000f00 */
[----:B------:R-:W-:Y:S02]  /*b230*/  IMAD.U32 R7, RZ, RZ, UR9 ;  /* 0x00000009ff077e24 */ /* 0x000fe4000f8e00ff */
[----:B------:R-:W-:-:S02]  /*b240*/  IMAD.U32 R10, RZ, RZ, UR4 ;  /* 0x00000004ff0a7e24 */ /* 0x000fc4000f8e00ff */
[----:B------:R-:W-:Y:S02]  /*b250*/  IMAD.U32 R11, RZ, RZ, UR5 ;  /* 0x00000005ff0b7e24 */ /* 0x000fe4000f8e00ff */
[----:B------:R-:W-:Y:S02]  /*b260*/  IMAD.MOV.U32 R8, RZ, RZ, 0x70 ;  /* 0x00000070ff087424 */ /* 0x000fe400078e00ff */
[----:B------:R-:W-:-:S07]  /*b270*/  IMAD.MOV.U32 R13, RZ, RZ, RZ ;  /* 0x000000ffff0d7224 */ /* 0x000fce00078e00ff */
[----:B------:R-:W-:-:S07]  /*b280*/  LEPC R20, `(.L_x_252) ;  /* 0x000000001014794e */ /* 0x000fce0000000000 */
[----:B0-----:R-:W-:Y:S05]  /*b290*/  CALL.ABS.NOINC R2 ;  /* 0x0000000002007343 */ /* 0x001fea0003c00000 */
.L_x_252:
[----:B------:R-:W-:Y:S05]  /*b2a0*/  BSYNC B6 ;  /* 0x0000000000067941 */ /* 0x000fea0003800000 */
.L_x_251:
[----:B------:R-:W-:Y:S01]  /*b2b0*/  VIADD R0, R22, 0x400 ;  /* 0x0000040016007836 */ /* 0x000fe20000000000 */
[----:B------:R-:W-:Y:S04]  /*b2c0*/  BSSY B6, `(.L_x_253) ;  /* 0x0000022000067945 */ /* 0x000fe80003800000 */
[----:B------:R-:W-:-:S13]  /*b2d0*/  LOP3.LUT P0, RZ, R0, 0x3ff, RZ, 0xc0, !PT ;  /* 0x000003ff00ff7812 */ /* 0x000fda000780c0ff */
[----:B------:R-:W-:Y:S05]  /*b2e0*/  @!P0 BRA `(.L_x_254) ;  /* 0x00000000007c8947 */ /* 0x000fea0003800000 */
[----:B------:R-:W-:Y:S01]  /*b2f0*/  MOV R26, 0x0 ;  /* 0x00000000001a7802 */ /* 0x000fe20000000f00 */
[----:B------:R-:W-:Y:S01]  /*b300*/  ULDC.64 UR6, c[0x4][0x88] ;  /* 0x0100220000067ab9 */ /* 0x000fe20000000a00 */
[----:B------:R-:W-:Y:S01]  /*b310*/  ULDC.64 UR8, c[0x4][0x90] ;  /* 0x0100240000087ab9 */ /* 0x000fe20000000a00 */
[----:B------:R-:W-:Y:S01]  /*b320*/  ULDC.64 UR4, c[0x4][0x10] ;  /* 0x0100040000047ab9 */ /* 0x000fe20000000a00 */
[----:B------:R1:W2:Y:S01]  /*b330*/  LDC.64 R2, c[0x4][R26] ;  /* 0x010000001a027b82 */ /* 0x0002a20000000a00 */
[----:B0-----:R-:W-:Y:S01]  /*b340*/  IMAD.U32 R4, RZ, RZ, UR6 ;  /* 0x00000006ff047e24 */ /* 0x001fe2000f8e00ff */
[----:B------:R-:W-:Y:S01]  /*b350*/  MOV R6, UR8 ;  /* 0x0000000800067c02 */ /* 0x000fe20008000f00 */
[----:B------:R-:W-:Y:S01]  /*b360*/  IMAD.U32 R5, RZ, RZ, UR7 ;  /* 0x00000007ff057e24 */ /* 0x000fe2000f8e00ff */
[----:B------:R-:W-:Y:S01]  /*b370*/  MOV R12, 0x1 ;  /* 0x00000001000c7802 */ /* 0x000fe20000000f00 */
[----:B------:R-:W-:Y:S02]  /*b380*/  IMAD.U32 R7, RZ, RZ, UR9 ;  /* 0x00000009ff077e24 */ /* 0x000fe4000f8e00ff */
[----:B------:R-:W-:-:S02]  /*b390*/  IMAD.U32 R10, RZ, RZ, UR4 ;  /* 0x00000004ff0a7e24 */ /* 0x000fc4000f8e00ff */
[----:B------:R-:W-:Y:S02]  /*b3a0*/  IMAD.U32 R11, RZ, RZ, UR5 ;  /* 0x00000005ff0b7e24 */ /* 0x000fe4000f8e00ff */
[----:B------:R-:W-:Y:S02]  /*b3b0*/  IMAD.MOV.U32 R8, RZ, RZ, 0x70 ;  /* 0x00000070ff087424 */ /* 0x000fe400078e00ff */
[----:B-1----:R-:W-:-:S07]  /*b3c0*/  IMAD.MOV.U32 R13, RZ, RZ, RZ ;  /* 0x000000ffff0d7224 */ /* 0x002fce00078e00ff */
[----:B------:R-:W-:-:S07]  /*b3d0*/  LEPC R20, `(.L_x_255) ;  /* 0x000000001014794e */ /* 0x000fce0000000000 */
[----:B--2---:R-:W-:Y:S05]  /*b3e0*/  CALL.ABS.NOINC R2 ;  /* 0x0000000002007343 */ /* 0x004fea0003c00000 */
.L_x_255:
[----:B------:R0:W1:Y:S01]  /*b3f0*/  LDC.64 R2, c[0x4][R26] ;  /* 0x010000001a027b82 */ /* 0x0000620000000a00 */
[----:B------:R-:W-:Y:S01]  /*b400*/  ULDC.64 UR6, c[0x4][0x88] ;  /* 0x0100220000067ab9 */ /* 0x000fe20000000a00 */
[----:B------:R-:W-:Y:S01]  /*b410*/  ULDC.64 UR8, c[0x4][0x90] ;  /* 0x0100240000087ab9 */ /* 0x000fe20000000a00 */
[----:B------:R-:W-:Y:S01]  /*b420*/  ULDC.64 UR4, c[0x4][0x18] ;  /* 0x0100060000047ab9 */ /* 0x000fe20000000a00 */
[----:B------:R-:W-:Y:S01]  /*b430*/  IMAD.U32 R4, RZ, RZ, UR6 ;  /* 0x00000006ff047e24 */ /* 0x000fe2000f8e00ff */
[----:B------:R-:W-:Y:S01]  /*b440*/  MOV R7, UR9 ;  /* 0x0000000900077c02 */ /* 0x000fe20008000f00 */
[----:B------:R-:W-:Y:S01]  /*b450*/  IMAD.U32 R5, RZ, RZ, UR7 ;  /* 0x00000007ff057e24 */ /* 0x000fe2000f8e00ff */
[----:B------:R-:W-:Y:S01]  /*b460*/  MOV R13, RZ ;  /* 0x000000ff000d7202 */ /* 0x000fe20000000f00 */
[----:B------:R-:W-:Y:S02]  /*b470*/  IMAD.U32 R6, RZ, RZ, UR8 ;  /* 0x00000008ff067e24 */ /* 0x000fe4000f8e00ff */
[----:B------:R-:W-:-:S02]  /*b480*/  IMAD.U32 R10, RZ, RZ, UR4 ;  /* 0x00000004ff0a7e24 */ /* 0x000fc4000f8e00ff */
[----:B------:R-:W-:Y:S02]  /*b490*/  IMAD.U32 R11, RZ, RZ, UR5 ;  /* 0x00000005ff0b7e24 */ /* 0x000fe4000f8e00ff */
[----:B------:R-:W-:Y:S02]  /*b4a0*/  IMAD.MOV.U32 R8, RZ, RZ, 0x70 ;  /* 0x00000070ff087424 */ /* 0x000fe400078e00ff */
[----:B0-----:R-:W-:-:S07]  /*b4b0*/  IMAD.MOV.U32 R12, RZ, RZ, 0x1 ;  /* 0x00000001ff0c7424 */ /* 0x001fce00078e00ff */
[----:B------:R-:W-:-:S07]  /*b4c0*/  LEPC R20, `(.L_x_254) ;  /* 0x000000001014794e */ /* 0x000fce0000000000 */
[----:B-1----:R-:W-:Y:S05]  /*b4d0*/  CALL.ABS.NOINC R2 ;  /* 0x0000000002007343 */ /* 0x002fea0003c00000 */
.L_x_254:
[----:B------:R-:W-:Y:S05]  /*b4e0*/  BSYNC B6 ;  /* 0x0000000000067941 */ /* 0x000fea0003800000 */
.L_x_253:
[----:B------:R-:W2:Y:S01]  /*b4f0*/  LDL R26, [R1+0x20] ;  /* 0x00002000011a7983 */ /* 0x000ea20000100800 */
[----:B------:R-:W-:Y:S01]  /*b500*/  ULDC.64 UR4, c[0x0][0x9f8] ;  /* 0x00027e0000047ab9 */ /* 0x000fe20000000a00 */
[----:B------:R-:W1:Y:S02]  /*b510*/  LDC R8, c[0x0][0x430] ;  /* 0x00010c00ff087b82 */ /* 0x000e640000000800 */
[----:B------:R-:W3:Y:S01]  /*b520*/  LDL R2, [R1] ;  /* 0x0000000001027983 */ /* 0x000ee20000100800 */
[----:B------:R-:W-:Y:S01]  /*b530*/  ISETP.NE.U32.AND P0, PT, RZ, UR4, PT ;  /* 0x00000004ff007c0c */ /* 0x000fe2000bf05070 */
[----:B------:R-:W4:Y:S03]  /*b540*/  S2R R20, SR_TID.X ;  /* 0x0000000000147919 */ /* 0x000f260000002100 */
[----:B------:R-:W-:-:S13]  /*b550*/  ISETP.NE.AND.EX P0, PT, RZ, UR5, PT, P0 ;  /* 0x00000005ff007c0c */ /* 0x000fda000bf05300 */
[----:B------:R-:W-:Y:S01]  /*b560*/  @P0 IADD3 R24, P1, R24, UR4, RZ ;  /* 0x0000000418180c10 */ /* 0x000fe2000ff3e0ff */
[----:B------:R-:W0:Y:S01]  /*b570*/  S2R R21, SR_TID.X ;  /* 0x0000000000157919 */ /* 0x000e220000002100 */
[----:B------:R-:W-:Y:S01]  /*b580*/  LOP3.LUT R23, R23, 0xffffffdf, RZ, 0xc0, !PT ;  /* 0xffffffdf17177812 */ /* 0x000fe200078ec0ff */
[----:B------:R-:W-:Y:S01]  /*b590*/  ULDC UR4, c[0x0][0x2f4] ;  /* 0x0000bd0000047ab9 */ /* 0x000fe20000000800 */
[----:B------:R-:W-:-:S05]  /*b5a0*/  @P0 IADD3.X R25, R25, UR5, RZ, P1, !PT ;  /* 0x0000000519190c10 */ /* 0x000fca0008ffe4ff */
[----:B------:R-:W3:Y:S01]  /*b5b0*/  @P0 LDG.E R31, desc[UR36][R24.64] ;  /* 0x00000024181f0981 */ /* 0x000ee2000c1e1900 */
[----:B-1----:R-:W-:Y:S02]  /*b5c0*/  ISETP.NE.AND P2, PT, R8, 0x1, PT ;  /* 0x000000010800780c */ /* 0x002fe40003f45270 */
[----:B----4-:R-:W-:-:S04]  /*b5d0*/  LOP3.LUT R20, R20, 0x7f, RZ, 0xc0, !PT ;  /* 0x0000007f14147812 */ /* 0x010fc800078ec0ff */
[----:B------:R-:W-:-:S07]  /*b5e0*/  SHF.R.U32.HI R0, RZ, 0x3, R20 ;  /* 0x00000003ff007819 */ /* 0x000fce0000011614 */
[----:B------:R-:W1:Y:S08]  /*b5f0*/  @P2 LDC R7, c[0x0][0x434] ;  /* 0x00010d00ff072b82 */ /* 0x000e700000000800 */
[----:B------:R-:W4:Y:S01]  /*b600*/  @P2 LDC R5, c[0x0][0x438] ;  /* 0x00010e00ff052b82 */ /* 0x000f220000000800 */
[----:B0-----:R-:W-:-:S05]  /*b610*/  IMAD.SHL.U32 R20, R21, 0x10, RZ ;  /* 0x0000001015147824 */ /* 0x001fca00078e00ff */
[----:B------:R-:W-:Y:S02]  /*b620*/  LOP3.LUT R20, R0, 0x70, R20, 0xf8, !PT ;  /* 0x0000007000147812 */ /* 0x000fe400078ef814 */
[----:B------:R-:W-:-:S04]  /*b630*/  @P2 LOP3.LUT R23, R23, 0x20, RZ, 0xfc, !PT ;  /* 0x0000002017172812 */ /* 0x000fc800078efcff */
[----:B------:R-:W-:Y:S01]  /*b640*/  LOP3.LUT R23, R23, 0xffffffef, RZ, 0xc0, !PT ;  /* 0xffffffef17177812 */ /* 0x000fe200078ec0ff */
[----:B------:R-:W-:Y:S01]  /*b650*/  UMOV UR5, 0xffffffff ;  /* 0xffffffff00057882 */ /* 0x000fe20000000000 */
[----:B--2---:R-:W-:-:S04]  /*b660*/  VIADD R26, R26, 0xffffffff ;  /* 0xffffffff1a1a7836 */ /* 0x004fc80000000000 */
[----:B------:R-:W-:-:S05]  /*b670*/  IMAD R0, R26, 0x60, R20 ;  /* 0x000000601a007824 */ /* 0x000fca00078e0214 */
[----:B---3--:R-:W-:-:S04]  /*b680*/  ISETP.GE.AND P0, PT, R0, R2, PT ;  /* 0x000000020000720c */ /* 0x008fc80003f06270 */
[----:B------:R-:W-:Y:S01]  /*b690*/  ISETP.GT.U32.OR P0, PT, R20, 0x5f, P0 ;  /* 0x0000005f1400780c */ /* 0x000fe20000704470 */
[----:B------:R-:W-:-:S04]  /*b6a0*/  IMAD.IADD R0, R0, 0x1, R30 ;  /* 0x0000000100007824 */ /* 0x000fc800078e021e */
[----:B-1----:R-:W-:-:S08]  /*b6b0*/  @P2 IMAD.HI.U32 R6, R0, R7, RZ ;  /* 0x0000000700062227 */ /* 0x002fd000078e00ff */
[----:B------:R-:W0:Y:S01]  /*b6c0*/  @!P0 LDC.64 R2, c[0x0][0x428] ;  /* 0x00010a00ff028b82 */ /* 0x000e220000000a00 */
[----:B------:R-:W-:Y:S01]  /*b6d0*/  IMAD.MOV.U32 R4, RZ, RZ, R0 ;  /* 0x000000ffff047224 */ /* 0x000fe200078e0000 */
[----:B----4-:R-:W-:Y:S02]  /*b6e0*/  @P2 SHF.R.U32.HI R4, RZ, R5, R6 ;  /* 0x00000005ff042219 */ /* 0x010fe40000011606 */
[----:B------:R-:W-:Y:S02]  /*b6f0*/  SHF.R.S32.HI R6, RZ, 0x1f, R31 ;  /* 0x0000001fff067819 */ /* 0x000fe4000001141f */
[----:B------:R-:W-:-:S03]  /*b700*/  IADD3 R5, -R4, RZ, RZ ;  /* 0x000000ff04057210 */ /* 0x000fc60007ffe1ff */
[----:B------:R0:W-:Y:S02]  /*b710*/  STL [R1+0x8], R6 ;  /* 0x0000080601007387 */ /* 0x0001e40000100800 */
[----:B------:R-:W-:Y:S01]  /*b720*/  IMAD R0, R8, R5, R0 ;  /* 0x0000000508007224 */ /* 0x000fe200078e0200 */
[--C-:B------:R-:W-:Y:S01]  /*b730*/  @!P0 SHF.R.S32.HI R5, RZ, 0x1f, R4.reuse ;  /* 0x0000001fff058819 */ /* 0x100fe20000011404 */
[-C--:B0-----:R-:W-:Y:S02]  /*b740*/  @!P0 IMAD R6, R6, R2.reuse, RZ ;  /* 0x0000000206068224 */ /* 0x081fe400078e02ff */
[----:B------:R-:W-:-:S04]  /*b750*/  @!P0 IMAD.WIDE.U32 R4, R31, R2, R4 ;  /* 0x000000021f048225 */ /* 0x000fc800078e0004 */
[----:B------:R-:W-:Y:S02]  /*b760*/  @!P0 IMAD R6, R31, R3, R6 ;  /* 0x000000031f068224 */ /* 0x000fe400078e0206 */
[----:B------:R-:W0:Y:S02]  /*b770*/  @!P0 LDC.64 R2, c[0x0][0x418] ;  /* 0x00010600ff028b82 */ /* 0x000e240000000a00 */
[----:B------:R-:W-:Y:S02]  /*b780*/  @!P0 IMAD.IADD R6, R5, 0x1, R6 ;  /* 0x0000000105068824 */ /* 0x000fe400078e0206 */
[----:B------:R-:W-:-:S05]  /*b790*/  IMAD.U32 R5, RZ, RZ, UR38 ;  /* 0x00000026ff057e24 */ /* 0x000fca000f8e00ff */
[----:B------:R-:W-:Y:S02]  /*b7a0*/  ISETP.NE.AND P2, PT, R5, 0x3, PT ;  /* 0x000000030500780c */ /* 0x000fe40003f45270 */
[----:B0-----:R-:W-:-:S04]  /*b7b0*/  @!P0 LEA R2, P1, R4, R2, 0x2 ;  /* 0x0000000204028211 */ /* 0x001fc800078210ff */
[----:B------:R-:W-:Y:S01]  /*b7c0*/  @!P0 LEA.HI.X R3, R4, R3, R6, 0x2, P1 ;  /* 0x0000000304038211 */ /* 0x000fe200008f1406 */
[----:B------:R-:W-:-:S06]  /*b7d0*/  IMAD.MOV.U32 R4, RZ, RZ, RZ ;  /* 0x000000ffff047224 */ /* 0x000fcc00078e00ff */
[----:B------:R0:W5:Y:S01]  /*b7e0*/  @!P0 LDG.E R4, desc[UR36][R2.64] ;  /* 0x0000002402048981 */ /* 0x000162000c1e1900 */
[----:B------:R-:W-:Y:S02]  /*b7f0*/  ISETP.GE.AND P0, PT, R32, UR4, PT ;  /* 0x0000000420007c0c */ /* 0x000fe4000bf06270 */
[----:B------:R-:W-:-:S04]  /*b800*/  @P2 LOP3.LUT R23, R23, 0x10, RZ, 0xfc, !PT ;  /* 0x0000001017172812 */ /* 0x000fc800078efcff */
[----:B------:R-:W-:Y:S02]  /*b810*/  LOP3.LUT R23, R23, 0xfffffffb, RZ, 0xc0, !PT ;  /* 0xfffffffb17177812 */ /* 0x000fe400078ec0ff */
[----:B------:R-:W-:-:S05]  /*b820*/  ISETP.GE.AND P1, PT, R34, UR4, PT ;  /* 0x0000000422007c0c */ /* 0x000fca000bf26270 */
[----:B------:R-:W-:Y:S02]  /*b830*/  @P0 LOP3.LUT R23, R23, 0x4, RZ, 0xfc, !PT ;  /* 0x0000000417170812 */ /* 0x000fe400078efcff */
[----:B------:R-:W-:Y:S02]  /*b840*/  ISETP.GE.AND P0, PT, R33, UR4, PT ;  /* 0x0000000421007c0c */ /* 0x000fe4000bf06270 */
[----:B------:R-:W-:-:S04]  /*b850*/  LOP3.LUT R23, R23, 0xfffffffe, RZ, 0xc0, !PT ;  /* 0xfffffffe17177812 */ /* 0x000fc800078ec0ff */
[----:B------:R-:W-:-:S04]  /*b860*/  LOP3.LUT R23, R23, 0xfffffffd, RZ, 0xc0, !PT ;  /* 0xfffffffd17177812 */ /* 0x000fc800078ec0ff */
[----:B------:R-:W-:-:S04]  /*b870*/  @P1 LOP3.LUT R23, R23, 0x2, RZ, 0xfc, !PT ;  /* 0x0000000217171812 */ /* 0x000fc800078efcff */
[----:B------:R-:W-:Y:S01]  /*b880*/  @P0 LOP3.LUT R23, R23, 0x1, RZ, 0xfc, !PT ;  /* 0x0000000117170812 */ /* 0x000fe200078efcff */
[----:B0-----:R-:W-:Y:S06]  /*b890*/  BRA.DIV UR5, `(.L_x_256) ;  /* 0x0000003e057c7947 */ /* 0x001fec000b800000 */
.L_x_324:
[----:B------:R-:W-:Y:S02]  /*b8a0*/  ISETP.GT.U32.AND P0, PT, R20, 0x5f, PT ;  /* 0x0000005f1400780c */ /* 0x000fe40003f04070 */
[----:B------:R-:W-:Y:S02]  /*b8b0*/  LOP3.LUT R23, R23, 0xfffffff7, RZ, 0xc0, !PT ;  /* 0xfffffff717177812 */ /* 0x000fe400078ec0ff */
[----:B------:R-:W-:-:S09]  /*b8c0*/  SHF.R.S32.HI R30, RZ, 0x1f, R18 ;  /* 0x0000001fff1e7819 */ /* 0x000fd20000011412 */
[----:B------:R-:W-:Y:S01]  /*b8d0*/  @P0 LOP3.LUT R23, R23, 0x8, RZ, 0xfc, !PT ;  /* 0x0000000817170812 */ /* 0x000fe200078efcff */
[----:B------:R-:W-:Y:S06]  /*b8e0*/  @!P2 BRA `(.L_x_257) ;  /* 0x000000000004a947 */ /* 0x000fec0003800000 */
[----:B------:R-:W-:Y:S01]  /*b8f0*/  BPT.TRAP 0x1 ;  /* 0x000000040000795c */ /* 0x000fe20000300000 */
.L_x_257:
[----:B------:R-:W-:Y:S01]  /*b900*/  SHF.R.S32.HI R5, RZ, 0x1f, R0 ;  /* 0x0000001fff057819 */ /* 0x000fe20000011400 */
[----:B------:R-:W-:Y:S01]  /*b910*/  ULDC.64 UR4, c[0x0][0x328] ;  /* 0x0000ca0000047ab9 */ /* 0x000fe20000000a00 */
[----:B------:R-:W-:Y:S03]  /*b920*/  BSSY B0, `(.L_x_258) ;  /* 0x0000017000007945 */ /* 0x000fe60003800000 */
[----:B------:R-:W-:-:S04]  /*b930*/  IMAD R3, R5, UR4, RZ ;  /* 0x0000000405037c24 */ /* 0x000fc8000f8e02ff */
[C---:B------:R-:W-:Y:S02]  /*b940*/  IMAD R6, R0.reuse, UR5, R3 ;  /* 0x0000000500067c24 */ /* 0x040fe4000f8e0203 */
[----:B------:R-:W-:Y:S01]  /*b950*/  IMAD.WIDE.U32 R2, R0, UR4, RZ ;  /* 0x0000000400027c25 */ /* 0x000fe2000f8e00ff */
[----:B------:R-:W-:-:S03]  /*b960*/  ULDC.64 UR4, c[0x0][0x338] ;  /* 0x0000ce0000047ab9 */ /* 0x000fc60000000a00 */
[----:B------:R-:W-:Y:S01]  /*b970*/  IMAD.IADD R3, R3, 0x1, R6 ;  /* 0x0000000103037824 */ /* 0x000fe200078e0206 */
[----:B-----5:R-:W-:Y:S01]  /*b980*/  SHF.R.S32.HI R6, RZ, 0x1f, R4 ;  /* 0x0000001fff067819 */ /* 0x020fe20000011404 */
[----:B------:R-:W-:-:S04]  /*b990*/  IMAD.WIDE.U32 R2, R4, UR4, R2 ;  /* 0x0000000404027c25 */ /* 0x000fc8000f8e0002 */
[----:B------:R-:W-:-:S04]  /*b9a0*/  IMAD R7, R6, UR4, RZ ;  /* 0x0000000406077c24 */ /* 0x000fc8000f8e02ff */
[----:B------:R-:W-:Y:S01]  /*b9b0*/  IMAD R7, R4, UR5, R7 ;  /* 0x0000000504077c24 */ /* 0x000fe2000f8e0207 */
[----:B------:R-:W-:-:S04]  /*b9c0*/  ULDC.64 UR4, c[0x0][0x330] ;  /* 0x0000cc0000047ab9 */ /* 0x000fc80000000a00 */
[----:B------:R-:W-:Y:S01]  /*b9d0*/  IADD3 R3, R3, R7, RZ ;  /* 0x0000000703037210 */ /* 0x000fe20007ffe0ff */
[----:B------:R-:W-:Y:S02]  /*b9e0*/  IMAD R7, R30, UR4, RZ ;  /* 0x000000041e077c24 */ /* 0x000fe4000f8e02ff */
[----:B------:R-:W-:-:S04]  /*b9f0*/  IMAD.WIDE.U32 R2, R18, UR4, R2 ;  /* 0x0000000412027c25 */ /* 0x000fc8000f8e0002 */
[----:B------:R-:W-:Y:S01]  /*ba00*/  IMAD R7, R18, UR5, R7 ;  /* 0x0000000512077c24 */ /* 0x000fe2000f8e0207 */
[----:B------:R-:W-:Y:S02]  /*ba10*/  ULDC.64 UR4, c[0x0][0x318] ;  /* 0x0000c60000047ab9 */ /* 0x000fe40000000a00 */
[----:B------:R-:W-:Y:S01]  /*ba20*/  LEA R24, P0, R2, UR4, 0x1 ;  /* 0x0000000402187c11 */ /* 0x000fe2000f8008ff */
[----:B------:R-:W-:-:S05]  /*ba30*/  IMAD.IADD R7, R3, 0x1, R7 ;  /* 0x0000000103077824 */ /* 0x000fca00078e0207 */
[----:B------:R-:W-:Y:S01]  /*ba40*/  LEA.HI.X R25, R2, UR5, R7, 0x1, P0 ;  /* 0x0000000502197c11 */ /* 0x000fe200080f0c07 */
[----:B------:R-:W-:Y:S01]  /*ba50*/  IMAD R7, R27, 0x8, R22 ;  /* 0x000000081b077824 */ /* 0x000fe200078e0216 */
[----:B------:R-:W-:-:S04]  /*ba60*/  SHF.L.U32 R2, R28, 0x1f, RZ ;  /* 0x0000001f1c027819 */ /* 0x000fc800000006ff */
[----:B------:R-:W0:Y:S02]  /*ba70*/  SYNCS.PHASECHK.TRANS64.TRYWAIT P0, [R7+URZ+0x30840], R2 ;  /* 0x03084002070075a7 */ /* 0x000e24000800017f */
[----:B0-----:R-:W-:Y:S05]  /*ba80*/  @!P0 BRA `(.L_x_259) ;  /* 0x0000003c00308947 */ /* 0x001fea0003800000 */
.L_x_325:
[----:B------:R-:W-:Y:S05]  /*ba90*/  BSYNC B0 ;  /* 0x0000000000007941 */ /* 0x000fea0003800000 */
.L_x_258:
[----:B------:R-:W2:Y:S01]  /*baa0*/  LDL R9, [R1] ;  /* 0x0000000001097983 */ /* 0x000ea20000100800 */
[----:B------:R-:W-:Y:S01]  /*bab0*/  ULDC.64 UR4, c[0x0][0x300] ;  /* 0x0000c00000047ab9 */ /* 0x000fe20000000a00 */
[----:B------:R-:W-:Y:S01]  /*bac0*/  LOP3.LUT P4, RZ, R23, 0x4, RZ, 0xc0, !PT ;  /* 0x0000000417ff7812 */ /* 0x000fe2000788c0ff */
[----:B------:R-:W-:Y:S01]  /*bad0*/  IMAD R5, R5, UR4, RZ ;  /* 0x0000000405057c24 */ /* 0x000fe2000f8e02ff */
[----:B------:R-:W1:Y:S01]  /*bae0*/  S2R R8, SR_TID.X ;  /* 0x0000000000087919 */ /* 0x000e620000002100 */
[C---:B0-----:R-:W-:Y:S01]  /*baf0*/  IMAD.WIDE.U32 R2, R0.reuse, UR4, RZ ;  /* 0x0000000400027c25 */ /* 0x041fe2000f8e00ff */
[C---:B------:R-:W-:Y:S02]  /*bb00*/  LOP3.LUT P3, RZ, R23.reuse, 0x2, RZ, 0xc0, !PT ;  /* 0x0000000217ff7812 */ /* 0x040fe4000786c0ff */
[----:B------:R-:W-:Y:S01]  /*bb10*/  LOP3.LUT P2, RZ, R23, 0x1, RZ, 0xc0, !PT ;  /* 0x0000000117ff7812 */ /* 0x000fe2000784c0ff */
[----:B------:R-:W-:Y:S01]  /*bb20*/  IMAD R5, R0, UR5, R5 ;  /* 0x0000000500057c24 */ /* 0x000fe2000f8e0205 */
[----:B------:R-:W-:-:S02]  /*bb30*/  ULDC.64 UR4, c[0x0][0x310] ;  /* 0x0000c40000047ab9 */ /* 0x000fc40000000a00 */
[----:B------:R-:W-:Y:S02]  /*bb40*/  IMAD R6, R6, UR4, RZ ;  /* 0x0000000406067c24 */ /* 0x000fe4000f8e02ff */
[----:B------:R-:W-:Y:S02]  /*bb50*/  IMAD.IADD R3, R3, 0x1, R5 ;  /* 0x0000000103037824 */ /* 0x000fe400078e0205 */
[C---:B------:R-:W-:Y:S02]  /*bb60*/  IMAD R6, R4.reuse, UR5, R6 ;  /* 0x0000000504067c24 */ /* 0x040fe4000f8e0206 */
[----:B------:R-:W-:Y:S01]  /*bb70*/  IMAD.WIDE.U32 R2, R4, UR4, R2 ;  /* 0x0000000404027c25 */ /* 0x000fe2000f8e0002 */
[----:B------:R-:W-:-:S03]  /*bb80*/  ULDC.64 UR4, c[0x0][0x308] ;  /* 0x0000c20000047ab9 */ /* 0x000fc60000000a00 */
[----:B------:R-:W-:Y:S02]  /*bb90*/  IMAD.IADD R3, R3, 0x1, R6 ;  /* 0x0000000103037824 */ /* 0x000fe400078e0206 */
[----:B------:R-:W-:Y:S02]  /*bba0*/  IMAD R0, R30, UR4, RZ ;  /* 0x000000041e007c24 */ /* 0x000fe4000f8e02ff */
[----:B------:R-:W-:-:S04]  /*bbb0*/  IMAD.WIDE.U32 R2, R18, UR4, R2 ;  /* 0x0000000412027c25 */ /* 0x000fc8000f8e0002 */
[----:B------:R-:W-:Y:S01]  /*bbc0*/  IMAD R0, R18, UR5, R0 ;  /* 0x0000000512007c24 */ /* 0x000fe2000f8e0200 */
[----:B------:R-:W-:Y:S01]  /*bbd0*/  ULDC.64 UR4, c[0x0][0x2e8] ;  /* 0x0000ba0000047ab9 */ /* 0x000fe20000000a00 */
[----:B------:R-:W-:Y:S01]  /*bbe0*/  IMAD R5, R27, 0x4800, R36 ;  /* 0x000048001b057824 */ /* 0x000fe200078e0224 */
[----:B------:R-:W-:Y:S01]  /*bbf0*/  LEA R4, P0, R2, UR4, 0x1 ;  /* 0x0000000402047c11 */ /* 0x000fe2000f8008ff */
[----:B------:R-:W-:Y:S01]  /*bc00*/  UMOV UR4, 0xffffffff ;  /* 0xffffffff00047882 */ /* 0x000fe20000000000 */
[----:B------:R-:W-:Y:S02]  /*bc10*/  IADD3 R0, R3, R0, RZ ;  /* 0x0000000003007210 */ /* 0x000fe40007ffe0ff */
[----:B-1----:R-:W-:Y:S02]  /*bc20*/  LOP3.LUT R8, R8, 0x7f, RZ, 0xc0, !PT ;  /* 0x0000007f08087812 */ /* 0x002fe400078ec0ff */
[----:B------:R-:W-:Y:S02]  /*bc30*/  LEA.HI.X R0, R2, UR5, R0, 0x1, P0 ;  /* 0x0000000502007c11 */ /* 0x000fe400080f0c00 */
[----:B------:R-:W-:Y:S01]  /*bc40*/  SHF.R.U32.HI R8, RZ, 0x3, R8 ;  /* 0x00000003ff087819 */ /* 0x000fe20000011608 */
[----:B--2---:R-:W-:-:S04]  /*bc50*/  IMAD R6, R26, -0x60, R9 ;  /* 0xffffffa01a067824 */ /* 0x004fc800078e0209 */
[----:B------:R-:W-:-:S05]  /*bc60*/  IMAD.IADD R6, R6, 0x1, -R8 ;  /* 0x0000000106067824 */ /* 0x000fca00078e0a08 */
[----:B------:R-:W-:Y:S01]  /*bc70*/  ISETP.GE.AND P0, PT, R6, 0x1, PT ;  /* 0x000000010600780c */ /* 0x000fe20003f06270 */
[----:B------:R-:W-:-:S12]  /*bc80*/  BRA.DIV UR4, `(.L_x_260) ;  /* 0x0000003a04c47947 */ /* 0x000fd8000b800000 */
[----:B------:R-:W0:Y:S01]  /*bc90*/  SHFL.IDX PT, R3, R4, RZ, 0x181f ;  /* 0x00181fff04037589 */ /* 0x000e2200000e0000 */
[----:B------:R-:W-:-:S03]  /*bca0*/  @P0 IMAD R8, R5, 0x2, R22 ;  /* 0x0000000205080824 */ /* 0x000fc600078e0216 */
[----:B------:R-:W1:Y:S01]  /*bcb0*/  SHFL.IDX PT, R2, R0, RZ, 0x181f ;  /* 0x00181fff00027589 */ /* 0x000e6200000e0000 */
[----:B0-----:R-:W-:-:S05]  /*bcc0*/  @P0 LEA R3, P1, R32, R3, 0x1 ;  /* 0x0000000320030211 */ /* 0x001fca00078208ff */
[----:B-1----:R-:W-:Y:S01]  /*bcd0*/  @P0 IMAD.X R2, RZ, RZ, R2, P1 ;  /* 0x000000ffff020224 */ /* 0x002fe200008e0602 */
[----:B------:R-:W-:-:S04]  /*bce0*/  ISETP.GE.AND P1, PT, R6, 0x11, PT ;  /* 0x000000110600780c */ /* 0x000fc80003f26270 */
[----:B------:R-:W-:-:S04]  /*bcf0*/  @P0 LOP3.LUT R3, R3, R2, RZ, 0x3c, !PT ;  /* 0x0000000203030212 */ /* 0x000fc800078e3cff */
[----:B------:R-:W-:-:S04]  /*bd00*/  @P0 LOP3.LUT R2, R3, R2, RZ, 0x3c, !PT ;  /* 0x0000000203020212 */ /* 0x000fc800078e3cff */
[----:B------:R-:W-:-:S05]  /*bd10*/  @P0 LOP3.LUT R3, R3, R2, RZ, 0x3c, !PT ;  /* 0x0000000203030212 */ /* 0x000fca00078e3cff */
[----:B------:R-:W-:Y:S01]  /*bd20*/  @!PT LDS RZ, [RZ] ;  /* 0x00000000fffff984 */ /* 0x000fe20000000800 */
[----:B------:R-:W-:Y:S04]  /*bd30*/  @P0 LDGSTS.E.BYPASS.LTC128B.128 [R8+0x1e400], desc[UR36][R2.64], !P4 ;  /* 0x1e40000002080fae */ /* 0x000fe8000e101d64 */
[----:B------:R-:W-:Y:S04]  /*bd40*/  @P0 LDGSTS.E.BYPASS.LTC128B.128 [R8+0x21400], desc[UR36][R2.64+0x80], !P3 ;  /* 0x2140008002080fae */ /* 0x000fe8000d901d64 */
[----:B------:R0:W-:Y:S04]  /*bd50*/  @P0 LDGSTS.E.BYPASS.LTC128B.128 [R8+0x24400], desc[UR36][R2.64+0x100], !P2 ;  /* 0x2440010002080fae */ /* 0x0001e8000d101d64 */
[----:B0-----:R-:W0:Y:S01]  /*bd60*/  SHFL.IDX PT, R3, R4, 0x1, 0x181f ;  /* 0x00381f0004037f89 */ /* 0x001e2200000e0000 */
[----:B------:R-:W-:-:S03]  /*bd70*/  @P1 LEA R8, R5, R22, 0x1 ;  /* 0x0000001605081211 */ /* 0x000fc600078e08ff */
[----:B------:R-:W1:Y:S01]  /*bd80*/  SHFL.IDX PT, R2, R0, 0x1, 0x181f ;  /* 0x00381f0000027f89 */ /* 0x000e6200000e0000 */
[----:B0-----:R-:W-:-:S05]  /*bd90*/  @P1 LEA R3, P0, R32, R3, 0x1 ;  /* 0x0000000320031211 */ /* 0x001fca00078008ff */
[----:B-1----:R-:W-:-:S05]  /*bda0*/  @P1 IMAD.X R2, RZ, RZ, R2, P0 ;  /* 0x000000ffff021224 */ /* 0x002fca00000e0602 */
[----:B------:R-:W-:-:S04]  /*bdb0*/  @P1 LOP3.LUT R3, R3, R2, RZ, 0x3c, !PT ;  /* 0x0000000203031212 */ /* 0x000fc800078e3cff */
[----:B------:R-:W-:-:S04]  /*bdc0*/  @P1 LOP3.LUT R2, R3, R2, RZ, 0x3c, !PT ;  /* 0x0000000203021212 */ /* 0x000fc800078e3cff */
[----:B------:R-:W-:-:S05]  /*bdd0*/  @P1 LOP3.LUT R3, R3, R2, RZ, 0x3c, !PT ;  /* 0x0000000203031212 */ /* 0x000fca00078e3cff */
[----:B------:R-:W-:Y:S04]  /*bde0*/  @P1 LDGSTS.E.BYPASS.LTC128B.128 [R8+0x1ec00], desc[UR36][R2.64], !P4 ;  /* 0x1ec0000002081fae */ /* 0x000fe8000e101d64 */
[----:B------:R-:W-:Y:S04]  /*bdf0*/  @P1 LDGSTS.E.BYPASS.LTC128B.128 [R8+0x21c00], desc[UR36][R2.64+0x80], !P3 ;  /* 0x21c0008002081fae */ /* 0x000fe8000d901d64 */
[----:B------:R0:W-:Y:S01]  /*be00*/  @P1 LDGSTS.E.BYPASS.LTC128B.128 [R8+0x24c00], desc[UR36][R2.64+0x100], !P2 ;  /* 0x24c0010002081fae */ /* 0x0001e2000d101d64 */
[----:B------:R-:W-:-:S03]  /*be10*/  ISETP.GE.AND P1, PT, R6, 0x21, PT ;  /* 0x000000210600780c */ /* 0x000fc60003f26270 */
[----:B0-----:R-:W0:Y:S10]  /*be20*/  SHFL.IDX PT, R3, R4, 0x2, 0x181f ;  /* 0x00581f0004037f89 */ /* 0x001e3400000e0000 */
[----:B------:R-:W-:Y:S01]  /*be30*/  @P1 IMAD R8, R5, 0x2, R22 ;  /* 0x0000000205081824 */ /* 0x000fe200078e0216 */
        /* <DEDUP_REMOVED lines=24> */
[----:B------:R-:W1:Y:S04]  /*bfc0*/  SHFL.IDX PT, R2, R0, 0x4, 0x181f ;  /* 0x00981f0000027f89 */ /* 0x000e6800000e0000 */
[----:B------:R-:W2:Y:S01]  /*bfd0*/  SHFL.IDX PT, R0, R0, 0x5, 0x181f ;  /* 0x00b81f0000007f89 */ /* 0x000ea200000e0000 */
[----:B0-----:R-:W-:-:S04]  /*bfe0*/  @P1 LEA R3, P0, R32, R3, 0x1 ;  /* 0x0000000320031211 */ /* 0x001fc800078008ff */
[----:B-1----:R-:W-:-:S04]  /*bff0*/  @P1 IADD3.X R2, RZ, R2, RZ, P0, !PT ;  /* 0x00000002ff021210 */ /* 0x002fc800007fe4ff */
[----:B------:R-:W-:-:S04]  /*c000*/  @P1 LOP3.LUT R3, R3, R2, RZ, 0x3c, !PT ;  /* 0x0000000203031212 */ /* 0x000fc800078e3cff */
[----:B------:R-:W-:-:S04]  /*c010*/  @P1 LOP3.LUT R2, R3, R2, RZ, 0x3c, !PT ;  /* 0x0000000203021212 */ /* 0x000fc800078e3cff */
[----:B------:R-:W-:-:S05]  /*c020*/  @P1 LOP3.LUT R3, R3, R2, RZ, 0x3c, !PT ;  /* 0x0000000203031212 */ /* 0x000fca00078e3cff */
[----:B------:R-:W-:Y:S04]  /*c030*/  @P1 LDGSTS.E.BYPASS.LTC128B.128 [R8+0x20400], desc[UR36][R2.64], !P4 ;  /* 0x2040000002081fae */ /* 0x000fe8000e101d64 */
[----:B------:R-:W-:Y:S04]  /*c040*/  @P1 LDGSTS.E.BYPASS.LTC128B.128 [R8+0x23400], desc[UR36][R2.64+0x80], !P3 ;  /* 0x2340008002081fae */ /* 0x000fe8000d901d64 */
[----:B------:R0:W-:Y:S04]  /*c050*/  @P1 LDGSTS.E.BYPASS.LTC128B.128 [R8+0x26400], desc[UR36][R2.64+0x100], !P2 ;  /* 0x2640010002081fae */ /* 0x0001e8000d101d64 */
[----:B0-2---:R0:W1:Y:S02]  /*c060*/  SHFL.IDX PT, R2, R4, 0x5, 0x181f ;  /* 0x00b81f0004027f89 */ /* 0x00506400000e0000 */
.L_x_339:
[----:B------:R-:W-:-:S13]  /*c070*/  ISETP.GE.AND P0, PT, R6, 0x51, PT ;  /* 0x000000510600780c */ /* 0x000fda0003f06270 */
[----:B-1----:R-:W-:Y:S01]  /*c080*/  @P0 LEA R2, P1, R32, R2, 0x1 ;  /* 0x0000000220020211 */ /* 0x002fe200078208ff */
[----:B------:R-:W-:-:S04]  /*c090*/  @P0 IMAD R5, R5, 0x2, R22 ;  /* 0x0000000205050824 */ /* 0x000fc800078e0216 */
[----:B------:R-:W-:-:S05]  /*c0a0*/  @P0 IMAD.X R3, RZ, RZ, R0, P1 ;  /* 0x000000ffff030224 */ /* 0x000fca00008e0600 */
        /* <DEDUP_REMOVED lines=8> */
.L_x_261:
        /* <DEDUP_REMOVED lines=10> */
.L_x_262:
[----:B------:R2:W5:Y:S01]  /*c1d0*/  LDL.LU R0, [R1+0x10] ;  /* 0x0000100001007983 */ /* 0x0005620000300800 */
[----:B------:R-:W-:Y:S01]  /*c1e0*/  LOP3.LUT P0, RZ, R23, 0x40, RZ, 0xc0, !PT ;  /* 0x0000004017ff7812 */ /* 0x000fe2000780c0ff */
[----:B------:R2:W-:-:S12]  /*c1f0*/  SYNCS.ARRIVE.TRANS64.A1T0 RZ, [R7+URZ+0x30830], RZ ;  /* 0x030830ff07ff79a7 */ /* 0x0005d8000810003f */
[----:B------:R-:W-:Y:S05]  /*c200*/  WARPSYNC.ALL ;  /* 0x0000000000007948 */ /* 0x000fea0003800000 */
[----:B------:R-:W-:Y:S01]  /*c210*/  ULDC.64 UR4, c[0x0][0x298] ;  /* 0x0000a60000047ab9 */ /* 0x000fe20000000a00 */
[----:B------:R-:W-:Y:S01]  /*c220*/  SEL R29, R29, RZ, !P0 ;  /* 0x000000ff1d1d7207 */ /* 0x000fe20004000000 */
[----:B01----:R-:W-:Y:S01]  /*c230*/  IMAD.WIDE.U32 R4, R35, UR4, RZ ;  /* 0x0000000423047c25 */ /* 0x003fe2000f8e00ff */
[----:B------:R-:W-:Y:S01]  /*c240*/  BSSY B6, `(.L_x_263) ;  /* 0x000001c000067945 */ /* 0x000fe20003800000 */
[----:B------:R-:W-:Y:S01]  /*c250*/  BAR.SYNC.DEFER_BLOCKING 0x8, 0x180 ;  /* 0x0206000000007b1d */ /* 0x000fe20000010000 */
[----:B-----5:R-:W-:-:S02]  /*c260*/  SEL R2, R0, RZ, !P0 ;  /* 0x000000ff00027207 */ /* 0x020fc40004000000 */
[----:B------:R-:W-:-:S03]  /*c270*/  SHF.R.S32.HI R0, RZ, 0x1f, R35 ;  /* 0x0000001fff007819 */ /* 0x000fc60000011423 */
[----:B------:R0:W-:Y:S02]  /*c280*/  STL [R1+0x24], R2 ;  /* 0x0000240201007387 */ /* 0x0001e40000100800 */
[----:B------:R-:W-:Y:S02]  /*c290*/  IMAD R0, R0, UR4, RZ ;  /* 0x0000000400007c24 */ /* 0x000fe4000f8e02ff */
[----:B------:R1:W-:Y:S02]  /*c2a0*/  STL.64 [R1+0x10], R4 ;  /* 0x0000100401007387 */ /* 0x0003e40000100a00 */
[----:B------:R-:W-:Y:S02]  /*c2b0*/  IMAD R0, R35, UR5, R0 ;  /* 0x0000000523007c24 */ /* 0x000fe4000f8e0200 */
[----:B0-----:R-:W-:-:S03]  /*c2c0*/  VIADD R2, R22, 0x12400 ;  /* 0x0001240016027836 */ /* 0x001fc60000000000 */
[----:B------:R-:W-:Y:S02]  /*c2d0*/  IADD3 R35, R5, R0, RZ ;  /* 0x0000000005237210 */ /* 0x000fe40007ffe0ff */
[----:B------:R-:W-:-:S13]  /*c2e0*/  LOP3.LUT P0, RZ, R2, 0x3ff, RZ, 0xc0, !PT ;  /* 0x000003ff02ff7812 */ /* 0x000fda000780c0ff */
[----:B-1----:R-:W-:Y:S05]  /*c2f0*/  @!P0 BRA `(.L_x_264) ;  /* 0x0000000000408947 */ /* 0x002fea0003800000 */
[----:B------:R-:W-:Y:S01]  /*c300*/  MOV R2, 0x0 ;  /* 0x0000000000027802 */ /* 0x000fe20000000f00 */
[----:B------:R-:W-:Y:S01]  /*c310*/  ULDC.64 UR6, c[0x4][0x88] ;  /* 0x0100220000067ab9 */ /* 0x000fe20000000a00 */
[----:B------:R-:W-:Y:S01]  /*c320*/  ULDC.64 UR8, c[0x4][0x90] ;  /* 0x0100240000087ab9 */ /* 0x000fe20000000a00 */
[----:B------:R-:W-:Y:S01]  /*c330*/  ULDC.64 UR4, c[0x4][0x20] ;  /* 0x0100080000047ab9 */ /* 0x000fe20000000a00 */
[----:B------:R-:W-:Y:S01]  /*c340*/  IMAD.U32 R4, RZ, RZ, UR6 ;  /* 0x00000006ff047e24 */ /* 0x000fe2000f8e00ff */
[----:B------:R-:W-:Y:S01]  /*c350*/  MOV R10, UR4 ;  /* 0x00000004000a7c02 */ /* 0x000fe20008000f00 */
[----:B------:R-:W0:Y:S01]  /*c360*/  LDC.64 R2, c[0x4][R2] ;  /* 0x0100000002027b82 */ /* 0x000e220000000a00 */
[----:B------:R-:W-:Y:S02]  /*c370*/  IMAD.U32 R5, RZ, RZ, UR7 ;  /* 0x00000007ff057e24 */ /* 0x000fe4000f8e00ff */
[----:B------:R-:W-:Y:S02]  /*c380*/  IMAD.U32 R6, RZ, RZ, UR8 ;  /* 0x00000008ff067e24 */ /* 0x000fe4000f8e00ff */
[----:B--2---:R-:W-:-:S02]  /*c390*/  IMAD.U32 R7, RZ, RZ, UR9 ;  /* 0x00000009ff077e24 */ /* 0x004fc4000f8e00ff */
[----:B------:R-:W-:Y:S02]  /*c3a0*/  IMAD.U32 R11, RZ, RZ, UR5 ;  /* 0x00000005ff0b7e24 */ /* 0x000fe4000f8e00ff */
[----:B------:R-:W-:Y:S02]  /*c3b0*/  IMAD.MOV.U32 R8, RZ, RZ, 0x70 ;  /* 0x00000070ff087424 */ /* 0x000fe400078e00ff */
[----:B------:R-:W-:Y:S02]  /*c3c0*/  IMAD.MOV.U32 R12, RZ, RZ, 0x1 ;  /* 0x00000001ff0c7424 */ /* 0x000fe400078e00ff */
[----:B------:R-:W-:-:S07]  /*c3d0*/  IMAD.MOV.U32 R13, RZ, RZ, RZ ;  /* 0x000000ffff0d7224 */ /* 0x000fce00078e00ff */
[----:B------:R-:W-:-:S07]  /*c3e0*/  LEPC R20, `(.L_x_264) ;  /* 0x000000001014794e */ /* 0x000fce0000000000 */
[----:B0-----:R-:W-:Y:S05]  /*c3f0*/  CALL.ABS.NOINC R2 ;  /* 0x0000000002007343 */ /* 0x001fea0003c00000 */
.L_x_264:
[----:B------:R-:W-:Y:S05]  /*c400*/  BSYNC B6 ;  /* 0x0000000000067941 */ /* 0x000fea0003800000 */
.L_x_263:
[----:B------:R-:W3:Y:S01]  /*c410*/  LDL.LU R20, [R1+0x24] ;  /* 0x0000240001147983 */ /* 0x000ee20000300800 */
[----:B------:R-:W0:Y:S01]  /*c420*/  LDC R6, c[0x0][0x448] ;  /* 0x00011200ff067b82 */ /* 0x000e220000000800 */
[----:B------:R-:W-:Y:S02]  /*c430*/  ULDC.64 UR4, c[0x0][0x2d8] ;  /* 0x0000b60000047ab9 */ /* 0x000fe40000000a00 */
[----:B------:R-:W4:Y:S01]  /*c440*/  LDL.LU.64 R2, [R1+0x10] ;  /* 0x0000100001027983 */ /* 0x000f220000300a00 */
[----:B------:R-:W-:Y:S02]  /*c450*/  IMAD.SHL.U32 R4, R17, 0x80, RZ ;  /* 0x0000008011047824 */ /* 0x000fe400078e00ff */
[----:B------:R-:W-:Y:S01]  /*c460*/  IMAD R0, R30, UR4, RZ ;  /* 0x000000041e007c24 */ /* 0x000fe2000f8e02ff */
[----:B------:R1:W5:Y:S03]  /*c470*/  LDL R17, [R1+0x18] ;  /* 0x0000180001117983 */ /* 0x0003660000100800 */
[----:B------:R-:W-:Y:S01]  /*c480*/  IMAD R5, R18, UR5, R0 ;  /* 0x0000000512057c24 */ /* 0x000fe2000f8e0200 */
[----:B0-----:R-:W-:-:S13]  /*c490*/  ISETP.NE.AND P0, PT, R6, 0x1, PT ;  /* 0x000000010600780c */ /* 0x001fda0003f05270 */
[----:B------:R-:W0:Y:S01]  /*c4a0*/  @P0 LDC R8, c[0x0][0x450] ;  /* 0x00011400ff080b82 */ /* 0x000e220000000800 */
[----:B---3--:R-:W-:Y:S02]  /*c4b0*/  MOV R21, R20 ;  /* 0x0000001400157202 */ /* 0x008fe40000000f00 */
[----:B------:R-:W3:Y:S01]  /*c4c0*/  S2R R20, SR_TID.X ;  /* 0x0000000000147919 */ /* 0x000ee20000002100 */
[----:B----4-:R-:W-:Y:S02]  /*c4d0*/  IMAD.MOV.U32 R3, RZ, RZ, R35 ;  /* 0x000000ffff037224 */ /* 0x010fe400078e0023 */
[----:B------:R-:W-:Y:S01]  /*c4e0*/  IMAD.WIDE.U32 R2, R18, UR4, R2 ;  /* 0x0000000412027c25 */ /* 0x000fe2000f8e0002 */
[----:B------:R-:W-:-:S03]  /*c4f0*/  ULDC.64 UR4, c[0x0][0x2e0] ;  /* 0x0000b80000047ab9 */ /* 0x000fc60000000a00 */
[----:B------:R-:W-:Y:S02]  /*c500*/  IMAD.IADD R3, R3, 0x1, R5 ;  /* 0x0000000103037824 */ /* 0x000fe400078e0205 */
[----:B------:R-:W4:Y:S01]  /*c510*/  @P0 LDC R5, c[0x0][0x44c] ;  /* 0x00011300ff050b82 */ /* 0x000f220000000800 */
[----:B------:R-:W-:Y:S02]  /*c520*/  IMAD R0, R21, UR4, RZ ;  /* 0x0000000415007c24 */ /* 0x000fe4000f8e02ff */
[----:B------:R-:W-:-:S04]  /*c530*/  IMAD.WIDE.U32 R2, R29, UR4, R2 ;  /* 0x000000041d027c25 */ /* 0x000fc8000f8e0002 */
[----:B------:R-:W-:Y:S01]  /*c540*/  IMAD R0, R29, UR5, R0 ;  /* 0x000000051d007c24 */ /* 0x000fe2000f8e0200 */
[----:B------:R-:W-:Y:S01]  /*c550*/  ULDC.64 UR4, c[0x0][0x2d0] ;  /* 0x0000b40000047ab9 */ /* 0x000fe20000000a00 */
[C---:B---3--:R-:W-:Y:S01]  /*c560*/  LOP3.LUT R21, R20.reuse, 0x7f, RZ, 0xc0, !PT ;  /* 0x0000007f14157812 */ /* 0x048fe200078ec0ff */
[----:B------:R-:W-:-:S03]  /*c570*/  IMAD.SHL.U32 R20, R20, 0x10, RZ ;  /* 0x0000001014147824 */ /* 0x000fc600078e00ff */
[----:B------:R-:W-:-:S04]  /*c580*/  SHF.R.U32.HI R21, RZ, 0x3, R21 ;  /* 0x00000003ff157819 */ /* 0x000fc80000011615 */
[----:B------:R-:W-:-:S04]  /*c590*/  LOP3.LUT R20, R21, 0x70, R20, 0xf8, !PT ;  /* 0x0000007015147812 */ /* 0x000fc800078ef814 */
[----:B--2---:R-:W-:-:S05]  /*c5a0*/  LOP3.LUT R7, R20, R4, RZ, 0xfc, !PT ;  /* 0x0000000414077212 */ /* 0x004fca00078efcff */
[----:B----4-:R-:W-:Y:S01]  /*c5b0*/  @P0 IMAD.HI.U32 R9, R7, R5, RZ ;  /* 0x0000000507090227 */ /* 0x010fe200078e00ff */
[----:B------:R-:W-:-:S04]  /*c5c0*/  MOV R5, R7 ;  /* 0x0000000700057202 */ /* 0x000fc80000000f00 */
[----:B0-----:R-:W-:Y:S01]  /*c5d0*/  @P0 SHF.R.U32.HI R5, RZ, R8, R9 ;  /* 0x00000008ff050219 */ /* 0x001fe20000011609 */
[----:B------:R-:W-:Y:S01]  /*c5e0*/  IMAD.IADD R3, R3, 0x1, R0 ;  /* 0x0000000103037824 */ /* 0x000fe200078e0200 */
[----:B------:R-:W0:Y:S03]  /*c5f0*/  S2R R20, SR_TID.X ;  /* 0x0000000000147919 */ /* 0x000e260000002100 */
[----:B------:R-:W-:-:S04]  /*c600*/  IMAD.MOV R0, RZ, RZ, -R5 ;  /* 0x000000ffff007224 */ /* 0x000fc800078e0a05 */
[----:B------:R-:W-:Y:S01]  /*c610*/  IMAD R0, R6, R0, R7 ;  /* 0x0000000006007224 */ /* 0x000fe200078e0207 */
[----:B------:R-:W-:Y:S01]  /*c620*/  SHF.R.S32.HI R7, RZ, 0x1f, R5 ;  /* 0x0000001fff077819 */ /* 0x000fe20000011405 */
[----:B------:R-:W-:-:S04]  /*c630*/  IMAD.WIDE.U32 R2, R5, UR4, R2 ;  /* 0x0000000405027c25 */ /* 0x000fc8000f8e0002 */
[----:B------:R-:W-:-:S04]  /*c640*/  IMAD R8, R7, UR4, RZ ;  /* 0x0000000407087c24 */ /* 0x000fc8000f8e02ff */
        /* <DEDUP_REMOVED lines=10> */
[----:B------:R-:W-:Y:S01]  /*c6f0*/  ULDC UR4, c[0x0][0x2b8] ;  /* 0x0000ae0000047ab9 */ /* 0x000fe20000000800 */
[----:B0-----:R-:W-:-:S03]  /*c700*/  LOP3.LUT R20, R20, 0x7f, RZ, 0xc0, !PT ;  /* 0x0000007f14147812 */ /* 0x001fc600078ec0ff */
[----:B------:R-:W-:Y:S01]  /*c710*/  LEA.HI.X R5, R2, UR5, R5, 0x1, P0 ;  /* 0x0000000502057c11 */ /* 0x000fe200080f0c05 */
[----:B------:R-:W-:Y:S01]  /*c720*/  UMOV UR5, 0xffffffff ;  /* 0xffffffff00057882 */ /* 0x000fe20000000000 */
[----:B------:R-:W-:Y:S02]  /*c730*/  ISETP.GE.AND P3, PT, R32, UR4, PT ;  /* 0x0000000420007c0c */ /* 0x000fe4000bf66270 */
[----:B------:R-:W-:Y:S02]  /*c740*/  ISETP.GE.AND P2, PT, R34, UR4, PT ;  /* 0x0000000422007c0c */ /* 0x000fe4000bf46270 */
[----:B------:R-:W-:Y:S02]  /*c750*/  ISETP.GE.AND P0, PT, R33, UR4, PT ;  /* 0x0000000421007c0c */ /* 0x000fe4000bf06270 */
[----:B------:R-:W-:Y:S01]  /*c760*/  SHF.R.U32.HI R10, RZ, 0x3, R20 ;  /* 0x00000003ff0a7819 */ /* 0x000fe20000011614 */
[----:B-1----:R-:W-:Y:S10]  /*c770*/  BRA.DIV UR5, `(.L_x_265) ;  /* 0x0000003a05307947 */ /* 0x002ff4000b800000 */
[----:B------:R-:W0:Y:S01]  /*c780*/  SHFL.IDX PT, R14, R0, RZ, 0x181f ;  /* 0x00181fff000e7589 */ /* 0x000e2200000e0000 */
[----:B-----5:R-:W-:Y:S01]  /*c790*/  IMAD R6, R17, R6, RZ ;  /* 0x0000000611067224 */ /* 0x020fe200078e02ff */
[----:B------:R-:W-:Y:S02]  /*c7a0*/  IADD3 R4, R10, R4, RZ ;  /* 0x000000040a047210 */ /* 0x000fe40007ffe0ff */
[----:B------:R-:W1:Y:S02]  /*c7b0*/  SHFL.IDX PT, R2, R5, RZ, 0x181f ;  /* 0x00181fff05027589 */ /* 0x000e6400000e0000 */
[C---:B------:R-:W-:Y:S01]  /*c7c0*/  ISETP.GE.AND P1, PT, R4.reuse, R6, PT ;  /* 0x000000060400720c */ /* 0x040fe20003f26270 */
[----:B------:R-:W-:-:S12]  /*c7d0*/  VIADD R7, R4, 0x10 ;  /* 0x0000001004077836 */ /* 0x000fd80000000000 */
[----:B0-----:R-:W-:-:S05]  /*c7e0*/  @!P1 LEA R14, P4, R32, R14, 0x1 ;  /* 0x0000000e200e9211 */ /* 0x001fca00078808ff */
[----:B-1----:R-:W-:Y:S02]  /*c7f0*/  @!P1 IMAD.X R3, RZ, RZ, R2, P4 ;  /* 0x000000ffff039224 */ /* 0x002fe400020e0602 */
[----:B------:R-:W-:Y:S02]  /*c800*/  @!P1 IMAD.MOV.U32 R2, RZ, RZ, R14 ;  /* 0x000000ffff029224 */ /* 0x000fe400078e000e */
[----:B------:R-:W0:Y:S04]  /*c810*/  SHFL.IDX PT, R14, R0, 0x1, 0x181f ;  /* 0x00381f00000e7f89 */ /* 0x000e2800000e0000 */
[----:B------:R-:W-:Y:S04]  /*c820*/  @!P1 LDGSTS.E.BYPASS.LTC128B.128 [R37+0x12400], desc[UR36][R2.64], !P3 ;  /* 0x1240000002259fae */ /* 0x000fe8000d901d64 */
[----:B------:R-:W-:Y:S04]  /*c830*/  @!P1 LDGSTS.E.BYPASS.LTC128B.128 [R37+0x16400], desc[UR36][R2.64+0x80], !P2 ;  /* 0x1640008002259fae */ /* 0x000fe8000d101d64 */
[----:B------:R1:W-:Y:S01]  /*c840*/  @!P1 LDGSTS.E.BYPASS.LTC128B.128 [R37+0x1a400], desc[UR36][R2.64+0x100], !P0 ;  /* 0x1a40010002259fae */ /* 0x0003e2000c101d64 */
[----:B------:R-:W-:-:S03]  /*c850*/  ISETP.GE.AND P1, PT, R7, R6, PT ;  /* 0x000000060700720c */ /* 0x000fc60003f26270 */
[----:B-1----:R-:W1:Y:S10]  /*c860*/  SHFL.IDX PT, R2, R5, 0x1, 0x181f ;  /* 0x00381f0005027f89 */ /* 0x002e7400000e0000 */
[----:B0-----:R-:W-:-:S05]  /*c870*/  @!P1 LEA R14, P4, R32, R14, 0x1 ;  /* 0x0000000e200e9211 */ /* 0x001fca00078808ff */
[----:B-1----:R-:W-:Y:S01]  /*c880*/  @!P1 IMAD.X R7, RZ, RZ, R2, P4 ;  /* 0x000000ffff079224 */ /* 0x002fe200020e0602 */
[----:B------:R-:W-:Y:S02]  /*c890*/  @!P1 MOV R2, R14 ;  /* 0x0000000e00029202 */ /* 0x000fe40000000f00 */
[----:B------:R-:W0:Y:S01]  /*c8a0*/  SHFL.IDX PT, R14, R0, 0x2, 0x181f ;  /* 0x00581f00000e7f89 */ /* 0x000e2200000e0000 */
[----:B------:R-:W-:Y:S02]  /*c8b0*/  @!P1 IMAD.MOV.U32 R3, RZ, RZ, R7 ;  /* 0x000000ffff039224 */ /* 0x000fe400078e0007 */
[----:B------:R-:W-:-:S03]  /*c8c0*/  VIADD R7, R4, 0x20 ;  /* 0x0000002004077836 */ /* 0x000fc60000000000 */
[----:B------:R-:W-:Y:S04]  /*c8d0*/  @!P1 LDGSTS.E.BYPASS.LTC128B.128 [R37+0x12c00], desc[UR36][R2.64], !P3 ;  /* 0x12c0000002259fae */ /* 0x000fe8000d901d64 */
[----:B------:R-:W-:Y:S04]  /*c8e0*/  @!P1 LDGSTS.E.BYPASS.LTC128B.128 [R37+0x16c00], desc[UR36][R2.64+0x80], !P2 ;  /* 0x16c0008002259fae */ /* 0x000fe8000d101d64 */
[----:B------:R1:W-:Y:S01]  /*c8f0*/  @!P1 LDGSTS.E.BYPASS.LTC128B.128 [R37+0x1ac00], desc[UR36][R2.64+0x100], !P0 ;  /* 0x1ac0010002259fae */ /* 0x0003e2000c101d64 */
[----:B------:R-:W-:-:S03]  /*c900*/  ISETP.GE.AND P1, PT, R7, R6, PT ;  /* 0x000000060700720c */ /* 0x000fc60003f26270 */
[----:B-1----:R-:W1:Y:S10]  /*c910*/  SHFL.IDX PT, R2, R5, 0x2, 0x181f ;  /* 0x00581f0005027f89 */ /* 0x002e7400000e0000 */
[----:B0-----:R-:W-:-:S05]  /*c920*/  @!P1 LEA R14, P4, R32, R14, 0x1 ;  /* 0x0000000e200e9211 */ /* 0x001fca00078808ff */
[----:B-1----:R-:W-:Y:S02]  /*c930*/  @!P1 IMAD.X R7, RZ, RZ, R2, P4 ;  /* 0x000000ffff079224 */ /* 0x002fe400020e0602 */
[----:B------:R-:W-:Y:S02]  /*c940*/  @!P1 IMAD.MOV.U32 R2, RZ, RZ, R14 ;  /* 0x000000ffff029224 */ /* 0x000fe400078e000e */
[----:B------:R-:W0:Y:S01]  /*c950*/  SHFL.IDX PT, R14, R0, 0x3, 0x181f ;  /* 0x00781f00000e7f89 */ /* 0x000e2200000e0000 */
[----:B------:R-:W-:Y:S01]  /*c960*/  @!P1 MOV R3, R7 ;  /* 0x0000000700039202 */ /* 0x000fe20000000f00 */
[----:B------:R-:W-:-:S04]  /*c970*/  VIADD R7, R4, 0x30 ;  /* 0x0000003004077836 */ /* 0x000fc80000000000 */
        /* <DEDUP_REMOVED lines=8> */
[----:B------:R-:W-:Y:S01]  /*ca00*/  @!P1 IMAD.MOV.U32 R3, RZ, RZ, R7 ;  /* 0x000000ffff039224 */ /* 0x000fe200078e0007 */
[----:B------:R-:W0:Y:S01]  /*ca10*/  SHFL.IDX PT, R14, R0, 0x4, 0x181f ;  /* 0x00981f00000e7f89 */ /* 0x000e2200000e0000 */
[----:B------:R-:W-:-:S03]  /*ca20*/  IADD3 R7, R4, 0x40, RZ ;  /* 0x0000004004077810 */ /* 0x000fc60007ffe0ff */
        /* <DEDUP_REMOVED lines=10> */
[----:B------:R-:W-:-:S03]  /*cad0*/  VIADD R7, R4, 0x50 ;  /* 0x0000005004077836 */ /* 0x000fc60000000000 */
[----:B------:R-:W-:Y:S04]  /*cae0*/  @!P1 LDGSTS.E.BYPASS.LTC128B.128 [R37+0x14400], desc[UR36][R2.64], !P3 ;  /* 0x1440000002259fae */ /* 0x000fe8000d901d64 */
[----:B------:R-:W-:Y:S04]  /*caf0*/  @!P1 LDGSTS.E.BYPASS.LTC128B.128 [R37+0x18400], desc[UR36][R2.64+0x80], !P2 ;  /* 0x1840008002259fae */ /* 0x000fe8000d101d64 */
[----:B------:R1:W-:Y:S01]  /*cb00*/  @!P1 LDGSTS.E.BYPASS.LTC128B.128 [R37+0x1c400], desc[UR36][R2.64+0x100], !P0 ;  /* 0x1c40010002259fae */ /* 0x0003e2000c101d64 */
[----:B------:R-:W-:-:S03]  /*cb10*/  ISETP.GE.AND P1, PT, R7, R6, PT ;  /* 0x000000060700720c */ /* 0x000fc60003f26270 */
[----:B-1----:R-:W1:Y:S10]  /*cb20*/  SHFL.IDX PT, R2, R5, 0x5, 0x181f ;  /* 0x00b81f0005027f89 */ /* 0x002e7400000e0000 */
[----:B0-----:R-:W-:-:S04]  /*cb30*/  @!P1 LEA R14, P4, R32, R14, 0x1 ;  /* 0x0000000e200e9211 */ /* 0x001fc800078808ff */
[----:B-1----:R-:W-:Y:S01]  /*cb40*/  @!P1 IADD3.X R7, RZ, R2, RZ, P4, !PT ;  /* 0x00000002ff079210 */ /* 0x002fe200027fe4ff */
[----:B------:R-:W-:Y:S02]  /*cb50*/  @!P1 IMAD.MOV.U32 R2, RZ, RZ, R14 ;  /* 0x000000ffff029224 */ /* 0x000fe400078e000e */
[----:B------:R-:W0:Y:S02]  /*cb60*/  SHFL.IDX PT, R14, R0, 0x6, 0x181f ;  /* 0x00d81f00000e7f89 */ /* 0x000e2400000e0000 */
[----:B------:R-:W-:Y:S02]  /*cb70*/  @!P1 IMAD.MOV.U32 R3, RZ, RZ, R7 ;  /* 0x000000ffff039224 */ /* 0x000fe400078e0007 */
[----:B------:R-:W-:-:S03]  /*cb80*/  VIADD R7, R4, 0x60 ;  /* 0x0000006004077836 */ /* 0x000fc60000000000 */
[----:B------:R-:W-:Y:S04]  /*cb90*/  @!P1 LDGSTS.E.BYPASS.LTC128B.128 [R37+0x14c00], desc[UR36][R2.64], !P3 ;  /* 0x14c0000002259fae */ /* 0x000fe8000d901d64 */
[----:B------:R-:W-:Y:S04]  /*cba0*/  @!P1 LDGSTS.E.BYPASS.LTC128B.128 [R37+0x18c00], desc[UR36][R2.64+0x80], !P2 ;  /* 0x18c0008002259fae */ /* 0x000fe8000d101d64 */
[----:B------:R1:W-:Y:S01]  /*cbb0*/  @!P1 LDGSTS.E.BYPASS.LTC128B.128 [R37+0x1cc00], desc[UR36][R2.64+0x100], !P0 ;  /* 0x1cc0010002259fae */ /* 0x0003e2000c101d64 */
[----:B------:R-:W-:-:S03]  /*cbc0*/  ISETP.GE.AND P1, PT, R7, R6, PT ;  /* 0x000000060700720c */ /* 0x000fc60003f26270 */
[----:B-1----:R-:W1:Y:S10]  /*cbd0*/  SHFL.IDX PT, R2, R5, 0x6, 0x181f ;  /* 0x00d81f0005027f89 */ /* 0x002e7400000e0000 */
[----:B0-----:R-:W-:Y:S01]  /*cbe0*/  @!P1 LEA R14, P4, R32, R14, 0x1 ;  /* 0x0000000e200e9211 */ /* 0x001fe200078808ff */
[----:B------:R-:W0:Y:S04]  /*cbf0*/  SHFL.IDX PT, R5, R5, 0x7, 0x181f ;  /* 0x00f81f0005057f89 */ /* 0x000e2800000e0000 */
[----:B-1----:R-:W-:Y:S01]  /*cc00*/  @!P1 IMAD.X R7, RZ, RZ, R2, P4 ;  /* 0x000000ffff079224 */ /* 0x002fe200020e0602 */
[----:B------:R-:W-:-:S02]  /*cc10*/  @!P1 MOV R2, R14 ;  /* 0x0000000e00029202 */ /* 0x000fc40000000f00 */
[----:B------:R1:W2:Y:S01]  /*cc20*/  SHFL.IDX PT, R14, R0, 0x7, 0x181f ;  /* 0x00f81f00000e7f89 */ /* 0x0002a200000e0000 */
[----:B------:R-:W-:-:S05]  /*cc30*/  @!P1 IMAD.MOV.U32 R3, RZ, RZ, R7 ;  /* 0x000000ffff039224 */ /* 0x000fca00078e0007 */
[----:B------:R1:W-:Y:S04]  /*cc40*/  @!P1 LDGSTS.E.BYPASS.LTC128B.128 [R37+0x15400], desc[UR36][R2.64], !P3 ;  /* 0x1540000002259fae */ /* 0x0003e8000d901d64 */
[----:B------:R1:W-:Y:S04]  /*cc50*/  @!P1 LDGSTS.E.BYPASS.LTC128B.128 [R37+0x19400], desc[UR36][R2.64+0x80], !P2 ;  /* 0x1940008002259fae */ /* 0x0003e8000d101d64 */
[----:B0-----:R1:W-:Y:S02]  /*cc60*/  @!P1 LDGSTS.E.BYPASS.LTC128B.128 [R37+0x1d400], desc[UR36][R2.64+0x100], !P0 ;  /* 0x1d40010002259fae */ /* 0x0013e4000c101d64 */
.L_x_356:
[----:B-1----:R-:W-:Y:S01]  /*cc70*/  VIADD R3, R4, 0x70 ;  /* 0x0000007004037836 */ /* 0x002fe20000000000 */
[----:B------:R-:W-:Y:S04]  /*cc80*/  BSSY B0, `(.L_x_266) ;  /* 0x000000b000007945 */ /* 0x000fe80003800000 */
[----:B------:R-:W-:-:S13]  /*cc90*/  ISETP.GE.AND P1, PT, R3, R6, PT ;  /* 0x000000060300720c */ /* 0x000fda0003f26270 */
[----:B------:R-:W-:Y:S05]  /*cca0*/  @P1 BRA `(.L_x_267) ;  /* 0x0000000000201947 */ /* 0x000fea0003800000 */
[----:B--2---:R-:W-:-:S05]  /*ccb0*/  LEA R2, P1, R32, R14, 0x1 ;  /* 0x0000000e20027211 */ /* 0x004fca00078208ff */
[----:B------:R-:W-:-:S05]  /*ccc0*/  IMAD.X R3, RZ, RZ, R5, P1 ;  /* 0x000000ffff037224 */ /* 0x000fca00008e0605 */
[----:B------:R-:W-:Y:S01]  /*ccd0*/  @!PT LDS RZ, [RZ] ;  /* 0x00000000fffff984 */ /* 0x000fe20000000800 */
[----:B------:R-:W-:Y:S01]  /*cce0*/  @!PT LDS RZ, [RZ] ;  /* 0x00000000fffff984 */ /* 0x000fe20000000800 */
[----:B------:R-:W-:Y:S01]  /*ccf0*/  @!PT LDS RZ, [RZ] ;  /* 0x00000000fffff984 */ /* 0x000fe20000000800 */
[----:B------:R0:W-:Y:S04]  /*cd00*/  LDGSTS.E.BYPASS.LTC128B.128 [R37+0x15c00], desc[UR36][R2.64], !P3 ;  /* 0x15c0000002257fae */ /* 0x0001e8000d901d64 */
[----:B------:R0:W-:Y:S04]  /*cd10*/  LDGSTS.E.BYPASS.LTC128B.128 [R37+0x19c00], desc[UR36][R2.64+0x80], !P2 ;  /* 0x19c0008002257fae */ /* 0x0001e8000d101d64 */
[----:B------:R0:W-:Y:S02]  /*cd20*/  LDGSTS.E.BYPASS.LTC128B.128 [R37+0x1dc00], desc[UR36][R2.64+0x100], !P0 ;  /* 0x1dc0010002257fae */ /* 0x0001e4000c101d64 */
.L_x_267:
[----:B------:R-:W-:Y:S05]  /*cd30*/  BSYNC B0 ;  /* 0x0000000000007941 */ /* 0x000fea0003800000 */
.L_x_266:
[----:B------:R-:W-:Y:S01]  /*cd40*/  NOP ;  /* 0x0000000000007918 */ /* 0x000fe20000000000 */
[----:B------:R-:W-:-:S13]  /*cd50*/  PLOP3.LUT P0, PT, PT, PT, PT, 0x80, 0x0 ;  /* 0x000000000000781c */ /* 0x000fda0003f0f070 */
.L_x_268:
[----:B------:R-:W-:Y:S02]  /*cd60*/  PLOP3.LUT P1, PT, P1, P0, PT, 0xa2, 0x0 ;  /* 0x000000000000781c */ /* 0x000fe40000f21472 */
[----:B------:R-:W-:-:S08]  /*cd70*/  @P0 R2UR P1, UR4, R22 ;  /* 0x00000000160402ca */ /* 0x000fd00000020000 */
[----:B------:R-:W-:-:S05]  /*cd80*/  @P0 PLOP3.LUT P0, PT, P1, PT, PT, 0x80, 0x0 ;  /* 0x000000000000081c */ /* 0x000fca0000f0f070 */
[----:B------:R-:W-:Y:S01]  /*cd90*/  @!P1 SYNCS.ARRIVE.TRANS64.RED.A0T1 RZ, [UR4+0x30800], RZ ;  /* 0x030800ffffff99a7 */ /* 0x000fe20008200404 */
[----:B------:R-:W-:Y:S07]  /*cda0*/  @!P1 ARRIVES.LDGSTSBAR.64.TRANSCNT [UR4+0x30800] ;  /* 0x03080000ff0099b0 */ /* 0x000fee0008000a84 */
[----:B------:R-:W-:Y:S05]  /*cdb0*/  @P0 BRA.U.ANY `(.L_x_268) ;  /* 0xfffffffd00e80947 */ /* 0x000fea000393ffff */
[----:B0-----:R-:W3:Y:S02]  /*cdc0*/  LDL.LU R2, [R1+0x1c] ;  /* 0x00001c0001027983 */ /* 0x001ee40000300800 */
[----:B---3--:R-:W-:-:S05]  /*cdd0*/  VIADD R2, R2, 0x1 ;  /* 0x0000000102027836 */ /* 0x008fca0000000000 */
[----:B------:R0:W-:Y:S01]  /*cde0*/  STL [R1+0x1c], R2 ;  /* 0x00001c0201007387 */ /* 0x0001e20000100800 */
[----:B------:R-:W-:-:S04]  /*cdf0*/  LEA.HI R0, R2, R2, RZ, 0x1 ;  /* 0x0000000202007211 */ /* 0x000fc800078f08ff */
[----:B------:R-:W-:-:S04]  /*ce00*/  LOP3.LUT R0, R0, 0xfffffffe, RZ, 0xc0, !PT ;  /* 0xfffffffe00007812 */ /* 0x000fc800078ec0ff */
[----:B------:R-:W-:-:S04]  /*ce10*/  IADD3 R0, R2, -R0, RZ ;  /* 0x8000000002007210 */ /* 0x000fc80007ffe0ff */
[----:B------:R-:W-:Y:S01]  /*ce20*/  SHF.L.U32 R3, R0, 0x1f, RZ ;  /* 0x0000001f00037819 */ /* 0x000fe200000006ff */
[----:B------:R-:W-:Y:S01]  /*ce30*/  NOP ;  /* 0x0000000000007918 */ /* 0x000fe20000000000 */
[----:B------:R0:W-:Y:S01]  /*ce40*/  SYNCS.ARRIVE.TRANS64.A1T0 RZ, [R22+URZ+0x30800], RZ ;  /* 0x030800ff16ff79a7 */ /* 0x0001e2000810003f */
[----:B------:R-:W-:Y:S01]  /*ce50*/  BSSY B0, `(.L_x_269) ;  /* 0x0000003000007945 */ /* 0x000fe20003800000 */
[----:B------:R-:W1:Y:S03]  /*ce60*/  SYNCS.PHASECHK.TRANS64.TRYWAIT P0, [R22+URZ+0x30820], R3 ;  /* 0x03082003160075a7 */ /* 0x000e66000800017f */
[----:B01----:R-:W-:Y:S05]  /*ce70*/  @!P0 BRA `(.L_x_270) ;  /* 0x0000003c000c8947 */ /* 0x003fea0003800000 */
.L_x_357:
[----:B------:R-:W-:Y:S05]  /*ce80*/  BSYNC B0 ;  /* 0x0000000000007941 */ /* 0x000fea0003800000 */
.L_x_269:
[----:B------:R-:W3:Y:S01]  /*ce90*/  LDL R0, [R1] ;  /* 0x0000000001007983 */ /* 0x000ee20000100800 */
[----:B------:R-:W-:Y:S01]  /*cea0*/  BSSY B0, `(.L_x_271) ;  /* 0x000010a000007945 */ /* 0x000fe20003800000 */
[----:B---3--:R-:W-:-:S13]  /*ceb0*/  ISETP.GE.AND P0, PT, R0, 0x61, PT ;  /* 0x000000610000780c */ /* 0x008fda0003f06270 */
[----:B------:R-:W-:Y:S05]  /*cec0*/  @!P0 BRA `(.L_x_272) ;  /* 0x00000010001c8947 */ /* 0x000fea0003800000 */
[----:B------:R-:W3:Y:S01]  /*ced0*/  LDL.LU R0, [R1+0x20] ;  /* 0x0000200001007983 */ /* 0x000ee20000300800 */
[----:B------:R-:W-:Y:S01]  /*cee0*/  ULDC UR4, c[0x0][0x2f4] ;  /* 0x0000bd0000047ab9 */ /* 0x000fe20000000800 */
[----:B------:R-:W-:Y:S01]  /*cef0*/  IMAD.MOV.U32 R17, RZ, RZ, R28 ;  /* 0x000000ffff117224 */ /* 0x000fe200078e001c */
[----:B------:R-:W-:Y:S01]  /*cf00*/  ISETP.GE.AND P3, PT, R32, UR4, PT ;  /* 0x0000000420007c0c */ /* 0x000fe2000bf66270 */
[----:B------:R-:W-:Y:S01]  /*cf10*/  IMAD.MOV.U32 R10, RZ, RZ, R27 ;  /* 0x000000ffff0a7224 */ /* 0x000fe200078e001b */
[----:B------:R-:W-:Y:S01]  /*cf20*/  ISETP.GE.AND P2, PT, R34, UR4, PT ;  /* 0x0000000422007c0c */ /* 0x000fe2000bf46270 */
[----:B------:R-:W-:Y:S01]  /*cf30*/  IMAD.MOV.U32 R29, RZ, RZ, R26 ;  /* 0x000000ffff1d7224 */ /* 0x000fe200078e001a */
[----:B------:R-:W-:Y:S01]  /*cf40*/  ISETP.GE.AND P1, PT, R33, UR4, PT ;  /* 0x0000000421007c0c */ /* 0x000fe2000bf26270 */
[----:B---3--:R-:W-:-:S12]  /*cf50*/  VIADD R8, R0, 0xfffffffe ;  /* 0xfffffffe00087836 */ /* 0x008fd80000000000 */
.L_x_285:
[----:B------:R-:W3:Y:S04]  /*cf60*/  LDL R5, [R1+0x4] ;  /* 0x0000040001057983 */ /* 0x000ee80000100800 */
[----:B------:R-:W4:Y:S01]  /*cf70*/  LDL R12, [R1+0x8] ;  /* 0x00000800010c7983 */ /* 0x000f220000100800 */
[----:B------:R-:W1:Y:S01]  /*cf80*/  S2R R0, SR_TID.X ;  /* 0x0000000000007919 */ /* 0x000e620000002100 */
[----:B------:R-:W2:Y:S01]  /*cf90*/  S2R R4, SR_TID.X ;  /* 0x0000000000047919 */ /* 0x000ea20000002100 */
[----:B-1----:R-:W-:-:S04]  /*cfa0*/  LOP3.LUT R0, R0, 0x7f, RZ, 0xc0, !PT ;  /* 0x0000007f00007812 */ /* 0x002fc800078ec0ff */
[----:B0-----:R-:W-:Y:S02]  /*cfb0*/  SHF.R.U32.HI R3, RZ, 0x3, R0 ;  /* 0x00000003ff037819 */ /* 0x001fe40000011600 */
[----:B------:R-:W0:Y:S01]  /*cfc0*/  LDC R0, c[0x0][0x430] ;  /* 0x00010c00ff007b82 */ /* 0x000e220000000800 */
[----:B--2---:R-:W-:-:S04]  /*cfd0*/  SHF.L.U32 R4, R4, 0x4, RZ ;  /* 0x0000000404047819 */ /* 0x004fc800000006ff */
[----:B------:R-:W-:-:S04]  /*cfe0*/  LOP3.LUT R4, R3, 0x70, R4, 0xf8, !PT ;  /* 0x0000007003047812 */ /* 0x000fc800078ef804 */
[----:B------:R-:W-:-:S13]  /*cff0*/  ISETP.GT.U32.AND P5, PT, R4, 0x5f, PT ;  /* 0x0000005f0400780c */ /* 0x000fda0003fa4070 */
[----:B------:R-:W4:Y:S01]  /*d000*/  @!P5 LDC.64 R6, c[0x0][0x428] ;  /* 0x00010a00ff06db82 */ /* 0x000f220000000a00 */
[----:B0-----:R-:W-:-:S13]  /*d010*/  ISETP.NE.AND P0, PT, R0, 0x1, PT ;  /* 0x000000010000780c */ /* 0x001fda0003f05270 */
[----:B------:R-:W0:Y:S08]  /*d020*/  @P0 LDC R0, c[0x0][0x434] ;  /* 0x00010d00ff000b82 */ /* 0x000e300000000800 */
[----:B------:R-:W1:Y:S01]  /*d030*/  @P0 LDC R3, c[0x0][0x438] ;  /* 0x00010e00ff030b82 */ /* 0x000e620000000800 */
[----:B---3--:R-:W-:-:S04]  /*d040*/  IMAD R9, R8, 0x60, R5 ;  /* 0x0000006008097824 */ /* 0x008fc800078e0205 */
[----:B------:R-:W-:-:S03]  /*d050*/  IMAD.IADD R9, R4, 0x1, R9 ;  /* 0x0000000104097824 */ /* 0x000fc600078e0209 */
[----:B------:R-:W2:Y:S01]  /*d060*/  @!P5 LDC.64 R4, c[0x0][0x418] ;  /* 0x00010600ff04db82 */ /* 0x000ea20000000a00 */
[----:B0-----:R-:W-:-:S04]  /*d070*/  @P0 IMAD.HI.U32 R0, R9, R0, RZ ;  /* 0x0000000009000227 */ /* 0x001fc800078e00ff */
[----:B------:R-:W-:Y:S01]  /*d080*/  IMAD.MOV.U32 R11, RZ, RZ, R9 ;  /* 0x000000ffff0b7224 */ /* 0x000fe200078e0009 */
[----:B-1----:R-:W-:Y:S01]  /*d090*/  @P0 SHF.R.U32.HI R11, RZ, R3, R0 ;  /* 0x00000003ff0b0219 */ /* 0x002fe20000011600 */
[----:B----4-:R-:W-:-:S03]  /*d0a0*/  @!P5 IMAD R0, R12, R6, RZ ;  /* 0x000000060c00d224 */ /* 0x010fc600078e02ff */
[--C-:B------:R-:W-:Y:S01]  /*d0b0*/  @!P5 SHF.R.S32.HI R3, RZ, 0x1f, R11.reuse ;  /* 0x0000001fff03d819 */ /* 0x100fe2000001140b */
[----:B------:R-:W-:Y:S02]  /*d0c0*/  @!P5 IMAD.MOV.U32 R2, RZ, RZ, R11 ;  /* 0x000000ffff02d224 */ /* 0x000fe400078e000b */
[C---:B------:R-:W-:Y:S02]  /*d0d0*/  @!P5 IMAD R7, R31.reuse, R7, R0 ;  /* 0x000000071f07d224 */ /* 0x040fe400078e0200 */
[----:B------:R-:W-:-:S04]  /*d0e0*/  @!P5 IMAD.WIDE.U32 R2, R31, R6, R2 ;  /* 0x000000061f02d225 */ /* 0x000fc800078e0002 */
[----:B------:R-:W-:Y:S01]  /*d0f0*/  @!P5 IMAD.IADD R7, R7, 0x1, R3 ;  /* 0x000000010707d824 */ /* 0x000fe200078e0203 */
[----:B--2---:R-:W-:Y:S01]  /*d100*/  @!P5 LEA R4, P0, R2, R4, 0x2 ;  /* 0x000000040204d211 */ /* 0x004fe200078010ff */
[----:B------:R-:W-:-:S03]  /*d110*/  IMAD.MOV.U32 R0, RZ, RZ, RZ ;  /* 0x000000ffff007224 */ /* 0x000fc600078e00ff */
[----:B------:R-:W-:-:S05]  /*d120*/  @!P5 LEA.HI.X R5, R2, R5, R7, 0x2, P0 ;  /* 0x000000050205d211 */ /* 0x000fca00000f1407 */
[----:B------:R0:W5:Y:S01]  /*d130*/  @!P5 LDG.E R0, desc[UR36][R4.64] ;  /* 0x000000240400d981 */ /* 0x000162000c1e1900 */
[----:B------:R-:W-:Y:S02]  /*d140*/  LOP3.LUT P4, RZ, R23, 0x10, RZ, 0xc0, !PT ;  /* 0x0000001017ff7812 */ /* 0x000fe4000788c0ff */
[----:B------:R-:W-:Y:S01]  /*d150*/  IADD3 R27, R10, 0x1, RZ ;  /* 0x000000010a1b7810 */ /* 0x000fe20007ffe0ff */
[----:B------:R-:W-:Y:S01]  /*d160*/  IMAD.MOV R2, RZ, RZ, -R11 ;  /* 0x000000ffff027224 */ /* 0x000fe200078e0a0b */
[----:B------:R-:W-:Y:S05]  /*d170*/  YIELD ;  /* 0x0000000000007946 */ /* 0x000fea0003800000 */
[----:B------:R-:W-:Y:S01]  /*d180*/  ISETP.NE.AND P0, PT, R27, 0x2, PT ;  /* 0x000000021b00780c */ /* 0x000fe20003f05270 */
[----:B------:R-:W-:-:S02]  /*d190*/  ULDC UR4, c[0x0][0x430] ;  /* 0x00010c0000047ab9 */ /* 0x000fc40000000800 */
[----:B------:R-:W-:Y:S01]  /*d1a0*/  IMAD R9, R2, UR4, R9 ;  /* 0x0000000402097c24 */ /* 0x000fe2000f8e0209 */
[----:B------:R-:W-:Y:S01]  /*d1b0*/  SEL R28, RZ, 0x1, P0 ;  /* 0x00000001ff1c7807 */ /* 0x000fe20000000000 */
[----:B------:R-:W-:Y:S01]  /*d1c0*/  IMAD.MOV.U32 R26, RZ, RZ, R8 ;  /* 0x000000ffff1a7224 */ /* 0x000fe200078e0008 */
[----:B------:R-:W-:Y:S02]  /*d1d0*/  SEL R27, R27, RZ, P0 ;  /* 0x000000ff1b1b7207 */ /* 0x000fe40000000000 */
[----:B------:R-:W-:Y:S01]  /*d1e0*/  LOP3.LUT R28, R17, R28, RZ, 0x3c, !PT ;  /* 0x0000001c111c7212 */ /* 0x000fe200078e3cff */
[----:B0-----:R-:W-:Y:S06]  /*d1f0*/  @!P4 BRA `(.L_x_273) ;  /* 0x000000000004c947 */ /* 0x001fec0003800000 */
[----:B------:R-:W-:Y:S01]  /*d200*/  BPT.TRAP 0x1 ;  /* 0x000000040000795c */ /* 0x000fe20000300000 */
.L_x_273:
[----:B------:R-:W-:Y:S01]  /*d210*/  IMAD R7, R27, 0x8, R22 ;  /* 0x000000081b077824 */ /* 0x000fe200078e0216 */
[----:B------:R-:W-:Y:S01]  /*d220*/  SHF.L.U32 R2, R28, 0x1f, RZ ;  /* 0x0000001f1c027819 */ /* 0x000fe200000006ff */
[----:B------:R-:W-:Y:S03]  /*d230*/  BSSY B1, `(.L_x_274) ;  /* 0x0000003000017945 */ /* 0x000fe60003800000 */
[----:B------:R-:W0:Y:S02]  /*d240*/  SYNCS.PHASECHK.TRANS64.TRYWAIT P0, [R7+URZ+0x30840], R2 ;  /* 0x03084002070075a7 */ /* 0x000e24000800017f */
[----:B0-----:R-:W-:Y:S05]  /*d250*/  @!P0 BRA `(.L_x_275) ;  /* 0x0000003800288947 */ /* 0x001fea0003800000 */
.L_x_358:
[----:B------:R-:W-:Y:S05]  /*d260*/  BSYNC B1 ;  /* 0x0000000000017941 */ /* 0x000fea0003800000 */
.L_x_274:
[----:B------:R-:W-:Y:S01]  /*d270*/  SHF.R.S32.HI R20, RZ, 0x1f, R9 ;  /* 0x0000001fff147819 */ /* 0x000fe20000011409 */
[----:B------:R-:W-:Y:S01]  /*d280*/  ULDC.64 UR4, c[0x0][0x300] ;  /* 0x0000c00000047ab9 */ /* 0x000fe20000000a00 */
[----:B-----5:R-:W-:Y:S01]  /*d290*/  SHF.R.S32.HI R21, RZ, 0x1f, R0 ;  /* 0x0000001fff157819 */ /* 0x020fe20000011400 */
[----:B0-----:R-:W-:Y:S01]  /*d2a0*/  IMAD.WIDE.U32 R2, R9, UR4, RZ ;  /* 0x0000000409027c25 */ /* 0x001fe2000f8e00ff */
[C---:B------:R-:W-:Y:S02]  /*d2b0*/  LOP3.LUT P5, RZ, R23.reuse, 0x2, RZ, 0xc0, !PT ;  /* 0x0000000217ff7812 */ /* 0x040fe400078ac0ff */
[----:B------:R-:W-:Y:S01]  /*d2c0*/  LOP3.LUT P4, RZ, R23, 0x1, RZ, 0xc0, !PT ;  /* 0x0000000117ff7812 */ /* 0x000fe2000788c0ff */
[----:B------:R-:W-:Y:S02]  /*d2d0*/  IMAD R4, R20, UR4, RZ ;  /* 0x0000000414047c24 */ /* 0x000fe4000f8e02ff */
[----:B------:R-:W-:Y:S02]  /*d2e0*/  IMAD R5, R27, 0x4800, R36 ;  /* 0x000048001b057824 */ /* 0x000fe400078e0224 */
[----:B------:R-:W-:Y:S01]  /*d2f0*/  IMAD R4, R9, UR5, R4 ;  /* 0x0000000509047c24 */ /* 0x000fe2000f8e0204 */
        /* <DEDUP_REMOVED lines=17> */
[----:B------:R-:W-:Y:S01]  /*d410*/  IMAD.SHL.U32 R4, R32, 0x2, RZ ;  /* 0x0000000220047824 */ /* 0x000fe200078e00ff */
[----:B------:R-:W-:Y:S02]  /*d420*/  LOP3.LUT P6, RZ, R23, 0x4, RZ, 0xc0, !PT ;  /* 0x0000000417ff7812 */ /* 0x000fe400078cc0ff */
[----:B------:R-:W1:Y:S01]  /*d430*/  SHFL.IDX PT, R3, R6, RZ, 0x181f ;  /* 0x00181fff06037589 */ /* 0x000e6200000e0000 */
[----:B------:R-:W-:-:S03]  /*d440*/  LEA R5, R5, R22, 0x1 ;  /* 0x0000001605057211 */ /* 0x000fc600078e08ff */
[----:B------:R-:W-:Y:S01]  /*d450*/  SHFL.IDX PT, R35, R6, 0x2, 0x181f ;  /* 0x00581f0006237f89 */ /* 0x000fe200000e0000 */
[----:B0-----:R-:W-:-:S05]  /*d460*/  IADD3 R2, P0, R2, R4, RZ ;  /* 0x0000000402027210 */ /* 0x001fca0007f1e0ff */
[----:B-1----:R-:W-:-:S05]  /*d470*/  IMAD.X R3, RZ, RZ, R3, P0 ;  /* 0x000000ffff037224 */ /* 0x002fca00000e0603 */
[----:B------:R-:W-:Y:S04]  /*d480*/  LDGSTS.E.BYPASS.LTC128B.128 [R5+0x1e400], desc[UR36][R2.64], !P6 ;  /* 0x1e40000002057fae */ /* 0x000fe8000f101d64 */
[----:B------:R-:W-:Y:S04]  /*d490*/  LDGSTS.E.BYPASS.LTC128B.128 [R5+0x21400], desc[UR36][R2.64+0x80], !P5 ;  /* 0x2140008002057fae */ /* 0x000fe8000e901d64 */
[----:B------:R0:W-:Y:S04]  /*d4a0*/  LDGSTS.E.BYPASS.LTC128B.128 [R5+0x24400], desc[UR36][R2.64+0x100], !P4 ;  /* 0x2440010002057fae */ /* 0x0001e8000e101d64 */
[----:B0-----:R-:W0:Y:S04]  /*d4b0*/  SHFL.IDX PT, R2, R8, 0x1, 0x181f ;  /* 0x00381f0008027f89 */ /* 0x001e2800000e0000 */
[----:B------:R-:W1:Y:S01]  /*d4c0*/  SHFL.IDX PT, R3, R6, 0x1, 0x181f ;  /* 0x00381f0006037f89 */ /* 0x000e6200000e0000 */
[----:B0-----:R-:W-:-:S05]  /*d4d0*/  IADD3 R2, P0, R2, R4, RZ ;  /* 0x0000000402027210 */ /* 0x001fca0007f1e0ff */
[----:B-1----:R-:W-:-:S05]  /*d4e0*/  IMAD.X R3, RZ, RZ, R3, P0 ;  /* 0x000000ffff037224 */ /* 0x002fca00000e0603 */
[----:B------:R-:W-:Y:S04]  /*d4f0*/  LDGSTS.E.BYPASS.LTC128B.128 [R5+0x1ec00], desc[UR36][R2.64], !P6 ;  /* 0x1ec0000002057fae */ /* 0x000fe8000f101d64 */
[----:B------:R-:W-:Y:S04]  /*d500*/  LDGSTS.E.BYPASS.LTC128B.128 [R5+0x21c00], desc[UR36][R2.64+0x80], !P5 ;  /* 0x21c0008002057fae */ /* 0x000fe8000e901d64 */
[----:B------:R0:W-:Y:S04]  /*d510*/  LDGSTS.E.BYPASS.LTC128B.128 [R5+0x24c00], desc[UR36][R2.64+0x100], !P4 ;  /* 0x24c0010002057fae */ /* 0x0001e8000e101d64 */
[----:B0-----:R-:W0:Y:S02]  /*d520*/  SHFL.IDX PT, R2, R8, 0x2, 0x181f ;  /* 0x00581f0008027f89 */ /* 0x001e2400000e0000 */
[----:B0-----:R-:W-:-:S05]  /*d530*/  IADD3 R2, P0, R2, R4, RZ ;  /* 0x0000000402027210 */ /* 0x001fca0007f1e0ff */
[----:B------:R-:W-:Y:S02]  /*d540*/  IMAD.X R3, RZ, RZ, R35, P0 ;  /* 0x000000ffff037224 */ /* 0x000fe400000e0623 */
[----:B------:R-:W-:Y:S04]  /*d550*/  SHFL.IDX PT, R35, R6, 0x3, 0x181f ;  /* 0x00781f0006237f89 */ /* 0x000fe800000e0000 */
        /* <DEDUP_REMOVED lines=13> */
[----:B------:R0:W1:Y:S04]  /*d630*/  SHFL.IDX PT, R35, R6, 0x5, 0x181f ;  /* 0x00b81f0006237f89 */ /* 0x00006800000e0000 */
[----:B------:R-:W-:Y:S04]  /*d640*/  LDGSTS.E.BYPASS.LTC128B.128 [R5+0x20400], desc[UR36][R2.64], !P6 ;  /* 0x2040000002057fae */ /* 0x000fe8000f101d64 */
[----:B------:R-:W-:Y:S04]  /*d650*/  LDGSTS.E.BYPASS.LTC128B.128 [R5+0x23400], desc[UR36][R2.64+0x80], !P5 ;  /* 0x2340008002057fae */ /* 0x000fe8000e901d64 */
[----:B------:R2:W-:Y:S04]  /*d660*/  LDGSTS.E.BYPASS.LTC128B.128 [R5+0x26400], desc[UR36][R2.64+0x100], !P4 ;  /* 0x2640010002057fae */ /* 0x0005e8000e101d64 */
[----:B-12---:R0:W2:Y:S02]  /*d670*/  SHFL.IDX PT, R2, R8, 0x5, 0x181f ;  /* 0x00b81f0008027f89 */ /* 0x0060a400000e0000 */
.L_x_372:
[----:B------:R-:W-:Y:S02]  /*d680*/  LOP3.LUT P6, RZ, R23, 0x4, RZ, 0xc0, !PT ;  /* 0x0000000417ff7812 */ /* 0x000fe400078cc0ff */
[----:B--2---:R-:W-:-:S04]  /*d690*/  IADD3 R2, P0, R2, R4, RZ ;  /* 0x0000000402027210 */ /* 0x004fc80007f1e0ff */
[----:B------:R-:W-:Y:S02]  /*d6a0*/  IADD3.X R3, RZ, R35, RZ, P0, !PT ;  /* 0x00000023ff037210 */ /* 0x000fe400007fe4ff */
[----:B------:R-:W-:-:S05]  /*d6b0*/  PLOP3.LUT P0, PT, PT, PT, PT, 0x80, 0x0 ;  /* 0x000000000000781c */ /* 0x000fca0003f0f070 */
[----:B------:R-:W-:Y:S01]  /*d6c0*/  @!PT LDS RZ, [RZ] ;  /* 0x00000000fffff984 */ /* 0x000fe20000000800 */
[----:B------:R-:W-:Y:S01]  /*d6d0*/  @!PT LDS RZ, [RZ] ;  /* 0x00000000fffff984 */ /* 0x000fe20000000800 */
[----:B------:R-:W-:Y:S01]  /*d6e0*/  @!PT LDS RZ, [RZ] ;  /* 0x00000000fffff984 */ /* 0x000fe20000000800 */
[----:B------:R1:W-:Y:S04]  /*d6f0*/  LDGSTS.E.BYPASS.LTC128B.128 [R5+0x20c00], desc[UR36][R2.64], !P6 ;  /* 0x20c0000002057fae */ /* 0x0003e8000f101d64 */
[----:B------:R1:W-:Y:S04]  /*d700*/  LDGSTS.E.BYPASS.LTC128B.128 [R5+0x23c00], desc[UR36][R2.64+0x80], !P5 ;  /* 0x23c0008002057fae */ /* 0x0003e8000e901d64 */
[----:B------:R1:W-:Y:S01]  /*d710*/  LDGSTS.E.BYPASS.LTC128B.128 [R5+0x26c00], desc[UR36][R2.64+0x100], !P4 ;  /* 0x26c0010002057fae */ /* 0x0003e2000e101d64 */
[----:B------:R-:W-:Y:S01]  /*d720*/  NOP ;  /* 0x0000000000007918 */ /* 0x000fe20000000000 */
.L_x_277:
        /* <DEDUP_REMOVED lines=10> */
.L_x_278:
[----:B------:R2:W-:Y:S01]  /*d7d0*/  SYNCS.ARRIVE.TRANS64.A1T0 RZ, [R7+URZ+0x30830], RZ ;  /* 0x030830ff07ff79a7 */ /* 0x0005e2000810003f */
[----:B------:R-:W-:Y:S05]  /*d7e0*/  @!P5 BRA `(.L_x_279) ;  /* 0x000000000004d947 */ /* 0x000fea0003800000 */
[----:B------:R-:W-:Y:S01]  /*d7f0*/  BPT.TRAP 0x1 ;  /* 0x000000040000795c */ /* 0x000fe20000300000 */
.L_x_279:
[----:B-1----:R-:W2:Y:S01]  /*d800*/  LDL R3, [R1] ;  /* 0x0000000001037983 */ /* 0x002ea20000100800 */
[----:B------:R-:W-:Y:S01]  /*d810*/  SHF.L.U32 R2, R17, 0x1f, RZ ;  /* 0x0000001f11027819 */ /* 0x000fe200000006ff */
[----:B0-----:R-:W-:Y:S01]  /*d820*/  IMAD R6, R10, 0x8, R22 ;  /* 0x000000080a067824 */ /* 0x001fe200078e0216 */
[----:B------:R-:W-:Y:S03]  /*d830*/  BSSY B1, `(.L_x_280) ;  /* 0x0000004000017945 */ /* 0x000fe60003800000 */
[----:B------:R-:W0:Y:S01]  /*d840*/  SYNCS.PHASECHK.TRANS64.TRYWAIT P0, [R6+URZ+0x30860], R2 ;  /* 0x03086002060075a7 */ /* 0x000e22000800017f */
[----:B--2---:R-:W-:Y:S01]  /*d850*/  IMAD R7, R29, -0x60, R3 ;  /* 0xffffffa01d077824 */ /* 0x004fe200078e0203 */
[----:B0-----:R-:W-:Y:S06]  /*d860*/  @!P0 BRA `(.L_x_281) ;  /* 0x0000003800988947 */ /* 0x001fec0003800000 */
.L_x_373:
[----:B------:R-:W-:Y:S05]  /*d870*/  BSYNC B1 ;  /* 0x0000000000017941 */ /* 0x000fea0003800000 */
.L_x_280:
[----:B------:R-:W1:Y:S01]  /*d880*/  S2R R3, SR_TID.X ;  /* 0x0000000000037919 */ /* 0x000e620000002100 */
[----:B------:R-:W-:Y:S01]  /*d890*/  UMOV UR4, 0xffffffff ;  /* 0xffffffff00047882 */ /* 0x000fe20000000000 */
[----:B------:R-:W-:Y:S01]  /*d8a0*/  IMAD R5, R10, 0x4800, R36 ;  /* 0x000048000a057824 */ /* 0x000fe200078e0224 */
[----:B-1----:R-:W-:-:S04]  /*d8b0*/  LOP3.LUT R3, R3, 0x7f, RZ, 0xc0, !PT ;  /* 0x0000007f03037812 */ /* 0x002fc800078ec0ff */
[----:B------:R-:W-:-:S05]  /*d8c0*/  SHF.R.U32.HI R3, RZ, 0x3, R3 ;  /* 0x00000003ff037819 */ /* 0x000fca0000011603 */
[----:B------:R-:W-:Y:S01]  /*d8d0*/  IMAD.IADD R7, R7, 0x1, -R3 ;  /* 0x0000000107077824 */ /* 0x000fe200078e0a03 */
[----:B------:R-:W-:Y:S06]  /*d8e0*/  BRA.DIV UR4, `(.L_x_282) ;  /* 0x0000003a048c7947 */ /* 0x000fec000b800000 */
[----:B0-----:R-:W0:Y:S01]  /*d8f0*/  SHFL.IDX PT, R2, R24, RZ, 0x181f ;  /* 0x00181fff18027589 */ /* 0x001e2200000e0000 */
[----:B------:R-:W-:-:S03]  /*d900*/  IMAD R5, R5, 0x2, R22 ;  /* 0x0000000205057824 */ /* 0x000fc600078e0216 */
[----:B------:R-:W1:Y:S04]  /*d910*/  SHFL.IDX PT, R3, R25, RZ, 0x181f ;  /* 0x00181fff19037589 */ /* 0x000e6800000e0000 */
[----:B------:R-:W-:Y:S01]  /*d920*/  SHFL.IDX PT, R14, R24, 0x5, 0x181f ;  /* 0x00b81f00180e7f89 */ /* 0x000fe200000e0000 */
[----:B0-----:R-:W-:-:S05]  /*d930*/  IADD3 R2, P0, R2, R4, RZ ;  /* 0x0000000402027210 */ /* 0x001fca0007f1e0ff */
[----:B-1----:R-:W-:Y:S01]  /*d940*/  IMAD.X R3, RZ, RZ, R3, P0 ;  /* 0x000000ffff037224 */ /* 0x002fe200000e0603 */
[----:B------:R-:W-:-:S13]  /*d950*/  ISETP.LT.OR P0, PT, R7, 0x1, P3 ;  /* 0x000000010700780c */ /* 0x000fda0001f01670 */
[----:B------:R-:W-:Y:S01]  /*d960*/  LDGSTS.E.BYPASS.LTC128B.128 [R5+0x400], desc[UR36][R2.64], !P0 ;  /* 0x0040000002057fae */ /* 0x000fe2000c101d64 */
[----:B------:R-:W-:-:S13]  /*d970*/  ISETP.LT.OR P0, PT, R7, 0x1, P2 ;  /* 0x000000010700780c */ /* 0x000fda0001701670 */
[----:B------:R-:W-:Y:S01]  /*d980*/  LDGSTS.E.BYPASS.LTC128B.128 [R5+0x3400], desc[UR36][R2.64+0x80], !P0 ;  /* 0x0340008002057fae */ /* 0x000fe2000c101d64 */
[----:B------:R-:W-:-:S13]  /*d990*/  ISETP.LT.OR P0, PT, R7, 0x1, P1 ;  /* 0x000000010700780c */ /* 0x000fda0000f01670 */
[----:B------:R0:W-:Y:S04]  /*d9a0*/  LDGSTS.E.BYPASS.LTC128B.128 [R5+0x6400], desc[UR36][R2.64+0x100], !P0 ;  /* 0x0640010002057fae */ /* 0x0001e8000c101d64 */
[----:B0-----:R-:W0:Y:S04]  /*d9b0*/  SHFL.IDX PT, R2, R24, 0x1, 0x181f ;  /* 0x00381f0018027f89 */ /* 0x001e2800000e0000 */
[----:B------:R-:W1:Y:S01]  /*d9c0*/  SHFL.IDX PT, R3, R25, 0x1, 0x181f ;  /* 0x00381f0019037f89 */ /* 0x000e6200000e0000 */
[----:B0-----:R-:W-:-:S04]  /*d9d0*/  IADD3 R2, P0, R2, R4, RZ ;  /* 0x0000000402027210 */ /* 0x001fc80007f1e0ff */
[----:B-1----:R-:W-:Y:S02]  /*d9e0*/  IADD3.X R3, RZ, R3, RZ, P0, !PT ;  /* 0x00000003ff037210 */ /* 0x002fe400007fe4ff */
        /* <DEDUP_REMOVED lines=27> */
[----:B------:R-:W1:Y:S04]  /*dba0*/  SHFL.IDX PT, R3, R25, 0x4, 0x181f ;  /* 0x00981f0019037f89 */ /* 0x000e6800000e0000 */
[----:B------:R-:W2:Y:S01]  /*dbb0*/  SHFL.IDX PT, R25, R25, 0x5, 0x181f ;  /* 0x00b81f0019197f89 */ /* 0x000ea200000e0000 */
[----:B0-----:R-:W-:-:S05]  /*dbc0*/  IADD3 R2, P0, R2, R4, RZ ;  /* 0x0000000402027210 */ /* 0x001fca0007f1e0ff */
[----:B-1----:R-:W-:Y:S01]  /*dbd0*/  IMAD.X R3, RZ, RZ, R3, P0 ;  /* 0x000000ffff037224 */ /* 0x002fe200000e0603 */
[----:B------:R-:W-:-:S13]  /*dbe0*/  ISETP.LT.OR P0, PT, R7, 0x41, P3 ;  /* 0x000000410700780c */ /* 0x000fda0001f01670 */
[----:B------:R0:W-:Y:S01]  /*dbf0*/  LDGSTS.E.BYPASS.LTC128B.128 [R5+0x2400], desc[UR36][R2.64], !P0 ;  /* 0x0240000002057fae */ /* 0x0001e2000c101d64 */
[----:B------:R-:W-:-:S13]  /*dc00*/  ISETP.LT.OR P0, PT, R7, 0x41, P2 ;  /* 0x000000410700780c */ /* 0x000fda0001701670 */
[----:B------:R0:W-:Y:S01]  /*dc10*/  LDGSTS.E.BYPASS.LTC128B.128 [R5+0x5400], desc[UR36][R2.64+0x80], !P0 ;  /* 0x0540008002057fae */ /* 0x0001e2000c101d64 */
[----:B------:R-:W-:-:S13]  /*dc20*/  ISETP.LT.OR P0, PT, R7, 0x41, P1 ;  /* 0x000000410700780c */ /* 0x000fda0000f01670 */
[----:B--2---:R0:W-:Y:S02]  /*dc30*/  LDGSTS.E.BYPASS.LTC128B.128 [R5+0x8400], desc[UR36][R2.64+0x100], !P0 ;  /* 0x0840010002057fae */ /* 0x0041e4000c101d64 */
.L_x_387:
[----:B01----:R-:W-:Y:S01]  /*dc40*/  IADD3 R2, P0, R14, R4, RZ ;  /* 0x000000040e027210 */ /* 0x003fe20007f1e0ff */
[----:B------:R-:W-:Y:S02]  /*dc50*/  ULDC.64 UR4, c[0x0][0x328] ;  /* 0x0000ca0000047ab9 */ /* 0x000fe40000000a00 */
[----:B------:R-:W-:Y:S02]  /*dc60*/  IMAD R20, R20, UR4, RZ ;  /* 0x0000000414147c24 */ /* 0x000fe4000f8e02ff */
[----:B------:R-:W-:Y:S01]  /*dc70*/  IMAD.X R3, RZ, RZ, R25, P0 ;  /* 0x000000ffff037224 */ /* 0x000fe200000e0619 */
[----:B------:R-:W-:-:S13]  /*dc80*/  ISETP.LT.OR P0, PT, R7, 0x51, P3 ;  /* 0x000000510700780c */ /* 0x000fda0001f01670 */
[----:B------:R-:W-:Y:S01]  /*dc90*/  @!PT LDS RZ, [RZ] ;  /* 0x00000000fffff984 */ /* 0x000fe20000000800 */
[----:B------:R-:W-:Y:S01]  /*dca0*/  @!PT LDS RZ, [RZ] ;  /* 0x00000000fffff984 */ /* 0x000fe20000000800 */
[----:B------:R-:W-:Y:S01]  /*dcb0*/  @!PT LDS RZ, [RZ] ;  /* 0x00000000fffff984 */ /* 0x000fe20000000800 */
[----:B------:R-:W-:Y:S01]  /*dcc0*/  LDGSTS.E.BYPASS.LTC128B.128 [R5+0x2c00], desc[UR36][R2.64], !P0 ;  /* 0x02c0000002057fae */ /* 0x000fe2000c101d64 */
[----:B------:R-:W-:-:S13]  /*dcd0*/  ISETP.LT.OR P0, PT, R7, 0x51, P2 ;  /* 0x000000510700780c */ /* 0x000fda0001701670 */
[----:B------:R-:W-:Y:S01]  /*dce0*/  LDGSTS.E.BYPASS.LTC128B.128 [R5+0x5c00], desc[UR36][R2.64+0x80], !P0 ;  /* 0x05c0008002057fae */ /* 0x000fe2000c101d64 */
[----:B------:R-:W-:Y:S01]  /*dcf0*/  ISETP.LT.OR P0, PT, R7, 0x51, P1 ;  /* 0x000000510700780c */ /* 0x000fe20000f01670 */
[----:B------:R-:W-:-:S12]  /*dd00*/  IMAD R7, R9, UR5, R20 ;  /* 0x0000000509077c24 */ /* 0x000fd8000f8e0214 */
[----:B------:R0:W-:Y:S02]  /*dd10*/  LDGSTS.E.BYPASS.LTC128B.128 [R5+0x8c00], desc[UR36][R2.64+0x100], !P0 ;  /* 0x08c0010002057fae */ /* 0x0001e4000c101d64 */
[----:B0-----:R-:W-:Y:S01]  /*dd20*/  IMAD.WIDE.U32 R2, R9, UR4, RZ ;  /* 0x0000000409027c25 */ /* 0x001fe2000f8e00ff */
[----:B------:R-:W-:-:S03]  /*dd30*/  ULDC.64 UR4, c[0x0][0x338] ;  /* 0x0000ce0000047ab9 */ /* 0x000fc60000000a00 */
[----:B------:R-:W-:Y:S01]  /*dd40*/  IMAD R21, R21, UR4, RZ ;  /* 0x0000000415157c24 */ /* 0x000fe2000f8e02ff */
[----:B------:R-:W-:-:S03]  /*dd50*/  IADD3 R3, R3, R7, RZ ;  /* 0x0000000703037210 */ /* 0x000fc60007ffe0ff */
[C---:B------:R-:W-:Y:S02]  /*dd60*/  IMAD R21, R0.reuse, UR5, R21 ;  /* 0x0000000500157c24 */ /* 0x040fe4000f8e0215 */
[----:B------:R-:W-:Y:S01]  /*dd70*/  IMAD.WIDE.U32 R2, R0, UR4, R2 ;  /* 0x0000000400027c25 */ /* 0x000fe2000f8e0002 */
[----:B------:R-:W-:Y:S01]  /*dd80*/  ULDC.64 UR4, c[0x0][0x330] ;  /* 0x0000cc0000047ab9 */ /* 0x000fe20000000a00 */
[----:B------:R-:W-:Y:S02]  /*dd90*/  NOP ;  /* 0x0000000000007918 */ /* 0x000fe40000000000 */
[----:B------:R-:W-:Y:S02]  /*dda0*/  IMAD.IADD R3, R3, 0x1, R21 ;  /* 0x0000000103037824 */ /* 0x000fe400078e0215 */
[----:B------:R-:W-:Y:S02]  /*ddb0*/  IMAD R5, R30, UR4, RZ ;  /* 0x000000041e057c24 */ /* 0x000fe4000f8e02ff */
[----:B------:R-:W-:-:S04]  /*ddc0*/  IMAD.WIDE.U32 R2, R18, UR4, R2 ;  /* 0x0000000412027c25 */ /* 0x000fc8000f8e0002 */
[----:B------:R-:W-:Y:S01]  /*ddd0*/  IMAD R5, R18, UR5, R5 ;  /* 0x0000000512057c24 */ /* 0x000fe2000f8e0205 */
[----:B------:R-:W-:Y:S02]  /*dde0*/  ULDC.64 UR4, c[0x0][0x318] ;  /* 0x0000c60000047ab9 */ /* 0x000fe40000000a00 */
[----:B------:R-:W-:Y:S01]  /*ddf0*/  LEA R24, P0, R2, UR4, 0x1 ;  /* 0x0000000402187c11 */ /* 0x000fe2000f8008ff */
[----:B------:R-:W-:-:S05]  /*de00*/  IMAD.IADD R3, R5, 0x1, R3 ;  /* 0x0000000105037824 */ /* 0x000fca00078e0203 */
[----:B------:R-:W-:Y:S02]  /*de10*/  LEA.HI.X R25, R2, UR5, R3, 0x1, P0 ;  /* 0x0000000502197c11 */ /* 0x000fe400080f0c03 */
[----:B------:R-:W-:-:S13]  /*de20*/  PLOP3.LUT P0, PT, PT, PT, PT, 0x80, 0x0 ;  /* 0x000000000000781c */ /* 0x000fda0003f0f070 */
.L_x_283:
        /* <DEDUP_REMOVED lines=10> */
.L_x_284:
[C---:B------:R-:W-:Y:S01]  /*ded0*/  ISETP.GT.AND P0, PT, R26.reuse, RZ, PT ;  /* 0x000000ff1a00720c */ /* 0x040fe20003f04270 */
[----:B------:R1:W-:Y:S01]  /*dee0*/  SYNCS.ARRIVE.TRANS64.A1T0 RZ, [R6+URZ+0x30850], RZ ;  /* 0x030850ff06ff79a7 */ /* 0x0003e2000810003f */
[----:B------:R-:W-:Y:S01]  /*def0*/  VIADD R8, R26, 0xffffffff ;  /* 0xffffffff1a087836 */ /* 0x000fe20000000000 */
[----:B------:R-:W-:Y:S01]  /*df00*/  MOV R17, R28 ;  /* 0x0000001c00117202 */ /* 0x000fe20000000f00 */
[----:B------:R-:W-:Y:S02]  /*df10*/  IMAD.MOV.U32 R10, RZ, RZ, R27 ;  /* 0x000000ffff0a7224 */ /* 0x000fe400078e001b */
[----:B------:R-:W-:-:S07]  /*df20*/  IMAD.MOV.U32 R29, RZ, RZ, R26 ;  /* 0x000000ffff1d7224 */ /* 0x000fce00078e001a */
[----:B-1----:R-:W-:Y:S05]  /*df30*/  @P0 BRA `(.L_x_285) ;  /* 0xfffffff000080947 */ /* 0x002fea000383ffff */
.L_x_272:
[----:B------:R-:W-:Y:S05]  /*df40*/  BSYNC B0 ;  /* 0x0000000000007941 */ /* 0x000fea0003800000 */
.L_x_271:
[----:B------:R-:W1:Y:S01]  /*df50*/  S2R R0, SR_TID.X ;  /* 0x0000000000007919 */ /* 0x000e620000002100 */
[----:B------:R-:W-:Y:S01]  /*df60*/  BSSY B0, `(.L_x_286) ;  /* 0x0000010000007945 */ /* 0x000fe20003800000 */
[----:B-1----:R-:W-:-:S04]  /*df70*/  LOP3.LUT R0, R0, 0x7f, RZ, 0xc0, !PT ;  /* 0x0000007f00007812 */ /* 0x002fc800078ec0ff */
[----:B------:R-:W-:-:S13]  /*df80*/  ISETP.NE.AND P0, PT, R0, RZ, PT ;  /* 0x000000ff0000720c */ /* 0x000fda0003f05270 */
[----:B------:R-:W-:Y:S05]  /*df90*/  @P0 BRA `(.L_x_287) ;  /* 0x0000000000300947 */ /* 0x000fea0003800000 */
[----:B------:R-:W1:Y:S01]  /*dfa0*/  S2R R5, SR_LANEID ;  /* 0x0000000000057919 */ /* 0x000e620000000000 */
[----:B------:R-:W-:Y:S01]  /*dfb0*/  VOTEU.ANY UR4, UPT, PT ;  /* 0x0000000000047886 */ /* 0x000fe200038e0100 */
[----:B0-----:R-:W0:Y:S01]  /*dfc0*/  LDC.64 R2, c[0x0][0xc60] ;  /* 0x00031800ff027b82 */ /* 0x001e220000000a00 */
[----:B------:R-:W1:Y:S02]  /*dfd0*/  FLO.U32 R0, UR4 ;  /* 0x0000000400007d00 */ /* 0x000e6400080e0000 */
[----:B-1----:R-:W-:-:S06]  /*dfe0*/  ISETP.EQ.U32.AND P0, PT, R0, R5, PT ;  /* 0x000000050000720c */ /* 0x002fcc0003f02070 */
[----:B------:R-:W0:Y:S07]  /*dff0*/  POPC R5, UR4 ;  /* 0x0000000400057d09 */ /* 0x000e2e0008000000 */
[----:B0-----:R-:W3:Y:S01]  /*e000*/  @P0 ATOMG.E.ADD.STRONG.GPU PT, R3, desc[UR36][R2.64], R5 ;  /* 0x00000005020309a8 */ /* 0x001ee200081ee1e4 */
[----:B------:R-:W0:Y:S02]  /*e010*/  S2R R4, SR_LTMASK ;  /* 0x0000000000047919 */ /* 0x000e240000003900 */
[----:B0-----:R-:W-:-:S04]  /*e020*/  LOP3.LUT R4, R4, UR4, RZ, 0xc0, !PT ;  /* 0x0000000404047c12 */ /* 0x001fc8000f8ec0ff */
[----:B------:R-:W0:Y:S01]  /*e030*/  POPC R7, R4 ;  /* 0x0000000400077309 */ /* 0x000e220000000000 */
[----:B---3--:R-:W0:Y:S02]  /*e040*/  SHFL.IDX PT, R0, R3, R0, 0x1f ;  /* 0x00001f0003007589 */ /* 0x008e2400000e0000 */
[----:B0-----:R-:W-:-:S07]  /*e050*/  IADD3 R16, R0, UR39, R7 ;  /* 0x0000002700107c10 */ /* 0x001fce000fffe007 */
.L_x_287:
[----:B------:R-:W-:Y:S05]  /*e060*/  BSYNC B0 ;  /* 0x0000000000007941 */ /* 0x000fea0003800000 */
.L_x_286:
[----:B------:R-:W-:-:S13]  /*e070*/  LOP3.LUT P0, RZ, R23, 0x10, RZ, 0xc0, !PT ;  /* 0x0000001017ff7812 */ /* 0x000fda000780c0ff */
[----:B------:R-:W-:Y:S05]  /*e080*/  @!P0 BRA `(.L_x_288) ;  /* 0x0000000000048947 */ /* 0x000fea0003800000 */
[----:B------:R-:W-:Y:S01]  /*e090*/  BPT.TRAP 0x1 ;  /* 0x000000040000795c */ /* 0x000fe20000300000 */
.L_x_288:
[----:B------:R-:W3:Y:S01]  /*e0a0*/  LDL.LU R2, [R1] ;  /* 0x0000000001027983 */ /* 0x000ee20000300800 */
[----:B------:R-:W-:Y:S01]  /*e0b0*/  IMAD R0, R27, 0x8, R22 ;  /* 0x000000081b007824 */ /* 0x000fe200078e0216 */
[----:B0-----:R-:W-:Y:S01]  /*e0c0*/  SHF.L.U32 R3, R28, 0x1f, RZ ;  /* 0x0000001f1c037819 */ /* 0x001fe200000006ff */
[----:B------:R-:W-:Y:S03]  /*e0d0*/  BSSY B0, `(.L_x_289) ;  /* 0x0000004000007945 */ /* 0x000fe60003800000 */
[----:B------:R-:W0:Y:S01]  /*e0e0*/  SYNCS.PHASECHK.TRANS64.TRYWAIT P0, [R0+URZ+0x30860], R3 ;  /* 0x03086003000075a7 */ /* 0x000e22000800017f */
[----:B---3--:R-:W-:Y:S01]  /*e0f0*/  IMAD R6, R26, -0x60, R2 ;  /* 0xffffffa01a067824 */ /* 0x008fe200078e0202 */
[----:B0-----:R-:W-:Y:S06]  /*e100*/  @!P0 BRA `(.L_x_290) ;  /* 0x0000003800948947 */ /* 0x001fec0003800000 */
.L_x_388:
[----:B------:R-:W-:Y:S05]  /*e110*/  BSYNC B0 ;  /* 0x0000000000007941 */ /* 0x000fea0003800000 */
.L_x_289:
[----:B------:R-:W1:Y:S01]  /*e120*/  S2R R2, SR_TID.X ;  /* 0x0000000000027919 */ /* 0x000e620000002100 */
[----:B------:R-:W-:Y:S01]  /*e130*/  UMOV UR4, 0xffffffff ;  /* 0xffffffff00047882 */ /* 0x000fe20000000000 */
[----:B------:R-:W-:Y:S01]  /*e140*/  IMAD R7, R27, 0x4800, R36 ;  /* 0x000048001b077824 */ /* 0x000fe200078e0224 */
[----:B-1----:R-:W-:-:S04]  /*e150*/  LOP3.LUT R2, R2, 0x7f, RZ, 0xc0, !PT ;  /* 0x0000007f02027812 */ /* 0x002fc800078ec0ff */
[----:B------:R-:W-:-:S04]  /*e160*/  SHF.R.U32.HI R2, RZ, 0x3, R2 ;  /* 0x00000003ff027819 */ /* 0x000fc80000011602 */
[----:B------:R-:W-:Y:S01]  /*e170*/  IADD3 R6, -R2, R6, RZ ;  /* 0x0000000602067210 */ /* 0x000fe20007ffe1ff */
[----:B------:R-:W-:Y:S06]  /*e180*/  BRA.DIV UR4, `(.L_x_291) ;  /* 0x0000003a04887947 */ /* 0x000fec000b800000 */
[----:B--2---:R-:W1:Y:S01]  /*e190*/  SHFL.IDX PT, R14, R24, RZ, 0x181f ;  /* 0x00181fff180e7589 */ /* 0x004e6200000e0000 */
[----:B------:R-:W-:Y:S01]  /*e1a0*/  ULDC UR4, c[0x0][0x2f4] ;  /* 0x0000bd0000047ab9 */ /* 0x000fe20000000800 */
[C---:B------:R-:W-:Y:S01]  /*e1b0*/  IMAD.SHL.U32 R5, R32.reuse, 0x2, RZ ;  /* 0x0000000220057824 */ /* 0x040fe200078e00ff */
[----:B------:R-:W-:Y:S01]  /*e1c0*/  ISETP.GE.AND P2, PT, R32, UR4, PT ;  /* 0x0000000420007c0c */ /* 0x000fe2000bf46270 */
[----:B0-----:R-:W0:Y:S01]  /*e1d0*/  SHFL.IDX PT, R3, R25, RZ, 0x181f ;  /* 0x00181fff19037589 */ /* 0x001e2200000e0000 */
[----:B------:R-:W-:Y:S01]  /*e1e0*/  IMAD R4, R7, 0x2, R22 ;  /* 0x0000000207047824 */ /* 0x000fe200078e0216 */
[----:B------:R-:W-:Y:S02]  /*e1f0*/  ISETP.GE.AND P1, PT, R34, UR4, PT ;  /* 0x0000000422007c0c */ /* 0x000fe4000bf26270 */
[C---:B------:R-:W-:Y:S01]  /*e200*/  ISETP.LT.OR P4, PT, R6.reuse, 0x1, P2 ;  /* 0x000000010600780c */ /* 0x040fe20001781670 */
[----:B------:R-:W-:Y:S01]  /*e210*/  SHFL.IDX PT, R7, R25, 0x1, 0x181f ;  /* 0x00381f0019077f89 */ /* 0x000fe200000e0000 */
[----:B------:R-:W-:-:S02]  /*e220*/  ISETP.LT.OR P3, PT, R6, 0x1, P1 ;  /* 0x000000010600780c */ /* 0x000fc40000f61670 */
[----:B-1----:R-:W-:Y:S02]  /*e230*/  IADD3 R2, P0, R14, R5, RZ ;  /* 0x000000050e027210 */ /* 0x002fe40007f1e0ff */
[----:B------:R-:W1:Y:S03]  /*e240*/  SHFL.IDX PT, R14, R24, 0x1, 0x181f ;  /* 0x00381f00180e7f89 */ /* 0x000e6600000e0000 */
[----:B0-----:R-:W-:Y:S01]  /*e250*/  IMAD.X R3, RZ, RZ, R3, P0 ;  /* 0x000000ffff037224 */ /* 0x001fe200000e0603 */
[----:B------:R-:W-:-:S04]  /*e260*/  ISETP.GE.AND P0, PT, R33, UR4, PT ;  /* 0x0000000421007c0c */ /* 0x000fc8000bf06270 */
[----:B------:R-:W-:Y:S01]  /*e270*/  LDGSTS.E.BYPASS.LTC128B.128 [R4+0x400], desc[UR36][R2.64], !P4 ;  /* 0x0040000002047fae */ /* 0x000fe2000e101d64 */
[----:B------:R-:W-:-:S03]  /*e280*/  ISETP.LT.OR P4, PT, R6, 0x1, P0 ;  /* 0x000000010600780c */ /* 0x000fc60000781670 */
[----:B------:R-:W-:Y:S10]  /*e290*/  LDGSTS.E.BYPASS.LTC128B.128 [R4+0x3400], desc[UR36][R2.64+0x80], !P3 ;  /* 0x0340008002047fae */ /* 0x000ff4000d901d64 */
[----:B------:R1:W-:Y:S01]  /*e2a0*/  LDGSTS.E.BYPASS.LTC128B.128 [R4+0x6400], desc[UR36][R2.64+0x100], !P4 ;  /* 0x0640010002047fae */ /* 0x0003e2000e101d64 */
[----:B------:R-:W-:-:S02]  /*e2b0*/  ISETP.LT.OR P4, PT, R6, 0x11, P2 ;  /* 0x000000110600780c */ /* 0x000fc40001781670 */
[----:B-1----:R-:W-:Y:S02]  /*e2c0*/  IADD3 R2, P3, R14, R5, RZ ;  /* 0x000000050e027210 */ /* 0x002fe40007f7e0ff */
[----:B------:R-:W0:Y:S02]  /*e2d0*/  SHFL.IDX PT, R14, R24, 0x2, 0x181f ;  /* 0x00581f00180e7f89 */ /* 0x000e2400000e0000 */
[----:B------:R-:W-:Y:S02]  /*e2e0*/  IADD3.X R3, RZ, R7, RZ, P3, !PT ;  /* 0x00000007ff037210 */ /* 0x000fe40001ffe4ff */
[----:B------:R-:W1:Y:S01]  /*e2f0*/  SHFL.IDX PT, R7, R25, 0x2, 0x181f ;  /* 0x00581f0019077f89 */ /* 0x000e6200000e0000 */
[----:B------:R-:W-:-:S04]  /*e300*/  ISETP.LT.OR P3, PT, R6, 0x11, P1 ;  /* 0x000000110600780c */ /* 0x000fc80000f61670 */
[----:B------:R-:W-:Y:S01]  /*e310*/  LDGSTS.E.BYPASS.LTC128B.128 [R4+0xc00], desc[UR36][R2.64], !P4 ;  /* 0x00c0000002047fae */ /* 0x000fe2000e101d64 */
[----:B------:R-:W-:-:S08]  /*e320*/  ISETP.LT.OR P4, PT, R6, 0x11, P0 ;  /* 0x000000110600780c */ /* 0x000fd00000781670 */
[----:B------:R-:W-:Y:S05]  /*e330*/  LDGSTS.E.BYPASS.LTC128B.128 [R4+0x3c00], desc[UR36][R2.64+0x80], !P3 ;  /* 0x03c0008002047fae */ /* 0x000fea000d901d64 */
[----:B------:R0:W-:Y:S01]  /*e340*/  LDGSTS.E.BYPASS.LTC128B.128 [R4+0x6c00], desc[UR36][R2.64+0x100], !P4 ;  /* 0x06c0010002047fae */ /* 0x0001e2000e101d64 */
[----:B------:R-:W-:Y:S02]  /*e350*/  ISETP.LT.OR P4, PT, R6, 0x21, P2 ;  /* 0x000000210600780c */ /* 0x000fe40001781670 */
[----:B0-----:R-:W-:Y:S02]  /*e360*/  IADD3 R2, P3, R14, R5, RZ ;  /* 0x000000050e027210 */ /* 0x001fe40007f7e0ff */
[----:B------:R-:W0:Y:S03]  /*e370*/  SHFL.IDX PT, R14, R24, 0x3, 0x181f ;  /* 0x00781f00180e7f89 */ /* 0x000e2600000e0000 */
[----:B-1----:R-:W-:Y:S01]  /*e380*/  IMAD.X R3, RZ, RZ, R7, P3 ;  /* 0x000000ffff037224 */ /* 0x002fe200018e0607 */
[C---:B------:R-:W-:Y:S01]  /*e390*/  ISETP.LT.OR P3, PT, R6.reuse, 0x21, P1 ;  /* 0x000000210600780c */ /* 0x040fe20000f61670 */
[----:B------:R-:W1:Y:S04]  /*e3a0*/  SHFL.IDX PT, R7, R25, 0x3, 0x181f ;  /* 0x00781f0019077f89 */ /* 0x000e6800000e0000 */
[----:B------:R-:W-:Y:S01]  /*e3b0*/  LDGSTS.E.BYPASS.LTC128B.128 [R4+0x1400], desc[UR36][R2.64], !P4 ;  /* 0x0140000002047fae */ /* 0x000fe2000e101d64 */
[----:B------:R-:W-:-:S07]  /*e3c0*/  ISETP.LT.OR P4, PT, R6, 0x21, P0 ;  /* 0x000000210600780c */ /* 0x000fce0000781670 */
[----:B------:R-:W-:Y:S06]  /*e3d0*/  LDGSTS.E.BYPASS.LTC128B.128 [R4+0x4400], desc[UR36][R2.64+0x80], !P3 ;  /* 0x0440008002047fae */ /* 0x000fec000d901d64 */
        /* <DEDUP_REMOVED lines=8> */
[----:B------:R-:W-:-:S03]  /*e460*/  ISETP.LT.OR P4, PT, R6, 0x31, P0 ;  /* 0x000000310600780c */ /* 0x000fc60000781670 */
[----:B------:R-:W2:Y:S04]  /*e470*/  SHFL.IDX PT, R25, R25, 0x5, 0x181f ;  /* 0x00b81f0019197f89 */ /* 0x000ea800000e0000 */
[----:B------:R-:W-:Y:S06]  /*e480*/  LDGSTS.E.BYPASS.LTC128B.128 [R4+0x4c00], desc[UR36][R2.64+0x80], !P3 ;  /* 0x04c0008002047fae */ /* 0x000fec000d901d64 */
[----:B------:R0:W-:Y:S01]  /*e490*/  LDGSTS.E.BYPASS.LTC128B.128 [R4+0x7c00], desc[UR36][R2.64+0x100], !P4 ;  /* 0x07c0010002047fae */ /* 0x0001e2000e101d64 */
[----:B------:R-:W-:-:S02]  /*e4a0*/  ISETP.LT.OR P4, PT, R6, 0x41, P2 ;  /* 0x000000410600780c */ /* 0x000fc40001781670 */
[----:B0-----:R-:W-:Y:S02]  /*e4b0*/  IADD3 R2, P3, R14, R5, RZ ;  /* 0x000000050e027210 */ /* 0x001fe40007f7e0ff */
[----:B------:R0:W3:Y:S03]  /*e4c0*/  SHFL.IDX PT, R14, R24, 0x5, 0x181f ;  /* 0x00b81f00180e7f89 */ /* 0x0000e600000e0000 */
[----:B-1----:R-:W-:Y:S01]  /*e4d0*/  IMAD.X R3, RZ, RZ, R7, P3 ;  /* 0x000000ffff037224 */ /* 0x002fe200018e0607 */
[----:B------:R-:W-:-:S05]  /*e4e0*/  ISETP.LT.OR P3, PT, R6, 0x41, P1 ;  /* 0x000000410600780c */ /* 0x000fca0000f61670 */
[----:B------:R0:W-:Y:S01]  /*e4f0*/  LDGSTS.E.BYPASS.LTC128B.128 [R4+0x2400], desc[UR36][R2.64], !P4 ;  /* 0x0240000002047fae */ /* 0x0001e2000e101d64 */
[----:B------:R-:W-:-:S07]  /*e500*/  ISETP.LT.OR P4, PT, R6, 0x41, P0 ;  /* 0x000000410600780c */ /* 0x000fce0000781670 */
[----:B------:R0:W-:Y:S06]  /*e510*/  LDGSTS.E.BYPASS.LTC128B.128 [R4+0x5400], desc[UR36][R2.64+0x80], !P3 ;  /* 0x0540008002047fae */ /* 0x0001ec000d901d64 */
[----:B--2---:R0:W-:Y:S02]  /*e520*/  LDGSTS.E.BYPASS.LTC128B.128 [R4+0x8400], desc[UR36][R2.64+0x100], !P4 ;  /* 0x0840010002047fae */ /* 0x0041e4000e101d64 */
.L_x_402:
[C---:B------:R-:W-:Y:S02]  /*e530*/  ISETP.LT.OR P2, PT, R6.reuse, 0x51, P2 ;  /* 0x000000510600780c */ /* 0x040fe40001741670 */
[C---:B------:R-:W-:Y:S02]  /*e540*/  ISETP.LT.OR P1, PT, R6.reuse, 0x51, P1 ;  /* 0x000000510600780c */ /* 0x040fe40000f21670 */
[----:B------:R-:W-:Y:S02]  /*e550*/  ISETP.LT.OR P0, PT, R6, 0x51, P0 ;  /* 0x000000510600780c */ /* 0x000fe40000701670 */
[----:B0--3--:R-:W-:-:S04]  /*e560*/  IADD3 R2, P3, R14, R5, RZ ;  /* 0x000000050e027210 */ /* 0x009fc80007f7e0ff */
[----:B------:R-:W-:-:S05]  /*e570*/  IADD3.X R3, RZ, R25, RZ, P3, !PT ;  /* 0x00000019ff037210 */ /* 0x000fca0001ffe4ff */
[----:B------:R-:W-:Y:S01]  /*e580*/  @!PT LDS RZ, [RZ] ;  /* 0x00000000fffff984 */ /* 0x000fe20000000800 */
[----:B------:R-:W-:Y:S01]  /*e590*/  @!PT LDS RZ, [RZ] ;  /* 0x00000000fffff984 */ /* 0x000fe20000000800 */
[----:B------:R-:W-:Y:S01]  /*e5a0*/  @!PT LDS RZ, [RZ] ;  /* 0x00000000fffff984 */ /* 0x000fe20000000800 */
[----:B------:R0:W-:Y:S04]  /*e5b0*/  LDGSTS.E.BYPASS.LTC128B.128 [R4+0x2c00], desc[UR36][R2.64], !P2 ;  /* 0x02c0000002047fae */ /* 0x0001e8000d101d64 */
[----:B------:R0:W-:Y:S04]  /*e5c0*/  LDGSTS.E.BYPASS.LTC128B.128 [R4+0x5c00], desc[UR36][R2.64+0x80], !P1 ;  /* 0x05c0008002047fae */ /* 0x0001e8000c901d64 */
[----:B------:R0:W-:Y:S01]  /*e5d0*/  LDGSTS.E.BYPASS.LTC128B.128 [R4+0x8c00], desc[UR36][R2.64+0x100], !P0 ;  /* 0x08c0010002047fae */ /* 0x0001e2000c101d64 */
[----:B------:R-:W-:Y:S01]  /*e5e0*/  PLOP3.LUT P0, PT, PT, PT, PT, 0x80, 0x0 ;  /* 0x000000000000781c */ /* 0x000fe20003f0f070 */
[----:B------:R-:W-:-:S12]  /*e5f0*/  NOP ;  /* 0x0000000000007918 */ /* 0x000fd80000000000 */
.L_x_292:
        /* <DEDUP_REMOVED lines=10> */
.L_x_293:
[----:B------:R1:W-:Y:S01]  /*e6a0*/  SYNCS.ARRIVE.TRANS64.A1T0 RZ, [R0+URZ+0x30850], RZ ;  /* 0x030850ff00ff79a7 */ /* 0x0003e2000810003f */
[----:B------:R-:W-:-:S05]  /*e6b0*/  VIADD R27, R27, 0x1 ;  /* 0x000000011b1b7836 */ /* 0x000fca0000000000 */
[----:B------:R-:W-:-:S04]  /*e6c0*/  ISETP.NE.AND P0, PT, R27, 0x2, PT ;  /* 0x000000021b00780c */ /* 0x000fc80003f05270 */
[----:B0-----:R-:W-:Y:S02]  /*e6d0*/  SEL R3, RZ, 0x1, P0 ;  /* 0x00000001ff037807 */ /* 0x001fe40000000000 */
[----:B------:R-:W-:Y:S02]  /*e6e0*/  SEL R27, R27, RZ, P0 ;  /* 0x000000ff1b1b7207 */ /* 0x000fe40000000000 */
[----:B-1----:R-:W-:-:S07]  /*e6f0*/  LOP3.LUT R28, R28, R3, RZ, 0x3c, !PT ;  /* 0x000000031c1c7212 */ /* 0x002fce00078e3cff */
.L_x_250:
[----:B------:R-:W-:Y:S05]  /*e700*/  BSYNC B7 ;  /* 0x0000000000077941 */ /* 0x000fea0003800000 */
.L_x_248:
[----:B------:R-:W-:-:S13]  /*e710*/  LOP3.LUT P0, RZ, R23, 0x80, RZ, 0xc0, !PT ;  /* 0x0000008017ff7812 */ /* 0x000fda000780c0ff */
[----:B------:R-:W-:Y:S05]  /*e720*/  @!P0 BRA `(.L_x_294) ;  /* 0x0000000000248947 */ /* 0x000fea0003800000 */
[----:B------:R-:W-:Y:S05]  /*e730*/  WARPSYNC.ALL ;  /* 0x0000000000007948 */ /* 0x000fea0003800000 */
[----:B------:R-:W1:Y:S08]  /*e740*/  S2UR UR5, SR_CgaCtaId ;  /* 0x00000000000579c3 */ /* 0x000e700000008800 */
[----:B------:R-:W-:Y:S06]  /*e750*/  BAR.SYNC.DEFER_BLOCKING 0x5, 0x180 ;  /* 0x0146000000007b1d */ /* 0x000fec0000010000 */
[----:B------:R-:W-:-:S02]  /*e760*/  UMOV UR4, 0x400 ;  /* 0x0000040000047882 */ /* 0x000fc40000000000 */
[----:B-1----:R-:W-:-:S06]  /*e770*/  ULEA UR4, UR5, UR4, 0x18 ;  /* 0x0000000405047291 */ /* 0x002fcc000f8ec03f */
[----:B------:R-:W-:-:S05]  /*e780*/  IMAD.U32 R22, RZ, RZ, UR4 ;  /* 0x00000004ff167e24 */ /* 0x000fca000f8e00ff */
[----:B------:R1:W2:Y:S01]  /*e790*/  LDS.128 R16, [R22+0x308d0] ;  /* 0x0308d00016107984 */ /* 0x0002a20000000c00 */
[----:B------:R-:W-:Y:S06]  /*e7a0*/  BAR.ARV 0x4, 0x180 ;  /* 0x0106000000007b1d */ /* 0x000fec0000002000 */
[----:B------:R-:W-:Y:S05]  /*e7b0*/  BRA `(.L_x_295) ;  /* 0x0000000800407947 */ /* 0x000fea0003800000 */
.L_x_294:
[----:B------:R-:W1:Y:S01]  /*e7c0*/  S2R R0, SR_TID.X ;  /* 0x0000000000007919 */ /* 0x000e620000002100 */
[----:B------:R-:W-:Y:S01]  /*e7d0*/  UMOV UR4, 0xffffffff ;  /* 0xffffffff00047882 */ /* 0x000fe20000000000 */
[----:B-1----:R-:W-:-:S04]  /*e7e0*/  LOP3.LUT R8, R0, 0x1f, RZ, 0xc0, !PT ;  /* 0x0000001f00087812 */ /* 0x002fc800078ec0ff */
[----:B------:R-:W-:Y:S01]  /*e7f0*/  ISETP.NE.AND P0, PT, R8, 0x1f, PT ;  /* 0x0000001f0800780c */ /* 0x000fe20003f05270 */
[----:B------:R-:W-:-:S12]  /*e800*/  BRA.DIV UR4, `(.L_x_296) ;  /* 0x0000003a04ec7947 */ /* 0x000fd8000b800000 */
[----:B------:R-:W-:Y:S01]  /*e810*/  IMAD.IADD R5, R19, 0x1, R8 ;  /* 0x0000000113057824 */ /* 0x000fe200078e0208 */
[----:B------:R-:W-:-:S04]  /*e820*/  ULDC UR4, c[0x0][0xc3c] ;  /* 0x00030f0000047ab9 */ /* 0x000fc80000000800 */
[----:B------:R-:W-:-:S13]  /*e830*/  ISETP.GE.OR P1, PT, R5, UR4, !P0 ;  /* 0x0000000405007c0c */ /* 0x000fda000c726670 */
[----:B------:R-:W1:Y:S02]  /*e840*/  @!P1 LDC.64 R2, c[0x0][0xc80] ;  /* 0x00032000ff029b82 */ /* 0x000e640000000a00 */
[----:B-1----:R-:W-:-:S06]  /*e850*/  @!P1 IMAD.WIDE R2, R5, 0x4, R2 ;  /* 0x0000000405029825 */ /* 0x002fcc00078e0202 */
[----:B------:R-:W2:Y:S01]  /*e860*/  @!P1 LDG.E R2, desc[UR36][R2.64] ;  /* 0x0000002402029981 */ /* 0x000ea2000c1e1900 */
[----:B0-----:R-:W-:Y:S02]  /*e870*/  MOV R4, RZ ;  /* 0x000000ff00047202 */ /* 0x001fe40000000f00 */
[C---:B------:R-:W-:Y:S01]  /*e880*/  ISETP.GE.U32.AND P2, PT, R8.reuse, 0x2, PT ;  /* 0x000000020800780c */ /* 0x040fe20003f46070 */
[----:B------:R-:W-:Y:S01]  /*e890*/  SHFL.IDX PT, R0, R16, 0x1, 0x1f ;  /* 0x00201f0010007f89 */ /* 0x000fe200000e0000 */
[C---:B------:R-:W-:Y:S02]  /*e8a0*/  ISETP.GE.U32.AND P3, PT, R8.reuse, 0x4, PT ;  /* 0x000000040800780c */ /* 0x040fe40003f66070 */
[C---:B------:R-:W-:Y:S02]  /*e8b0*/  ISETP.GE.U32.AND P4, PT, R8.reuse, 0x8, PT ;  /* 0x000000080800780c */ /* 0x040fe40003f86070 */
[C---:B------:R-:W-:Y:S01]  /*e8c0*/  ISETP.GE.U32.AND P5, PT, R8.reuse, 0x10, PT ;  /* 0x000000100800780c */ /* 0x040fe20003fa6070 */
[----:B--2---:R-:W-:Y:S01]  /*e8d0*/  @!P1 IMAD.MOV.U32 R4, RZ, RZ, R2 ;  /* 0x000000ffff049224 */ /* 0x004fe200078e0002 */
[----:B------:R-:W-:-:S04]  /*e8e0*/  ISETP.NE.AND P1, PT, R8, RZ, PT ;  /* 0x000000ff0800720c */ /* 0x000fc80003f25270 */
[----:B------:R-:W0:Y:S02]  /*e8f0*/  SHFL.UP PT, R14, R4, 0x1, RZ ;  /* 0x04200000040e7989 */ /* 0x000e2400000e00ff */
[----:B0-----:R-:W-:-:S05]  /*e900*/  SEL R5, R14, RZ, P1 ;  /* 0x000000ff0e057207 */ /* 0x001fca0000800000 */
[----:B------:R-:W-:Y:S02]  /*e910*/  IMAD.IADD R6, R4, 0x1, R5 ;  /* 0x0000000104067824 */ /* 0x000fe400078e0205 */
[----:B------:R-:W-:Y:S04]  /*e920*/  SHFL.IDX PT, R5, R16, RZ, 0x1f ;  /* 0x00001fff10057589 */ /* 0x000fe800000e0000 */
        /* <DEDUP_REMOVED lines=12> */
[----:B------:R0:W1:Y:S02]  /*e9f0*/  SHFL.IDX PT, R14, R6, 0x1f, 0x1f ;  /* 0x03e01f00060e7f89 */ /* 0x00006400000e0000 */
.L_x_412:
[----:B------:R-:W-:Y:S02]  /*ea00*/  ULDC UR4, c[0x0][0xc38] ;  /* 0x00030e0000047ab9 */ /* 0x000fe40000000800 */
[----:B------:R-:W-:-:S04]  /*ea10*/  IMAD.U32 R7, RZ, RZ, UR4 ;  /* 0x00000004ff077e24 */ /* 0x000fc8000f8e00ff */
[----:B-1----:R-:W-:-:S05]  /*ea20*/  IMAD R3, R14, R7, RZ ;  /* 0x000000070e037224 */ /* 0x002fca00078e02ff */
[----:B------:R-:W-:-:S04]  /*ea30*/  IADD3 R8, R0, R3, RZ ;  /* 0x0000000300087210 */ /* 0x000fc80007ffe0ff */
[----:B------:R-:W-:-:S13]  /*ea40*/  ISETP.GT.AND P6, PT, R8, R5, PT ;  /* 0x000000050800720c */ /* 0x000fda0003fc4270 */
[----:B------:R-:W-:Y:S05]  /*ea50*/  @P6 BRA `(.L_x_297) ;  /* 0x00000000009c6947 */ /* 0x000fea0003800000 */
.L_x_302:
[----:B------:R-:W1:Y:S01]  /*ea60*/  LDC R0, c[0x0][0xc3c] ;  /* 0x00030f00ff007b82 */ /* 0x000e620000000800 */
[----:B------:R-:W-:-:S05]  /*ea70*/  VIADD R19, R19, 0x1f ;  /* 0x0000001f13137836 */ /* 0x000fca0000000000 */
[----:B-1----:R-:W-:-:S13]  /*ea80*/  ISETP.GE.AND P6, PT, R19, R0, PT ;  /* 0x000000001300720c */ /* 0x002fda0003fc6270 */
[----:B------:R-:W-:Y:S05]  /*ea90*/  @P6 BRA `(.L_x_298) ;  /* 0x0000000400446947 */ /* 0x000fea0003800000 */
[----:B------:R-:W1:Y:S01]  /*eaa0*/  S2R R2, SR_TID.X ;  /* 0x0000000000027919 */ /* 0x000e620000002100 */
[----:B------:R-:W-:Y:S01]  /*eab0*/  BSSY B0, `(.L_x_299) ;  /* 0x0000009000007945 */ /* 0x000fe20003800000 */
[----:B------:R-:W-:Y:S01]  /*eac0*/  IMAD.MOV.U32 R4, RZ, RZ, RZ ;  /* 0x000000ffff047224 */ /* 0x000fe200078e00ff */
[----:B-1----:R-:W-:-:S05]  /*ead0*/  LOP3.LUT R2, R2, 0x1f, RZ, 0xc0, !PT ;  /* 0x0000001f02027812 */ /* 0x002fca00078ec0ff */
[----:B------:R-:W-:-:S05]  /*eae0*/  IMAD.IADD R7, R19, 0x1, R2 ;  /* 0x0000000113077824 */ /* 0x000fca00078e0202 */
[----:B------:R-:W-:-:S13]  /*eaf0*/  ISETP.GE.OR P6, PT, R7, R0, !P0 ;  /* 0x000000000700720c */ /* 0x000fda00047c6670 */
[----:B------:R-:W-:Y:S05]  /*eb00*/  @P6 BRA `(.L_x_300) ;  /* 0x00000000000c6947 */ /* 0x000fea0003800000 */
[----:B------:R-:W1:Y:S02]  /*eb10*/  LDC.64 R2, c[0x0][0xc80] ;  /* 0x00032000ff027b82 */ /* 0x000e640000000a00 */
[----:B-1----:R-:W-:-:S05]  /*eb20*/  IMAD.WIDE R2, R7, 0x4, R2 ;  /* 0x0000000407027825 */ /* 0x002fca00078e0202 */
[----:B------:R1:W5:Y:S02]  /*eb30*/  LDG.E R4, desc[UR36][R2.64] ;  /* 0x0000002402047981 */ /* 0x000364000c1e1900 */
.L_x_300:
[----:B------:R-:W-:Y:S05]  /*eb40*/  BSYNC B0 ;  /* 0x0000000000007941 */ /* 0x000fea0003800000 */
.L_x_299:
[----:B------:R-:W-:-:S03]  /*eb50*/  UMOV UR4, 0xffffffff ;  /* 0xffffffff00047882 */ /* 0x000fc60000000000 */
[----:B------:R-:W-:Y:S05]  /*eb60*/  BRA.DIV UR4, `(.L_x_301) ;  /* 0x0000003e04387947 */ /* 0x000fea000b800000 */
[----:B-----5:R-:W2:Y:S02]  /*eb70*/  SHFL.UP PT, R14, R4, 0x1, RZ ;  /* 0x04200000040e7989 */ /* 0x020ea400000e00ff */
[----:B--2---:R-:W-:-:S04]  /*eb80*/  SEL R13, R14, RZ, P1 ;  /* 0x000000ff0e0d7207 */ /* 0x004fc80000800000 */
[----:B------:R-:W-:-:S05]  /*eb90*/  IADD3 R13, R4, R13, RZ ;  /* 0x0000000d040d7210 */ /* 0x000fca0007ffe0ff */
[----:B------:R-:W2:Y:S02]  /*eba0*/  SHFL.UP PT, R14, R13, 0x2, RZ ;  /* 0x044000000d0e7989 */ /* 0x000ea400000e00ff */
[----:B--2---:R-:W-:-:S05]  /*ebb0*/  SEL R0, R14, RZ, P2 ;  /* 0x000000ff0e007207 */ /* 0x004fca0001000000 */
[----:B------:R-:W-:-:S05]  /*ebc0*/  IMAD.IADD R0, R13, 0x1, R0 ;  /* 0x000000010d007824 */ /* 0x000fca00078e0200 */
[----:B------:R-:W1:Y:S02]  /*ebd0*/  SHFL.UP PT, R14, R0, 0x4, RZ ;  /* 0x04800000000e7989 */ /* 0x000e6400000e00ff */
[----:B-1----:R-:W-:-:S05]  /*ebe0*/  SEL R3, R14, RZ, P3 ;  /* 0x000000ff0e037207 */ /* 0x002fca0001800000 */
[----:B------:R-:W-:-:S05]  /*ebf0*/  IMAD.IADD R2, R0, 0x1, R3 ;  /* 0x0000000100027824 */ /* 0x000fca00078e0203 */
[----:B------:R-:W1:Y:S02]  /*ec00*/  SHFL.UP PT, R14, R2, 0x8, RZ ;  /* 0x05000000020e7989 */ /* 0x000e6400000e00ff */
[----:B-1----:R-:W-:-:S05]  /*ec10*/  SEL R3, R14, RZ, P4 ;  /* 0x000000ff0e037207 */ /* 0x002fca0002000000 */
[----:B------:R-:W-:-:S05]  /*ec20*/  IMAD.IADD R3, R2, 0x1, R3 ;  /* 0x0000000102037824 */ /* 0x000fca00078e0203 */
[----:B------:R-:W0:Y:S02]  /*ec30*/  SHFL.UP PT, R14, R3, 0x10, RZ ;  /* 0x06000000030e7989 */ /* 0x000e2400000e00ff */
[----:B0-----:R-:W-:-:S04]  /*ec40*/  SEL R6, R14, RZ, P5 ;  /* 0x000000ff0e067207 */ /* 0x001fc80002800000 */
[----:B------:R-:W-:-:S05]  /*ec50*/  IADD3 R6, R3, R6, RZ ;  /* 0x0000000603067210 */ /* 0x000fca0007ffe0ff */
[----:B------:R0:W1:Y:S02]  /*ec60*/  SHFL.IDX PT, R14, R6, 0x1f, 0x1f ;  /* 0x03e01f00060e7f89 */ /* 0x00006400000e0000 */
.L_x_420:
[----:B------:R-:W-:Y:S02]  /*ec70*/  ULDC UR4, c[0x0][0xc38] ;  /* 0x00030e0000047ab9 */ /* 0x000fe40000000800 */
[----:B------:R-:W-:-:S04]  /*ec80*/  IMAD.U32 R7, RZ, RZ, UR4 ;  /* 0x00000004ff077e24 */ /* 0x000fc8000f8e00ff */
[----:B-1----:R-:W-:-:S04]  /*ec90*/  IMAD R3, R14, R7, RZ ;  /* 0x000000070e037224 */ /* 0x002fc800078e02ff */
[----:B------:R-:W-:-:S05]  /*eca0*/  IMAD.IADD R8, R3, 0x1, R8 ;  /* 0x0000000103087824 */ /* 0x000fca00078e0208 */
[----:B------:R-:W-:-:S13]  /*ecb0*/  ISETP.GT.AND P6, PT, R8, R5, PT ;  /* 0x000000050800720c */ /* 0x000fda0003fc4270 */
[----:B------:R-:W-:Y:S05]  /*ecc0*/  @!P6 BRA `(.L_x_302) ;  /* 0xfffffffc0064e947 */ /* 0x000fea000383ffff */
.L_x_297:
[----:B------:R-:W-:Y:S01]  /*ecd0*/  IMAD.IADD R8, R8, 0x1, -R3 ;  /* 0x0000000108087824 */ /* 0x000fe200078e0a03 */
[----:B------:R-:W-:-:S03]  /*ece0*/  UMOV UR4, 0xffffffff ;  /* 0xffffffff00047882 */ /* 0x000fc60000000000 */
[----:B------:R-:W-:-:S05]  /*ecf0*/  IMAD R0, R6, R7, R8 ;  /* 0x0000000706007224 */ /* 0x000fca00078e0208 */
[----:B------:R-:W-:Y:S01]  /*ed00*/  ISETP.GT.AND P6, PT, R0, R5, PT ;  /* 0x000000050000720c */ /* 0x000fe20003fc4270 */
[----:B------:R-:W-:-:S12]  /*ed10*/  BRA.DIV UR4, `(.L_x_303) ;  /* 0x0000003e04887947 */ /* 0x000fd8000b800000 */
[----:B------:R-:W-:-:S04]  /*ed20*/  VOTE.ANY R2, PT, !P6 ;  /* 0x0000000000027806 */ /* 0x000fc800070e0100 */
[----:B------:R-:W1:Y:S02]  /*ed30*/  POPC R0, R2 ;  /* 0x0000000200007309 */ /* 0x000e640000000000 */
[----:B-1----:R1:W2:Y:S02]  /*ed40*/  SHFL.IDX PT, R4, R4, R0, 0x1f ;  /* 0x00001f0004047589 */ /* 0x0022a400000e0000 */
.L_x_424:
[----:B------:R-:W-:Y:S02]  /*ed50*/  ISETP.NE.AND P0, PT, R2, RZ, PT ;  /* 0x000000ff0200720c */ /* 0x000fe40003f05270 */
[----:B------:R-:W-:-:S11]  /*ed60*/  MOV R14, RZ ;  /* 0x000000ff000e7202 */ /* 0x000fd60000000f00 */
[----:B------:R-:W-:Y:S05]  /*ed70*/  @!P0 BRA `(.L_x_304) ;  /* 0x0000000000108947 */ /* 0x000fea0003800000 */
[----:B------:R-:W-:Y:S01]  /*ed80*/  UMOV UR4, 0xffffffff ;  /* 0xffffffff00047882 */ /* 0x000fe20000000000 */
[----:B------:R-:W-:Y:S02]  /*ed90*/  VIADD R12, R0, 0xffffffff ;  /* 0xffffffff000c7836 */ /* 0x000fe40000000000 */
[----:B------:R-:W-:Y:S05]  /*eda0*/  BRA.DIV UR4, `(.L_x_305) ;  /* 0x0000003e04ac7947 */ /* 0x000fea000b800000 */
[----:B------:R3:W4:Y:S02]  /*edb0*/  SHFL.IDX PT, R14, R6, R12, 0x1f ;  /* 0x00001f0c060e7589 */ /* 0x00072400000e0000 */
.L_x_304:
[----:B0-23--:R-:W-:Y:S01]  /*edc0*/  IABS R6, R4 ;  /* 0x0000000400067213 */ /* 0x00dfe20000000000 */
[----:B----4-:R-:W-:Y:S01]  /*edd0*/  IMAD R16, R14, R7, R8 ;  /* 0x000000070e107224 */ /* 0x010fe200078e0208 */
[----:B------:R-:W-:Y:S02]  /*ede0*/  IADD3 R19, R0, R19, RZ ;  /* 0x0000001300137210 */ /* 0x000fe40007ffe0ff */
[----:B------:R-:W0:Y:S08]  /*edf0*/  I2F.RP R9, R6 ;  /* 0x0000000600097306 */ /* 0x000e300000209400 */
[----:B0-----:R-:W0:Y:S02]  /*ee00*/  MUFU.RCP R9, R9 ;  /* 0x0000000900097308 */ /* 0x001e240000001000 */
[----:B0-----:R-:W-:-:S06]  /*ee10*/  VIADD R2, R9, 0xffffffe ;  /* 0x0ffffffe09027836 */ /* 0x001fcc0000000000 */
[----:B------:R0:W2:Y:S02]  /*ee20*/  F2I.FTZ.U32.TRUNC.NTZ R3, R2 ;  /* 0x0000000200037305 */ /* 0x0000a4000021f000 */
[----:B0-----:R-:W-:Y:S01]  /*ee30*/  MOV R2, RZ ;  /* 0x000000ff00027202 */ /* 0x001fe20000000f00 */
[----:B--2---:R-:W-:-:S04]  /*ee40*/  IMAD.MOV R7, RZ, RZ, -R3 ;  /* 0x000000ffff077224 */ /* 0x004fc800078e0a03 */
[----:B------:R-:W-:-:S04]  /*ee50*/  IMAD R7, R7, R6, RZ ;  /* 0x0000000607077224 */ /* 0x000fc800078e02ff */
[----:B------:R-:W-:-:S04]  /*ee60*/  IMAD.HI.U32 R3, R3, R7, R2 ;  /* 0x0000000703037227 */ /* 0x000fc800078e0002 */
[----:B------:R-:W-:Y:S01]  /*ee70*/  IMAD.IADD R7, R5, 0x1, -R16 ;  /* 0x0000000105077824 */ /* 0x000fe200078e0a10 */
[----:B------:R-:W-:-:S04]  /*ee80*/  IABS R5, R4 ;  /* 0x0000000400057213 */ /* 0x000fc80000000000 */
[----:B------:R-:W-:Y:S01]  /*ee90*/  IABS R2, R7 ;  /* 0x0000000700027213 */ /* 0x000fe20000000000 */
[----:B------:R-:W-:-:S04]  /*eea0*/  IMAD.MOV R5, RZ, RZ, -R5 ;  /* 0x000000ffff057224 */ /* 0x000fc800078e0a05 */
[----:B------:R-:W-:-:S04]  /*eeb0*/  IMAD.HI.U32 R3, R3, R2, RZ ;  /* 0x0000000203037227 */ /* 0x000fc800078e00ff */
[----:B------:R-:W-:Y:S01]  /*eec0*/  IMAD R5, R3, R5, R2 ;  /* 0x0000000503057224 */ /* 0x000fe200078e0202 */
[----:B------:R-:W-:-:S04]  /*eed0*/  LOP3.LUT R2, R7, R4, RZ, 0x3c, !PT ;  /* 0x0000000407027212 */ /* 0x000fc800078e3cff */
[----:B------:R-:W-:Y:S02]  /*eee0*/  ISETP.GT.U32.AND P1, PT, R6, R5, PT ;  /* 0x000000050600720c */ /* 0x000fe40003f24070 */
[----:B------:R-:W-:-:S11]  /*eef0*/  ISETP.GE.AND P2, PT, R2, RZ, PT ;  /* 0x000000ff0200720c */ /* 0x000fd60003f46270 */
[----:B------:R-:W-:Y:S01]  /*ef00*/  @!P1 IMAD.IADD R5, R5, 0x1, -R6 ;  /* 0x0000000105059824 */ /* 0x000fe200078e0a06 */
[----:B------:R-:W-:Y:S02]  /*ef10*/  @!P1 IADD3 R3, R3, 0x1, RZ ;  /* 0x0000000103039810 */ /* 0x000fe40007ffe0ff */
[----:B------:R-:W-:Y:S02]  /*ef20*/  ISETP.NE.AND P1, PT, R4, RZ, PT ;  /* 0x000000ff0400720c */ /* 0x000fe40003f25270 */
[----:B------:R-:W-:-:S13]  /*ef30*/  ISETP.GE.U32.AND P0, PT, R5, R6, PT ;  /* 0x000000060500720c */ /* 0x000fda0003f06070 */
[----:B------:R-:W-:-:S04]  /*ef40*/  @P0 VIADD R3, R3, 0x1 ;  /* 0x0000000103030836 */ /* 0x000fc80000000000 */
[----:B------:R-:W-:Y:S01]  /*ef50*/  @!P2 IMAD.MOV R3, RZ, RZ, -R3 ;  /* 0x000000ffff03a224 */ /* 0x000fe200078e0a03 */
[----:B------:R-:W-:-:S05]  /*ef60*/  @!P1 LOP3.LUT R3, RZ, R4, RZ, 0x33, !PT ;  /* 0x00000004ff039212 */ /* 0x000fca00078e33ff */
[--C-:B------:R-:W-:Y:S02]  /*ef70*/  IMAD.MOV R17, RZ, RZ, -R3.reuse ;  /* 0x000000ffff117224 */ /* 0x100fe400078e0a03 */
[----:B------:R-:W-:Y:S02]  /*ef80*/  IMAD.MOV.U32 R18, RZ, RZ, R3 ;  /* 0x000000ffff127224 */ /* 0x000fe400078e0003 */
[----:B------:R-:W-:Y:S01]  /*ef90*/  IMAD R17, R4, R17, R7 ;  /* 0x0000001104117224 */ /* 0x000fe200078e0207 */
[----:B------:R-:W-:Y:S06]  /*efa0*/  BRA `(.L_x_306) ;  /* 0x00000000001c7947 */ /* 0x000fec0003800000 */
.L_x_298:
[----:B------:R-:W-:Y:S01]  /*efb0*/  UMOV UR4, URZ ;  /* 0x0000003f00047c82 */ /* 0x000fe20008000000 */
[----:B------:R-:W-:Y:S01]  /*efc0*/  UMOV UR5, URZ ;  /* 0x0000003f00057c82 */ /* 0x000fe20008000000 */
[----:B------:R-:W-:Y:S01]  /*efd0*/  ULDC UR6, c[0x0][0xc3c] ;  /* 0x00030f0000067ab9 */ /* 0x000fe20000000800 */
[----:B------:R-:W-:Y:S01]  /*efe0*/  IMAD.MOV.U32 R16, RZ, RZ, R5 ;  /* 0x000000ffff107224 */ /* 0x000fe200078e0005 */
[----:B------:R-:W-:Y:S01]  /*eff0*/  MOV R18, UR5 ;  /* 0x0000000500127c02 */ /* 0x000fe20008000f00 */
[----:B------:R-:W-:Y:S02]  /*f000*/  IMAD.U32 R17, RZ, RZ, UR4 ;  /* 0x00000004ff117e24 */ /* 0x000fe4000f8e00ff */
[----:B------:R-:W-:-:S07]  /*f010*/  IMAD.U32 R19, RZ, RZ, UR6 ;  /* 0x00000006ff137e24 */ /* 0x000fce000f8e00ff */
.L_x_306:
[----:B-1----:R-:W1:Y:S01]  /*f020*/  S2R R0, SR_TID.X ;  /* 0x0000000000007919 */ /* 0x002e620000002100 */
[----:B------:R-:W-:Y:S05]  /*f030*/  WARPSYNC.ALL ;  /* 0x0000000000007948 */ /* 0x000fea0003800000 */
[----:B------:R-:W-:Y:S01]  /*f040*/  BAR.SYNC.DEFER_BLOCKING 0x4, 0x180 ;  /* 0x0106000000007b1d */ /* 0x000fe20000010000 */
[----:B-1----:R-:W-:-:S04]  /*f050*/  LOP3.LUT R0, R0, 0x1f, RZ, 0xc0, !PT ;  /* 0x0000001f00007812 */ /* 0x002fc800078ec0ff */
[----:B------:R-:W-:-:S13]  /*f060*/  ISETP.NE.AND P0, PT, R0, RZ, PT ;  /* 0x000000ff0000720c */ /* 0x000fda0003f05270 */
[----:B------:R-:W1:Y:S01]  /*f070*/  @!P0 S2R R3, SR_CgaCtaId ;  /* 0x0000000000038919 */ /* 0x000e620000008800 */
[----:B------:R-:W-:-:S04]  /*f080*/  @!P0 MOV R0, 0x400 ;  /* 0x0000040000008802 */ /* 0x000fc80000000f00 */
[----:B-1----:R-:W-:-:S05]  /*f090*/  @!P0 LEA R22, R3, R0, 0x18 ;  /* 0x0000000003168211 */ /* 0x002fca00078ec0ff */
[----:B------:R3:W-:Y:S01]  /*f0a0*/  @!P0 STS.128 [R22+0x308d0], R16 ;  /* 0x0308d01016008388 */ /* 0x0007e20000000c00 */
[----:B------:R-:W-:Y:S06]  /*f0b0*/  BAR.ARV 0x5, 0x180 ;  /* 0x0146000000007b1d */ /* 0x000fec0000002000 */
.L_x_295:
[----:B------:R-:W-:Y:S02]  /*f0c0*/  ULDC UR4, c[0x0][0xc3c] ;  /* 0x00030f0000047ab9 */ /* 0x000fe40000000800 */
[----:B--2---:R-:W-:-:S13]  /*f0d0*/  ISETP.GE.AND P0, PT, R19, UR4, PT ;  /* 0x0000000413007c0c */ /* 0x004fda000bf06270 */
[----:B------:R-:W-:Y:S05]  /*f0e0*/  @!P0 BRA `(.L_x_307) ;  /* 0xffffffb800a48947 */ /* 0x000fea000383ffff */
[----:B------:R-:W-:Y:S05]  /*f0f0*/  BSYNC B8 ;  /* 0x0000000000087941 */ /* 0x000fea0003800000 */
.L_x_244:
[----:B0-----:R-:W2:Y:S01]  /*f100*/  LDL.LU R0, [R1+0x1c] ;  /* 0x00001c0001007983 */ /* 0x001ea20000300800 */
[----:B------:R-:W-:Y:S01]  /*f110*/  BSSY B0, `(.L_x_308) ;  /* 0x000000b000007945 */ /* 0x000fe20003800000 */
[----:B------:R-:W0:Y:S01]  /*f120*/  S2R R5, SR_CgaCtaId ;  /* 0x0000000000057919 */ /* 0x000e220000008800 */
[----:B--2---:R-:W-:-:S05]  /*f130*/  VIADD R0, R0, 0x1 ;  /* 0x0000000100007836 */ /* 0x004fca0000000000 */
[----:B------:R-:W-:-:S04]  /*f140*/  LEA.HI R2, R0, R0, RZ, 0x1 ;  /* 0x0000000000027211 */ /* 0x000fc800078f08ff */
[----:B------:R-:W-:Y:S02]  /*f150*/  LOP3.LUT R3, R2, 0xfffffffe, RZ, 0xc0, !PT ;  /* 0xfffffffe02037812 */ /* 0x000fe400078ec0ff */
[----:B------:R-:W-:-:S03]  /*f160*/  MOV R2, 0x400 ;  /* 0x0000040000027802 */ /* 0x000fc60000000f00 */
[----:B------:R-:W-:Y:S01]  /*f170*/  IMAD.IADD R0, R0, 0x1, -R3 ;  /* 0x0000000100007824 */ /* 0x000fe200078e0a03 */
[----:B0-----:R-:W-:-:S04]  /*f180*/  LEA R4, R5, R2, 0x18 ;  /* 0x0000000205047211 */ /* 0x001fc800078ec0ff */
[----:B------:R-:W-:-:S04]  /*f190*/  SHF.L.U32 R0, R0, 0x1f, RZ ;  /* 0x0000001f00007819 */ /* 0x000fc800000006ff */
[----:B------:R-:W0:Y:S02]  /*f1a0*/  SYNCS.PHASECHK.TRANS64.TRYWAIT P0, [R4+URZ+0x30820], R0 ;  /* 0x03082000040075a7 */ /* 0x000e24000800017f */
[----:B0-----:R-:W-:Y:S05]  /*f1b0*/  @!P0 BRA `(.L_x_309) ;  /* 0x0000003800cc8947 */ /* 0x001fea0003800000 */
.L_x_427:
[----:B------:R-:W-:Y:S05]  /*f1c0*/  BSYNC B0 ;  /* 0x0000000000007941 */ /* 0x000fea0003800000 */
.L_x_308:
[----:B------:R-:W-:-:S03]  /*f1d0*/  UMOV UR4, 0xffffffff ;  /* 0xffffffff00047882 */ /* 0x000fc60000000000 */
[----:B------:R-:W-:Y:S05]  /*f1e0*/  BRA.DIV UR4, `(.L_x_310) ;  /* 0x0000003a04d47947 */ /* 0x000fea000b800000 */
[----:B0-----:R-:W0:Y:S02]  /*f1f0*/  S2R R0, SR_TID.X ;  /* 0x0000000000007919 */ /* 0x001e240000002100 */
[----:B0-----:R-:W-:-:S04]  /*f200*/  SHF.R.U32.HI R0, RZ, 0x5, R0 ;  /* 0x00000005ff007819 */ /* 0x001fc80000011600 */
[----:B------:R-:W-:-:S05]  /*f210*/  LOP3.LUT R0, R0, 0x3, RZ, 0xc0, !PT ;  /* 0x0000000300007812 */ /* 0x000fca00078ec0ff */
[----:B------:R0:W2:Y:S02]  /*f220*/  SHFL.IDX PT, R14, R0, RZ, 0x1f ;  /* 0x00001fff000e7589 */ /* 0x0000a400000e0000 */
.L_x_430:
[----:B--2---:R-:W-:Y:S01]  /*f230*/  ISETP.NE.AND P0, PT, R14, RZ, PT ;  /* 0x000000ff0e00720c */ /* 0x004fe20003f05270 */
[----:B------:R-:W-:-:S12]  /*f240*/  BSSY B0, `(.L_x_311) ;  /* 0x0000026000007945 */ /* 0x000fd80003800000 */
[----:B------:R-:W-:Y:S05]  /*f250*/  @P0 BRA `(.L_x_312) ;  /* 0x0000000000900947 */ /* 0x000fea0003800000 */
[----:B------:R-:W-:-:S03]  /*f260*/  UMOV UR4, 0xffffffff ;  /* 0xffffffff00047882 */ /* 0x000fc60000000000 */
[----:B------:R-:W-:Y:S05]  /*f270*/  BRA.DIV UR4, `(.L_x_313) ;  /* 0x0000003a04e47947 */ /* 0x000fea000b800000 */
[----:B------:R-:W-:-:S13]  /*f280*/  ELECT P6, URZ, PT ;  /* 0x00000000003f782f */ /* 0x000fda00038c0000 */
.L_x_433:
[----:B------:R-:W-:Y:S05]  /*f290*/  @!P6 BRA `(.L_x_312) ;  /* 0x000000000080e947 */ /* 0x000fea0003800000 */
[----:B0-----:R-:W2:Y:S02]  /*f2a0*/  LDL R0, [R1+0x28] ;  /* 0x0000280001007983 */ /* 0x001ea40000100800 */
[----:B--2---:R-:W-:-:S13]  /*f2b0*/  R2UR UR4, R0 ;  /* 0x00000000000472ca */ /* 0x004fda00000e0000 */
[----:B------:R-:W-:-:S06]  /*f2c0*/  ULOP3.LUT UR4, UR4, 0x2, URZ, 0xfc, !UPT ;  /* 0x0000000204047892 */ /* 0x000fcc000f8efc3f */
[----:B------:R-:W-:-:S04]  /*f2d0*/  MOV R0, UR4 ;  /* 0x0000000400007c02 */ /* 0x000fc80008000f00 */
[----:B------:R-:W-:-:S13]  /*f2e0*/  ISETP.NE.AND P0, PT, R0, 0x3, PT ;  /* 0x000000030000780c */ /* 0x000fda0003f05270 */
[----:B------:R-:W-:Y:S05]  /*f2f0*/  @!P0 BRA `(.L_x_314) ;  /* 0x0000000000048947 */ /* 0x000fea0003800000 */
[----:B------:R-:W-:Y:S01]  /*f300*/  BPT.TRAP 0x1 ;  /* 0x000000040000795c */ /* 0x000fe20000300000 */
.L_x_314:
[C---:B------:R-:W-:Y:S01]  /*f310*/  IMAD R5, R27.reuse, 0x8, R4 ;  /* 0x000000081b057824 */ /* 0x040fe200078e0204 */
[----:B------:R-:W-:Y:S01]  /*f320*/  SHF.L.U32 R0, R28, 0x1f, RZ ;  /* 0x0000001f1c007819 */ /* 0x000fe200000006ff */
[----:B------:R-:W-:-:S03]  /*f330*/  VIADD R27, R27, 0x1 ;  /* 0x000000011b1b7836 */ /* 0x000fc60000000000 */
[----:B------:R-:W0:Y:S02]  /*f340*/  SYNCS.PHASECHK.TRANS64.TRYWAIT P1, [R5+URZ+0x30840], R0 ;  /* 0x03084000050075a7 */ /* 0x000e24000802017f */
[----:B------:R-:W-:-:S04]  /*f350*/  ISETP.NE.AND P2, PT, R27, 0x2, PT ;  /* 0x000000021b00780c */ /* 0x000fc80003f45270 */
[----:B------:R-:W-:Y:S01]  /*f360*/  SEL R3, RZ, 0x1, P2 ;  /* 0x00000001ff037807 */ /* 0x000fe20001000000 */
[----:B0-----:R-:W-:Y:S08]  /*f370*/  @!P1 BRA `(.L_x_315) ;  /* 0x0000003800c49947 */ /* 0x001ff00003800000 */
.L_x_434:
[----:B------:R-:W-:Y:S02]  /*f380*/  SEL R27, R27, RZ, P2 ;  /* 0x000000ff1b1b7207 */ /* 0x000fe40001000000 */
[----:B------:R-:W-:Y:S01]  /*f390*/  LOP3.LUT R2, R28, R3, RZ, 0x3c, !PT ;  /* 0x000000031c027212 */ /* 0x000fe200078e3cff */
[----:B------:R-:W-:Y:S06]  /*f3a0*/  @!P0 BRA `(.L_x_316) ;  /* 0x0000000000048947 */ /* 0x000fec0003800000 */
[----:B------:R-:W-:Y:S01]  /*f3b0*/  BPT.TRAP 0x1 ;  /* 0x000000040000795c */ /* 0x000fe20000300000 */
.L_x_316:
[----:B------:R-:W-:Y:S01]  /*f3c0*/  IMAD R27, R27, 0x8, R4 ;  /* 0x000000081b1b7824 */ /* 0x000fe200078e0204 */
[----:B------:R-:W-:-:S04]  /*f3d0*/  SHF.L.U32 R2, R2, 0x1f, RZ ;  /* 0x0000001f02027819 */ /* 0x000fc800000006ff */
[----:B------:R-:W2:Y:S02]  /*f3e0*/  SYNCS.PHASECHK.TRANS64.TRYWAIT P1, [R27+URZ+0x30840], R2 ;  /* 0x030840021b0075a7 */ /* 0x000ea4000802017f */
[----:B--2---:R-:W-:Y:S05]  /*f3f0*/  @!P1 BRA `(.L_x_317) ;  /* 0x0000003800b89947 */ /* 0x004fea0003800000 */
.L_x_435:
[----:B------:R-:W-:Y:S05]  /*f400*/  @!P0 BRA `(.L_x_318) ;  /* 0x0000000000048947 */ /* 0x000fea0003800000 */
[----:B------:R-:W-:Y:S01]  /*f410*/  BPT.TRAP 0x1 ;  /* 0x000000040000795c */ /* 0x000fe20000300000 */
.L_x_318:
[----:B------:R-:W4:Y:S02]  /*f420*/  SYNCS.PHASECHK.TRANS64.TRYWAIT P1, [R5+URZ+0x30860], R0 ;  /* 0x03086000050075a7 */ /* 0x000f24000802017f */
[----:B----4-:R-:W-:Y:S05]  /*f430*/  @!P1 BRA `(.L_x_319) ;  /* 0x0000003800bc9947 */ /* 0x010fea0003800000 */
.L_x_436:
[----:B------:R-:W-:Y:S05]  /*f440*/  @!P0 BRA `(.L_x_320) ;  /* 0x0000000000048947 */ /* 0x000fea0003800000 */
[----:B------:R-:W-:Y:S01]  /*f450*/  BPT.TRAP 0x1 ;  /* 0x000000040000795c */ /* 0x000fe20000300000 */
.L_x_320:
[----:B------:R0:W0:Y:S02]  /*f460*/  SYNCS.PHASECHK.TRANS64.TRYWAIT P0, [R27+URZ+0x30860], R2 ;  /* 0x030860021b0075a7 */ /* 0x000024000800017f */
[----:B0-----:R-:W-:Y:S05]  /*f470*/  @!P0 NANOSLEEP.SYNCS 0x989680 ;  /* 0x009896800000895d */ /* 0x001fea0003900000 */
[----:B------:R-:W0:Y:S02]  /*f480*/  @!P0 SYNCS.PHASECHK.TRANS64 P0, [R27+URZ+0x30860], R2 ;  /* 0x030860021b0085a7 */ /* 0x000e24000800007f */
[----:B0-----:R-:W-:Y:S05]  /*f490*/  @!P0 BRA `(.L_x_320) ;  /* 0xfffffffc00f08947 */ /* 0x001fea000383ffff */
.L_x_312:
[----:B------:R-:W-:Y:S05]  /*f4a0*/  BSYNC B0 ;  /* 0x0000000000007941 */ /* 0x000fea0003800000 */
.L_x_311:
[----:B------:R-:W-:Y:S05]  /*f4b0*/  EXIT ;  /* 0x000000000000794d */ /* 0x000fea0003800000 */
.L_x_192:
[----:B0-----:R-:W-:-:S04]  /*f4c0*/  MOV R3, UR40 ;  /* 0x0000002800037c02 */ /* 0x001fc80008000f00 */
[----:B------:R0:W1:Y:S03]  /*f4d0*/  SYNCS.PHASECHK.TRANS64.TRYWAIT P1, [R3+URZ+0x30800], R0 ;  /* 0x03080000030075a7 */ /* 0x000066000802017f */
[----:B-1----:R-:W-:Y:S05]  /*f4e0*/  @!P1 NANOSLEEP.SYNCS 0x989680 ;  /* 0x009896800000995d */ /* 0x002fea0003900000 */
[----:B------:R-:W1:Y:S02]  /*f4f0*/  @!P1 SYNCS.PHASECHK.TRANS64 P1, [R3+URZ+0x30800], R0 ;  /* 0x03080000030095a7 */ /* 0x000e64000802007f */
[----:B-1----:R-:W-:Y:S05]  /*f500*/  @!P1 BRA `(.L_x_192) ;  /* 0xfffffffc00ec9947 */ /* 0x002fea000383ffff */
[----:B------:R-:W-:Y:S05]  /*f510*/  BRA `(.L_x_321) ;  /* 0xffffff2000a47947 */ /* 0x000fea000383ffff */
.L_x_196:
[----:B-1----:R1:W2:Y:S02]  /*f520*/  SYNCS.PHASECHK.TRANS64.TRYWAIT P1, [R0+URZ+0x30830], R3 ;  /* 0x03083003000075a7 */ /* 0x0022a4000802017f */
[----:B--2---:R-:W-:Y:S05]  /*f530*/  @!P1 NANOSLEEP.SYNCS 0x989680 ;  /* 0x009896800000995d */ /* 0x004fea0003900000 */
[----:B------:R-:W2:Y:S02]  /*f540*/  @!P1 SYNCS.PHASECHK.TRANS64 P1, [R0+URZ+0x30830], R3 ;  /* 0x03083003000095a7 */ /* 0x000ea4000802007f */
[----:B--2---:R-:W-:Y:S05]  /*f550*/  @!P1 BRA `(.L_x_196) ;  /* 0xfffffffc00f09947 */ /* 0x004fea000383ffff */
[----:B------:R-:W-:Y:S05]  /*f560*/  BRA `(.L_x_195) ;  /* 0xffffff2000c47947 */ /* 0x000fea000383ffff */
.L_x_202:
[----:B-1----:R-:W-:-:S04]  /*f570*/  IMAD.U32 R4, RZ, RZ, UR9 ;  /* 0x00000009ff047e24 */ /* 0x002fc8000f8e00ff */
[----:B------:R1:W2:Y:S03]  /*f580*/  SYNCS.PHASECHK.TRANS64.TRYWAIT P1, [R4+URZ+0x30830], R3 ;  /* 0x03083003040075a7 */ /* 0x0002a6000802017f */
[----:B--2---:R-:W-:Y:S05]  /*f590*/  @!P1 NANOSLEEP.SYNCS 0x989680 ;  /* 0x009896800000995d */ /* 0x004fea0003900000 */
[----:B------:R-:W2:Y:S02]  /*f5a0*/  @!P1 SYNCS.PHASECHK.TRANS64 P1, [R4+URZ+0x30830], R3 ;  /* 0x03083003040095a7 */ /* 0x000ea4000802007f */
[----:B--2---:R-:W-:Y:S05]  /*f5b0*/  @!P1 BRA `(.L_x_202) ;  /* 0xfffffffc00ec9947 */ /* 0x004fea000383ffff */
[----:B------:R-:W-:Y:S05]  /*f5c0*/  BRA `(.L_x_201) ;  /* 0xffffff4c005c7947 */ /* 0x000fea000383ffff */
.L_x_206:
[----:B01----:R-:W-:-:S04]  /*f5d0*/  IMAD.U32 R3, RZ, RZ, UR10 ;  /* 0x0000000aff037e24 */ /* 0x003fc8000f8e00ff */
[----:B------:R0:W1:Y:S03]  /*f5e0*/  SYNCS.PHASECHK.TRANS64.TRYWAIT P1, [R3+URZ+0x30850], R0 ;  /* 0x03085000030075a7 */ /* 0x000066000802017f */
[----:B-1----:R-:W-:Y:S05]  /*f5f0*/  @!P1 NANOSLEEP.SYNCS 0x989680 ;  /* 0x009896800000995d */ /* 0x002fea0003900000 */
[----:B------:R-:W1:Y:S02]  /*f600*/  @!P1 SYNCS.PHASECHK.TRANS64 P1, [R3+URZ+0x30850], R0 ;  /* 0x03085000030095a7 */ /* 0x000e64000802007f */
[----:B-1----:R-:W-:Y:S05]  /*f610*/  @!P1 BRA `(.L_x_206) ;  /* 0xfffffffc00ec9947 */ /* 0x002fea000383ffff */
[----:B------:R-:W-:Y:S05]  /*f620*/  BRA `(.L_x_205) ;  /* 0xffffff58001c7947 */ /* 0x000fea000383ffff */
.L_x_213:
[----:B-1----:R-:W-:-:S04]  /*f630*/  IMAD.U32 R7, RZ, RZ, UR5 ;  /* 0x00000005ff077e24 */ /* 0x002fc8000f8e00ff */
[----:B------:R1:W2:Y:S03]  /*f640*/  SYNCS.PHASECHK.TRANS64.TRYWAIT P1, [R7+URZ+0x30850], R0 ;  /* 0x03085000070075a7 */ /* 0x0002a6000802017f */
[----:B--2---:R-:W-:Y:S05]  /*f650*/  @!P1 NANOSLEEP.SYNCS 0x989680 ;  /* 0x009896800000995d */ /* 0x004fea0003900000 */
[----:B------:R-:W2:Y:S02]  /*f660*/  @!P1 SYNCS.PHASECHK.TRANS64 P1, [R7+URZ+0x30850], R0 ;  /* 0x03085000070095a7 */ /* 0x000ea4000802007f */
[----:B--2---:R-:W-:Y:S05]  /*f670*/  @!P1 BRA `(.L_x_213) ;  /* 0xfffffffc00ec9947 */ /* 0x004fea000383ffff */
[----:B------:R-:W-:Y:S05]  /*f680*/  BRA `(.L_x_212) ;  /* 0xffffff7400b47947 */ /* 0x000fea000383ffff */
.L_x_256:
[----:B------:R-:W-:Y:S01]  /*f690*/  SHF.R.U32.HI R8, RZ, 0x5, R21 ;  /* 0x00000005ff087819 */ /* 0x000fe20000011615 */
[----:B------:R-:W-:Y:S01]  /*f6a0*/  BSSY B0, `(.L_x_322) ;  /* 0x0000009000007945 */ /* 0x000fe20003800000 */
[----:B------:R-:W-:Y:S02]  /*f6b0*/  IMAD.MOV.U32 R12, RZ, RZ, RZ ;  /* 0x000000ffff0c7224 */ /* 0x000fe400078e00ff */
[----:B------:R-:W-:Y:S01]  /*f6c0*/  LOP3.LUT R8, R8, 0x3, RZ, 0xc0, !PT ;  /* 0x0000000308087812 */ /* 0x000fe200078ec0ff */
[----:B------:R-:W-:Y:S02]  /*f6d0*/  IMAD.MOV.U32 R11, RZ, RZ, 0x1f ;  /* 0x0000001fff0b7424 */ /* 0x000fe400078e00ff */
[----:B------:R-:W-:Y:S01]  /*f6e0*/  IMAD.MOV.U32 R15, RZ, RZ, -0x1 ;  /* 0xffffffffff0f7424 */ /* 0x000fe200078e00ff */
[----:B------:R-:W-:-:S07]  /*f6f0*/  MOV R13, R8 ;  /* 0x00000008000d7202 */ /* 0x000fce0000000f00 */
[----:B-----5:R-:W-:Y:S05]  /*f700*/  WARPSYNC.COLLECTIVE R15, `(.L_x_323) ;  /* 0x000000000f087348 */ /* 0x020fea0003c00000 */
[----:B------:R0:W1:Y:S02]  /*f710*/  SHFL.IDX P6, R14, R13, R12, R11 ;  /* 0x0000000c0d0e7389 */ /* 0x00006400000c000b */
[----:B01---5:R-:W-:Y:S01]  /*f720*/  ENDCOLLECTIVE ;  /* 0x000000000000791b */ /* 0x023fe20003800000 */
.L_x_323:
[----:B------:R-:W-:Y:S05]  /*f730*/  BSYNC B0 ;  /* 0x0000000000007941 */ /* 0x000fea0003800000 */
.L_x_322:
[----:B------:R-:W-:Y:S05]  /*f740*/  BRA `(.L_x_324) ;  /* 0xffffffc000547947 */ /* 0x000fea000383ffff */
.L_x_259:
[----:B0-----:R0:W1:Y:S02]  /*f750*/  SYNCS.PHASECHK.TRANS64.TRYWAIT P0, [R7+URZ+0x30840], R2 ;  /* 0x03084002070075a7 */ /* 0x001064000800017f */
[----:B-1----:R-:W-:Y:S05]  /*f760*/  @!P0 NANOSLEEP.SYNCS 0x989680 ;  /* 0x009896800000895d */ /* 0x002fea0003900000 */
[----:B------:R-:W1:Y:S02]  /*f770*/  @!P0 SYNCS.PHASECHK.TRANS64 P0, [R7+URZ+0x30840], R2 ;  /* 0x03084002070085a7 */ /* 0x000e64000800007f */
[----:B-1----:R-:W-:Y:S05]  /*f780*/  @!P0 BRA `(.L_x_259) ;  /* 0xfffffffc00f08947 */ /* 0x002fea000383ffff */
[----:B------:R-:W-:Y:S05]  /*f790*/  BRA `(.L_x_325) ;  /* 0xffffffc000bc7947 */ /* 0x000fea000383ffff */
.L_x_260:
[----:B------:R-:W-:Y:S01]  /*f7a0*/  BSSY B0, `(.L_x_326) ;  /* 0x0000008000007945 */ /* 0x000fe20003800000 */
[----:B------:R-:W-:Y:S01]  /*f7b0*/  MOV R13, R0 ;  /* 0x00000000000d7202 */ /* 0x000fe20000000f00 */
[----:B------:R-:W-:Y:S02]  /*f7c0*/  IMAD.MOV.U32 R12, RZ, RZ, RZ ;  /* 0x000000ffff0c7224 */ /* 0x000fe400078e00ff */
[----:B------:R-:W-:Y:S02]  /*f7d0*/  IMAD.MOV.U32 R11, RZ, RZ, 0x181f ;  /* 0x0000181fff0b7424 */ /* 0x000fe400078e00ff */
[----:B------:R-:W-:-:S07]  /*f7e0*/  IMAD.MOV.U32 R15, RZ, RZ, -0x1 ;  /* 0xffffffffff0f7424 */ /* 0x000fce00078e00ff */
[----:B------:R-:W-:Y:S05]  /*f7f0*/  WARPSYNC.COLLECTIVE R15, `(.L_x_327) ;  /* 0x000000000f087348 */ /* 0x000fea0003c00000 */
[----:B------:R0:W1:Y:S02]  /*f800*/  SHFL.IDX P6, R14, R13, R12, R11 ;  /* 0x0000000c0d0e7389 */ /* 0x00006400000c000b */
[----:B01----:R-:W-:Y:S01]  /*f810*/  ENDCOLLECTIVE ;  /* 0x000000000000791b */ /* 0x003fe20003800000 */
.L_x_327:
[----:B------:R-:W-:Y:S05]  /*f820*/  BSYNC B0 ;  /* 0x0000000000007941 */ /* 0x000fea0003800000 */
.L_x_326:
[----:B------:R-:W-:Y:S01]  /*f830*/  IMAD.MOV.U32 R13, RZ, RZ, R4 ;  /* 0x000000ffff0d7224 */ /* 0x000fe200078e0004 */
[----:B------:R-:W-:Y:S01]  /*f840*/  MOV R15, 0xffffffff ;  /* 0xffffffff000f7802 */ /* 0x000fe20000000f00 */
[----:B------:R-:W-:Y:S01]  /*f850*/  IMAD.MOV.U32 R12, RZ, RZ, RZ ;  /* 0x000000ffff0c7224 */ /* 0x000fe200078e00ff */
[----:B------:R-:W-:Y:S01]  /*f860*/  MOV R2, R14 ;  /* 0x0000000e00027202 */ /* 0x000fe20000000f00 */
[----:B------:R-:W-:Y:S02]  /*f870*/  IMAD.MOV.U32 R11, RZ, RZ, 0x181f ;  /* 0x0000181fff0b7424 */ /* 0x000fe400078e00ff */
[----:B------:R-:W-:-:S07]  /*f880*/  @P0 IMAD R8, R5, 0x2, R22 ;  /* 0x0000000205080824 */ /* 0x000fce00078e0216 */
[----:B------:R-:W-:Y:S05]  /*f890*/  WARPSYNC.COLLECTIVE R15, `(.L_x_328) ;  /* 0x000000000f087348 */ /* 0x000fea0003c00000 */
[----:B------:R0:W1:Y:S02]  /*f8a0*/  SHFL.IDX P6, R14, R13, R12, R11 ;  /* 0x0000000c0d0e7389 */ /* 0x00006400000c000b */
[----:B01----:R-:W-:Y:S01]  /*f8b0*/  ENDCOLLECTIVE ;  /* 0x000000000000791b */ /* 0x003fe20003800000 */
.L_x_328:
[----:B------:R-:W-:Y:S01]  /*f8c0*/  MOV R13, R0 ;  /* 0x00000000000d7202 */ /* 0x000fe20000000f00 */
[----:B------:R-:W-:Y:S02]  /*f8d0*/  IMAD.MOV.U32 R12, RZ, RZ, 0x1 ;  /* 0x00000001ff0c7424 */ /* 0x000fe400078e00ff */
[----:B------:R-:W-:-:S07]  /*f8e0*/  IMAD.MOV.U32 R3, RZ, RZ, R14 ;  /* 0x000000ffff037224 */ /* 0x000fce00078e000e */
[----:B------:R-:W-:Y:S05]  /*f8f0*/  WARPSYNC.COLLECTIVE R15, `(.L_x_329) ;  /* 0x000000000f087348 */ /* 0x000fea0003c00000 */
[----:B------:R0:W1:Y:S02]  /*f900*/  SHFL.IDX P6, R14, R13, R12, R11 ;  /* 0x0000000c0d0e7389 */ /* 0x00006400000c000b */
[----:B01----:R-:W-:Y:S01]  /*f910*/  ENDCOLLECTIVE ;  /* 0x000000000000791b */ /* 0x003fe20003800000 */
.L_x_329:
[----:B------:R-:W-:-:S05]  /*f920*/  @P0 LEA R3, P1, R32, R3, 0x1 ;  /* 0x0000000320030211 */ /* 0x000fca00078208ff */
[----:B------:R-:W-:Y:S01]  /*f930*/  @P0 IMAD.X R2, RZ, RZ, R2, P1 ;  /* 0x000000ffff020224 */ /* 0x000fe200008e0602 */
[----:B------:R-:W-:-:S04]  /*f940*/  ISETP.GE.AND P1, PT, R6, 0x11, PT ;  /* 0x000000110600780c */ /* 0x000fc80003f26270 */
[----:B------:R-:W-:Y:S01]  /*f950*/  @P0 LOP3.LUT R3, R3, R2, RZ, 0x3c, !PT ;  /* 0x0000000203030212 */ /* 0x000fe200078e3cff */
[----:B------:R-:W-:-:S03]  /*f960*/  IMAD.MOV.U32 R13, RZ, RZ, R4 ;  /* 0x000000ffff0d7224 */ /* 0x000fc600078e0004 */
[----:B------:R-:W-:-:S04]  /*f970*/  @P0 LOP3.LUT R2, R3, R2, RZ, 0x3c, !PT ;  /* 0x0000000203020212 */ /* 0x000fc800078e3cff */
[----:B------:R-:W-:-:S05]  /*f980*/  @P0 LOP3.LUT R3, R3, R2, RZ, 0x3c, !PT ;  /* 0x0000000203030212 */ /* 0x000fca00078e3cff */
[----:B------:R-:W-:Y:S01]  /*f990*/  @!PT LDS RZ, [RZ] ;  /* 0x00000000fffff984 */ /* 0x000fe20000000800 */
[----:B------:R-:W-:Y:S01]  /*f9a0*/  @!PT LDS RZ, [RZ] ;  /* 0x00000000fffff984 */ /* 0x000fe20000000800 */
[----:B------:R-:W-:Y:S01]  /*f9b0*/  @!PT LDS RZ, [RZ] ;  /* 0x00000000fffff984 */ /* 0x000fe20000000800 */
[----:B------:R-:W-:Y:S04]  /*f9c0*/  @P0 LDGSTS.E.BYPASS.LTC128B.128 [R8+0x1e400], desc[UR36][R2.64], !P4 ;  /* 0x1e40000002080fae */ /* 0x000fe8000e101d64 */
[----:B------:R-:W-:Y:S04]  /*f9d0*/  @P0 LDGSTS.E.BYPASS.LTC128B.128 [R8+0x21400], desc[UR36][R2.64+0x80], !P3 ;  /* 0x2140008002080fae */ /* 0x000fe8000d901d64 */
[----:B------:R0:W-:Y:S02]  /*f9e0*/  @P0 LDGSTS.E.BYPASS.LTC128B.128 [R8+0x24400], desc[UR36][R2.64+0x100], !P2 ;  /* 0x2440010002080fae */ /* 0x0001e4000d101d64 */
[----:B0-----:R-:W-:-:S07]  /*f9f0*/  IMAD.MOV.U32 R2, RZ, RZ, R14 ;  /* 0x000000ffff027224 */ /* 0x001fce00078e000e */
[----:B------:R-:W-:Y:S05]  /*fa00*/  WARPSYNC.COLLECTIVE R15, `(.L_x_330) ;  /* 0x000000000f087348 */ /* 0x000fea0003c00000 */
[----:B------:R0:W1:Y:S02]  /*fa10*/  SHFL.IDX P6, R14, R13, R12, R11 ;  /* 0x0000000c0d0e7389 */ /* 0x00006400000c000b */
[----:B01----:R-:W-:Y:S01]  /*fa20*/  ENDCOLLECTIVE ;  /* 0x000000000000791b */ /* 0x003fe20003800000 */
.L_x_330:
[----:B------:R-:W-:Y:S02]  /*fa30*/  @P1 IMAD R8, R5, 0x2, R22 ;  /* 0x0000000205081824 */ /* 0x000fe400078e0216 */
[----:B------:R-:W-:Y:S01]  /*fa40*/  IMAD.MOV.U32 R13, RZ, RZ, R0 ;  /* 0x000000ffff0d7224 */ /* 0x000fe200078e0000 */
[----:B------:R-:W-:Y:S02]  /*fa50*/  MOV R12, 0x2 ;  /* 0x00000002000c7802 */ /* 0x000fe40000000f00 */
[----:B------:R-:W-:-:S07]  /*fa60*/  MOV R3, R14 ;  /* 0x0000000e00037202 */ /* 0x000fce0000000f00 */
[----:B------:R-:W-:Y:S05]  /*fa70*/  WARPSYNC.COLLECTIVE R15, `(.L_x_331) ;  /* 0x000000000f087348 */ /* 0x000fea0003c00000 */
[----:B------:R0:W1:Y:S02]  /*fa80*/  SHFL.IDX P6, R14, R13, R12, R11 ;  /* 0x0000000c0d0e7389 */ /* 0x00006400000c000b */
[----:B01----:R-:W-:Y:S01]  /*fa90*/  ENDCOLLECTIVE ;  /* 0x000000000000791b */ /* 0x003fe20003800000 */
.L_x_331:
[----:B------:R-:W-:-:S05]  /*faa0*/  @P1 LEA R3, P0, R32, R3, 0x1 ;  /* 0x0000000320031211 */ /* 0x000fca00078008ff */
[----:B------:R-:W-:-:S05]  /*fab0*/  @P1 IMAD.X R2, RZ, RZ, R2, P0 ;  /* 0x000000ffff021224 */ /* 0x000fca00000e0602 */
        /* <DEDUP_REMOVED lines=9> */
[----:B------:R0:W-:Y:S01]  /*fb50*/  @P1 LDGSTS.E.BYPASS.LTC128B.128 [R8+0x24c00], desc[UR36][R2.64+0x100], !P2 ;  /* 0x24c0010002081fae */ /* 0x0001e2000d101d64 */
[----:B------:R-:W-:Y:S01]  /*fb60*/  ISETP.GE.AND P1, PT, R6, 0x21, PT ;  /* 0x000000210600780c */ /* 0x000fe20003f26270 */
[----:B0-----:R-:W-:-:S12]  /*fb70*/  IMAD.MOV.U32 R2, RZ, RZ, R14 ;  /* 0x000000ffff027224 */ /* 0x001fd800078e000e */
[----:B------:R-:W-:Y:S05]  /*fb80*/  WARPSYNC.COLLECTIVE R15, `(.L_x_332) ;  /* 0x000000000f087348 */ /* 0x000fea0003c00000 */
[----:B------:R0:W1:Y:S02]  /*fb90*/  SHFL.IDX P6, R14, R13, R12, R11 ;  /* 0x0000000c0d0e7389 */ /* 0x00006400000c000b */
[----:B01----:R-:W-:Y:S01]  /*fba0*/  ENDCOLLECTIVE ;  /* 0x000000000000791b */ /* 0x003fe20003800000 */
.L_x_332:
[----:B------:R-:W-:Y:S02]  /*fbb0*/  @P1 IMAD R8, R5, 0x2, R22 ;  /* 0x0000000205081824 */ /* 0x000fe400078e0216 */
[----:B------:R-:W-:Y:S02]  /*fbc0*/  IMAD.MOV.U32 R13, RZ, RZ, R0 ;  /* 0x000000ffff0d7224 */ /* 0x000fe400078e0000 */
[----:B------:R-:W-:Y:S02]  /*fbd0*/  IMAD.MOV.U32 R12, RZ, RZ, 0x3 ;  /* 0x00000003ff0c7424 */ /* 0x000fe400078e00ff */
[----:B------:R-:W-:-:S07]  /*fbe0*/  IMAD.MOV.U32 R3, RZ, RZ, R14 ;  /* 0x000000ffff037224 */ /* 0x000fce00078e000e */
[----:B------:R-:W-:Y:S05]  /*fbf0*/  WARPSYNC.COLLECTIVE R15, `(.L_x_333) ;  /* 0x000000000f087348 */ /* 0x000fea0003c00000 */
[----:B------:R0:W1:Y:S02]  /*fc00*/  SHFL.IDX P6, R14, R13, R12, R11 ;  /* 0x0000000c0d0e7389 */ /* 0x00006400000c000b */
[----:B01----:R-:W-:Y:S01]  /*fc10*/  ENDCOLLECTIVE ;  /* 0x000000000000791b */ /* 0x003fe20003800000 */
.L_x_333:
[----:B------:R-:W-:-:S04]  /*fc20*/  @P1 LEA R3, P0, R32, R3, 0x1 ;  /* 0x0000000320031211 */ /* 0x000fc800078008ff */
[----:B------:R-:W-:-:S04]  /*fc30*/  @P1 IADD3.X R2, RZ, R2, RZ, P0, !PT ;  /* 0x00000002ff021210 */ /* 0x000fc800007fe4ff */
        /* <DEDUP_REMOVED lines=10> */
[----:B------:R-:W-:Y:S02]  /*fce0*/  ISETP.GE.AND P1, PT, R6, 0x31, PT ;  /* 0x000000310600780c */ /* 0x000fe40003f26270 */
[----:B0-----:R-:W-:-:S11]  /*fcf0*/  MOV R2, R14 ;  /* 0x0000000e00027202 */ /* 0x001fd60000000f00 */
[----:B------:R-:W-:Y:S05]  /*fd00*/  WARPSYNC.COLLECTIVE R15, `(.L_x_334) ;  /* 0x000000000f087348 */ /* 0x000fea0003c00000 */
[----:B------:R0:W1:Y:S02]  /*fd10*/  SHFL.IDX P6, R14, R13, R12, R11 ;  /* 0x0000000c0d0e7389 */ /* 0x00006400000c000b */
[----:B01----:R-:W-:Y:S01]  /*fd20*/  ENDCOLLECTIVE ;  /* 0x000000000000791b */ /* 0x003fe20003800000 */
.L_x_334:
[----:B------:R-:W-:Y:S01]  /*fd30*/  @P1 LEA R8, R5, R22, 0x1 ;  /* 0x0000001605081211 */ /* 0x000fe200078e08ff */
[----:B------:R-:W-:Y:S02]  /*fd40*/  IMAD.MOV.U32 R13, RZ, RZ, R0 ;  /* 0x000000ffff0d7224 */ /* 0x000fe400078e0000 */
[----:B------:R-:W-:Y:S02]  /*fd50*/  IMAD.MOV.U32 R12, RZ, RZ, 0x4 ;  /* 0x00000004ff0c7424 */ /* 0x000fe400078e00ff */
[----:B------:R-:W-:-:S07]  /*fd60*/  IMAD.MOV.U32 R3, RZ, RZ, R14 ;  /* 0x000000ffff037224 */ /* 0x000fce00078e000e */
[----:B------:R-:W-:Y:S05]  /*fd70*/  WARPSYNC.COLLECTIVE R15, `(.L_x_335) ;  /* 0x000000000f087348 */ /* 0x000fea0003c00000 */
[----:B------:R0:W1:Y:S02]  /*fd80*/  SHFL.IDX P6, R14, R13, R12, R11 ;  /* 0x0000000c0d0e7389 */ /* 0x00006400000c000b */
[----:B01----:R-:W-:Y:S01]  /*fd90*/  ENDCOLLECTIVE ;  /* 0x000000000000791b */ /* 0x003fe20003800000 */
.L_x_335:
[----:B------:R-:W-:-:S05]  /*fda0*/  @P1 LEA R3, P0, R32, R3, 0x1 ;  /* 0x0000000320031211 */ /* 0x000fca00078008ff */
[----:B------:R-:W-:-:S05]  /*fdb0*/  @P1 IMAD.X R2, RZ, RZ, R2, P0 ;  /* 0x000000ffff021224 */ /* 0x000fca00000e0602 */
[----:B------:R-:W-:Y:S02]  /*fdc0*/  @P1 LOP3.LUT R3, R3, R2, RZ, 0x3c, !PT ;  /* 0x0000000203031212 */ /* 0x000fe400078e3cff */
[----:B------:R-:W-:Y:S02]  /*fdd0*/  MOV R13, R4 ;  /* 0x00000004000d7202 */ /* 0x000fe40000000f00 */
        /* <DEDUP_REMOVED lines=13> */
.L_x_336:
[----:B------:R-:W-:Y:S01]  /*feb0*/  @P1 IMAD R8, R5, 0x2, R22 ;  /* 0x0000000205081824 */ /* 0x000fe200078e0216 */
[----:B------:R-:W-:Y:S01]  /*fec0*/  MOV R13, R0 ;  /* 0x00000000000d7202 */ /* 0x000fe20000000f00 */
[----:B------:R-:W-:Y:S02]  /*fed0*/  IMAD.MOV.U32 R12, RZ, RZ, 0x5 ;  /* 0x00000005ff0c7424 */ /* 0x000fe400078e00ff */
[----:B------:R-:W-:-:S07]  /*fee0*/  IMAD.MOV.U32 R3, RZ, RZ, R14 ;  /* 0x000000ffff037224 */ /* 0x000fce00078e000e */
[----:B------:R-:W-:Y:S05]  /*fef0*/  WARPSYNC.COLLECTIVE R15, `(.L_x_337) ;  /* 0x000000000f087348 */ /* 0x000fea0003c00000 */
[----:B------:R0:W1:Y:S02]  /*ff00*/  SHFL.IDX P6, R14, R13, R12, R11 ;  /* 0x0000000c0d0e7389 */ /* 0x00006400000c000b */
[----:B01----:R-:W-:Y:S01]  /*ff10*/  ENDCOLLECTIVE ;  /* 0x000000000000791b */ /* 0x003fe20003800000 */
.L_x_337:
[----:B------:R-:W-:-:S05]  /*ff20*/  @P1 LEA R3, P0, R32, R3, 0x1 ;  /* 0x0000000320031211 */ /* 0x000fca00078008ff */
[----:B------:R-:W-:-:S05]  /*ff30*/  @P1 IMAD.X R2, RZ, RZ, R2, P0 ;  /* 0x000000ffff021224 */ /* 0x000fca00000e0602 */
[----:B------:R-:W-:Y:S01]  /*ff40*/  @P1 LOP3.LUT R3, R3, R2, RZ, 0x3c, !PT ;  /* 0x0000000203031212 */ /* 0x000fe200078e3cff */
[----:B------:R-:W-:-:S03]  /*ff50*/  IMAD.MOV.U32 R13, RZ, RZ, R4 ;  /* 0x000000ffff0d7224 */ /* 0x000fc600078e0004 */
[----:B------:R-:W-:-:S04]  /*ff60*/  @P1 LOP3.LUT R2, R3, R2, RZ, 0x3c, !PT ;  /* 0x0000000203021212 */ /* 0x000fc800078e3cff */
[----:B------:R-:W-:Y:S01]  /*ff70*/  @P1 LOP3.LUT R3, R3, R2, RZ, 0x3c, !PT ;  /* 0x0000000203031212 */ /* 0x000fe200078e3cff */
[----:B------:R-:W-:-:S07]  /*ff80*/  IMAD.MOV.U32 R0, RZ, RZ, R14 ;  /* 0x000000ffff007224 */ /* 0x000fce00078e000e */
[----:B------:R-:W-:Y:S05]  /*ff90*/  WARPSYNC.COLLECTIVE R15, `(.L_x_338) ;  /* 0x000000000f087348 */ /* 0x000fea0003c00000 */
[----:B------:R0:W1:Y:S02]  /*ffa0*/  SHFL.IDX P6, R14, R13, R12, R11 ;  /* 0x0000000c0d0e7389 */ /* 0x00006400000c000b */
[----:B01----:R-:W-:Y:S01]  /*ffb0*/  ENDCOLLECTIVE ;  /* 0x000000000000791b */ /* 0x003fe20003800000 */
.L_x_338:
[----:B------:R-:W-:Y:S01]  /*ffc0*/  @!PT LDS RZ, [RZ] ;  /* 0x00000000fffff984 */ /* 0x000fe20000000800 */
[----:B------:R-:W-:Y:S01]  /*ffd0*/  @!PT LDS RZ, [RZ] ;  /* 0x00000000fffff984 */ /* 0x000fe20000000800 */
[----:B------:R-:W-:Y:S01]  /*ffe0*/  @!PT LDS RZ, [RZ] ;  /* 0x00000000fffff984 */ /* 0x000fe20000000800 */
[----:B------:R-:W-:Y:S04]  /*fff0*/  @P1 LDGSTS.E.BYPASS.LTC128B.128 [R8+0x20400], desc[UR36][R2.64], !P4 ;  /* 0x2040000002081fae */ /* 0x000fe8000e101d64 */
[----:B------:R-:W-:Y:S04]  /*10000*/  @P1 LDGSTS.E.BYPASS.LTC128B.128 [R8+0x23400], desc[UR36][R2.64+0x80], !P3 ;  /* 0x2340008002081fae */ /* 0x000fe8000d901d64 */
[----:B------:R0:W-:Y:S02]  /*10010*/  @P1 LDGSTS.E.BYPASS.LTC128B.128 [R8+0x26400], desc[UR36][R2.64+0x100], !P2 ;  /* 0x2640010002081fae */ /* 0x0001e4000d101d64 */
[----:B0-----:R-:W-:Y:S01]  /*10020*/  MOV R2, R14 ;  /* 0x0000000e00027202 */ /* 0x001fe20000000f00 */
[----:B------:R-:W-:Y:S06]  /*10030*/  BRA `(.L_x_339) ;  /* 0xffffffc0000c7947 */ /* 0x000fec000383ffff */
.L_x_265:
[----:B------:R-:W-:Y:S01]  /*10040*/  IMAD.MOV.U32 R13, RZ, RZ, R5 ;  /* 0x000000ffff0d7224 */ /* 0x000fe200078e0005 */
[----:B------:R-:W-:Y:S01]  /*10050*/  MOV R15, 0xffffffff ;  /* 0xffffffff000f7802 */ /* 0x000fe20000000f00 */
[----:B------:R-:W-:Y:S02]  /*10060*/  IMAD.MOV.U32 R12, RZ, RZ, RZ ;  /* 0x000000ffff0c7224 */ /* 0x000fe400078e00ff */
[----:B------:R-:W-:Y:S02]  /*10070*/  IMAD.MOV.U32 R11, RZ, RZ, 0x181f ;  /* 0x0000181fff0b7424 */ /* 0x000fe400078e00ff */
[----:B-----5:R-:W-:Y:S02]  /*10080*/  IMAD R6, R17, R6, RZ ;  /* 0x0000000611067224 */ /* 0x020fe400078e02ff */
[----:B------:R-:W-:-:S07]  /*10090*/  IMAD.IADD R4, R10, 0x1, R4 ;  /* 0x000000010a047824 */ /* 0x000fce00078e0204 */
[----:B------:R-:W-:Y:S05]  /*100a0*/  WARPSYNC.COLLECTIVE R15, `(.L_x_340) ;  /* 0x000000000f087348 */ /* 0x000fea0003c00000 */
[----:B------:R0:W1:Y:S02]  /*100b0*/  SHFL.IDX P6, R14, R13, R12, R11 ;  /* 0x0000000c0d0e7389 */ /* 0x00006400000c000b */
[----:B01----:R-:W-:Y:S01]  /*100c0*/  ENDCOLLECTIVE ;  /* 0x000000000000791b */ /* 0x003fe20003800000 */
.L_x_340:
[C---:B------:R-:W-:Y:S01]  /*100d0*/  VIADD R7, R4.reuse, 0x10 ;  /* 0x0000001004077836 */ /* 0x040fe20000000000 */
[----:B------:R-:W-:Y:S01]  /*100e0*/  ISETP.GE.AND P1, PT, R4, R6, PT ;  /* 0x000000060400720c */ /* 0x000fe20003f26270 */
[----:B------:R-:W-:Y:S02]  /*100f0*/  IMAD.MOV.U32 R13, RZ, RZ, R0 ;  /* 0x000000ffff0d7224 */ /* 0x000fe400078e0000 */
[----:B------:R-:W-:-:S10]  /*10100*/  IMAD.MOV.U32 R2, RZ, RZ, R14 ;  /* 0x000000ffff027224 */ /* 0x000fd400078e000e */
[----:B------:R-:W-:Y:S05]  /*10110*/  WARPSYNC.COLLECTIVE R15, `(.L_x_341) ;  /* 0x000000000f087348 */ /* 0x000fea0003c00000 */
[----:B------:R0:W1:Y:S02]  /*10120*/  SHFL.IDX P6, R14, R13, R12, R11 ;  /* 0x0000000c0d0e7389 */ /* 0x00006400000c000b */
[----:B01----:R-:W-:Y:S01]  /*10130*/  ENDCOLLECTIVE ;  /* 0x000000000000791b */ /* 0x003fe20003800000 */
.L_x_341:
[----:B------:R-:W-:Y:S01]  /*10140*/  IMAD.MOV.U32 R13, RZ, RZ, R5 ;  /* 0x000000ffff0d7224 */ /* 0x000fe200078e0005 */
[----:B------:R-:W-:Y:S02]  /*10150*/  MOV R12, 0x1 ;  /* 0x00000001000c7802 */ /* 0x000fe40000000f00 */
[----:B------:R-:W-:-:S04]  /*10160*/  @!P1 LEA R14, P4, R32, R14, 0x1 ;  /* 0x0000000e200e9211 */ /* 0x000fc800078808ff */
[----:B------:R-:W-:Y:S01]  /*10170*/  @!P1 IADD3.X R3, RZ, R2, RZ, P4, !PT ;  /* 0x00000002ff039210 */ /* 0x000fe200027fe4ff */
[----:B------:R-:W-:-:S08]  /*10180*/  @!P1 IMAD.MOV.U32 R2, RZ, RZ, R14 ;  /* 0x000000ffff029224 */ /* 0x000fd000078e000e */
[----:B------:R-:W-:Y:S05]  /*10190*/  WARPSYNC.COLLECTIVE R15, `(.L_x_342) ;  /* 0x000000000f087348 */ /* 0x000fea0003c00000 */
[----:B------:R0:W1:Y:S02]  /*101a0*/  SHFL.IDX P6, R14, R13, R12, R11 ;  /* 0x0000000c0d0e7389 */ /* 0x00006400000c000b */
[----:B01----:R-:W-:Y:S01]  /*101b0*/  ENDCOLLECTIVE ;  /* 0x000000000000791b */ /* 0x003fe20003800000 */
.L_x_342:
[----:B------:R-:W-:Y:S01]  /*101c0*/  @!PT LDS RZ, [RZ] ;  /* 0x00000000fffff984 */ /* 0x000fe20000000800 */
[----:B------:R-:W-:Y:S01]  /*101d0*/  @!PT LDS RZ, [RZ] ;  /* 0x00000000fffff984 */ /* 0x000fe20000000800 */
[----:B------:R-:W-:Y:S01]  /*101e0*/  @!PT LDS RZ, [RZ] ;  /* 0x00000000fffff984 */ /* 0x000fe20000000800 */
[----:B------:R-:W-:Y:S04]  /*101f0*/  @!P1 LDGSTS.E.BYPASS.LTC128B.128 [R37+0x12400], desc[UR36][R2.64], !P3 ;  /* 0x1240000002259fae */ /* 0x000fe8000d901d64 */
[----:B------:R-:W-:Y:S04]  /*10200*/  @!P1 LDGSTS.E.BYPASS.LTC128B.128 [R37+0x16400], desc[UR36][R2.64+0x80], !P2 ;  /* 0x1640008002259fae */ /* 0x000fe8000d101d64 */
[----:B------:R0:W-:Y:S01]  /*10210*/  @!P1 LDGSTS.E.BYPASS.LTC128B.128 [R37+0x1a400], desc[UR36][R2.64+0x100], !P0 ;  /* 0x1a40010002259fae */ /* 0x0001e2000c101d64 */
[----:B------:R-:W-:Y:S01]  /*10220*/  ISETP.GE.AND P1, PT, R7, R6, PT ;  /* 0x000000060700720c */ /* 0x000fe20003f26270 */
[----:B------:R-:W-:-:S02]  /*10230*/  IMAD.MOV.U32 R13, RZ, RZ, R0 ;  /* 0x000000ffff0d7224 */ /* 0x000fc400078e0000 */
[----:B0-----:R-:W-:-:S10]  /*10240*/  IMAD.MOV.U32 R2, RZ, RZ, R14 ;  /* 0x000000ffff027224 */ /* 0x001fd400078e000e */
[----:B------:R-:W-:Y:S05]  /*10250*/  WARPSYNC.COLLECTIVE R15, `(.L_x_343) ;  /* 0x000000000f087348 */ /* 0x000fea0003c00000 */
[----:B------:R0:W1:Y:S02]  /*10260*/  SHFL.IDX P6, R14, R13, R12, R11 ;  /* 0x0000000c0d0e7389 */ /* 0x00006400000c000b */
[----:B01----:R-:W-:Y:S01]  /*10270*/  ENDCOLLECTIVE ;  /* 0x000000000000791b */ /* 0x003fe20003800000 */
.L_x_343:
[----:B------:R-:W-:Y:S01]  /*10280*/  IMAD.MOV.U32 R13, RZ, RZ, R5 ;  /* 0x000000ffff0d7224 */ /* 0x000fe200078e0005 */
[----:B------:R-:W-:Y:S02]  /*10290*/  MOV R12, 0x2 ;  /* 0x00000002000c7802 */ /* 0x000fe40000000f00 */
[----:B------:R-:W-:-:S05]  /*102a0*/  @!P1 LEA R14, P4, R32, R14, 0x1 ;  /* 0x0000000e200e9211 */ /* 0x000fca00078808ff */
[----:B------:R-:W-:Y:S01]  /*102b0*/  @!P1 IMAD.X R7, RZ, RZ, R2, P4 ;  /* 0x000000ffff079224 */ /* 0x000fe200020e0602 */
[----:B------:R-:W-:-:S07]  /*102c0*/  @!P1 MOV R2, R14 ;  /* 0x0000000e00029202 */ /* 0x000fce0000000f00 */
[----:B------:R-:W-:Y:S05]  /*102d0*/  WARPSYNC.COLLECTIVE R15, `(.L_x_344) ;  /* 0x000000000f087348 */ /* 0x000fea0003c00000 */
[----:B------:R0:W1:Y:S02]  /*102e0*/  SHFL.IDX P6, R14, R13, R12, R11 ;  /* 0x0000000c0d0e7389 */ /* 0x00006400000c000b */
[----:B01----:R-:W-:Y:S01]  /*102f0*/  ENDCOLLECTIVE ;  /* 0x000000000000791b */ /* 0x003fe20003800000 */
.L_x_344:
[----:B------:R-:W-:Y:S02]  /*10300*/  @!P1 IMAD.MOV.U32 R3, RZ, RZ, R7 ;  /* 0x000000ffff039224 */ /* 0x000fe400078e0007 */
[----:B------:R-:W-:-:S03]  /*10310*/  VIADD R7, R4, 0x20 ;  /* 0x0000002004077836 */ /* 0x000fc60000000000 */
[----:B------:R-:W-:Y:S01]  /*10320*/  @!PT LDS RZ, [RZ] ;  /* 0x00000000fffff984 */ /* 0x000fe20000000800 */
[----:B------:R-:W-:Y:S01]  /*10330*/  @!PT LDS RZ, [RZ] ;  /* 0x00000000fffff984 */ /* 0x000fe20000000800 */
[----:B------:R-:W-:Y:S01]  /*10340*/  @!PT LDS RZ, [RZ] ;  /* 0x00000000fffff984 */ /* 0x000fe20000000800 */
[----:B------:R-:W-:Y:S04]  /*10350*/  @!P1 LDGSTS.E.BYPASS.LTC128B.128 [R37+0x12c00], desc[UR36][R2.64], !P3 ;  /* 0x12c0000002259fae */ /* 0x000fe8000d901d64 */
[----:B------:R-:W-:Y:S01]  /*10360*/  @!P1 LDGSTS.E.BYPASS.LTC128B.128 [R37+0x16c00], desc[UR36][R2.64+0x80], !P2 ;  /* 0x16c0008002259fae */ /* 0x000fe2000d101d64 */
[----:B------:R-:W-:-:S03]  /*10370*/  IMAD.MOV.U32 R13, RZ, RZ, R0 ;  /* 0x000000ffff0d7224 */ /* 0x000fc600078e0000 */
[----:B------:R0:W-:Y:S01]  /*10380*/  @!P1 LDGSTS.E.BYPASS.LTC128B.128 [R37+0x1ac00], desc[UR36][R2.64+0x100], !P0 ;  /* 0x1ac0010002259fae */ /* 0x0001e2000c101d64 */
[----:B------:R-:W-:Y:S01]  /*10390*/  ISETP.GE.AND P1, PT, R7, R6, PT ;  /* 0x000000060700720c */ /* 0x000fe20003f26270 */
[----:B0-----:R-:W-:-:S12]  /*103a0*/  IMAD.MOV.U32 R2, RZ, RZ, R14 ;  /* 0x000000ffff027224 */ /* 0x001fd800078e000e */
[----:B------:R-:W-:Y:S05]  /*103b0*/  WARPSYNC.COLLECTIVE R15, `(.L_x_345) ;  /* 0x000000000f087348 */ /* 0x000fea0003c00000 */
[----:B------:R0:W1:Y:S02]  /*103c0*/  SHFL.IDX P6, R14, R13, R12, R11 ;  /* 0x0000000c0d0e7389 */ /* 0x00006400000c000b */
[----:B01----:R-:W-:Y:S01]  /*103d0*/  ENDCOLLECTIVE ;  /* 0x000000000000791b */ /* 0x003fe20003800000 */
.L_x_345:
        /* <DEDUP_REMOVED lines=8> */
.L_x_346:
        /* <DEDUP_REMOVED lines=14> */
.L_x_347:
        /* <DEDUP_REMOVED lines=8> */
.L_x_348:
        /* <DEDUP_REMOVED lines=14> */
.L_x_349:
        /* <DEDUP_REMOVED lines=8> */
.L_x_350:
        /* <DEDUP_REMOVED lines=14> */
.L_x_351:
        /* <DEDUP_REMOVED lines=8> */
.L_x_352:
        /* <DEDUP_REMOVED lines=14> */
.L_x_353:
[----:B------:R-:W-:Y:S02]  /*10960*/  IMAD.MOV.U32 R13, RZ, RZ, R5 ;  /* 0x000000ffff0d7224 */ /* 0x000fe400078e0005 */
[----:B------:R-:W-:Y:S01]  /*10970*/  IMAD.MOV.U32 R12, RZ, RZ, 0x7 ;  /* 0x00000007ff0c7424 */ /* 0x000fe200078e00ff */
[----:B------:R-:W-:-:S05]  /*10980*/  @!P1 LEA R14, P4, R32, R14, 0x1 ;  /* 0x0000000e200e9211 */ /* 0x000fca00078808ff */
[----:B------:R-:W-:Y:S01]  /*10990*/  @!P1 IMAD.X R7, RZ, RZ, R2, P4 ;  /* 0x000000ffff079224 */ /* 0x000fe200020e0602 */
[----:B------:R-:W-:-:S07]  /*109a0*/  @!P1 MOV R2, R14 ;  /* 0x0000000e00029202 */ /* 0x000fce0000000f00 */
[----:B------:R-:W-:Y:S05]  /*109b0*/  WARPSYNC.COLLECTIVE R15, `(.L_x_354) ;  /* 0x000000000f087348 */ /* 0x000fea0003c00000 */
[----:B------:R0:W1:Y:S02]  /*109c0*/  SHFL.IDX P6, R14, R13, R12, R11 ;  /* 0x0000000c0d0e7389 */ /* 0x00006400000c000b */
[----:B01----:R-:W-:Y:S01]  /*109d0*/  ENDCOLLECTIVE ;  /* 0x000000000000791b */ /* 0x003fe20003800000 */
.L_x_354:
        /* <DEDUP_REMOVED lines=8> */
[----:B------:R-:W-:-:S07]  /*10a60*/  MOV R5, R14 ;  /* 0x0000000e00057202 */ /* 0x000fce0000000f00 */
[----:B0-----:R-:W-:Y:S05]  /*10a70*/  WARPSYNC.COLLECTIVE R15, `(.L_x_355) ;  /* 0x000000000f087348 */ /* 0x001fea0003c00000 */
[----:B------:R1:W2:Y:S02]  /*10a80*/  SHFL.IDX P6, R14, R13, R12, R11 ;  /* 0x0000000c0d0e7389 */ /* 0x0002a400000c000b */
[----:B012---:R-:W-:Y:S01]  /*10a90*/  ENDCOLLECTIVE ;  /* 0x000000000000791b */ /* 0x007fe20003800000 */
.L_x_355:
[----:B------:R-:W-:Y:S05]  /*10aa0*/  BRA `(.L_x_356) ;  /* 0xffffffc000707947 */ /* 0x000fea000383ffff */
.L_x_270:
[----:B0-----:R0:W1:Y:S02]  /*10ab0*/  SYNCS.PHASECHK.TRANS64.TRYWAIT P0, [R22+URZ+0x30820], R3 ;  /* 0x03082003160075a7 */ /* 0x001064000800017f */
[----:B-1----:R-:W-:Y:S05]  /*10ac0*/  @!P0 NANOSLEEP.SYNCS 0x989680 ;  /* 0x009896800000895d */ /* 0x002fea0003900000 */
[----:B------:R-:W1:Y:S02]  /*10ad0*/  @!P0 SYNCS.PHASECHK.TRANS64 P0, [R22+URZ+0x30820], R3 ;  /* 0x03082003160085a7 */ /* 0x000e64000800007f */
[----:B-1----:R-:W-:Y:S05]  /*10ae0*/  @!P0 BRA `(.L_x_270) ;  /* 0xfffffffc00f08947 */ /* 0x002fea000383ffff */
[----:B------:R-:W-:Y:S05]  /*10af0*/  BRA `(.L_x_357) ;  /* 0xffffffc000e07947 */ /* 0x000fea000383ffff */
.L_x_275:
[----:B0-----:R0:W1:Y:S02]  /*10b00*/  SYNCS.PHASECHK.TRANS64.TRYWAIT P0, [R7+URZ+0x30840], R2 ;  /* 0x03084002070075a7 */ /* 0x001064000800017f */
[----:B-1----:R-:W-:Y:S05]  /*10b10*/  @!P0 NANOSLEEP.SYNCS 0x989680 ;  /* 0x009896800000895d */ /* 0x002fea0003900000 */
[----:B------:R-:W1:Y:S02]  /*10b20*/  @!P0 SYNCS.PHASECHK.TRANS64 P0, [R7+URZ+0x30840], R2 ;  /* 0x03084002070085a7 */ /* 0x000e64000800007f */
[----:B-1----:R-:W-:Y:S05]  /*10b30*/  @!P0 BRA `(.L_x_275) ;  /* 0xfffffffc00f08947 */ /* 0x002fea000383ffff */
[----:B------:R-:W-:Y:S05]  /*10b40*/  BRA `(.L_x_358) ;  /* 0xffffffc400c47947 */ /* 0x000fea000383ffff */
.L_x_276:
        /* <DEDUP_REMOVED lines=8> */
.L_x_360:
[----:B------:R-:W-:Y:S05]  /*10bd0*/  BSYNC B1 ;  /* 0x0000000000017941 */ /* 0x000fea0003800000 */
.L_x_359:
[----:B------:R-:W-:Y:S01]  /*10be0*/  IMAD.MOV.U32 R13, RZ, RZ, R8 ;  /* 0x000000ffff0d7224 */ /* 0x000fe200078e0008 */
[----:B------:R-:W-:Y:S01]  /*10bf0*/  MOV R12, RZ ;  /* 0x000000ff000c7202 */ /* 0x000fe20000000f00 */
[----:B------:R-:W-:Y:S01]  /*10c00*/  IMAD.MOV.U32 R11, RZ, RZ, 0x181f ;  /* 0x0000181fff0b7424 */ /* 0x000fe200078e00ff */
[----:B------:R-:W-:Y:S01]  /*10c10*/  LOP3.LUT R23, R23, 0xfffffeff, RZ, 0xc0, !PT ;  /* 0xfffffeff17177812 */ /* 0x000fe200078ec0ff */
[----:B------:R-:W-:Y:S01]  /*10c20*/  IMAD.MOV.U32 R15, RZ, RZ, -0x1 ;  /* 0xffffffffff0f7424 */ /* 0x000fe200078e00ff */
[----:B------:R-:W-:Y:S01]  /*10c30*/  SHF.L.U32 R4, R32, 0x1, RZ ;  /* 0x0000000120047819 */ /* 0x000fe200000006ff */
[----:B------:R-:W-:Y:S01]  /*10c40*/  IMAD.MOV.U32 R3, RZ, RZ, R14 ;  /* 0x000000ffff037224 */ /* 0x000fe200078e000e */
[----:B------:R-:W-:Y:S01]  /*10c50*/  @P1 LOP3.LUT R23, R23, 0x100, RZ, 0xfc, !PT ;  /* 0x0000010017171812 */ /* 0x000fe200078efcff */
[----:B------:R-:W-:-:S07]  /*10c60*/  IMAD R5, R5, 0x2, R22 ;  /* 0x0000000205057824 */ /* 0x000fce00078e0216 */
[----:B------:R-:W-:Y:S05]  /*10c70*/  WARPSYNC.COLLECTIVE R15, `(.L_x_361) ;  /* 0x000000000f087348 */ /* 0x000fea0003c00000 */
[----:B------:R0:W1:Y:S02]  /*10c80*/  SHFL.IDX P6, R14, R13, R12, R11 ;  /* 0x0000000c0d0e7389 */ /* 0x00006400000c000b */
[----:B01----:R-:W-:Y:S01]  /*10c90*/  ENDCOLLECTIVE ;  /* 0x000000000000791b */ /* 0x003fe20003800000 */
.L_x_361:
[----:B------:R-:W-:Y:S01]  /*10ca0*/  LOP3.LUT P1, RZ, R23, 0x4, RZ, 0xc0, !PT ;  /* 0x0000000417ff7812 */ /* 0x000fe2000782c0ff */
[----:B------:R-:W-:Y:S01]  /*10cb0*/  IMAD.MOV.U32 R13, RZ, RZ, R6 ;  /* 0x000000ffff0d7224 */ /* 0x000fe200078e0006 */
[----:B------:R-:W-:Y:S01]  /*10cc0*/  MOV R12, 0x1 ;  /* 0x00000001000c7802 */ /* 0x000fe20000000f00 */
[----:B------:R-:W-:-:S10]  /*10cd0*/  IMAD.MOV.U32 R2, RZ, RZ, R14 ;  /* 0x000000ffff027224 */ /* 0x000fd400078e000e */
[----:B------:R-:W-:Y:S05]  /*10ce0*/  WARPSYNC.COLLECTIVE R15, `(.L_x_362) ;  /* 0x000000000f087348 */ /* 0x000fea0003c00000 */
[----:B------:R0:W1:Y:S02]  /*10cf0*/  SHFL.IDX P6, R14, R13, R12, R11 ;  /* 0x0000000c0d0e7389 */ /* 0x00006400000c000b */
[----:B01----:R-:W-:Y:S01]  /*10d00*/  ENDCOLLECTIVE ;  /* 0x000000000000791b */ /* 0x003fe20003800000 */
.L_x_362:
[----:B------:R-:W-:-:S05]  /*10d10*/  IADD3 R2, P0, R2, R4, RZ ;  /* 0x0000000402027210 */ /* 0x000fca0007f1e0ff */
[----:B------:R-:W-:-:S05]  /*10d20*/  IMAD.X R3, RZ, RZ, R3, P0 ;  /* 0x000000ffff037224 */ /* 0x000fca00000e0603 */
[----:B------:R-:W-:Y:S01]  /*10d30*/  @!PT LDS RZ, [RZ] ;  /* 0x00000000fffff984 */ /* 0x000fe20000000800 */
[----:B------:R-:W-:Y:S01]  /*10d40*/  @!PT LDS RZ, [RZ] ;  /* 0x00000000fffff984 */ /* 0x000fe20000000800 */
[----:B------:R-:W-:Y:S01]  /*10d50*/  @!PT LDS RZ, [RZ] ;  /* 0x00000000fffff984 */ /* 0x000fe20000000800 */
[----:B------:R-:W-:Y:S01]  /*10d60*/  LDGSTS.E.BYPASS.LTC128B.128 [R5+0x1e400], desc[UR36][R2.64], !P1 ;  /* 0x1e40000002057fae */ /* 0x000fe2000c901d64 */
[----:B------:R-:W-:-:S03]  /*10d70*/  IMAD.MOV.U32 R13, RZ, RZ, R8 ;  /* 0x000000ffff0d7224 */ /* 0x000fc600078e0008 */
[----:B------:R-:W-:Y:S04]  /*10d80*/  LDGSTS.E.BYPASS.LTC128B.128 [R5+0x21400], desc[UR36][R2.64+0x80], !P5 ;  /* 0x2140008002057fae */ /* 0x000fe8000e901d64 */
[----:B------:R0:W-:Y:S02]  /*10d90*/  LDGSTS.E.BYPASS.LTC128B.128 [R5+0x24400], desc[UR36][R2.64+0x100], !P4 ;  /* 0x2440010002057fae */ /* 0x0001e4000e101d64 */
[----:B0-----:R-:W-:-:S07]  /*10da0*/  IMAD.MOV.U32 R3, RZ, RZ, R14 ;  /* 0x000000ffff037224 */ /* 0x001fce00078e000e */
[----:B------:R-:W-:Y:S05]  /*10db0*/  WARPSYNC.COLLECTIVE R15, `(.L_x_363) ;  /* 0x000000000f087348 */ /* 0x000fea0003c00000 */
[----:B------:R0:W1:Y:S02]  /*10dc0*/  SHFL.IDX P6, R14, R13, R12, R11 ;  /* 0x0000000c0d0e7389 */ /* 0x00006400000c000b */
[----:B01----:R-:W-:Y:S01]  /*10dd0*/  ENDCOLLECTIVE ;  /* 0x000000000000791b */ /* 0x003fe20003800000 */
.L_x_363:
[----:B------:R-:W-:Y:S02]  /*10de0*/  IMAD.MOV.U32 R13, RZ, RZ, R6 ;  /* 0x000000ffff0d7224 */ /* 0x000fe400078e0006 */
[----:B------:R-:W-:Y:S02]  /*10df0*/  IMAD.MOV.U32 R12, RZ, RZ, 0x2 ;  /* 0x00000002ff0c7424 */ /* 0x000fe400078e00ff */
[----:B------:R-:W-:-:S07]  /*10e00*/  IMAD.MOV.U32 R2, RZ, RZ, R14 ;  /* 0x000000ffff027224 */ /* 0x000fce00078e000e */
[----:B------:R-:W-:Y:S05]  /*10e10*/  WARPSYNC.COLLECTIVE R15, `(.L_x_364) ;  /* 0x000000000f087348 */ /* 0x000fea0003c00000 */
[----:B------:R0:W1:Y:S02]  /*10e20*/  SHFL.IDX P6, R14, R13, R12, R11 ;  /* 0x0000000c0d0e7389 */ /* 0x00006400000c000b */
[----:B01----:R-:W-:Y:S01]  /*10e30*/  ENDCOLLECTIVE ;  /* 0x000000000000791b */ /* 0x003fe20003800000 */
.L_x_364:
[----:B------:R-:W-:-:S04]  /*10e40*/  IADD3 R2, P0, R2, R4, RZ ;  /* 0x0000000402027210 */ /* 0x000fc80007f1e0ff */
[----:B------:R-:W-:-:S05]  /*10e50*/  IADD3.X R3, RZ, R3, RZ, P0, !PT ;  /* 0x00000003ff037210 */ /* 0x000fca00007fe4ff */
[----:B------:R-:W-:Y:S01]  /*10e60*/  @!PT LDS RZ, [RZ] ;  /* 0x00000000fffff984 */ /* 0x000fe20000000800 */
[----:B------:R-:W-:Y:S01]  /*10e70*/  @!PT LDS RZ, [RZ] ;  /* 0x00000000fffff984 */ /* 0x000fe20000000800 */
[----:B------:R-:W-:Y:S01]  /*10e80*/  @!PT LDS RZ, [RZ] ;  /* 0x00000000fffff984 */ /* 0x000fe20000000800 */
[----:B------:R0:W-:Y:S01]  /*10e90*/  LDGSTS.E.BYPASS.LTC128B.128 [R5+0x1ec00], desc[UR36][R2.64], !P1 ;  /* 0x1ec0000002057fae */ /* 0x0001e2000c901d64 */
[----:B------:R-:W-:-:S03]  /*10ea0*/  MOV R13, R8 ;  /* 0x00000008000d7202 */ /* 0x000fc60000000f00 */
[----:B------:R0:W-:Y:S04]  /*10eb0*/  LDGSTS.E.BYPASS.LTC128B.128 [R5+0x21c00], desc[UR36][R2.64+0x80], !P5 ;  /* 0x21c0008002057fae */ /* 0x0001e8000e901d64 */
[----:B------:R0:W-:Y:S01]  /*10ec0*/  LDGSTS.E.BYPASS.LTC128B.128 [R5+0x24c00], desc[UR36][R2.64+0x100], !P4 ;  /* 0x24c0010002057fae */ /* 0x0001e2000e101d64 */
[----:B------:R-:W-:-:S07]  /*10ed0*/  IMAD.MOV.U32 R35, RZ, RZ, R14 ;  /* 0x000000ffff237224 */ /* 0x000fce00078e000e */
[----:B0-----:R-:W-:Y:S05]  /*10ee0*/  WARPSYNC.COLLECTIVE R15, `(.L_x_365) ;  /* 0x000000000f087348 */ /* 0x001fea0003c00000 */
[----:B------:R1:W2:Y:S02]  /*10ef0*/  SHFL.IDX P6, R14, R13, R12, R11 ;  /* 0x0000000c0d0e7389 */ /* 0x0002a400000c000b */
[----:B012---:R-:W-:Y:S01]  /*10f00*/  ENDCOLLECTIVE ;  /* 0x000000000000791b */ /* 0x007fe20003800000 */
.L_x_365:
[----:B------:R-:W-:Y:S01]  /*10f10*/  IMAD.MOV.U32 R13, RZ, RZ, R6 ;  /* 0x000000ffff0d7224 */ /* 0x000fe200078e0006 */
[----:B------:R-:W-:Y:S01]  /*10f20*/  MOV R12, 0x3 ;  /* 0x00000003000c7802 */ /* 0x000fe20000000f00 */
[----:B------:R-:W-:-:S07]  /*10f30*/  IMAD.MOV.U32 R2, RZ, RZ, R14 ;  /* 0x000000ffff027224 */ /* 0x000fce00078e000e */
[----:B------:R-:W-:Y:S05]  /*10f40*/  WARPSYNC.COLLECTIVE R15, `(.L_x_366) ;  /* 0x000000000f087348 */ /* 0x000fea0003c00000 */
[----:B------:R0:W1:Y:S02]  /*10f50*/  SHFL.IDX P6, R14, R13, R12, R11 ;  /* 0x0000000c0d0e7389 */ /* 0x00006400000c000b */
[----:B01----:R-:W-:Y:S01]  /*10f60*/  ENDCOLLECTIVE ;  /* 0x000000000000791b */ /* 0x003fe20003800000 */
.L_x_366:
[----:B------:R-:W-:-:S05]  /*10f70*/  IADD3 R2, P0, R2, R4, RZ ;  /* 0x0000000402027210 */ /* 0x000fca0007f1e0ff */
[----:B------:R-:W-:-:S05]  /*10f80*/  IMAD.X R3, RZ, RZ, R35, P0 ;  /* 0x000000ffff037224 */ /* 0x000fca00000e0623 */
[----:B------:R-:W-:Y:S01]  /*10f90*/  @!PT LDS RZ, [RZ] ;  /* 0x00000000fffff984 */ /* 0x000fe20000000800 */
[----:B------:R-:W-:Y:S01]  /*10fa0*/  @!PT LDS RZ, [RZ] ;  /* 0x00000000fffff984 */ /* 0x000fe20000000800 */
[----:B------:R-:W-:Y:S01]  /*10fb0*/  @!PT LDS RZ, [RZ] ;  /* 0x00000000fffff984 */ /* 0x000fe20000000800 */
[----:B------:R0:W-:Y:S01]  /*10fc0*/  LDGSTS.E.BYPASS.LTC128B.128 [R5+0x1f400], desc[UR36][R2.64], !P1 ;  /* 0x1f40000002057fae */ /* 0x0001e2000c901d64 */
[----:B------:R-:W-:-:S03]  /*10fd0*/  IMAD.MOV.U32 R13, RZ, RZ, R8 ;  /* 0x000000ffff0d7224 */ /* 0x000fc600078e0008 */
[----:B------:R0:W-:Y:S04]  /*10fe0*/  LDGSTS.E.BYPASS.LTC128B.128 [R5+0x22400], desc[UR36][R2.64+0x80], !P5 ;  /* 0x2240008002057fae */ /* 0x0001e8000e901d64 */
[----:B------:R0:W-:Y:S01]  /*10ff0*/  LDGSTS.E.BYPASS.LTC128B.128 [R5+0x25400], desc[UR36][R2.64+0x100], !P4 ;  /* 0x2540010002057fae */ /* 0x0001e2000e101d64 */
[----:B------:R-:W-:-:S07]  /*11000*/  IMAD.MOV.U32 R35, RZ, RZ, R14 ;  /* 0x000000ffff237224 */ /* 0x000fce00078e000e */
[----:B0-----:R-:W-:Y:S05]  /*11010*/  WARPSYNC.COLLECTIVE R15, `(.L_x_367) ;  /* 0x000000000f087348 */ /* 0x001fea0003c00000 */
[----:B------:R1:W2:Y:S02]  /*11020*/  SHFL.IDX P6, R14, R13, R12, R11 ;  /* 0x0000000c0d0e7389 */ /* 0x0002a400000c000b */
[----:B012---:R-:W-:Y:S01]  /*11030*/  ENDCOLLECTIVE ;  /* 0x000000000000791b */ /* 0x007fe20003800000 */
.L_x_367:
[----:B------:R-:W-:Y:S02]  /*11040*/  IMAD.MOV.U32 R13, RZ, RZ, R6 ;  /* 0x000000ffff0d7224 */ /* 0x000fe400078e0006 */
[----:B------:R-:W-:Y:S02]  /*11050*/  IMAD.MOV.U32 R12, RZ, RZ, 0x4 ;  /* 0x00000004ff0c7424 */ /* 0x000fe400078e00ff */
[----:B------:R-:W-:-:S07]  /*11060*/  IMAD.MOV.U32 R2, RZ, RZ, R14 ;  /* 0x000000ffff027224 */ /* 0x000fce00078e000e */
[----:B------:R-:W-:Y:S05]  /*11070*/  WARPSYNC.COLLECTIVE R15, `(.L_x_368) ;  /* 0x000000000f087348 */ /* 0x000fea0003c00000 */
[----:B------:R0:W1:Y:S02]  /*11080*/  SHFL.IDX P6, R14, R13, R12, R11 ;  /* 0x0000000c0d0e7389 */ /* 0x00006400000c000b */
[----:B01----:R-:W-:Y:S01]  /*11090*/  ENDCOLLECTIVE ;  /* 0x000000000000791b */ /* 0x003fe20003800000 */
.L_x_368:
        /* <DEDUP_REMOVED lines=13> */
.L_x_369:
[----:B------:R-:W-:Y:S01]  /*11170*/  IMAD.MOV.U32 R13, RZ, RZ, R6 ;  /* 0x000000ffff0d7224 */ /* 0x000fe200078e0006 */
[----:B------:R-:W-:Y:S01]  /*11180*/  MOV R12, 0x5 ;  /* 0x00000005000c7802 */ /* 0x000fe20000000f00 */
[----:B------:R-:W-:-:S07]  /*11190*/  IMAD.MOV.U32 R2, RZ, RZ, R14 ;  /* 0x000000ffff027224 */ /* 0x000fce00078e000e */
[----:B------:R-:W-:Y:S05]  /*111a0*/  WARPSYNC.COLLECTIVE R15, `(.L_x_370) ;  /* 0x000000000f087348 */ /* 0x000fea0003c00000 */
[----:B------:R0:W1:Y:S02]  /*111b0*/  SHFL.IDX P6, R14, R13, R12, R11 ;  /* 0x0000000c0d0e7389 */ /* 0x00006400000c000b */
[----:B01----:R-:W-:Y:S01]  /*111c0*/  ENDCOLLECTIVE ;  /* 0x000000000000791b */ /* 0x003fe20003800000 */
.L_x_370:
[----:B------:R-:W-:-:S05]  /*111d0*/  IADD3 R2, P0, R2, R4, RZ ;  /* 0x0000000402027210 */ /* 0x000fca0007f1e0ff */
[----:B------:R-:W-:-:S05]  /*111e0*/  IMAD.X R3, RZ, RZ, R35, P0 ;  /* 0x000000ffff037224 */ /* 0x000fca00000e0623 */
[----:B------:R-:W-:Y:S01]  /*111f0*/  @!PT LDS RZ, [RZ] ;  /* 0x00000000fffff984 */ /* 0x000fe20000000800 */
[----:B------:R-:W-:Y:S01]  /*11200*/  @!PT LDS RZ, [RZ] ;  /* 0x00000000fffff984 */ /* 0x000fe20000000800 */
[----:B------:R-:W-:Y:S01]  /*11210*/  @!PT LDS RZ, [RZ] ;  /* 0x00000000fffff984 */ /* 0x000fe20000000800 */
[----:B------:R0:W-:Y:S01]  /*11220*/  LDGSTS.E.BYPASS.LTC128B.128 [R5+0x20400], desc[UR36][R2.64], !P1 ;  /* 0x2040000002057fae */ /* 0x0001e2000c901d64 */
[----:B------:R-:W-:Y:S01]  /*11230*/  IMAD.MOV.U32 R13, RZ, RZ, R8 ;  /* 0x000000ffff0d7224 */ /* 0x000fe200078e0008 */
[----:B------:R-:W-:Y:S02]  /*11240*/  LOP3.LUT P1, RZ, R23, 0x100, RZ, 0xc0, !PT ;  /* 0x0000010017ff7812 */ /* 0x000fe4000782c0ff */
[----:B------:R0:W-:Y:S04]  /*11250*/  LDGSTS.E.BYPASS.LTC128B.128 [R5+0x23400], desc[UR36][R2.64+0x80], !P5 ;  /* 0x2340008002057fae */ /* 0x0001e8000e901d64 */
[----:B------:R0:W-:Y:S01]  /*11260*/  LDGSTS.E.BYPASS.LTC128B.128 [R5+0x26400], desc[UR36][R2.64+0x100], !P4 ;  /* 0x2640010002057fae */ /* 0x0001e2000e101d64 */
[----:B------:R-:W-:-:S07]  /*11270*/  IMAD.MOV.U32 R35, RZ, RZ, R14 ;  /* 0x000000ffff237224 */ /* 0x000fce00078e000e */
[----:B0-----:R-:W-:Y:S05]  /*11280*/  WARPSYNC.COLLECTIVE R15, `(.L_x_371) ;  /* 0x000000000f087348 */ /* 0x001fea0003c00000 */
[----:B------:R1:W2:Y:S02]  /*11290*/  SHFL.IDX P6, R14, R13, R12, R11 ;  /* 0x0000000c0d0e7389 */ /* 0x0002a400000c000b */
[----:B012---:R-:W-:Y:S01]  /*112a0*/  ENDCOLLECTIVE ;  /* 0x000000000000791b */ /* 0x007fe20003800000 */
.L_x_371:
[----:B------:R-:W-:Y:S01]  /*112b0*/  IMAD.MOV.U32 R2, RZ, RZ, R14 ;  /* 0x000000ffff027224 */ /* 0x000fe200078e000e */
[----:B------:R-:W-:Y:S06]  /*112c0*/  BRA `(.L_x_372) ;  /* 0xffffffc000ec7947 */ /* 0x000fec000383ffff */
.L_x_281:
[----:B0-----:R0:W1:Y:S02]  /*112d0*/  SYNCS.PHASECHK.TRANS64.TRYWAIT P0, [R6+URZ+0x30860], R2 ;  /* 0x03086002060075a7 */ /* 0x001064000800017f */
[----:B-1----:R-:W-:Y:S05]  /*112e0*/  @!P0 NANOSLEEP.SYNCS 0x989680 ;  /* 0x009896800000895d */ /* 0x002fea0003900000 */
[----:B------:R-:W1:Y:S02]  /*112f0*/  @!P0 SYNCS.PHASECHK.TRANS64 P0, [R6+URZ+0x30860], R2 ;  /* 0x03086002060085a7 */ /* 0x000e64000800007f */
[----:B-1----:R-:W-:Y:S05]  /*11300*/  @!P0 BRA `(.L_x_281) ;  /* 0xfffffffc00f08947 */ /* 0x002fea000383ffff */
[----:B------:R-:W-:Y:S05]  /*11310*/  BRA `(.L_x_373) ;  /* 0xffffffc400547947 */ /* 0x000fea000383ffff */
.L_x_282:
[----:B------:R-:W-:Y:S01]  /*11320*/  BSSY B1, `(.L_x_374) ;  /* 0x0000008000017945 */ /* 0x000fe20003800000 */
[----:B------:R-:W-:Y:S01]  /*11330*/  MOV R13, R25 ;  /* 0x00000019000d7202 */ /* 0x000fe20000000f00 */
[----:B------:R-:W-:Y:S02]  /*11340*/  IMAD.MOV.U32 R12, RZ, RZ, RZ ;  /* 0x000000ffff0c7224 */ /* 0x000fe400078e00ff */
[----:B------:R-:W-:Y:S02]  /*11350*/  IMAD.MOV.U32 R11, RZ, RZ, 0x181f ;  /* 0x0000181fff0b7424 */ /* 0x000fe400078e00ff */
[----:B------:R-:W-:-:S07]  /*11360*/  IMAD.MOV.U32 R15, RZ, RZ, -0x1 ;  /* 0xffffffffff0f7424 */ /* 0x000fce00078e00ff */
[----:B0-----:R-:W-:Y:S05]  /*11370*/  WARPSYNC.COLLECTIVE R15, `(.L_x_375) ;  /* 0x000000000f087348 */ /* 0x001fea0003c00000 */
[----:B------:R1:W2:Y:S02]  /*11380*/  SHFL.IDX P6, R14, R13, R12, R11 ;  /* 0x0000000c0d0e7389 */ /* 0x0002a400000c000b */
[----:B012---:R-:W-:Y:S01]  /*11390*/  ENDCOLLECTIVE ;  /* 0x000000000000791b */ /* 0x007fe20003800000 */
.L_x_375:
[----:B------:R-:W-:Y:S05]  /*113a0*/  BSYNC B1 ;  /* 0x0000000000017941 */ /* 0x000fea0003800000 */
.L_x_374:
[----:B------:R-:W-:Y:S01]  /*113b0*/  IMAD.MOV.U32 R13, RZ, RZ, R24 ;  /* 0x000000ffff0d7224 */ /* 0x000fe200078e0018 */
[----:B------:R-:W-:Y:S01]  /*113c0*/  MOV R15, 0xffffffff ;  /* 0xffffffff000f7802 */ /* 0x000fe20000000f00 */
[----:B------:R-:W-:Y:S01]  /*113d0*/  IMAD.MOV.U32 R12, RZ, RZ, RZ ;  /* 0x000000ffff0c7224 */ /* 0x000fe200078e00ff */
[----:B------:R-:W-:Y:S01]  /*113e0*/  MOV R3, R14 ;  /* 0x0000000e00037202 */ /* 0x000fe20000000f00 */
[----:B------:R-:W-:Y:S02]  /*113f0*/  IMAD.MOV.U32 R11, RZ, RZ, 0x181f ;  /* 0x0000181fff0b7424 */ /* 0x000fe400078e00ff */
[----:B------:R-:W-:-:S07]  /*11400*/  IMAD R5, R5, 0x2, R22 ;  /* 0x0000000205057824 */ /* 0x000fce00078e0216 */
[----:B------:R-:W-:Y:S05]  /*11410*/  WARPSYNC.COLLECTIVE R15, `(.L_x_376) ;  /* 0x000000000f087348 */ /* 0x000fea0003c00000 */
[----:B------:R0:W1:Y:S02]  /*11420*/  SHFL.IDX P6, R14, R13, R12, R11 ;  /* 0x0000000c0d0e7389 */ /* 0x00006400000c000b */
[----:B01----:R-:W-:Y:S01]  /*11430*/  ENDCOLLECTIVE ;  /* 0x000000000000791b */ /* 0x003fe20003800000 */
.L_x_376:
[----:B------:R-:W-:Y:S01]  /*11440*/  MOV R13, R25 ;  /* 0x00000019000d7202 */ /* 0x000fe20000000f00 */
[----:B------:R-:W-:Y:S02]  /*11450*/  IMAD.MOV.U32 R12, RZ, RZ, 0x1 ;  /* 0x00000001ff0c7424 */ /* 0x000fe400078e00ff */
[----:B------:R-:W-:-:S07]  /*11460*/  IMAD.MOV.U32 R2, RZ, RZ, R14 ;  /* 0x000000ffff027224 */ /* 0x000fce00078e000e */
[----:B------:R-:W-:Y:S05]  /*11470*/  WARPSYNC.COLLECTIVE R15, `(.L_x_377) ;  /* 0x000000000f087348 */ /* 0x000fea0003c00000 */
[----:B------:R0:W1:Y:S02]  /*11480*/  SHFL.IDX P6, R14, R13, R12, R11 ;  /* 0x0000000c0d0e7389 */ /* 0x00006400000c000b */
[----:B01----:R-:W-:Y:S01]  /*11490*/  ENDCOLLECTIVE ;  /* 0x000000000000791b */ /* 0x003fe20003800000 */
.L_x_377:
[----:B------:R-:W-:-:S05]  /*114a0*/  IADD3 R2, P0, R2, R4, RZ ;  /* 0x0000000402027210 */ /* 0x000fca0007f1e0ff */
        /* <DEDUP_REMOVED lines=15> */
.L_x_378:
[----:B------:R-:W-:Y:S02]  /*115a0*/  IMAD.MOV.U32 R13, RZ, RZ, R25 ;  /* 0x000000ffff0d7224 */ /* 0x000fe400078e0019 */
[----:B------:R-:W-:Y:S01]  /*115b0*/  IMAD.MOV.U32 R12, RZ, RZ, 0x2 ;  /* 0x00000002ff0c7424 */ /* 0x000fe200078e00ff */
[----:B------:R-:W-:-:S07]  /*115c0*/  MOV R2, R14 ;  /* 0x0000000e00027202 */ /* 0x000fce0000000f00 */
[----:B------:R-:W-:Y:S05]  /*115d0*/  WARPSYNC.COLLECTIVE R15, `(.L_x_379) ;  /* 0x000000000f087348 */ /* 0x000fea0003c00000 */
[----:B------:R0:W1:Y:S02]  /*115e0*/  SHFL.IDX P6, R14, R13, R12, R11 ;  /* 0x0000000c0d0e7389 */ /* 0x00006400000c000b */
[----:B01----:R-:W-:Y:S01]  /*115f0*/  ENDCOLLECTIVE ;  /* 0x000000000000791b */ /* 0x003fe20003800000 */
.L_x_379:
        /* <DEDUP_REMOVED lines=16> */
.L_x_380:
[----:B------:R-:W-:Y:S01]  /*11700*/  MOV R13, R25 ;  /* 0x00000019000d7202 */ /* 0x000fe20000000f00 */
[----:B------:R-:W-:Y:S02]  /*11710*/  IMAD.MOV.U32 R12, RZ, RZ, 0x3 ;  /* 0x00000003ff0c7424 */ /* 0x000fe400078e00ff */
[----:B------:R-:W-:-:S07]  /*11720*/  IMAD.MOV.U32 R2, RZ, RZ, R14 ;  /* 0x000000ffff027224 */ /* 0x000fce00078e000e */
[----:B------:R-:W-:Y:S05]  /*11730*/  WARPSYNC.COLLECTIVE R15, `(.L_x_381) ;  /* 0x000000000f087348 */ /* 0x000fea0003c00000 */
[----:B------:R0:W1:Y:S02]  /*11740*/  SHFL.IDX P6, R14, R13, R12, R11 ;  /* 0x0000000c0d0e7389 */ /* 0x00006400000c000b */
[----:B01----:R-:W-:Y:S01]  /*11750*/  ENDCOLLECTIVE ;  /* 0x000000000000791b */ /* 0x003fe20003800000 */
.L_x_381:
        /* <DEDUP_REMOVED lines=16> */
.L_x_382:
[----:B------:R-:W-:Y:S02]  /*11860*/  IMAD.MOV.U32 R13, RZ, RZ, R25 ;  /* 0x000000ffff0d7224 */ /* 0x000fe400078e0019 */
[----:B------:R-:W-:Y:S01]  /*11870*/  IMAD.MOV.U32 R12, RZ, RZ, 0x4 ;  /* 0x00000004ff0c7424 */ /* 0x000fe200078e00ff */
[----:B------:R-:W-:-:S07]  /*11880*/  MOV R2, R14 ;  /* 0x0000000e00027202 */ /* 0x000fce0000000f00 */
[----:B------:R-:W-:Y:S05]  /*11890*/  WARPSYNC.COLLECTIVE R15, `(.L_x_383) ;  /* 0x000000000f087348 */ /* 0x000fea0003c00000 */
[----:B------:R0:W1:Y:S02]  /*118a0*/  SHFL.IDX P6, R14, R13, R12, R11 ;  /* 0x0000000c0d0e7389 */ /* 0x00006400000c000b */
[----:B01----:R-:W-:Y:S01]  /*118b0*/  ENDCOLLECTIVE ;  /* 0x000000000000791b */ /* 0x003fe20003800000 */
.L_x_383:
        /* <DEDUP_REMOVED lines=16> */
.L_x_384:
[----:B------:R-:W-:Y:S01]  /*119c0*/  MOV R13, R25 ;  /* 0x00000019000d7202 */ /* 0x000fe20000000f00 */
[----:B------:R-:W-:Y:S02]  /*119d0*/  IMAD.MOV.U32 R12, RZ, RZ, 0x5 ;  /* 0x00000005ff0c7424 */ /* 0x000fe400078e00ff */
[----:B------:R-:W-:-:S07]  /*119e0*/  IMAD.MOV.U32 R2, RZ, RZ, R14 ;  /* 0x000000ffff027224 */ /* 0x000fce00078e000e */
[----:B------:R-:W-:Y:S05]  /*119f0*/  WARPSYNC.COLLECTIVE R15, `(.L_x_385) ;  /* 0x000000000f087348 */ /* 0x000fea0003c00000 */
[----:B------:R0:W1:Y:S02]  /*11a00*/  SHFL.IDX P6, R14, R13, R12, R11 ;  /* 0x0000000c0d0e7389 */ /* 0x00006400000c000b */
[----:B01----:R-:W-:Y:S01]  /*11a10*/  ENDCOLLECTIVE ;  /* 0x000000000000791b */ /* 0x003fe20003800000 */
.L_x_385:
[----:B------:R-:W-:-:S05]  /*11a20*/  IADD3 R2, P0, R2, R4, RZ ;  /* 0x0000000402027210 */ /* 0x000fca0007f1e0ff */
        /* <DEDUP_REMOVED lines=12> */
.L_x_386:
[----:B------:R-:W-:Y:S01]  /*11af0*/  @!PT LDS RZ, [RZ] ;  /* 0x00000000fffff984 */ /* 0x000fe20000000800 */
[----:B------:R-:W-:Y:S01]  /*11b00*/  @!PT LDS RZ, [RZ] ;  /* 0x00000000fffff984 */ /* 0x000fe20000000800 */
[----:B------:R-:W-:Y:S01]  /*11b10*/  @!PT LDS RZ, [RZ] ;  /* 0x00000000fffff984 */ /* 0x000fe20000000800 */
[----:B------:R1:W-:Y:S01]  /*11b20*/  LDGSTS.E.BYPASS.LTC128B.128 [R5+0x5400], desc[UR36][R2.64+0x80], !P0 ;  /* 0x0540008002057fae */ /* 0x0003e2000c101d64 */
[----:B------:R-:W-:-:S13]  /*11b30*/  ISETP.LT.OR P0, PT, R7, 0x41, P1 ;  /* 0x000000410700780c */ /* 0x000fda0000f01670 */
[----:B------:R1:W-:Y:S01]  /*11b40*/  LDGSTS.E.BYPASS.LTC128B.128 [R5+0x8400], desc[UR36][R2.64+0x100], !P0 ;  /* 0x0840010002057fae */ /* 0x0003e2000c101d64 */
[----:B------:R-:W-:Y:S05]  /*11b50*/  BRA `(.L_x_387) ;  /* 0xffffffc000387947 */ /* 0x000fea000383ffff */
.L_x_290:
[----:B0-----:R0:W1:Y:S02]  /*11b60*/  SYNCS.PHASECHK.TRANS64.TRYWAIT P0, [R0+URZ+0x30860], R3 ;  /* 0x03086003000075a7 */ /* 0x001064000800017f */
[----:B-1----:R-:W-:Y:S05]  /*11b70*/  @!P0 NANOSLEEP.SYNCS 0x989680 ;  /* 0x009896800000895d */ /* 0x002fea0003900000 */
[----:B------:R-:W1:Y:S02]  /*11b80*/  @!P0 SYNCS.PHASECHK.TRANS64 P0, [R0+URZ+0x30860], R3 ;  /* 0x03086003000085a7 */ /* 0x000e64000800007f */
[----:B-1----:R-:W-:Y:S05]  /*11b90*/  @!P0 BRA `(.L_x_290) ;  /* 0xfffffffc00f08947 */ /* 0x002fea000383ffff */
[----:B------:R-:W-:Y:S05]  /*11ba0*/  BRA `(.L_x_388) ;  /* 0xffffffc400587947 */ /* 0x000fea000383ffff */
.L_x_291:
[----:B------:R-:W-:Y:S01]  /*11bb0*/  BSSY B0, `(.L_x_389) ;  /* 0x0000008000007945 */ /* 0x000fe20003800000 */
[----:B------:R-:W-:Y:S01]  /*11bc0*/  MOV R13, R25 ;  /* 0x00000019000d7202 */ /* 0x000fe20000000f00 */
[----:B------:R-:W-:Y:S02]  /*11bd0*/  IMAD.MOV.U32 R12, RZ, RZ, RZ ;  /* 0x000000ffff0c7224 */ /* 0x000fe400078e00ff */
[----:B------:R-:W-:Y:S02]  /*11be0*/  IMAD.MOV.U32 R11, RZ, RZ, 0x181f ;  /* 0x0000181fff0b7424 */ /* 0x000fe400078e00ff */
[----:B------:R-:W-:-:S07]  /*11bf0*/  IMAD.MOV.U32 R15, RZ, RZ, -0x1 ;  /* 0xffffffffff0f7424 */ /* 0x000fce00078e00ff */
[----:B0-2---:R-:W-:Y:S05]  /*11c00*/  WARPSYNC.COLLECTIVE R15, `(.L_x_390) ;  /* 0x000000000f087348 */ /* 0x005fea0003c00000 */
[----:B--2---:R1:W2:Y:S02]  /*11c10*/  SHFL.IDX P6, R14, R13, R12, R11 ;  /* 0x0000000c0d0e7389 */ /* 0x0042a400000c000b */
[----:B012---:R-:W-:Y:S01]  /*11c20*/  ENDCOLLECTIVE ;  /* 0x000000000000791b */ /* 0x007fe20003800000 */
.L_x_390:
[----:B------:R-:W-:Y:S05]  /*11c30*/  BSYNC B0 ;  /* 0x0000000000007941 */ /* 0x000fea0003800000 */
.L_x_389:
[----:B------:R-:W-:Y:S01]  /*11c40*/  IMAD.MOV.U32 R13, RZ, RZ, R24 ;  /* 0x000000ffff0d7224 */ /* 0x000fe200078e0018 */
[----:B------:R-:W-:Y:S01]  /*11c50*/  MOV R15, 0xffffffff ;  /* 0xffffffff000f7802 */ /* 0x000fe20000000f00 */
[----:B------:R-:W-:Y:S01]  /*11c60*/  IMAD.MOV.U32 R12, RZ, RZ, RZ ;  /* 0x000000ffff0c7224 */ /* 0x000fe200078e00ff */
[----:B------:R-:W-:Y:S01]  /*11c70*/  MOV R3, R14 ;  /* 0x0000000e00037202 */ /* 0x000fe20000000f00 */
[----:B------:R-:W-:Y:S02]  /*11c80*/  IMAD.MOV.U32 R11, RZ, RZ, 0x181f ;  /* 0x0000181fff0b7424 */ /* 0x000fe400078e00ff */
[----:B------:R-:W-:Y:S02]  /*11c90*/  IMAD.SHL.U32 R5, R32, 0x2, RZ ;  /* 0x0000000220057824 */ /* 0x000fe400078e00ff */
[----:B------:R-:W-:-:S07]  /*11ca0*/  IMAD R4, R7, 0x2, R22 ;  /* 0x0000000207047824 */ /* 0x000fce00078e0216 */
[----:B------:R-:W-:Y:S05]  /*11cb0*/  WARPSYNC.COLLECTIVE R15, `(.L_x_391) ;  /* 0x000000000f087348 */ /* 0x000fea0003c00000 */
[----:B------:R0:W1:Y:S02]  /*11cc0*/  SHFL.IDX P6, R14, R13, R12, R11 ;  /* 0x0000000c0d0e7389 */ /* 0x00006400000c000b */
[----:B01----:R-:W-:Y:S01]  /*11cd0*/  ENDCOLLECTIVE ;  /* 0x000000000000791b */ /* 0x003fe20003800000 */
.L_x_391:
[----:B------:R-:W-:Y:S02]  /*11ce0*/  ULDC UR4, c[0x0][0x2f4] ;  /* 0x0000bd0000047ab9 */ /* 0x000fe40000000800 */
[----:B------:R-:W-:Y:S02]  /*11cf0*/  ISETP.GE.AND P2, PT, R32, UR4, PT ;  /* 0x0000000420007c0c */ /* 0x000fe4000bf46270 */
[----:B------:R-:W-:Y:S02]  /*11d00*/  ISETP.GE.AND P1, PT, R34, UR4, PT ;  /* 0x0000000422007c0c */ /* 0x000fe4000bf26270 */
[C---:B------:R-:W-:Y:S02]  /*11d10*/  ISETP.LT.OR P3, PT, R6.reuse, 0x1, P2 ;  /* 0x000000010600780c */ /* 0x040fe40001761670 */
[----:B------:R-:W-:Y:S02]  /*11d20*/  ISETP.LT.OR P4, PT, R6, 0x1, P1 ;  /* 0x000000010600780c */ /* 0x000fe40000f81670 */
[----:B------:R-:W-:Y:S01]  /*11d30*/  MOV R13, R25 ;  /* 0x00000019000d7202 */ /* 0x000fe20000000f00 */
[----:B------:R-:W-:Y:S01]  /*11d40*/  IMAD.MOV.U32 R12, RZ, RZ, 0x1 ;  /* 0x00000001ff0c7424 */ /* 0x000fe200078e00ff */
[----:B------:R-:W-:-:S05]  /*11d50*/  IADD3 R2, P0, R14, R5, RZ ;  /* 0x000000050e027210 */ /* 0x000fca0007f1e0ff */
[----:B------:R-:W-:Y:S01]  /*11d60*/  IMAD.X R3, RZ, RZ, R3, P0 ;  /* 0x000000ffff037224 */ /* 0x000fe200000e0603 */
[----:B------:R-:W-:-:S13]  /*11d70*/  ISETP.GE.AND P0, PT, R33, UR4, PT ;  /* 0x0000000421007c0c */ /* 0x000fda000bf06270 */
[----:B------:R-:W-:Y:S05]  /*11d80*/  WARPSYNC.COLLECTIVE R15, `(.L_x_392) ;  /* 0x000000000f087348 */ /* 0x000fea0003c00000 */
[----:B------:R0:W1:Y:S02]  /*11d90*/  SHFL.IDX P6, R14, R13, R12, R11 ;  /* 0x0000000c0d0e7389 */ /* 0x00006400000c000b */
[----:B01----:R-:W-:Y:S01]  /*11da0*/  ENDCOLLECTIVE ;  /* 0x000000000000791b */ /* 0x003fe20003800000 */
.L_x_392:
[----:B------:R-:W-:Y:S01]  /*11db0*/  @!PT LDS RZ, [RZ] ;  /* 0x00000000fffff984 */ /* 0x000fe20000000800 */
[----:B------:R-:W-:Y:S01]  /*11dc0*/  @!PT LDS RZ, [RZ] ;  /* 0x00000000fffff984 */ /* 0x000fe20000000800 */
[----:B------:R-:W-:Y:S01]  /*11dd0*/  @!PT LDS RZ, [RZ] ;  /* 0x00000000fffff984 */ /* 0x000fe20000000800 */
[----:B------:R0:W-:Y:S01]  /*11de0*/  LDGSTS.E.BYPASS.LTC128B.128 [R4+0x400], desc[UR36][R2.64], !P3 ;  /* 0x0040000002047fae */ /* 0x0001e2000d901d64 */
[----:B------:R-:W-:-:S03]  /*11df0*/  ISETP.LT.OR P3, PT, R6, 0x1, P0 ;  /* 0x000000010600780c */ /* 0x000fc60000761670 */
[----:B------:R0:W-:Y:S01]  /*11e00*/  LDGSTS.E.BYPASS.LTC128B.128 [R4+0x3400], desc[UR36][R2.64+0x80], !P4 ;  /* 0x0340008002047fae */ /* 0x0001e2000e101d64 */
[----:B------:R-:W-:-:S09]  /*11e10*/  IMAD.MOV.U32 R13, RZ, RZ, R24 ;  /* 0x000000ffff0d7224 */ /* 0x000fd200078e0018 */
[----:B------:R0:W-:Y:S01]  /*11e20*/  LDGSTS.E.BYPASS.LTC128B.128 [R4+0x6400], desc[UR36][R2.64+0x100], !P3 ;  /* 0x0640010002047fae */ /* 0x0001e2000d901d64 */
[----:B------:R-:W-:Y:S01]  /*11e30*/  ISETP.LT.OR P3, PT, R6, 0x11, P2 ;  /* 0x000000110600780c */ /* 0x000fe20001761670 */
[----:B------:R-:W-:-:S12]  /*11e40*/  IMAD.MOV.U32 R7, RZ, RZ, R14 ;  /* 0x000000ffff077224 */ /* 0x000fd800078e000e */
[----:B0-----:R-:W-:Y:S05]  /*11e50*/  WARPSYNC.COLLECTIVE R15, `(.L_x_393) ;  /* 0x000000000f087348 */ /* 0x001fea0003c00000 */
[----:B------:R1:W2:Y:S02]  /*11e60*/  SHFL.IDX P6, R14, R13, R12, R11 ;  /* 0x0000000c0d0e7389 */ /* 0x0002a400000c000b */
[----:B012---:R-:W-:Y:S01]  /*11e70*/  ENDCOLLECTIVE ;  /* 0x000000000000791b */ /* 0x007fe20003800000 */
.L_x_393:
[----:B------:R-:W-:Y:S02]  /*11e80*/  IMAD.MOV.U32 R13, RZ, RZ, R25 ;  /* 0x000000ffff0d7224 */ /* 0x000fe400078e0019 */
[----:B------:R-:W-:Y:S01]  /*11e90*/  IMAD.MOV.U32 R12, RZ, RZ, 0x2 ;  /* 0x00000002ff0c7424 */ /* 0x000fe200078e00ff */
[----:B------:R-:W-:-:S13]  /*11ea0*/  IADD3 R2, P4, R14, R5, RZ ;  /* 0x000000050e027210 */ /* 0x000fda0007f9e0ff */
[----:B------:R-:W-:Y:S05]  /*11eb0*/  WARPSYNC.COLLECTIVE R15, `(.L_x_394) ;  /* 0x000000000f087348 */ /* 0x000fea0003c00000 */
[----:B------:R0:W1:Y:S02]  /*11ec0*/  SHFL.IDX P6, R14, R13, R12, R11 ;  /* 0x0000000c0d0e7389 */ /* 0x00006400000c000b */
[----:B01----:R-:W-:Y:S01]  /*11ed0*/  ENDCOLLECTIVE ;  /* 0x000000000000791b */ /* 0x003fe20003800000 */
.L_x_394:
[----:B------:R-:W-:Y:S02]  /*11ee0*/  IADD3.X R3, RZ, R7, RZ, P4, !PT ;  /* 0x00000007ff037210 */ /* 0x000fe400027fe4ff */
[----:B------:R-:W-:-:S03]  /*11ef0*/  ISETP.LT.OR P4, PT, R6, 0x11, P1 ;  /* 0x000000110600780c */ /* 0x000fc60000f81670 */
[----:B------:R-:W-:Y:S01]  /*11f00*/  @!PT LDS RZ, [RZ] ;  /* 0x00000000fffff984 */ /* 0x000fe20000000800 */
[----:B------:R-:W-:Y:S01]  /*11f10*/  @!PT LDS RZ, [RZ] ;  /* 0x00000000fffff984 */ /* 0x000fe20000000800 */
[----:B------:R-:W-:Y:S01]  /*11f20*/  @!PT LDS RZ, [RZ] ;  /* 0x00000000fffff984 */ /* 0x000fe20000000800 */
[----:B------:R0:W-:Y:S01]  /*11f30*/  LDGSTS.E.BYPASS.LTC128B.128 [R4+0xc00], desc[UR36][R2.64], !P3 ;  /* 0x00c0000002047fae */ /* 0x0001e2000d901d64 */
[----:B------:R-:W-:Y:S02]  /*11f40*/  ISETP.LT.OR P3, PT, R6, 0x11, P0 ;  /* 0x000000110600780c */ /* 0x000fe40000761670 */
[----:B------:R-:W-:-:S07]  /*11f50*/  MOV R13, R24 ;  /* 0x00000018000d7202 */ /* 0x000fce0000000f00 */
[----:B------:R0:W-:Y:S04]  /*11f60*/  LDGSTS.E.BYPASS.LTC128B.128 [R4+0x3c00], desc[UR36][R2.64+0x80], !P4 ;  /* 0x03c0008002047fae */ /* 0x0001e8000e101d64 */
[----:B------:R0:W-:Y:S01]  /*11f70*/  LDGSTS.E.BYPASS.LTC128B.128 [R4+0x6c00], desc[UR36][R2.64+0x100], !P3 ;  /* 0x06c0010002047fae */ /* 0x0001e2000d901d64 */
[----:B------:R-:W-:Y:S01]  /*11f80*/  ISETP.LT.OR P3, PT, R6, 0x21, P2 ;  /* 0x000000210600780c */ /* 0x000fe20001761670 */
[----:B------:R-:W-:-:S12]  /*11f90*/  IMAD.MOV.U32 R7, RZ, RZ, R14 ;  /* 0x000000ffff077224 */ /* 0x000fd800078e000e */
[----:B0-----:R-:W-:Y:S05]  /*11fa0*/  WARPSYNC.COLLECTIVE R15, `(.L_x_395) ;  /* 0x000000000f087348 */ /* 0x001fea0003c00000 */
[----:B------:R1:W2:Y:S02]  /*11fb0*/  SHFL.IDX P6, R14, R13, R12, R11 ;  /* 0x0000000c0d0e7389 */ /* 0x0002a400000c000b */
[----:B012---:R-:W-:Y:S01]  /*11fc0*/  ENDCOLLECTIVE ;  /* 0x000000000000791b */ /* 0x007fe20003800000 */
.L_x_395:
[----:B------:R-:W-:Y:S02]  /*11fd0*/  IMAD.MOV.U32 R13, RZ, RZ, R25 ;  /* 0x000000ffff0d7224 */ /* 0x000fe400078e0019 */
[----:B------:R-:W-:Y:S01]  /*11fe0*/  IMAD.MOV.U32 R12, RZ, RZ, 0x3 ;  /* 0x00000003ff0c7424 */ /* 0x000fe200078e00ff */
[----:B------:R-:W-:-:S13]  /*11ff0*/  IADD3 R2, P4, R14, R5, RZ ;  /* 0x000000050e027210 */ /* 0x000fda0007f9e0ff */
[----:B------:R-:W-:Y:S05]  /*12000*/  WARPSYNC.COLLECTIVE R15, `(.L_x_396) ;  /* 0x000000000f087348 */ /* 0x000fea0003c00000 */
[----:B------:R0:W1:Y:S02]  /*12010*/  SHFL.IDX P6, R14, R13, R12, R11 ;  /* 0x0000000c0d0e7389 */ /* 0x00006400000c000b */
[----:B01----:R-:W-:Y:S01]  /*12020*/  ENDCOLLECTIVE ;  /* 0x000000000000791b */ /* 0x003fe20003800000 */
.L_x_396:
[----:B------:R-:W-:Y:S01]  /*12030*/  IMAD.X R3, RZ, RZ, R7, P4 ;  /* 0x000000ffff037224 */ /* 0x000fe200020e0607 */
[----:B------:R-:W-:-:S04]  /*12040*/  ISETP.LT.OR P4, PT, R6, 0x21, P1 ;  /* 0x000000210600780c */ /* 0x000fc80000f81670 */
[----:B------:R-:W-:Y:S01]  /*12050*/  @!PT LDS RZ, [RZ] ;  /* 0x00000000fffff984 */ /* 0x000fe20000000800 */
[----:B------:R-:W-:Y:S01]  /*12060*/  @!PT LDS RZ, [RZ] ;  /* 0x00000000fffff984 */ /* 0x000fe20000000800 */
[----:B------:R-:W-:Y:S01]  /*12070*/  @!PT LDS RZ, [RZ] ;  /* 0x00000000fffff984 */ /* 0x000fe20000000800 */
[----:B------:R0:W-:Y:S01]  /*12080*/  LDGSTS.E.BYPASS.LTC128B.128 [R4+0x1400], desc[UR36][R2.64], !P3 ;  /* 0x0140000002047fae */ /* 0x0001e2000d901d64 */
[----:B------:R-:W-:Y:S01]  /*12090*/  ISETP.LT.OR P3, PT, R6, 0x21, P0 ;  /* 0x000000210600780c */ /* 0x000fe20000761670 */
[----:B------:R-:W-:-:S07]  /*120a0*/  IMAD.MOV.U32 R13, RZ, RZ, R24 ;  /* 0x000000ffff0d7224 */ /* 0x000fce00078e0018 */
[----:B------:R0:W-:Y:S05]  /*120b0*/  LDGSTS.E.BYPASS.LTC128B.128 [R4+0x4400], desc[UR36][R2.64+0x80], !P4 ;  /* 0x0440008002047fae */ /* 0x0001ea000e101d64 */
[----:B------:R0:W-:Y:S01]  /*120c0*/  LDGSTS.E.BYPASS.LTC128B.128 [R4+0x7400], desc[UR36][R2.64+0x100], !P3 ;  /* 0x0740010002047fae */ /* 0x0001e2000d901d64 */
[----:B------:R-:W-:Y:S02]  /*120d0*/  ISETP.LT.OR P3, PT, R6, 0x31, P2 ;  /* 0x000000310600780c */ /* 0x000fe40001761670 */
[----:B------:R-:W-:-:S11]  /*120e0*/  MOV R7, R14 ;  /* 0x0000000e00077202 */ /* 0x000fd60000000f00 */
[----:B0-----:R-:W-:Y:S05]  /*120f0*/  WARPSYNC.COLLECTIVE R15, `(.L_x_397) ;  /* 0x000000000f087348 */ /* 0x001fea0003c00000 */
[----:B------:R1:W2:Y:S02]  /*12100*/  SHFL.IDX P6, R14, R13, R12, R11 ;  /* 0x0000000c0d0e7389 */ /* 0x0002a400000c000b */
[----:B012---:R-:W-:Y:S01]  /*12110*/  ENDCOLLECTIVE ;  /* 0x000000000000791b */ /* 0x007fe20003800000 */
.L_x_397:
[----:B------:R-:W-:Y:S01]  /*12120*/  IMAD.MOV.U32 R13, RZ, RZ, R25 ;  /* 0x000000ffff0d7224 */ /* 0x000fe200078e0019 */
[----:B------:R-:W-:Y:S02]  /*12130*/  MOV R12, 0x4 ;  /* 0x00000004000c7802 */ /* 0x000fe40000000f00 */
[----:B------:R-:W-:-:S13]  /*12140*/  IADD3 R2, P4, R14, R5, RZ ;  /* 0x000000050e027210 */ /* 0x000fda0007f9e0ff */
[----:B------:R-:W-:Y:S05]  /*12150*/  WARPSYNC.COLLECTIVE R15, `(.L_x_398) ;  /* 0x000000000f087348 */ /* 0x000fea0003c00000 */
[----:B------:R0:W1:Y:S02]  /*12160*/  SHFL.IDX P6, R14, R13, R12, R11 ;  /* 0x0000000c0d0e7389 */ /* 0x00006400000c000b */
[----:B01----:R-:W-:Y:S01]  /*12170*/  ENDCOLLECTIVE ;  /* 0x000000000000791b */ /* 0x003fe20003800000 */
.L_x_398:
        /* <DEDUP_REMOVED lines=10> */
[----:B------:R-:W-:Y:S01]  /*12220*/  ISETP.LT.OR P3, PT, R6, 0x41, P2 ;  /* 0x000000410600780c */ /* 0x000fe20001761670 */
[----:B------:R-:W-:-:S12]  /*12230*/  IMAD.MOV.U32 R7, RZ, RZ, R14 ;  /* 0x000000ffff077224 */ /* 0x000fd800078e000e */
[----:B0-----:R-:W-:Y:S05]  /*12240*/  WARPSYNC.COLLECTIVE R15, `(.L_x_399) ;  /* 0x000000000f087348 */ /* 0x001fea0003c00000 */
[----:B------:R1:W2:Y:S02]  /*12250*/  SHFL.IDX P6, R14, R13, R12, R11 ;  /* 0x0000000c0d0e7389 */ /* 0x0002a400000c000b */
[----:B012---:R-:W-:Y:S01]  /*12260*/  ENDCOLLECTIVE ;  /* 0x000000000000791b */ /* 0x007fe20003800000 */
.L_x_399:
[----:B------:R-:W-:Y:S01]  /*12270*/  MOV R13, R25 ;  /* 0x00000019000d7202 */ /* 0x000fe20000000f00 */
[----:B------:R-:W-:Y:S01]  /*12280*/  IMAD.MOV.U32 R12, RZ, RZ, 0x5 ;  /* 0x00000005ff0c7424 */ /* 0x000fe200078e00ff */
[----:B------:R-:W-:-:S13]  /*12290*/  IADD3 R2, P4, R14, R5, RZ ;  /* 0x000000050e027210 */ /* 0x000fda0007f9e0ff */
[----:B------:R-:W-:Y:S05]  /*122a0*/  WARPSYNC.COLLECTIVE R15, `(.L_x_400) ;  /* 0x000000000f087348 */ /* 0x000fea0003c00000 */
[----:B------:R0:W1:Y:S02]  /*122b0*/  SHFL.IDX P6, R14, R13, R12, R11 ;  /* 0x0000000c0d0e7389 */ /* 0x00006400000c000b */
[----:B01----:R-:W-:Y:S01]  /*122c0*/  ENDCOLLECTIVE ;  /* 0x000000000000791b */ /* 0x003fe20003800000 */
.L_x_400:
        /* <DEDUP_REMOVED lines=10> */
[----:B------:R-:W-:-:S07]  /*12370*/  IMAD.MOV.U32 R25, RZ, RZ, R14 ;  /* 0x000000ffff197224 */ /* 0x000fce00078e000e */
[----:B0-----:R-:W-:Y:S05]  /*12380*/  WARPSYNC.COLLECTIVE R15, `(.L_x_401) ;  /* 0x000000000f087348 */ /* 0x001fea0003c00000 */
[----:B------:R1:W2:Y:S02]  /*12390*/  SHFL.IDX P6, R14, R13, R12, R11 ;  /* 0x0000000c0d0e7389 */ /* 0x0002a400000c000b */
[----:B012---:R-:W-:Y:S01]  /*123a0*/  ENDCOLLECTIVE ;  /* 0x000000000000791b */ /* 0x007fe20003800000 */
.L_x_401:
[----:B------:R-:W-:Y:S05]  /*123b0*/  BRA `(.L_x_402) ;  /* 0xffffffc0005c7947 */ /* 0x000fea000383ffff */
.L_x_296:
        /* <DEDUP_REMOVED lines=8> */
.L_x_404:
[----:B------:R-:W-:Y:S05]  /*12440*/  BSYNC B0 ;  /* 0x0000000000007941 */ /* 0x000fea0003800000 */
.L_x_403:
[----:B------:R-:W-:Y:S01]  /*12450*/  IMAD.MOV.U32 R13, RZ, RZ, R16 ;  /* 0x000000ffff0d7224 */ /* 0x000fe200078e0010 */
[----:B------:R-:W-:Y:S01]  /*12460*/  MOV R15, 0xffffffff ;  /* 0xffffffff000f7802 */ /* 0x000fe20000000f00 */
[----:B------:R-:W-:Y:S01]  /*12470*/  IMAD.MOV.U32 R12, RZ, RZ, 0x1 ;  /* 0x00000001ff0c7424 */ /* 0x000fe200078e00ff */
[----:B------:R-:W-:Y:S01]  /*12480*/  MOV R5, R14 ;  /* 0x0000000e00057202 */ /* 0x000fe20000000f00 */
[----:B------:R-:W-:Y:S02]  /*12490*/  IMAD.MOV.U32 R11, RZ, RZ, 0x1f ;  /* 0x0000001fff0b7424 */ /* 0x000fe400078e00ff */
[----:B------:R-:W-:-:S07]  /*124a0*/  IMAD.IADD R7, R19, 0x1, R8 ;  /* 0x0000000113077824 */ /* 0x000fce00078e0208 */
[----:B------:R-:W-:Y:S05]  /*124b0*/  WARPSYNC.COLLECTIVE R15, `(.L_x_405) ;  /* 0x000000000f087348 */ /* 0x000fea0003c00000 */
[----:B------:R0:W1:Y:S02]  /*124c0*/  SHFL.IDX P6, R14, R13, R12, R11 ;  /* 0x0000000c0d0e7389 */ /* 0x00006400000c000b */
[----:B01----:R-:W-:Y:S01]  /*124d0*/  ENDCOLLECTIVE ;  /* 0x000000000000791b */ /* 0x003fe20003800000 */
.L_x_405:
[----:B------:R-:W-:Y:S02]  /*124e0*/  ULDC UR4, c[0x0][0xc3c] ;  /* 0x00030f0000047ab9 */ /* 0x000fe40000000800 */
[----:B------:R-:W-:-:S13]  /*124f0*/  ISETP.GE.OR P1, PT, R7, UR4, !P0 ;  /* 0x0000000407007c0c */ /* 0x000fda000c726670 */
[----:B------:R-:W0:Y:S01]  /*12500*/  @!P1 LDC.64 R2, c[0x0][0xc80] ;  /* 0x00032000ff029b82 */ /* 0x000e220000000a00 */
[----:B------:R-:W-:Y:S02]  /*12510*/  IMAD.MOV.U32 R4, RZ, RZ, RZ ;  /* 0x000000ffff047224 */ /* 0x000fe400078e00ff */
[----:B------:R-:W-:Y:S02]  /*12520*/  IMAD.MOV.U32 R11, RZ, RZ, RZ ;  /* 0x000000ffff0b7224 */ /* 0x000fe400078e00ff */
[----:B------:R-:W-:Y:S02]  /*12530*/  IMAD.MOV.U32 R0, RZ, RZ, R14 ;  /* 0x000000ffff007224 */ /* 0x000fe400078e000e */
[----:B0-----:R-:W-:-:S06]  /*12540*/  @!P1 IMAD.WIDE R2, R7, 0x4, R2 ;  /* 0x0000000407029825 */ /* 0x001fcc00078e0202 */
[----:B------:R-:W2:Y:S01]  /*12550*/  @!P1 LDG.E R2, desc[UR36][R2.64] ;  /* 0x0000002402029981 */ /* 0x000ea2000c1e1900 */
[C---:B------:R-:W-:Y:S02]  /*12560*/  ISETP.GE.U32.AND P2, PT, R8.reuse, 0x2, PT ;  /* 0x000000020800780c */ /* 0x040fe40003f46070 */
[C---:B------:R-:W-:Y:S02]  /*12570*/  ISETP.GE.U32.AND P3, PT, R8.reuse, 0x4, PT ;  /* 0x000000040800780c */ /* 0x040fe40003f66070 */
[C---:B------:R-:W-:Y:S02]  /*12580*/  ISETP.GE.U32.AND P4, PT, R8.reuse, 0x8, PT ;  /* 0x000000080800780c */ /* 0x040fe40003f86070 */
[C---:B------:R-:W-:Y:S02]  /*12590*/  ISETP.GE.U32.AND P5, PT, R8.reuse, 0x10, PT ;  /* 0x000000100800780c */ /* 0x040fe40003fa6070 */
[----:B--2---:R-:W-:Y:S02]  /*125a0*/  @!P1 MOV R4, R2 ;  /* 0x0000000200049202 */ /* 0x004fe40000000f00 */
[----:B------:R-:W-:-:S03]  /*125b0*/  ISETP.NE.AND P1, PT, R8, RZ, PT ;  /* 0x000000ff0800720c */ /* 0x000fc60003f25270 */
[----:B------:R-:W-:-:S10]  /*125c0*/  IMAD.MOV.U32 R13, RZ, RZ, R4 ;  /* 0x000000ffff0d7224 */ /* 0x000fd400078e0004 */
[----:B------:R-:W-:Y:S05]  /*125d0*/  WARPSYNC.COLLECTIVE R15, `(.L_x_406) ;  /* 0x000000000f087348 */ /* 0x000fea0003c00000 */
[----:B------:R0:W1:Y:S02]  /*125e0*/  SHFL.UP P6, R14, R13, R12, R11 ;  /* 0x0400000c0d0e7389 */ /* 0x00006400000c000b */
[----:B01----:R-:W-:Y:S01]  /*125f0*/  ENDCOLLECTIVE ;  /* 0x000000000000791b */ /* 0x003fe20003800000 */
.L_x_406:
[----:B------:R-:W-:Y:S01]  /*12600*/  IMAD.MOV.U32 R12, RZ, RZ, 0x2 ;  /* 0x00000002ff0c7424 */ /* 0x000fe200078e00ff */
[----:B------:R-:W-:-:S05]  /*12610*/  SEL R7, R14, RZ, P1 ;  /* 0x000000ff0e077207 */ /* 0x000fca0000800000 */
[----:B------:R-:W-:-:S05]  /*12620*/  IMAD.IADD R6, R4, 0x1, R7 ;  /* 0x0000000104067824 */ /* 0x000fca00078e0207 */
[----:B------:R-:W-:-:S07]  /*12630*/  MOV R13, R6 ;  /* 0x00000006000d7202 */ /* 0x000fce0000000f00 */
[----:B------:R-:W-:Y:S05]  /*12640*/  WARPSYNC.COLLECTIVE R15, `(.L_x_407) ;  /* 0x000000000f087348 */ /* 0x000fea0003c00000 */
[----:B------:R0:W1:Y:S02]  /*12650*/  SHFL.UP P6, R14, R13, R12, R11 ;  /* 0x0400000c0d0e7389 */ /* 0x00006400000c000b */
[----:B01----:R-:W-:Y:S01]  /*12660*/  ENDCOLLECTIVE ;  /* 0x000000000000791b */ /* 0x003fe20003800000 */
.L_x_407:
[----:B------:R-:W-:Y:S02]  /*12670*/  MOV R12, 0x4 ;  /* 0x00000004000c7802 */ /* 0x000fe40000000f00 */
[----:B------:R-:W-:-:S05]  /*12680*/  SEL R7, R14, RZ, P2 ;  /* 0x000000ff0e077207 */ /* 0x000fca0001000000 */
[----:B------:R-:W-:-:S04]  /*12690*/  IMAD.IADD R7, R6, 0x1, R7 ;  /* 0x0000000106077824 */ /* 0x000fc800078e0207 */
[----:B------:R-:W-:-:S07]  /*126a0*/  IMAD.MOV.U32 R13, RZ, RZ, R7 ;  /* 0x000000ffff0d7224 */ /* 0x000fce00078e0007 */
[----:B------:R-:W-:Y:S05]  /*126b0*/  WARPSYNC.COLLECTIVE R15, `(.L_x_408) ;  /* 0x000000000f087348 */ /* 0x000fea0003c00000 */
[----:B------:R0:W1:Y:S02]  /*126c0*/  SHFL.UP P6, R14, R13, R12, R11 ;  /* 0x0400000c0d0e7389 */ /* 0x00006400000c000b */
[----:B01----:R-:W-:Y:S01]  /*126d0*/  ENDCOLLECTIVE ;  /* 0x000000000000791b */ /* 0x003fe20003800000 */
.L_x_408:
[----:B------:R-:W-:Y:S01]  /*126e0*/  IMAD.MOV.U32 R12, RZ, RZ, 0x8 ;  /* 0x00000008ff0c7424 */ /* 0x000fe200078e00ff */
[----:B------:R-:W-:-:S05]  /*126f0*/  SEL R2, R14, RZ, P3 ;  /* 0x000000ff0e027207 */ /* 0x000fca0001800000 */
[----:B------:R-:W-:-:S04]  /*12700*/  IMAD.IADD R2, R7, 0x1, R2 ;  /* 0x0000000107027824 */ /* 0x000fc800078e0202 */
[----:B------:R-:W-:-:S07]  /*12710*/  IMAD.MOV.U32 R13, RZ, RZ, R2 ;  /* 0x000000ffff0d7224 */ /* 0x000fce00078e0002 */
[----:B------:R-:W-:Y:S05]  /*12720*/  WARPSYNC.COLLECTIVE R15, `(.L_x_409) ;  /* 0x000000000f087348 */ /* 0x000fea0003c00000 */
[----:B------:R0:W1:Y:S02]  /*12730*/  SHFL.UP P6, R14, R13, R12, R11 ;  /* 0x0400000c0d0e7389 */ /* 0x00006400000c000b */
[----:B01----:R-:W-:Y:S01]  /*12740*/  ENDCOLLECTIVE ;  /* 0x000000000000791b */ /* 0x003fe20003800000 */
.L_x_409:
[----:B------:R-:W-:Y:S01]  /*12750*/  IMAD.MOV.U32 R12, RZ, RZ, 0x10 ;  /* 0x00000010ff0c7424 */ /* 0x000fe200078e00ff */
[----:B------:R-:W-:-:S04]  /*12760*/  SEL R3, R14, RZ, P4 ;  /* 0x000000ff0e037207 */ /* 0x000fc80002000000 */
[----:B------:R-:W-:-:S05]  /*12770*/  IADD3 R3, R2, R3, RZ ;  /* 0x0000000302037210 */ /* 0x000fca0007ffe0ff */
[----:B------:R-:W-:-:S07]  /*12780*/  IMAD.MOV.U32 R13, RZ, RZ, R3 ;  /* 0x000000ffff0d7224 */ /* 0x000fce00078e0003 */
[----:B------:R-:W-:Y:S05]  /*12790*/  WARPSYNC.COLLECTIVE R15, `(.L_x_410) ;  /* 0x000000000f087348 */ /* 0x000fea0003c00000 */
[----:B------:R0:W1:Y:S02]  /*127a0*/  SHFL.UP P6, R14, R13, R12, R11 ;  /* 0x0400000c0d0e7389 */ /* 0x00006400000c000b */
[----:B01----:R-:W-:Y:S01]  /*127b0*/  ENDCOLLECTIVE ;  /* 0x000000000000791b */ /* 0x003fe20003800000 */
.L_x_410:
[----:B------:R-:W-:Y:S02]  /*127c0*/  IMAD.MOV.U32 R12, RZ, RZ, 0x1f ;  /* 0x0000001fff0c7424 */ /* 0x000fe400078e00ff */
[----:B------:R-:W-:Y:S01]  /*127d0*/  IMAD.MOV.U32 R11, RZ, RZ, 0x1f ;  /* 0x0000001fff0b7424 */ /* 0x000fe200078e00ff */
[----:B------:R-:W-:-:S05]  /*127e0*/  SEL R6, R14, RZ, P5 ;  /* 0x000000ff0e067207 */ /* 0x000fca0002800000 */
[----:B------:R-:W-:-:S05]  /*127f0*/  IMAD.IADD R6, R3, 0x1, R6 ;  /* 0x0000000103067824 */ /* 0x000fca00078e0206 */
[----:B------:R-:W-:-:S07]  /*12800*/  MOV R13, R6 ;  /* 0x00000006000d7202 */ /* 0x000fce0000000f00 */
[----:B------:R-:W-:Y:S05]  /*12810*/  WARPSYNC.COLLECTIVE R15, `(.L_x_411) ;  /* 0x000000000f087348 */ /* 0x000fea0003c00000 */
[----:B------:R0:W1:Y:S02]  /*12820*/  SHFL.IDX P6, R14, R13, R12, R11 ;  /* 0x0000000c0d0e7389 */ /* 0x00006400000c000b */
[----:B01----:R-:W-:Y:S01]  /*12830*/  ENDCOLLECTIVE ;  /* 0x000000000000791b */ /* 0x003fe20003800000 */
.L_x_411:
[----:B------:R-:W-:Y:S05]  /*12840*/  BRA `(.L_x_412) ;  /* 0xffffffc0006c7947 */ /* 0x000fea000383ffff */
.L_x_301:
[----:B------:R-:W-:Y:S01]  /*12850*/  BSSY B0, `(.L_x_413) ;  /* 0x0000008000007945 */ /* 0x000fe20003800000 */
[----:B-----5:R-:W-:Y:S01]  /*12860*/  IMAD.MOV.U32 R13, RZ, RZ, R4 ;  /* 0x000000ffff0d7224 */ /* 0x020fe200078e0004 */
[----:B------:R-:W-:Y:S01]  /*12870*/  MOV R12, 0x1 ;  /* 0x00000001000c7802 */ /* 0x000fe20000000f00 */
[----:B------:R-:W-:Y:S02]  /*12880*/  IMAD.MOV.U32 R11, RZ, RZ, RZ ;  /* 0x000000ffff0b7224 */ /* 0x000fe400078e00ff */
[----:B------:R-:W-:-:S07]  /*12890*/  IMAD.MOV.U32 R15, RZ, RZ, -0x1 ;  /* 0xffffffffff0f7424 */ /* 0x000fce00078e00ff */
[----:B01----:R-:W-:Y:S05]  /*128a0*/  WARPSYNC.COLLECTIVE R15, `(.L_x_414) ;  /* 0x000000000f087348 */ /* 0x003fea0003c00000 */
[----:B------:R2:W3:Y:S02]  /*128b0*/  SHFL.UP P6, R14, R13, R12, R11 ;  /* 0x0400000c0d0e7389 */ /* 0x0004e400000c000b */
[----:B0123--:R-:W-:Y:S01]  /*128c0*/  ENDCOLLECTIVE ;  /* 0x000000000000791b */ /* 0x00ffe20003800000 */
.L_x_414:
[----:B------:R-:W-:Y:S05]  /*128d0*/  BSYNC B0 ;  /* 0x0000000000007941 */ /* 0x000fea0003800000 */
.L_x_413:
[----:B------:R-:W-:Y:S01]  /*128e0*/  SEL R13, R14, RZ, P1 ;  /* 0x000000ff0e0d7207 */ /* 0x000fe20000800000 */
[----:B------:R-:W-:Y:S01]  /*128f0*/  IMAD.MOV.U32 R11, RZ, RZ, RZ ;  /* 0x000000ffff0b7224 */ /* 0x000fe200078e00ff */
[----:B------:R-:W-:Y:S01]  /*12900*/  MOV R12, 0x2 ;  /* 0x00000002000c7802 */ /* 0x000fe20000000f00 */
[----:B------:R-:W-:Y:S02]  /*12910*/  IMAD.MOV.U32 R15, RZ, RZ, -0x1 ;  /* 0xffffffffff0f7424 */ /* 0x000fe400078e00ff */
[----:B------:R-:W-:-:S07]  /*12920*/  IMAD.IADD R13, R4, 0x1, R13 ;  /* 0x00000001040d7824 */ /* 0x000fce00078e020d */
[----:B------:R-:W-:Y:S05]  /*12930*/  WARPSYNC.COLLECTIVE R15, `(.L_x_415) ;  /* 0x000000000f087348 */ /* 0x000fea0003c00000 */
[----:B------:R0:W1:Y:S02]  /*12940*/  SHFL.UP P6, R14, R13, R12, R11 ;  /* 0x0400000c0d0e7389 */ /* 0x00006400000c000b */
[----:B01----:R-:W-:Y:S01]  /*12950*/  ENDCOLLECTIVE ;  /* 0x000000000000791b */ /* 0x003fe20003800000 */
.L_x_415:
[----:B------:R-:W-:Y:S01]  /*12960*/  IMAD.MOV.U32 R12, RZ, RZ, 0x4 ;  /* 0x00000004ff0c7424 */ /* 0x000fe200078e00ff */
[----:B------:R-:W-:-:S05]  /*12970*/  SEL R0, R14, RZ, P2 ;  /* 0x000000ff0e007207 */ /* 0x000fca0001000000 */
[----:B------:R-:W-:-:S05]  /*12980*/  IMAD.IADD R0, R13, 0x1, R0 ;  /* 0x000000010d007824 */ /* 0x000fca00078e0200 */
[----:B------:R-:W-:-:S07]  /*12990*/  MOV R13, R0 ;  /* 0x00000000000d7202 */ /* 0x000fce0000000f00 */
[----:B------:R-:W-:Y:S05]  /*129a0*/  WARPSYNC.COLLECTIVE R15, `(.L_x_416) ;  /* 0x000000000f087348 */ /* 0x000fea0003c00000 */
[----:B------:R0:W1:Y:S02]  /*129b0*/  SHFL.UP P6, R14, R13, R12, R11 ;  /* 0x0400000c0d0e7389 */ /* 0x00006400000c000b */
[----:B01----:R-:W-:Y:S01]  /*129c0*/  ENDCOLLECTIVE ;  /* 0x000000000000791b */ /* 0x003fe20003800000 */
.L_x_416:
[----:B------:R-:W-:Y:S02]  /*129d0*/  MOV R12, 0x8 ;  /* 0x00000008000c7802 */ /* 0x000fe40000000f00 */
[----:B------:R-:W-:-:S05]  /*129e0*/  SEL R3, R14, RZ, P3 ;  /* 0x000000ff0e037207 */ /* 0x000fca0001800000 */
[----:B------:R-:W-:-:S04]  /*129f0*/  IMAD.IADD R2, R0, 0x1, R3 ;  /* 0x0000000100027824 */ /* 0x000fc800078e0203 */
[----:B------:R-:W-:-:S07]  /*12a00*/  IMAD.MOV.U32 R13, RZ, RZ, R2 ;  /* 0x000000ffff0d7224 */ /* 0x000fce00078e0002 */
[----:B------:R-:W-:Y:S05]  /*12a10*/  WARPSYNC.COLLECTIVE R15, `(.L_x_417) ;  /* 0x000000000f087348 */ /* 0x000fea0003c00000 */
[----:B------:R0:W1:Y:S02]  /*12a20*/  SHFL.UP P6, R14, R13, R12, R11 ;  /* 0x0400000c0d0e7389 */ /* 0x00006400000c000b */
[----:B01----:R-:W-:Y:S01]  /*12a30*/  ENDCOLLECTIVE ;  /* 0x000000000000791b */ /* 0x003fe20003800000 */
.L_x_417:
[----:B------:R-:W-:Y:S01]  /*12a40*/  IMAD.MOV.U32 R12, RZ, RZ, 0x10 ;  /* 0x00000010ff0c7424 */ /* 0x000fe200078e00ff */
[----:B------:R-:W-:-:S05]  /*12a50*/  SEL R3, R14, RZ, P4 ;  /* 0x000000ff0e037207 */ /* 0x000fca0002000000 */
[----:B------:R-:W-:-:S04]  /*12a60*/  IMAD.IADD R3, R2, 0x1, R3 ;  /* 0x0000000102037824 */ /* 0x000fc800078e0203 */
[----:B------:R-:W-:-:S07]  /*12a70*/  IMAD.MOV.U32 R13, RZ, RZ, R3 ;  /* 0x000000ffff0d7224 */ /* 0x000fce00078e0003 */
[----:B------:R-:W-:Y:S05]  /*12a80*/  WARPSYNC.COLLECTIVE R15, `(.L_x_418) ;  /* 0x000000000f087348 */ /* 0x000fea0003c00000 */
[----:B------:R0:W1:Y:S02]  /*12a90*/  SHFL.UP P6, R14, R13, R12, R11 ;  /* 0x0400000c0d0e7389 */ /* 0x00006400000c000b */
[----:B01----:R-:W-:Y:S01]  /*12aa0*/  ENDCOLLECTIVE ;  /* 0x000000000000791b */ /* 0x003fe20003800000 */
.L_x_418:
[----:B------:R-:W-:Y:S02]  /*12ab0*/  IMAD.MOV.U32 R12, RZ, RZ, 0x1f ;  /* 0x0000001fff0c7424 */ /* 0x000fe400078e00ff */
[----:B------:R-:W-:Y:S01]  /*12ac0*/  IMAD.MOV.U32 R11, RZ, RZ, 0x1f ;  /* 0x0000001fff0b7424 */ /* 0x000fe200078e00ff */
[----:B------:R-:W-:-:S04]  /*12ad0*/  SEL R6, R14, RZ, P5 ;  /* 0x000000ff0e067207 */ /* 0x000fc80002800000 */
[----:B------:R-:W-:-:S05]  /*12ae0*/  IADD3 R6, R3, R6, RZ ;  /* 0x0000000603067210 */ /* 0x000fca0007ffe0ff */
[----:B------:R-:W-:-:S07]  /*12af0*/  IMAD.MOV.U32 R13, RZ, RZ, R6 ;  /* 0x000000ffff0d7224 */ /* 0x000fce00078e0006 */
[----:B------:R-:W-:Y:S05]  /*12b00*/  WARPSYNC.COLLECTIVE R15, `(.L_x_419) ;  /* 0x000000000f087348 */ /* 0x000fea0003c00000 */
[----:B------:R0:W1:Y:S02]  /*12b10*/  SHFL.IDX P6, R14, R13, R12, R11 ;  /* 0x0000000c0d0e7389 */ /* 0x00006400000c000b */
[----:B01----:R-:W-:Y:S01]  /*12b20*/  ENDCOLLECTIVE ;  /* 0x000000000000791b */ /* 0x003fe20003800000 */
.L_x_419:
[----:B------:R-:W-:Y:S05]  /*12b30*/  BRA `(.L_x_420) ;  /* 0xffffffc0004c7947 */ /* 0x000fea000383ffff */
.L_x_303:
[----:B------:R-:W-:Y:S01]  /*12b40*/  BSSY B0, `(.L_x_421) ;  /* 0x0000006000007945 */ /* 0x000fe20003800000 */
[----:B------:R-:W-:Y:S02]  /*12b50*/  PLOP3.LUT P6, PT, P6, PT, PT, 0x8, 0x0 ;  /* 0x000000000000781c */ /* 0x000fe400037ce170 */
[----:B------:R-:W-:-:S11]  /*12b60*/  MOV R15, 0xffffffff ;  /* 0xffffffff000f7802 */ /* 0x000fd60000000f00 */
[----:B0-----:R-:W-:Y:S05]  /*12b70*/  WARPSYNC.COLLECTIVE R15, `(.L_x_422) ;  /* 0x000000000f087348 */ /* 0x001fea0003c00000 */
[----:B------:R-:W-:Y:S01]  /*12b80*/  VOTE.ANY R14, PT, P6 ;  /* 0x00000000000e7806 */ /* 0x000fe200030e0100 */
[----:B0-----:R-:W-:Y:S06]  /*12b90*/  ENDCOLLECTIVE ;  /* 0x000000000000791b */ /* 0x001fec0003800000 */
.L_x_422:
[----:B------:R-:W-:Y:S05]  /*12ba0*/  BSYNC B0 ;  /* 0x0000000000007941 */ /* 0x000fea0003800000 */
.L_x_421:
[----:B------:R-:W-:Y:S01]  /*12bb0*/  IMAD.MOV.U32 R2, RZ, RZ, R14 ;  /* 0x000000ffff027224 */ /* 0x000fe200078e000e */
[----:B------:R-:W-:Y:S01]  /*12bc0*/  MOV R11, 0x1f ;  /* 0x0000001f000b7802 */ /* 0x000fe20000000f00 */
[----:B------:R-:W-:Y:S02]  /*12bd0*/  IMAD.MOV.U32 R13, RZ, RZ, R4 ;  /* 0x000000ffff0d7224 */ /* 0x000fe400078e0004 */
[----:B------:R-:W0:Y:S01]  /*12be0*/  POPC R0, R2 ;  /* 0x0000000200007309 */ /* 0x000e220000000000 */
[----:B------:R-:W-:Y:S02]  /*12bf0*/  IMAD.MOV.U32 R15, RZ, RZ, -0x1 ;  /* 0xffffffffff0f7424 */ /* 0x000fe400078e00ff */
[----:B0-----:R-:W-:-:S07]  /*12c00*/  IMAD.MOV.U32 R12, RZ, RZ, R0 ;  /* 0x000000ffff0c7224 */ /* 0x001fce00078e0000 */
[----:B------:R-:W-:Y:S05]  /*12c10*/  WARPSYNC.COLLECTIVE R15, `(.L_x_423) ;  /* 0x000000000f087348 */ /* 0x000fea0003c00000 */
[----:B------:R0:W1:Y:S02]  /*12c20*/  SHFL.IDX P6, R14, R13, R12, R11 ;  /* 0x0000000c0d0e7389 */ /* 0x00006400000c000b */
[----:B01----:R-:W-:Y:S01]  /*12c30*/  ENDCOLLECTIVE ;  /* 0x000000000000791b */ /* 0x003fe20003800000 */
.L_x_423:
[----:B------:R-:W-:Y:S01]  /*12c40*/  IMAD.MOV.U32 R4, RZ, RZ, R14 ;  /* 0x000000ffff047224 */ /* 0x000fe200078e000e */
[----:B------:R-:W-:Y:S06]  /*12c50*/  BRA `(.L_x_424) ;  /* 0xffffffc0003c7947 */ /* 0x000fec000383ffff */
.L_x_305:
[----:B------:R-:W-:Y:S01]  /*12c60*/  BSSY B0, `(.L_x_425) ;  /* 0x0000007000007945 */ /* 0x000fe20003800000 */
[----:B------:R-:W-:Y:S01]  /*12c70*/  IMAD.MOV.U32 R13, RZ, RZ, R6 ;  /* 0x000000ffff0d7224 */ /* 0x000fe200078e0006 */
[----:B------:R-:W-:Y:S01]  /*12c80*/  MOV R11, 0x1f ;  /* 0x0000001f000b7802 */ /* 0x000fe20000000f00 */
[----:B------:R-:W-:-:S07]  /*12c90*/  IMAD.MOV.U32 R15, RZ, RZ, -0x1 ;  /* 0xffffffffff0f7424 */ /* 0x000fce00078e00ff */
[----:B012---:R-:W-:Y:S05]  /*12ca0*/  WARPSYNC.COLLECTIVE R15, `(.L_x_426) ;  /* 0x000000000f087348 */ /* 0x007fea0003c00000 */
[----:B------:R3:W4:Y:S02]  /*12cb0*/  SHFL.IDX P6, R14, R13, R12, R11 ;  /* 0x0000000c0d0e7389 */ /* 0x00072400000c000b */
[----:B01234-:R-:W-:Y:S01]  /*12cc0*/  ENDCOLLECTIVE ;  /* 0x000000000000791b */ /* 0x01ffe20003800000 */
.L_x_426:
[----:B------:R-:W-:Y:S05]  /*12cd0*/  BSYNC B0 ;  /* 0x0000000000007941 */ /* 0x000fea0003800000 */
.L_x_425:
[----:B------:R-:W-:Y:S05]  /*12ce0*/  BRA `(.L_x_304) ;  /* 0xffffffc000347947 */ /* 0x000fea000383ffff */
.L_x_309:
[----:B0-----:R0:W2:Y:S02]  /*12cf0*/  SYNCS.PHASECHK.TRANS64.TRYWAIT P0, [R4+URZ+0x30820], R0 ;  /* 0x03082000040075a7 */ /* 0x0010a4000800017f */
[----:B--2---:R-:W-:Y:S05]  /*12d00*/  @!P0 NANOSLEEP.SYNCS 0x989680 ;  /* 0x009896800000895d */ /* 0x004fea0003900000 */
[----:B------:R-:W2:Y:S02]  /*12d10*/  @!P0 SYNCS.PHASECHK.TRANS64 P0, [R4+URZ+0x30820], R0 ;  /* 0x03082000040085a7 */ /* 0x000ea4000800007f */
[----:B--2---:R-:W-:Y:S05]  /*12d20*/  @!P0 BRA `(.L_x_309) ;  /* 0xfffffffc00f08947 */ /* 0x004fea000383ffff */
[----:B------:R-:W-:Y:S05]  /*12d30*/  BRA `(.L_x_427) ;  /* 0xffffffc400207947 */ /* 0x000fea000383ffff */
.L_x_310:
[----:B------:R-:W2:Y:S01]  /*12d40*/  S2R R2, SR_TID.X ;  /* 0x0000000000027919 */ /* 0x000ea20000002100 */
[----:B------:R-:W-:Y:S01]  /*12d50*/  BSSY B0, `(.L_x_428) ;  /* 0x000000a000007945 */ /* 0x000fe20003800000 */
[----:B------:R-:W-:Y:S01]  /*12d60*/  IMAD.MOV.U32 R12, RZ, RZ, RZ ;  /* 0x000000ffff0c7224 */ /* 0x000fe200078e00ff */
[----:B------:R-:W-:Y:S01]  /*12d70*/  MOV R11, 0x1f ;  /* 0x0000001f000b7802 */ /* 0x000fe20000000f00 */
[----:B------:R-:W-:Y:S01]  /*12d80*/  IMAD.MOV.U32 R15, RZ, RZ, -0x1 ;  /* 0xffffffffff0f7424 */ /* 0x000fe200078e00ff */
[----:B--2---:R-:W-:-:S04]  /*12d90*/  SHF.R.U32.HI R2, RZ, 0x5, R2 ;  /* 0x00000005ff027819 */ /* 0x004fc80000011602 */
[----:B------:R-:W-:-:S05]  /*12da0*/  LOP3.LUT R2, R2, 0x3, RZ, 0xc0, !PT ;  /* 0x0000000302027812 */ /* 0x000fca00078ec0ff */
[----:B------:R-:W-:-:S07]  /*12db0*/  IMAD.MOV.U32 R13, RZ, RZ, R2 ;  /* 0x000000ffff0d7224 */ /* 0x000fce00078e0002 */
[----:B01-3--:R-:W-:Y:S05]  /*12dc0*/  WARPSYNC.COLLECTIVE R15, `(.L_x_429) ;  /* 0x000000000f087348 */ /* 0x00bfea0003c00000 */
[----:B------:R2:W4:Y:S02]  /*12dd0*/  SHFL.IDX P6, R14, R13, R12, R11 ;  /* 0x0000000c0d0e7389 */ /* 0x00052400000c000b */
[----:B01234-:R-:W-:Y:S01]  /*12de0*/  ENDCOLLECTIVE ;  /* 0x000000000000791b */ /* 0x01ffe20003800000 */
.L_x_429:
[----:B------:R-:W-:Y:S05]  /*12df0*/  BSYNC B0 ;  /* 0x0000000000007941 */ /* 0x000fea0003800000 */
.L_x_428:
[----:B------:R-:W-:Y:S05]  /*12e00*/  BRA `(.L_x_430) ;  /* 0xffffffc400087947 */ /* 0x000fea000383ffff */
.L_x_313:
[----:B------:R-:W-:Y:S01]  /*12e10*/  BSSY B1, `(.L_x_431) ;  /* 0x0000006000017945 */ /* 0x000fe20003800000 */
[----:B------:R-:W-:-:S07]  /*12e20*/  IMAD.MOV.U32 R15, RZ, RZ, -0x1 ;  /* 0xffffffffff0f7424 */ /* 0x000fce00078e00ff */
[----:B01-3--:R-:W-:Y:S05]  /*12e30*/  WARPSYNC.COLLECTIVE R15, `(.L_x_432) ;  /* 0x000000000f0c7348 */ /* 0x00bfea0003c00000 */
[----:B------:R-:W-:Y:S02]  /*12e40*/  ELECT P6, UR62, PT ;  /* 0x00000000003e782f */ /* 0x000fe400038c0000 */
[----:B------:R-:W-:Y:S01]  /*12e50*/  MOV R14, UR62 ;  /* 0x0000003e000e7c02 */ /* 0x000fe20008000f00 */
[----:B01-3--:R-:W-:Y:S10]  /*12e60*/  ENDCOLLECTIVE ;  /* 0x000000000000791b */ /* 0x00bff40003800000 */
.L_x_432:
[----:B------:R-:W-:Y:S05]  /*12e70*/  BSYNC B1 ;  /* 0x0000000000017941 */ /* 0x000fea0003800000 */
.L_x_431:
[----:B------:R-:W-:Y:S05]  /*12e80*/  BRA `(.L_x_433) ;  /* 0xffffffc400007947 */ /* 0x000fea000383ffff */
.L_x_315:
[----:B0-----:R0:W2:Y:S02]  /*12e90*/  SYNCS.PHASECHK.TRANS64.TRYWAIT P1, [R5+URZ+0x30840], R0 ;  /* 0x03084000050075a7 */ /* 0x0010a4000802017f */
[----:B--2---:R-:W-:Y:S05]  /*12ea0*/  @!P1 NANOSLEEP.SYNCS 0x989680 ;  /* 0x009896800000995d */ /* 0x004fea0003900000 */
[----:B------:R-:W2:Y:S02]  /*12eb0*/  @!P1 SYNCS.PHASECHK.TRANS64 P1, [R5+URZ+0x30840], R0 ;  /* 0x03084000050095a7 */ /* 0x000ea4000802007f */
[----:B--2---:R-:W-:Y:S05]  /*12ec0*/  @!P1 BRA `(.L_x_315) ;  /* 0xfffffffc00f09947 */ /* 0x004fea000383ffff */
[----:B------:R-:W-:Y:S05]  /*12ed0*/  BRA `(.L_x_434) ;  /* 0xffffffc400287947 */ /* 0x000fea000383ffff */
.L_x_317:
[----:B--2---:R2:W4:Y:S02]  /*12ee0*/  SYNCS.PHASECHK.TRANS64.TRYWAIT P1, [R27+URZ+0x30840], R2 ;  /* 0x030840021b0075a7 */ /* 0x004524000802017f */
[----:B----4-:R-:W-:Y:S05]  /*12ef0*/  @!P1 NANOSLEEP.SYNCS 0x989680 ;  /* 0x009896800000995d */ /* 0x010fea0003900000 */
[----:B------:R-:W4:Y:S02]  /*12f00*/  @!P1 SYNCS.PHASECHK.TRANS64 P1, [R27+URZ+0x30840], R2 ;  /* 0x030840021b0095a7 */ /* 0x000f24000802007f */
[----:B----4-:R-:W-:Y:S05]  /*12f10*/  @!P1 BRA `(.L_x_317) ;  /* 0xfffffffc00f09947 */ /* 0x010fea000383ffff */
[----:B------:R-:W-:Y:S05]  /*12f20*/  BRA `(.L_x_435) ;  /* 0xffffffc400347947 */ /* 0x000fea000383ffff */
.L_x_319:
[----:B----4-:R4:W0:Y:S02]  /*12f30*/  SYNCS.PHASECHK.TRANS64.TRYWAIT P1, [R5+URZ+0x30860], R0 ;  /* 0x03086000050075a7 */ /* 0x010824000802017f */
[----:B0-----:R-:W-:Y:S05]  /*12f40*/  @!P1 NANOSLEEP.SYNCS 0x989680 ;  /* 0x009896800000995d */ /* 0x001fea0003900000 */
[----:B------:R-:W0:Y:S02]  /*12f50*/  @!P1 SYNCS.PHASECHK.TRANS64 P1, [R5+URZ+0x30860], R0 ;  /* 0x03086000050095a7 */ /* 0x000e24000802007f */
[----:B0-----:R-:W-:Y:S05]  /*12f60*/  @!P1 BRA `(.L_x_319) ;  /* 0xfffffffc00f09947 */ /* 0x001fea000383ffff */
[----:B------:R-:W-:Y:S05]  /*12f70*/  BRA `(.L_x_436) ;  /* 0xffffffc400307947 */ /* 0x000fea000383ffff */
.L_x_437:
        /* <DEDUP_REMOVED lines=16> */
.L_x_3234:


//--------------------- .text._ZN7cutlass13device_kernelIN5flash11enable_sm90INS1_16FlashAttnFwdSm90INS1_25CollectiveMainloopFwdSm90ILi2EN4cute5tupleIJNS5_1CILi1EEES8_S8_EEENS6_IJNS7_ILi128EEENS7_ILi96EEENS7_ILi192EEEEEELi192ENS_6half_tEfNS_4arch4Sm90ELb0ELb0ELb1ELb1ELb1ELb1ELb0ELb1ELb1ELb1ELb0ELb0EEENS1_21CollectiveEpilogueFwdINS6_IJSA_SC_SB_EEES9_SE_SG_Li256ELb1ELb1ELb0ELb0EEENS1_36VarlenDynamicPersistentTileSchedulerILi128ELi96ELi256ELi128ELb0ELb1ELb1ELb0ELb1ELb1EEEEEEEEEvNT_6ParamsE --------------------------
	.section	.text._ZN7cutlass13device_kernelIN5flash11enable_sm90INS1_16FlashAttnFwdSm90INS1_25CollectiveMainloopFwdSm90ILi2EN4cute5tupleIJNS5_1CILi1EEES8_S8_EEENS6_IJNS7_ILi128EEENS7_ILi96EEENS7_ILi192EEEEEELi192ENS_6half_tEfNS_4arch4Sm90ELb0ELb0ELb1ELb1ELb1ELb1ELb0ELb1ELb1ELb1ELb0ELb0EEENS1_21CollectiveEpilogueFwdINS6_IJSA_SC_SB_EEES9_SE_SG_Li256ELb1ELb1ELb0ELb0EEENS1_36VarlenDynamicPersistentTileSchedulerILi128ELi96ELi256ELi128ELb0ELb1ELb1ELb0ELb1ELb1EEEEEEEEEvNT_6ParamsE,"ax",@progbits
	.align	128
.text._ZN7cutlass13device_kernelIN5flash11enable_sm90INS1_16FlashAttnFwdSm90INS1_25CollectiveMainloopFwdSm90ILi2EN4cute5tupleIJNS5_1CILi1EEES8_S8_EEENS6_IJNS7_ILi128EEENS7_ILi96EEENS7_ILi192EEEEEELi192ENS_6half_tEfNS_4arch4Sm90ELb0ELb0ELb1ELb1ELb1ELb1ELb0ELb1ELb1ELb1ELb0ELb0EEENS1_21CollectiveEpilogueFwdINS6_IJSA_SC_SB_EEES9_SE_SG_Li256ELb1ELb1ELb0ELb0EEENS1_36VarlenDynamicPersistentTileSchedulerILi128ELi96ELi256ELi128ELb0ELb1ELb1ELb0ELb1ELb1EEEEEEEEEvNT_6ParamsE:
        .type           _ZN7cutlass13device_kernelIN5flash11enable_sm90INS1_16FlashAttnFwdSm90INS1_25CollectiveMainloopFwdSm90ILi2EN4cute5tupleIJNS5_1CILi1EEES8_S8_EEENS6_IJNS7_ILi128EEENS7_ILi96EEENS7_ILi192EEEEEELi192ENS_6half_tEfNS_4arch4Sm90ELb0ELb0ELb1ELb1ELb1ELb1ELb0ELb1ELb1ELb1ELb0ELb0EEENS1_21CollectiveEpilogueFwdINS6_IJSA_SC_SB_EEES9_SE_SG_Li256ELb1ELb1ELb0ELb0EEENS1_36VarlenDynamicPersistentTileSchedulerILi128ELi96ELi256ELi128ELb0ELb1ELb1ELb0ELb1ELb1EEEEEEEEEvNT_6ParamsE,@function
        .size           _ZN7cutlass13device_kernelIN5flash11enable_sm90INS1_16FlashAttnFwdSm90INS1_25CollectiveMainloopFwdSm90ILi2EN4cute5tupleIJNS5_1CILi1EEES8_S8_EEENS6_IJNS7_ILi128EEENS7_ILi96EEENS7_ILi192EEEEEELi192ENS_6half_tEfNS_4arch4Sm90ELb0ELb0ELb1ELb1ELb1ELb1ELb0ELb1ELb1ELb1ELb0ELb0EEENS1_21CollectiveEpilogueFwdINS6_IJSA_SC_SB_EEES9_SE_SG_Li256ELb1ELb1ELb0ELb0EEENS1_36VarlenDynamicPersistentTileSchedulerILi128ELi96ELi256ELi128ELb0ELb1ELb1ELb0ELb1ELb1EEEEEEEEEvNT_6ParamsE,(.L_x_3235 - _ZN7cutlass13device_kernelIN5flash11enable_sm90INS1_16FlashAttnFwdSm90INS1_25CollectiveMainloopFwdSm90ILi2EN4cute5tupleIJNS5_1CILi1EEES8_S8_EEENS6_IJNS7_ILi128EEENS7_ILi96EEENS7_ILi192EEEEEELi192ENS_6half_tEfNS_4arch4Sm90ELb0ELb0ELb1ELb1ELb1ELb1ELb0ELb1ELb1ELb1ELb0ELb0EEENS1_21CollectiveEpilogueFwdINS6_IJSA_SC_SB_EEES9_SE_SG_Li256ELb1ELb1ELb0ELb0EEENS1_36VarlenDynamicPersistentTileSchedulerILi128ELi96ELi256ELi128ELb0ELb1ELb1ELb0ELb1ELb1EEEEEEEEEvNT_6ParamsE)
        .other          _ZN7cutlass13device_kernelIN5flash11enable_sm90INS1_16FlashAttnFwdSm90INS1_25CollectiveMainloopFwdSm90ILi2EN4cute5tupleIJNS5_1CILi1EEES8_S8_EEENS6_IJNS7_ILi128EEENS7_ILi96EEENS7_ILi192EEEEEELi192ENS_6half_tEfNS_4arch4Sm90ELb0ELb0ELb1ELb1ELb1ELb1ELb0ELb1ELb1ELb1ELb0ELb0EEENS1_21CollectiveEpilogueFwdINS6_IJSA_SC_SB_EEES9_SE_SG_Li256ELb1ELb1ELb0ELb0EEENS1_36VarlenDynamicPersistentTileSchedulerILi128ELi96ELi256ELi128ELb0ELb1ELb1ELb0ELb1ELb1EEEEEEEEEvNT_6ParamsE,@"STO_CUDA_ENTRY STV_DEFAULT"
_ZN7cutlass13device_kernelIN5flash11enable_sm90INS1_16FlashAttnFwdSm90INS1_25CollectiveMainloopFwdSm90ILi2EN4cute5tupleIJNS5_1CILi1EEES8_S8_EEENS6_IJNS7_ILi128EEENS7_ILi96EEENS7_ILi192EEEEEELi192ENS_6half_tEfNS_4arch4Sm90ELb0ELb0ELb1ELb1ELb1ELb1ELb0ELb1ELb1ELb1ELb0ELb0EEENS1_21CollectiveEpilogueFwdINS6_IJSA_SC_SB_EEES9_SE_SG_Li256ELb1ELb1ELb0ELb0EEENS1_36VarlenDynamicPersistentTileSchedulerILi128ELi96ELi256ELi128ELb0ELb1ELb1ELb0ELb1ELb1EEEEEEEEEvNT_6ParamsE:
[----:B------:R-:W0:Y:S02]  /*0000*/  LDC R1, c[0x0][0x28] ;  /* 0x00000a00ff017b82 */ /* 0x000e240000000800 */
[----:B0-----:R-:W-:Y:S01]  /*0010*/  VIADD R1, R1, 0xffffff68 ;  /* 0xffffff6801017836 */ /* 0x001fe20000000000 */
[----:B------:R-:W0:Y:S01]  /*0020*/  S2R R0, SR_TID.X ;  /* 0x0000000000007919 */ /* 0x000e220000002100 */
[----:B------:R-:W-:Y:S01]  /*0030*/  ELECT P0, URZ, PT ;  /* 0x00000000003f782f */ /* 0x000fe20003800000 */
[----:B------:R-:W-:Y:S01]  /*0040*/  BSSY B0, `(.L_x_438) ;  /* 0x000000e000007945 */ /* 0x000fe20003800000 */
[----:B0-----:R-:W-:-:S05]  /*0050*/  SHF.R.U32.HI R2, RZ, 0x5, R0 ;  /* 0x00000005ff027819 */ /* 0x001fca0000011600 */
[----:B------:R-:W0:Y:S02]  /*0060*/  SHFL.IDX PT, R3, R2, RZ, 0x1f ;  /* 0x00001fff02037589 */ /* 0x000e2400000e0000 */
[----:B0-----:R-:W-:Y:S02]  /*0070*/  ISETP.EQ.AND P0, PT, R3, RZ, P0 ;  /* 0x000000ff0300720c */ /* 0x001fe40000702270 */
[----:B------:R-:W-:-:S11]  /*0080*/  SHF.R.U32.HI R3, RZ, 0x7, R0 ;  /* 0x00000007ff037819 */ /* 0x000fd60000011600 */
[----:B------:R-:W-:Y:S05]  /*0090*/  @!P0 BRA `(.L_x_439) ;  /* 0x0000000000208947 */ /* 0x000fea0003800000 */
[----:B------:R-:W-:Y:S02]  /*00a0*/  ULDC.64 UR4, c[0x0][0x198] ;  /* 0x0000660000047ab9 */ /* 0x000fe40000000a00 */
[----:B------:R-:W-:Y:S02]  /*00b0*/  UIADD3 UR6, UP0, UR4, 0x570, URZ ;  /* 0x0000057004067890 */ /* 0x000fe4000ff1e03f */
[----:B------:R-:W-:Y:S02]  /*00c0*/  UIADD3 UR4, UP1, UR4, 0x670, URZ ;  /* 0x0000067004047890 */ /* 0x000fe4000ff3e03f */
[----:B------:R-:W-:Y:S02]  /*00d0*/  UIADD3.X UR7, URZ, UR5, URZ, UP0, !UPT ;  /* 0x000000053f077290 */ /* 0x000fe400087fe43f */
[----:B------:R-:W-:-:S07]  /*00e0*/  UIADD3.X UR5, URZ, UR5, URZ, UP1, !UPT ;  /* 0x000000053f057290 */ /* 0x000fce0008ffe43f */
[----:B------:R0:W-:Y:S02]  /*00f0*/  UTMACCTL.PF [UR6] ;  /* 0x00000000060079b9 */ /* 0x0001e40008040000 */
[----:B------:R0:W-:Y:S02]  /*0100*/  UTMACCTL.PF [UR4] ;  /* 0x00000000040079b9 */ /* 0x0001e40008040000 */
[----:B0-----:R-:W-:Y:S01]  /*0110*/  NOP ;  /* 0x0000000000007918 */ /* 0x001fe20000000000 */
.L_x_439:
[----:B------:R-:W-:Y:S05]  /*0120*/  BSYNC B0 ;  /* 0x0000000000007941 */ /* 0x000fea0003800000 */
.L_x_438:
[----:B------:R-:W-:Y:S01]  /*0130*/  VOTEU.ANY UP0, P0 ;  /* 0x00000000003f7886 */ /* 0x000fe20000000100 */
[----:B------:R-:W0:Y:S01]  /*0140*/  SHFL.IDX PT, R3, R3, RZ, 0x1f ;  /* 0x00001fff03037589 */ /* 0x000e2200000e0000 */
[----:B------:R-:W-:Y:S01]  /*0150*/  UMOV UR4, 0x80 ;  /* 0x0000008000047882 */ /* 0x000fe20000000000 */
[----:B------:R-:W-:Y:S01]  /*0160*/  UMOV UR7, 0x100 ;  /* 0x0000010000077882 */ /* 0x000fe20000000000 */
[----:B------:R-:W-:Y:S01]  /*0170*/  VOTEU.ANY UP1, P0 ;  /* 0x00000000003f7886 */ /* 0x000fe20000020100 */
[----:B------:R-:W1:Y:S01]  /*0180*/  @UP0 S2UR UR8, SR_CgaCtaId ;  /* 0x00000000000809c3 */ /* 0x000e620000008800 */
[----:B------:R-:W2:Y:S01]  /*0190*/  SHFL.IDX PT, R4, R2, RZ, 0x1f ;  /* 0x00001fff02047589 */ /* 0x000ea200000e0000 */
[----:B------:R-:W-:Y:S01]  /*01a0*/  @UP0 UMOV UR6, 0x400 ;  /* 0x0000040000060882 */ /* 0x000fe20000000000 */
[----:B------:R-:W-:-:S04]  /*01b0*/  @UP0 UIADD3 UR4, -UR4, 0x100000, URZ ;  /* 0x0010000004040890 */ /* 0x000fc8000fffe13f */
[----:B------:R-:W-:Y:S02]  /*01c0*/  @UP0 USHF.L.U32 UR5, UR4, 0xb, URZ ;  /* 0x0000000b04050899 */ /* 0x000fe4000800063f */
[----:B------:R-:W-:Y:S01]  /*01d0*/  @UP0 USHF.L.U32 UR4, UR4, 0x1, URZ ;  /* 0x0000000104040899 */ /* 0x000fe2000800063f */
[----:B------:R-:W-:Y:S01]  /*01e0*/  VOTEU.ANY UP2, P0 ;  /* 0x00000000003f7886 */ /* 0x000fe20000040100 */
[----:B0-----:R-:W-:Y:S01]  /*01f0*/  R2UR UR9, R3 ;  /* 0x00000000030972ca */ /* 0x001fe200000e0000 */
[----:B-1----:R-:W-:Y:S01]  /*0200*/  @UP0 ULEA UR8, UR8, UR6, 0x18 ;  /* 0x0000000608080291 */ /* 0x002fe2000f8ec03f */
[----:B--2---:R-:W-:Y:S01]  /*0210*/  ISETP.NE.AND P1, PT, R4, RZ, PT ;  /* 0x000000ff0400720c */ /* 0x004fe20003f25270 */
[----:B------:R-:W-:-:S04]  /*0220*/  @UP0 UIADD3 UR6, -UR7, 0x100000, URZ ;  /* 0x0010000007060890 */ /* 0x000fc8000fffe13f */
[----:B------:R-:W-:Y:S02]  /*0230*/  @UP0 USHF.L.U32 UR7, UR6, 0xb, URZ ;  /* 0x0000000b06070899 */ /* 0x000fe4000800063f */
[----:B------:R-:W-:-:S04]  /*0240*/  @UP0 USHF.L.U32 UR6, UR6, 0x1, URZ ;  /* 0x0000000106060899 */ /* 0x000fc8000800063f */
[----:B------:R-:W-:Y:S01]  /*0250*/  UISETP.NE.AND UP0, UPT, UR9, URZ, UPT ;  /* 0x0000003f0900728c */ /* 0x000fe2000bf05270 */
[----:B------:R-:W0:Y:S02]  /*0260*/  FENCE.VIEW.ASYNC.S ;  /* 0x00000000000073c6 */ /* 0x000e240000000000 */
[----:B0-----:R0:W1:Y:S05]  /*0270*/  @UP1 SYNCS.EXCH.64 URZ, [UR8+0x30800], UR4 ;  /* 0x03080004083f15b2 */ /* 0x00106a0008000100 */
[----:B------:R0:W2:Y:S01]  /*0280*/  @UP2 SYNCS.EXCH.64 URZ, [UR8+0x30820], UR6 ;  /* 0x03082006083f25b2 */ /* 0x0000a20008000100 */
        /* <DEDUP_REMOVED lines=14> */
[----:B0-----:R3:W4:Y:S08]  /*0370*/  SYNCS.EXCH.64 URZ, [UR8+0x30830], UR4 ;  /* 0x03083004083f75b2 */ /* 0x0017300008000100 */
[----:B------:R3:W0:Y:S01]  /*0380*/  SYNCS.EXCH.64 URZ, [UR8+0x30840], UR6 ;  /* 0x03084006083f75b2 */ /* 0x0006220008000100 */
[----:B------:R3:W0:Y:S01]  /*0390*/  SYNCS.EXCH.64 URZ, [UR8+0x30838], UR4 ;  /* 0x03083804083f75b2 */ /* 0x0006220008000100 */
[----:B------:R3:W0:Y:S02]  /*03a0*/  SYNCS.EXCH.64 URZ, [UR8+0x30848], UR6 ;  /* 0x03084806083f75b2 */ /* 0x0006240008000100 */
[----:B---3--:R-:W-:Y:S01]  /*03b0*/  NOP ;  /* 0x0000000000007918 */ /* 0x008fe20000000000 */
.L_x_440:
[----:B------:R-:W3:Y:S01]  /*03c0*/  SHFL.IDX PT, R3, R2, RZ, 0x1f ;  /* 0x00001fff02037589 */ /* 0x000ee200000e0000 */
[----:B------:R-:W-:Y:S01]  /*03d0*/  NOP ;  /* 0x0000000000007918 */ /* 0x000fe20000000000 */
[----:B---3--:R-:W-:-:S13]  /*03e0*/  ISETP.NE.AND P0, PT, R3, RZ, PT ;  /* 0x000000ff0300720c */ /* 0x008fda0003f05270 */
        /* <DEDUP_REMOVED lines=17> */
[----:B------:R3:W0:Y:S02]  /*0500*/  SYNCS.EXCH.64 URZ, [UR8+0x30868], UR6 ;  /* 0x03086806083f75b2 */ /* 0x0006240008000100 */
[----:B---3--:R-:W-:Y:S01]  /*0510*/  NOP ;  /* 0x0000000000007918 */ /* 0x008fe20000000000 */
.L_x_441:
[----:B------:R-:W3:Y:S01]  /*0520*/  SHFL.IDX PT, R3, R2, RZ, 0x1f ;  /* 0x00001fff02037589 */ /* 0x000ee200000e0000 */
[----:B------:R-:W-:Y:S01]  /*0530*/  NOP ;  /* 0x0000000000007918 */ /* 0x000fe20000000000 */
[----:B---3--:R-:W-:-:S13]  /*0540*/  ISETP.NE.AND P0, PT, R3, RZ, PT ;  /* 0x000000ff0300720c */ /* 0x008fda0003f05270 */
        /* <DEDUP_REMOVED lines=13> */
[----:B------:R3:W0:Y:S02]  /*0620*/  SYNCS.EXCH.64 URZ, [UR6+0x30888], UR4 ;  /* 0x03088804063f75b2 */ /* 0x0006240008000100 */
[----:B---3--:R-:W-:Y:S01]  /*0630*/  NOP ;  /* 0x0000000000007918 */ /* 0x008fe20000000000 */
.L_x_442:
        /* <DEDUP_REMOVED lines=22> */
.L_x_443:
        /* <DEDUP_REMOVED lines=22> */
.L_x_444:
[----:B------:R-:W-:Y:S01]  /*0900*/  PLOP3.LUT P0, PT, PT, PT, UP0, 0x80, 0x0 ;  /* 0x000000000000781c */ /* 0x000fe20003f0f008 */
[----:B------:R-:W-:Y:S01]  /*0910*/  UMOV UR61, 0x1 ;  /* 0x00000001003d7882 */ /* 0x000fe20000000000 */
[----:B------:R-:W-:Y:S01]  /*0920*/  NOP ;  /* 0x0000000000007918 */ /* 0x000fe20000000000 */
[----:B------:R-:W-:Y:S01]  /*0930*/  USEL UR61, UR61, 0x2, !UP0 ;  /* 0x000000023d3d7887 */ /* 0x000fe2000c000000 */
[----:B------:R-:W-:Y:S01]  /*0940*/  BSSY B9, `(.L_x_445) ;  /* 0x0001fba000097945 */ /* 0x000fe20003800000 */
[----:B------:R-:W-:Y:S01]  /*0950*/  ULDC.64 UR56, c[0x0][0x208] ;  /* 0x0000820000387ab9 */ /* 0x000fe20000000a00 */
[----:B012-4-:R-:W-:Y:S07]  /*0960*/  BAR.SYNC.DEFER_BLOCKING 0x0 ;  /* 0x0000000000007b1d */ /* 0x017fee0000010000 */
[----:B------:R-:W-:Y:S05]  /*0970*/  @!P0 BRA `(.L_x_446) ;  /* 0x0000019000288947 */ /* 0x000fea0003800000 */
.L_x_447:
[----:B------:R-:W-:-:S08]  /*0980*/  NOP ;  /* 0x0000000000007918 */ /* 0x000fd00000000000 */
[----:B------:R-:W0:Y:S02]  /*0990*/  USETMAXREG.TRY_ALLOC.CTAPOOL UP0, 0xe8 ;  /* 0x000000e8000079c8 */ /* 0x000e240008000600 */
[----:B0-----:R-:W-:-:S13]  /*09a0*/  PLOP3.LUT P0, PT, PT, PT, UP0, 0x80, 0x0 ;  /* 0x000000000000781c */ /* 0x001fda0003f0f008 */
[----:B------:R-:W-:Y:S05]  /*09b0*/  @!P0 BRA `(.L_x_447) ;  /* 0xfffffffc00f08947 */ /* 0x000fea000383ffff */
[----:B------:R-:W0:Y:S08]  /*09c0*/  S2UR UR4, SR_CgaCtaId ;  /* 0x00000000000479c3 */ /* 0x000e300000008800 */
[----:B------:R-:W-:Y:S06]  /*09d0*/  BAR.ARV 0x8, 0x180 ;  /* 0x0206000000007b1d */ /* 0x000fec0000002000 */
[----:B------:R-:W-:-:S02]  /*09e0*/  MOV R3, 0x400 ;  /* 0x0000040000037802 */ /* 0x000fc40000000f00 */
[----:B------:R-:W-:Y:S01]  /*09f0*/  BAR.SYNC.DEFER_BLOCKING 0x5, 0x180 ;  /* 0x0146000000007b1d */ /* 0x000fe20000010000 */
[----:B0-----:R-:W-:-:S05]  /*0a00*/  IMAD.U32 R222, RZ, RZ, UR4 ;  /* 0x00000004ffde7e24 */ /* 0x001fca000f8e00ff */
[----:B------:R-:W-:Y:S01]  /*0a10*/  ULDC UR4, c[0x0][0xc3c] ;  /* 0x00030f0000047ab9 */ /* 0x000fe20000000800 */
[----:B------:R-:W-:-:S05]  /*0a20*/  LEA R2, R222, R3, 0x18 ;  /* 0x00000003de027211 */ /* 0x000fca00078ec0ff */
[----:B------:R-:W0:Y:S01]  /*0a30*/  LDS.128 R28, [R2+0x308d0] ;  /* 0x0308d000021c7984 */ /* 0x000e220000000c00 */
[----:B------:R-:W-:Y:S06]  /*0a40*/  BAR.ARV 0x4, 0x180 ;  /* 0x0106000000007b1d */ /* 0x000fec0000002000 */
[----:B0-----:R-:W-:-:S13]  /*0a50*/  ISETP.GE.AND P0, PT, R31, UR4, PT ;  /* 0x000000041f007c0c */ /* 0x001fda000bf06270 */
[----:B------:R-:W-:Y:S05]  /*0a60*/  @P0 BRA `(.L_x_448) ;  /* 0x000001f8009c0947 */ /* 0x000fea0003800000 */
[----:B------:R-:W-:Y:S01]  /*0a70*/  IADD3 R16, R0, -0x80, RZ ;  /* 0xffffff8000107810 */ /* 0x000fe20007ffe0ff */
[----:B------:R-:W-:Y:S01]  /*0a80*/  IMAD.MOV.U32 R14, RZ, RZ, -0x2 ;  /* 0xfffffffeff0e7424 */ /* 0x000fe200078e00ff */
[----:B------:R-:W-:Y:S01]  /*0a90*/  R2UR UR60, R2 ;  /* 0x00000000023c72ca */ /* 0x000fe200000e0000 */
[----:B------:R-:W-:Y:S01]  /*0aa0*/  IMAD.MOV.U32 R18, RZ, RZ, RZ ;  /* 0x000000ffff127224 */ /* 0x000fe200078e00ff */
[----:B------:R-:W-:Y:S01]  /*0ab0*/  SHF.R.S32.HI R0, RZ, 0x1f, R16 ;  /* 0x0000001fff007819 */ /* 0x000fe20000011410 */
[----:B------:R-:W-:Y:S01]  /*0ac0*/  IMAD.MOV.U32 R220, RZ, RZ, RZ ;  /* 0x000000ffffdc7224 */ /* 0x000fe200078e00ff */
[----:B------:R-:W-:Y:S01]  /*0ad0*/  MOV R202, RZ ;  /* 0x000000ff00ca7202 */ /* 0x000fe20000000f00 */
[----:B------:R-:W-:Y:S01]  /*0ae0*/  IMAD.MOV.U32 R209, RZ, RZ, RZ ;  /* 0x000000ffffd17224 */ /* 0x000fe200078e00ff */
[CC--:B------:R-:W-:Y:S01]  /*0af0*/  LEA.HI R3, R0.reuse, R16.reuse, RZ, 0x7 ;  /* 0x0000001000037211 */ /* 0x0c0fe200078f38ff */
[----:B------:R-:W-:Y:S01]  /*0b00*/  ULOP3.LUT UR59, UR61, 0x1, URZ, 0xfc, !UPT ;  /* 0x000000013d3b7892 */ /* 0x000fe2000f8efc3f */
[----:B------:R-:W-:-:S02]  /*0b10*/  LEA.HI R6, R0, R16, RZ, 0x5 ;  /* 0x0000001000067211 */ /* 0x000fc400078f28ff */
[C---:B------:R-:W-:Y:S02]  /*0b20*/  LOP3.LUT R4, R3.reuse, 0xffffff80, RZ, 0xc0, !PT ;  /* 0xffffff8003047812 */ /* 0x040fe400078ec0ff */
[----:B------:R-:W-:Y:S01]  /*0b30*/  SHF.R.S32.HI R6, RZ, 0x5, R6 ;  /* 0x00000005ff067819 */ /* 0x000fe20000011406 */
[----:B------:R-:W-:Y:S01]  /*0b40*/  UIADD3 UR60, UR60, 0x12400, URZ ;  /* 0x000124003c3c7890 */ /* 0x000fe2000fffe03f */
[----:B------:R-:W-:Y:S01]  /*0b50*/  SHF.R.S32.HI R13, RZ, 0x7, R3 ;  /* 0x00000007ff0d7819 */ /* 0x000fe20000011403 */
[----:B------:R-:W-:Y:S01]  /*0b60*/  IMAD.IADD R15, R16, 0x1, -R4 ;  /* 0x00000001100f7824 */ /* 0x000fe200078e0a04 */
[----:B------:R-:W-:Y:S01]  /*0b70*/  LEA.HI R4, R0, R16, RZ, 0x4 ;  /* 0x0000001000047211 */ /* 0x000fe200078f20ff */
[----:B------:R-:W-:Y:S01]  /*0b80*/  IMAD.SHL.U32 R218, R6, 0x200, RZ ;  /* 0x0000020006da7824 */ /* 0x000fe200078e00ff */
[----:B------:R-:W-:Y:S02]  /*0b90*/  LEA.HI R3, R3, R13, RZ, 0x1 ;  /* 0x0000000d03037211 */ /* 0x000fe400078f08ff */
[----:B------:R-:W-:-:S02]  /*0ba0*/  SHF.R.S32.HI R7, RZ, 0x4, R4 ;  /* 0x00000004ff077819 */ /* 0x000fc40000011404 */
[----:B------:R-:W-:Y:S02]  /*0bb0*/  SHF.R.S32.HI R8, RZ, 0x1f, R15 ;  /* 0x0000001fff087819 */ /* 0x000fe4000001140f */
[C---:B------:R-:W-:Y:S02]  /*0bc0*/  LOP3.LUT R5, R4.reuse, 0x3fffff0, RZ, 0xc0, !PT ;  /* 0x03fffff004057812 */ /* 0x040fe400078ec0ff */
[----:B------:R-:W-:Y:S02]  /*0bd0*/  LEA.HI R4, R4, R7, RZ, 0x1 ;  /* 0x0000000704047211 */ /* 0x000fe400078f08ff */
[----:B------:R-:W-:Y:S01]  /*0be0*/  LEA.HI R9, R8, R15, RZ, 0x2 ;  /* 0x0000000f08097211 */ /* 0x000fe200078f10ff */
[----:B------:R-:W-:Y:S01]  /*0bf0*/  IMAD.IADD R5, R16, 0x1, -R5 ;  /* 0x0000000110057824 */ /* 0x000fe200078e0a05 */
[----:B------:R-:W-:Y:S02]  /*0c00*/  LOP3.LUT R4, R4, 0x1ffffffe, RZ, 0xc0, !PT ;  /* 0x1ffffffe04047812 */ /* 0x000fe400078ec0ff */
[----:B------:R-:W-:-:S02]  /*0c10*/  SHF.R.S32.HI R10, RZ, 0x2, R9 ;  /* 0x00000002ff0a7819 */ /* 0x000fc40000011409 */
[----:B------:R-:W-:Y:S01]  /*0c20*/  SHF.R.S32.HI R11, RZ, 0x1f, R9 ;  /* 0x0000001fff0b7819 */ /* 0x000fe20000011409 */
[----:B------:R-:W-:Y:S01]  /*0c30*/  IMAD.IADD R4, R7, 0x1, -R4 ;  /* 0x0000000107047824 */ /* 0x000fe200078e0a04 */
[----:B------:R-:W-:Y:S02]  /*0c40*/  LEA R5, R6, R5, 0x4 ;  /* 0x0000000506057211 */ /* 0x000fe400078e20ff */
[----:B------:R-:W-:Y:S02]  /*0c50*/  LEA.HI R11, R11, R10, RZ, 0x3 ;  /* 0x0000000a0b0b7211 */ /* 0x000fe400078f18ff */
[----:B------:R-:W-:Y:S01]  /*0c60*/  LOP3.LUT R9, R9, 0x7ffffffc, RZ, 0xc0, !PT ;  /* 0x7ffffffc09097812 */ /* 0x000fe200078ec0ff */
[----:B------:R-:W-:Y:S01]  /*0c70*/  IMAD R12, R5, 0x8, R4 ;  /* 0x00000008050c7824 */ /* 0x000fe200078e0204 */
[----:B------:R-:W-:Y:S02]  /*0c80*/  LOP3.LUT R11, R11, 0xfffffff8, RZ, 0xc0, !PT ;  /* 0xfffffff80b0b7812 */ /* 0x000fe400078ec0ff */
[----:B------:R-:W-:Y:S01]  /*0c90*/  LEA.HI R4, R0, R16, RZ, 0x2 ;  /* 0x0000001000047211 */ /* 0x000fe200078f10ff */
[----:B------:R-:W-:Y:S01]  /*0ca0*/  IMAD.IADD R9, R15, 0x1, -R9 ;  /* 0x000000010f097824 */ /* 0x000fe200078e0a09 */
[----:B------:R-:W-:Y:S01]  /*0cb0*/  LEA.HI R8, R8, R15, RZ, 0x5 ;  /* 0x0000000f08087211 */ /* 0x000fe200078f28ff */
[----:B------:R-:W-:Y:S01]  /*0cc0*/  IMAD.SHL.U32 R21, R12, 0x8, RZ ;  /* 0x000000080c157824 */ /* 0x000fe200078e00ff */
[----:B------:R-:W-:Y:S01]  /*0cd0*/  IADD3 R11, R10, -R11, RZ ;  /* 0x8000000b0a0b7210 */ /* 0x000fe20007ffe0ff */
[----:B------:R-:W-:Y:S01]  /*0ce0*/  IMAD R5, R9, R14, 0x60 ;  /* 0x0000006009057424 */ /* 0x000fe200078e020e */
[----:B------:R-:W-:-:S02]  /*0cf0*/  SHF.R.S32.HI R201, RZ, 0x2, R4 ;  /* 0x00000002ffc97819 */ /* 0x000fc40000011404 */
[----:B------:R-:W-:Y:S02]  /*0d00*/  SHF.R.S32.HI R10, RZ, 0x1f, R4 ;  /* 0x0000001fff0a7819 */ /* 0x000fe40000011404 */
[----:B------:R-:W-:Y:S01]  /*0d10*/  LOP3.LUT R4, R4, 0xfffffffc, RZ, 0xc0, !PT ;  /* 0xfffffffc04047812 */ /* 0x000fe200078ec0ff */
[----:B------:R0:W-:Y:S01]  /*0d20*/  STL [R1+0x78], R5 ;  /* 0x0000780501007387 */ /* 0x0001e20000100800 */
[----:B------:R-:W-:Y:S02]  /*0d30*/  SHF.R.S32.HI R8, RZ, 0x5, R8 ;  /* 0x00000005ff087819 */ /* 0x000fe40000011408 */
[----:B------:R-:W-:Y:S01]  /*0d40*/  LOP3.LUT R3, R3, 0x3fffffe, RZ, 0xc0, !PT ;  /* 0x03fffffe03037812 */ /* 0x000fe200078ec0ff */
[----:B------:R-:W-:Y:S01]  /*0d50*/  IMAD.IADD R15, R16, 0x1, -R4 ;  /* 0x00000001100f7824 */ /* 0x000fe200078e0a04 */
[----:B------:R-:W-:Y:S02]  /*0d60*/  LEA R8, R8, R11, 0x4 ;  /* 0x0000000b08087211 */ /* 0x000fe400078e20ff */
[----:B------:R-:W-:Y:S01]  /*0d70*/  LEA.HI R10, R10, R201, RZ, 0x3 ;  /* 0x000000c90a0a7211 */ /* 0x000fe200078f18ff */
[----:B------:R-:W-:Y:S01]  /*0d80*/  IMAD.IADD R3, R13, 0x1, -R3 ;  /* 0x000000010d037824 */ /* 0x000fe200078e0a03 */
[----:B------:R-:W-:-:S02]  /*0d90*/  SHF.L.U32 R194, R15, 0x2, RZ ;  /* 0x000000020fc27819 */ /* 0x000fc400000006ff */
[----:B0-----:R-:W-:Y:S01]  /*0da0*/  IADD3 R5, R201, 0x40, RZ ;  /* 0x00000040c9057810 */ /* 0x001fe20007ffe0ff */
[----:B------:R-:W-:Y:S01]  /*0db0*/  IMAD R11, R3, 0x40, R8 ;  /* 0x00000040030b7824 */ /* 0x000fe200078e0208 */
[----:B------:R-:W-:Y:S01]  /*0dc0*/  LOP3.LUT R10, R10, 0xfffffff8, RZ, 0xc0, !PT ;  /* 0xfffffff80a0a7812 */ /* 0x000fe200078ec0ff */
[C---:B------:R-:W-:Y:S01]  /*0dd0*/  VIADD R207, R194.reuse, 0x40 ;  /* 0x00000040c2cf7836 */ /* 0x040fe20000000000 */
[----:B------:R-:W-:Y:S01]  /*0de0*/  SHF.R.S32.HI R3, RZ, 0x1f, R5 ;  /* 0x0000001fff037819 */ /* 0x000fe20000011405 */
[----:B------:R-:W-:Y:S01]  /*0df0*/  IMAD.SHL.U32 R203, R5, 0x40, RZ ;  /* 0x0000004005cb7824 */ /* 0x000fe200078e00ff */
[C---:B------:R-:W-:Y:S01]  /*0e00*/  IADD3 R204, R194.reuse, 0x20, RZ ;  /* 0x00000020c2cc7810 */ /* 0x040fe20007ffe0ff */
[----:B------:R-:W-:Y:S01]  /*0e10*/  IMAD.IADD R224, R201, 0x1, -R10 ;  /* 0x00000001c9e07824 */ /* 0x000fe200078e0a0a */
[----:B------:R-:W-:Y:S01]  /*0e20*/  LEA.HI R3, R3, R5, RZ, 0x3 ;  /* 0x0000000503037211 */ /* 0x000fe200078f18ff */
[C---:B------:R-:W-:Y:S01]  /*0e30*/  IMAD.IADD R192, R194.reuse, 0x1, R207 ;  /* 0x00000001c2c07824 */ /* 0x040fe200078e02cf */
[----:B------:R-:W-:Y:S01]  /*0e40*/  IADD3 R193, R194, R204, RZ ;  /* 0x000000ccc2c17210 */ /* 0x000fe20007ffe0ff */
[----:B------:R-:W-:Y:S01]  /*0e50*/  IMAD.SHL.U32 R216, R224, 0x40, RZ ;  /* 0x00000040e0d87824 */ /* 0x000fe200078e00ff */
[----:B------:R-:W-:Y:S01]  /*0e60*/  LOP3.LUT R203, R203, 0x1c0, RZ, 0xc0, !PT ;  /* 0x000001c0cbcb7812 */ /* 0x000fe200078ec0ff */
[----:B------:R-:W-:Y:S01]  /*0e70*/  IMAD.SHL.U32 R3, R3, 0x40, RZ ;  /* 0x0000004003037824 */ /* 0x000fe200078e00ff */
[----:B------:R-:W-:Y:S01]  /*0e80*/  SHF.R.S32.HI R4, RZ, 0x1f, R193 ;  /* 0x0000001fff047819 */ /* 0x000fe200000114c1 */
[----:B------:R-:W-:Y:S01]  /*0e90*/  VIADD R205, R194, 0x30 ;  /* 0x00000030c2cd7836 */ /* 0x000fe20000000000 */
[----:B------:R-:W-:Y:S01]  /*0ea0*/  LOP3.LUT R216, R216, 0x1c0, RZ, 0xc0, !PT ;  /* 0x000001c0d8d87812 */ /* 0x000fe200078ec0ff */
[----:B------:R-:W-:Y:S01]  /*0eb0*/  VIADD R208, R194, 0x50 ;  /* 0x00000050c2d07836 */ /* 0x000fe20000000000 */
[----:B------:R-:W-:Y:S01]  /*0ec0*/  LOP3.LUT R219, R3, 0xfffffe00, RZ, 0xc0, !PT ;  /* 0xfffffe0003db7812 */ /* 0x000fe200078ec0ff */
[----:B------:R-:W-:Y:S01]  /*0ed0*/  STL [R1+0x74], R11 ;  /* 0x0000740b01007387 */ /* 0x000fe20000100800 */
[----:B------:R-:W-:-:S02]  /*0ee0*/  SHF.R.S32.HI R3, RZ, 0x1f, R192 ;  /* 0x0000001fff037819 */ /* 0x000fc400000114c0 */
[CC--:B------:R-:W-:Y:S01]  /*0ef0*/  LEA.HI R196, R4.reuse, R193.reuse, RZ, 0x3 ;  /* 0x000000c104c47211 */ /* 0x0c0fe200078f18ff */
[----:B------:R-:W-:Y:S01]  /*0f00*/  STL [R1+0x40], RZ ;  /* 0x000040ff01007387 */ /* 0x000fe20000100800 */
[----:B------:R-:W-:Y:S02]  /*0f10*/  LEA.HI R4, R4, R193, RZ, 0x6 ;  /* 0x000000c104047211 */ /* 0x000fe400078f30ff */
[CC--:B------:R-:W-:Y:S01]  /*0f20*/  LEA.HI R5, R3.reuse, R192.reuse, RZ, 0x6 ;  /* 0x000000c003057211 */ /* 0x0c0fe200078f30ff */
[----:B------:R-:W-:Y:S01]  /*0f30*/  STL [R1+0x80], R21 ;  /* 0x0000801501007387 */ /* 0x000fe20000100800 */
[----:B------:R-:W-:Y:S02]  /*0f40*/  LEA.HI R197, R3, R192, RZ, 0x3 ;  /* 0x000000c003c57211 */ /* 0x000fe400078f18ff */
[----:B------:R-:W-:Y:S01]  /*0f50*/  SHF.L.U32 R3, R4, 0x7, RZ ;  /* 0x0000000704037819 */ /* 0x000fe200000006ff */
[----:B------:R-:W-:Y:S01]  /*0f60*/  IMAD.SHL.U32 R5, R5, 0x80, RZ ;  /* 0x0000008005057824 */ /* 0x000fe200078e00ff */
[----:B------:R-:W-:-:S02]  /*0f70*/  SHF.R.U32.HI R13, RZ, 0x3, R203 ;  /* 0x00000003ff0d7819 */ /* 0x000fc400000116cb */
[----:B------:R-:W-:Y:S02]  /*0f80*/  SHF.R.U32.HI R217, RZ, 0x3, R216 ;  /* 0x00000003ffd97819 */ /* 0x000fe400000116d8 */
[--C-:B------:R-:W-:Y:S02]  /*0f90*/  LOP3.LUT R4, R216, 0x38, R196.reuse, 0xf8, !PT ;  /* 0x00000038d8047812 */ /* 0x100fe400078ef8c4 */
[----:B------:R-:W-:Y:S02]  /*0fa0*/  LOP3.LUT R7, R203, 0x38, R196, 0xf8, !PT ;  /* 0x00000038cb077812 */ /* 0x000fe400078ef8c4 */
[----:B------:R-:W-:Y:S02]  /*0fb0*/  LOP3.LUT R3, R3, 0xffffe000, RZ, 0xc0, !PT ;  /* 0xffffe00003037812 */ /* 0x000fe400078ec0ff */
[----:B------:R-:W-:Y:S02]  /*0fc0*/  LOP3.LUT R4, R4, R217, RZ, 0x3c, !PT ;  /* 0x000000d904047212 */ /* 0x000fe400078e3cff */
[----:B------:R-:W-:-:S02]  /*0fd0*/  LOP3.LUT R8, R7, R13, RZ, 0x3c, !PT ;  /* 0x0000000d07087212 */ /* 0x000fc400078e3cff */
[--C-:B------:R-:W-:Y:S02]  /*0fe0*/  LOP3.LUT R6, R216, 0x38, R197.reuse, 0xf8, !PT ;  /* 0x00000038d8067812 */ /* 0x100fe400078ef8c5 */
[----:B------:R-:W-:Y:S02]  /*0ff0*/  LOP3.LUT R9, R203, 0x38, R197, 0xf8, !PT ;  /* 0x00000038cb097812 */ /* 0x000fe400078ef8c5 */
[-C--:B------:R-:W-:Y:S02]  /*1000*/  IADD3 R4, R4, R3.reuse, R218 ;  /* 0x0000000304047210 */ /* 0x080fe40007ffe0da */
[----:B------:R-:W-:Y:S02]  /*1010*/  IADD3 R8, R8, R3, R219 ;  /* 0x0000000308087210 */ /* 0x000fe40007ffe0db */
[----:B------:R-:W-:Y:S02]  /*1020*/  LEA.HI R0, R0, R16, RZ, 0x3 ;  /* 0x0000001000007211 */ /* 0x000fe400078f18ff */
[----:B------:R-:W-:-:S02]  /*1030*/  LEA.HI R3, R15, R15, RZ, 0x1 ;  /* 0x0000000f0f037211 */ /* 0x000fc400078f08ff */
[----:B------:R-:W-:Y:S02]  /*1040*/  LOP3.LUT R5, R5, 0xffffe000, RZ, 0xc0, !PT ;  /* 0xffffe00005057812 */ /* 0x000fe400078ec0ff */
[----:B------:R-:W-:Y:S02]  /*1050*/  LOP3.LUT R6, R6, R217, RZ, 0x3c, !PT ;  /* 0x000000d906067212 */ /* 0x000fe400078e3cff */
[----:B------:R-:W-:Y:S02]  /*1060*/  LOP3.LUT R10, R9, R13, RZ, 0x3c, !PT ;  /* 0x0000000d090a7212 */ /* 0x000fe400078e3cff */
[----:B------:R-:W-:Y:S02]  /*1070*/  IADD3 R206, R194, 0x10, RZ ;  /* 0x00000010c2ce7810 */ /* 0x000fe40007ffe0ff */
[----:B------:R-:W-:Y:S02]  /*1080*/  LOP3.LUT R226, R0, 0xfffffff8, RZ, 0xc0, !PT ;  /* 0xfffffff800e27812 */ /* 0x000fe400078ec0ff */
[----:B------:R-:W-:-:S02]  /*1090*/  LOP3.LUT R3, R3, 0x1ffffffe, RZ, 0xc0, !PT ;  /* 0x1ffffffe03037812 */ /* 0x000fc400078ec0ff */
[-C--:B------:R-:W-:Y:S02]  /*10a0*/  IADD3 R6, R6, R5.reuse, R218 ;  /* 0x0000000506067210 */ /* 0x080fe40007ffe0da */
[----:B------:R-:W-:Y:S01]  /*10b0*/  IADD3 R10, R10, R5, R219 ;  /* 0x000000050a0a7210 */ /* 0x000fe20007ffe0db */
[C---:B------:R-:W-:Y:S01]  /*10c0*/  IMAD.IADD R3, R15.reuse, 0x1, -R3 ;  /* 0x000000010f037824 */ /* 0x040fe200078e0a03 */
[----:B------:R-:W-:Y:S02]  /*10d0*/  SHF.R.S32.HI R5, RZ, 0x1f, R206 ;  /* 0x0000001fff057819 */ /* 0x000fe400000114ce */
[----:B------:R-:W-:Y:S02]  /*10e0*/  SHF.R.S32.HI R7, RZ, 0x1f, R204 ;  /* 0x0000001fff077819 */ /* 0x000fe400000114cc */
[----:B------:R-:W-:Y:S01]  /*10f0*/  IADD3 R226, R16, -R226, RZ ;  /* 0x800000e210e27210 */ /* 0x000fe20007ffe0ff */
[----:B------:R-:W-:Y:S01]  /*1100*/  IMAD.SHL.U32 R16, R15, 0x8, RZ ;  /* 0x000000080f107824 */ /* 0x000fe200078e00ff */
[----:B------:R-:W-:-:S02]  /*1110*/  SHF.R.S32.HI R14, RZ, 0x1f, R205 ;  /* 0x0000001fff0e7819 */ /* 0x000fc400000114cd */
[----:B------:R-:W-:Y:S01]  /*1120*/  SHF.L.U64.HI R15, R206, 0x1, R5 ;  /* 0x00000001ce0f7819 */ /* 0x000fe20000010205 */
[----:B------:R-:W-:Y:S01]  /*1130*/  IMAD.SHL.U32 R223, R226, 0x8, RZ ;  /* 0x00000008e2df7824 */ /* 0x000fe200078e00ff */
[----:B------:R-:W-:Y:S01]  /*1140*/  SHF.L.U64.HI R12, R204, 0x1, R7 ;  /* 0x00000001cc0c7819 */ /* 0x000fe20000010207 */
[C---:B------:R-:W-:Y:S01]  /*1150*/  VIADD R19, R16.reuse, 0x80 ;  /* 0x0000008010137836 */ /* 0x040fe20000000000 */
[----:B------:R-:W-:Y:S01]  /*1160*/  SHF.L.U64.HI R5, R205, 0x1, R14 ;  /* 0x00000001cd057819 */ /* 0x000fe2000001020e */
[----:B------:R-:W-:Y:S01]  /*1170*/  STL [R1+0x4c], R15 ;  /* 0x00004c0f01007387 */ /* 0x000fe20000100800 */
[----:B------:R-:W-:Y:S01]  /*1180*/  SHF.R.S32.HI R20, RZ, 0x1f, R207 ;  /* 0x0000001fff147819 */ /* 0x000fe200000114cf */
[----:B------:R-:W-:Y:S01]  /*1190*/  VIADD R23, R16, 0xa0 ;  /* 0x000000a010177836 */ /* 0x000fe20000000000 */
[----:B------:R-:W-:Y:S01]  /*11a0*/  SHF.R.S32.HI R9, RZ, 0x1f, R208 ;  /* 0x0000001fff097819 */ /* 0x000fe200000114d0 */
[----:B------:R-:W-:Y:S01]  /*11b0*/  STL [R1+0x50], R12 ;  /* 0x0000500c01007387 */ /* 0x000fe20000100800 */
[----:B------:R-:W-:-:S02]  /*11c0*/  SHF.R.S32.HI R0, RZ, 0x3, R0 ;  /* 0x00000003ff007819 */ /* 0x000fc40000011400 */
[----:B------:R-:W-:Y:S01]  /*11d0*/  LOP3.LUT R0, R203, 0x38, R16, 0xf8, !PT ;  /* 0x00000038cb007812 */ /* 0x000fe200078ef810 */
[----:B------:R0:W-:Y:S01]  /*11e0*/  STL [R1+0x54], R5 ;  /* 0x0000540501007387 */ /* 0x0001e20000100800 */
[----:B------:R-:W-:Y:S02]  /*11f0*/  SHF.L.U64.HI R7, R207, 0x1, R20 ;  /* 0x00000001cf077819 */ /* 0x000fe40000010214 */
[----:B------:R-:W-:Y:S02]  /*1200*/  LOP3.LUT R0, R219, R0, R13, 0xf6, !PT ;  /* 0x00000000db007212 */ /* 0x000fe400078ef60d */
[----:B------:R-:W-:Y:S01]  /*1210*/  LEA R4, R4, UR60, 0x1 ;  /* 0x0000003c04047c11 */ /* 0x000fe2000f8e08ff */
[----:B------:R-:W-:Y:S01]  /*1220*/  STL [R1+0x58], R7 ;  /* 0x0000580701007387 */ /* 0x000fe20000100800 */
[----:B------:R-:W-:Y:S02]  /*1230*/  IADD3 R22, R16, 0x60, RZ ;  /* 0x0000006010167810 */ /* 0x000fe40007ffe0ff */
[----:B------:R-:W-:-:S02]  /*1240*/  SHF.R.S32.HI R17, RZ, 0x1f, R16 ;  /* 0x0000001fff117819 */ /* 0x000fc40000011410 */
[----:B0-----:R-:W-:Y:S02]  /*1250*/  SHF.L.U64.HI R5, R208, 0x1, R9 ;  /* 0x00000001d0057819 */ /* 0x001fe40000010209 */
[----:B------:R-:W-:Y:S02]  /*1260*/  IADD3 R225, R223, 0x80, RZ ;  /* 0x00000080dfe17810 */ /* 0x000fe40007ffe0ff */
[----:B------:R-:W-:Y:S01]  /*1270*/  SHF.R.S32.HI R200, RZ, 0x1f, R22 ;  /* 0x0000001fffc87819 */ /* 0x000fe20000011416 */
[----:B------:R0:W-:Y:S01]  /*1280*/  STL [R1+0x5c], R5 ;  /* 0x00005c0501007387 */ /* 0x0001e20000100800 */
[----:B------:R-:W-:Y:S02]  /*1290*/  SHF.R.S32.HI R199, RZ, 0x1f, R19 ;  /* 0x0000001fffc77819 */ /* 0x000fe40000011413 */
[----:B------:R-:W-:Y:S02]  /*12a0*/  SHF.R.S32.HI R198, RZ, 0x1f, R23 ;  /* 0x0000001fffc67819 */ /* 0x000fe40000011417 */
[----:B------:R-:W-:-:S02]  /*12b0*/  SHF.R.S32.HI R196, RZ, 0x3, R196 ;  /* 0x00000003ffc47819 */ /* 0x000fc400000114c4 */
[----:B------:R-:W-:Y:S02]  /*12c0*/  SHF.R.S32.HI R197, RZ, 0x3, R197 ;  /* 0x00000003ffc57819 */ /* 0x000fe400000114c5 */
[----:B0-----:R-:W-:Y:S02]  /*12d0*/  LEA R5, R0, UR60, 0x1 ;  /* 0x0000003c00057c11 */ /* 0x001fe4000f8e08ff */
[----:B------:R-:W-:-:S03]  /*12e0*/  LEA R0, R8, UR60, 0x1 ;  /* 0x0000003c08007c11 */ /* 0x000fc6000f8e08ff */
[----:B------:R0:W-:Y:S04]  /*12f0*/  STL [R1+0x6c], R5 ;  /* 0x00006c0501007387 */ /* 0x0001e80000100800 */
[----:B------:R1:W-:Y:S04]  /*1300*/  STL [R1+0x70], R4 ;  /* 0x0000700401007387 */ /* 0x0003e80000100800 */
[----:B------:R2:W-:Y:S01]  /*1310*/  STL [R1+0x64], R0 ;  /* 0x0000640001007387 */ /* 0x0005e20000100800 */
[----:B0-----:R-:W-:Y:S02]  /*1320*/  LEA R5, R6, UR60, 0x1 ;  /* 0x0000003c06057c11 */ /* 0x001fe4000f8e08ff */
[----:B-1----:R-:W-:-:S03]  /*1330*/  LEA R4, R10, UR60, 0x1 ;  /* 0x0000003c0a047c11 */ /* 0x002fc6000f8e08ff */
[----:B------:R0:W-:Y:S01]  /*1340*/  STL [R1+0x68], R5 ;  /* 0x0000680501007387 */ /* 0x0001e20000100800 */
[----:B--2---:R-:W-:-:S05]  /*1350*/  LEA R0, R3, R11, 0x3 ;  /* 0x0000000b03007211 */ /* 0x004fca00078e18ff */
[----:B------:R0:W-:Y:S04]  /*1360*/  STL [R1+0x7c], R0 ;  /* 0x00007c0001007387 */ /* 0x0001e80000100800 */
[----:B------:R0:W-:Y:S02]  /*1370*/  STL [R1+0x60], R4 ;  /* 0x0000600401007387 */ /* 0x0001e40000100800 */
.L_x_663:
[----:B0-----:R-:W0:Y:S01]  /*1380*/  LDC.64 R4, c[0x0][0xc88] ;  /* 0x00032200ff047b82 */ /* 0x001e220000000a00 */
[----:B------:R-:W-:Y:S01]  /*1390*/  ULDC.64 UR4, c[0x0][0xa28] ;  /* 0x00028a0000047ab9 */ /* 0x000fe20000000a00 */
[----:B------:R-:W-:Y:S01]  /*13a0*/  ULDC.64 UR8, c[0x0][0xa18] ;  /* 0x0002860000087ab9 */ /* 0x000fe20000000a00 */
[----:B------:R-:W-:Y:S01]  /*13b0*/  ULDC.64 UR6, c[0x0][0xa08] ;  /* 0x0002820000067ab9 */ /* 0x000fe20000000a00 */
[----:B0-----:R-:W-:-:S05]  /*13c0*/  IMAD.WIDE R4, R31, 0x4, R4 ;  /* 0x000000041f047825 */ /* 0x001fca00078e0204 */
[----:B----4-:R-:W2:Y:S01]  /*13d0*/  LDG.E R3, desc[UR56][R4.64] ;  /* 0x0000003804037981 */ /* 0x010ea2000c1e1900 */
[----:B------:R-:W-:Y:S02]  /*13e0*/  ISETP.NE.U32.AND P2, PT, RZ, UR4, PT ;  /* 0x00000004ff007c0c */ /* 0x000fe4000bf45070 */
[----:B------:R-:W-:Y:S02]  /*13f0*/  ISETP.NE.U32.AND P1, PT, RZ, UR8, PT ;  /* 0x00000008ff007c0c */ /* 0x000fe4000bf25070 */
[----:B------:R-:W-:Y:S02]  /*1400*/  ISETP.NE.AND.EX P2, PT, RZ, UR5, PT, P2 ;  /* 0x00000005ff007c0c */ /* 0x000fe4000bf45320 */
[----:B------:R-:W-:Y:S02]  /*1410*/  ISETP.NE.AND.EX P1, PT, RZ, UR9, PT, P1 ;  /* 0x00000009ff007c0c */ /* 0x000fe4000bf25310 */
[----:B------:R-:W-:Y:S02]  /*1420*/  ISETP.NE.U32.AND P0, PT, RZ, UR6, PT ;  /* 0x00000006ff007c0c */ /* 0x000fe4000bf05070 */
[----:B------:R-:W-:-:S02]  /*1430*/  MOV R28, RZ ;  /* 0x000000ff001c7202 */ /* 0x000fc40000000f00 */
[----:B------:R-:W-:Y:S02]  /*1440*/  ISETP.NE.AND.EX P0, PT, RZ, UR7, PT, P0 ;  /* 0x00000007ff007c0c */ /* 0x000fe4000bf05300 */
[----:B--2---:R-:W-:Y:S01]  /*1450*/  SHF.R.S32.HI R0, RZ, 0x1f, R3 ;  /* 0x0000001fff007819 */ /* 0x004fe20000011403 */
[----:B------:R-:W-:Y:S02]  /*1460*/  STL [R1+0x4], R3 ;  /* 0x0000040301007387 */ /* 0x000fe40000100800 */
[C---:B------:R-:W-:Y:S01]  /*1470*/  @P2 LEA R4, P3, R3.reuse, UR4, 0x2 ;  /* 0x0000000403042c11 */ /* 0x040fe2000f8610ff */
[C---:B------:R-:W-:Y:S01]  /*1480*/  IMAD.SHL.U32 R228, R3.reuse, 0x4, RZ ;  /* 0x0000000403e47824 */ /* 0x040fe200078e00ff */
[C-C-:B------:R-:W-:Y:S01]  /*1490*/  SHF.L.U64.HI R229, R3.reuse, 0x2, R0.reuse ;  /* 0x0000000203e57819 */ /* 0x140fe20000010200 */
[----:B------:R0:W-:Y:S01]  /*14a0*/  STL [R1+0x48], R0 ;  /* 0x0000480001007387 */ /* 0x0001e20000100800 */
[----:B------:R-:W-:Y:S01]  /*14b0*/  @P2 LEA.HI.X R5, R3, UR5, R0, 0x2, P3 ;  /* 0x0000000503052c11 */ /* 0x000fe200098f1400 */
[----:B------:R-:W-:Y:S01]  /*14c0*/  ULDC UR4, c[0x0][0x288] ;  /* 0x0000a20000047ab9 */ /* 0x000fe20000000800 */
[----:B---3--:R-:W-:Y:S01]  /*14d0*/  IADD3 R8, P4, R228, UR6, RZ ;  /* 0x00000006e4087c10 */ /* 0x008fe2000ff9e0ff */
[----:B0-----:R-:W-:-:S03]  /*14e0*/  IMAD.MOV.U32 R0, RZ, RZ, RZ ;  /* 0x000000ffff007224 */ /* 0x001fc600078e00ff */
[----:B------:R-:W-:Y:S01]  /*14f0*/  IADD3.X R9, R229, UR7, RZ, P4, !PT ;  /* 0x00000007e5097c10 */ /* 0x000fe2000a7fe4ff */
[----:B------:R-:W-:Y:S01]  /*1500*/  IMAD.U32 R141, RZ, RZ, UR4 ;  /* 0x00000004ff8d7e24 */ /* 0x000fe2000f8e00ff */
[----:B------:R0:W-:Y:S01]  /*1510*/  STL [R1+0x44], R29 ;  /* 0x0000441d01007387 */ /* 0x0001e20000100800 */
[----:B------:R-:W-:-:S03]  /*1520*/  ULDC.64 UR4, c[0x0][0x418] ;  /* 0x0001060000047ab9 */ /* 0x000fc60000000a00 */
[----:B------:R0:W5:Y:S01]  /*1530*/  @P2 LDG.E R0, desc[UR56][R4.64] ;  /* 0x0000003804002981 */ /* 0x000162000c1e1900 */
[----:B------:R-:W-:-:S03]  /*1540*/  @P1 IADD3 R6, P2, R228, UR8, RZ ;  /* 0x00000008e4061c10 */ /* 0x000fc6000ff5e0ff */
[----:B------:R0:W5:Y:S01]  /*1550*/  @P0 LDG.E R28, desc[UR56][R8.64] ;  /* 0x00000038081c0981 */ /* 0x000162000c1e1900 */
[----:B------:R-:W-:Y:S01]  /*1560*/  @P1 IADD3.X R7, R229, UR9, RZ, P2, !PT ;  /* 0x00000009e5071c10 */ /* 0x000fe200097fe4ff */
[----:B------:R-:W-:Y:S01]  /*1570*/  UISETP.NE.U32.AND UP0, UPT, UR4, URZ, UPT ;  /* 0x0000003f0400728c */ /* 0x000fe2000bf05070 */
[----:B------:R-:W-:Y:S02]  /*1580*/  ULDC.64 UR8, c[0x0][0xa20] ;  /* 0x0002880000087ab9 */ /* 0x000fe40000000a00 */
[----:B------:R-:W-:Y:S01]  /*1590*/  ULDC UR4, c[0x0][0x424] ;  /* 0x0001090000047ab9 */ /* 0x000fe20000000800 */
[----:B------:R0:W5:Y:S01]  /*15a0*/  @P1 LDG.E R141, desc[UR56][R6.64] ;  /* 0x00000038068d1981 */ /* 0x000162000c1e1900 */
[----:B------:R-:W-:Y:S01]  /*15b0*/  UISETP.NE.AND.EX UP0, UPT, UR5, URZ, UPT, UP0 ;  /* 0x0000003f0500728c */ /* 0x000fe2000bf05300 */
[----:B------:R-:W-:Y:S01]  /*15c0*/  ISETP.NE.U32.AND P2, PT, RZ, UR8, PT ;  /* 0x00000008ff007c0c */ /* 0x000fe2000bf45070 */
[----:B------:R-:W-:Y:S01]  /*15d0*/  IMAD.MOV.U32 R227, RZ, RZ, R30 ;  /* 0x000000ffffe37224 */ /* 0x000fe200078e001e */
[----:B------:R-:W-:Y:S01]  /*15e0*/  ULDC UR5, c[0x0][0x2f0] ;  /* 0x0000bc0000057ab9 */ /* 0x000fe20000000800 */
[----:B------:R-:W-:Y:S01]  /*15f0*/  USEL UR4, UR4, 0x1, UP0 ;  /* 0x0000000104047887 */ /* 0x000fe20008000000 */
[----:B------:R-:W-:-:S02]  /*1600*/  ISETP.NE.AND.EX P2, PT, RZ, UR9, PT, P2 ;  /* 0x00000009ff007c0c */ /* 0x000fc4000bf45320 */
[----:B------:R-:W-:Y:S01]  /*1610*/  MOV R26, R3 ;  /* 0x00000003001a7202 */ /* 0x000fe20000000f00 */
[----:B------:R-:W-:-:S03]  /*1620*/  UIMAD UR4, UR4, UR5, URZ ;  /* 0x00000005040472a4 */ /* 0x000fc6000f8e023f */
[----:B------:R-:W-:Y:S01]  /*1630*/  ULDC UR5, c[0x0][0x348] ;  /* 0x0000d20000057ab9 */ /* 0x000fe20000000800 */
[----:B01----:R-:W-:Y:S08]  /*1640*/  @P1 BRA `(.L_x_449) ;  /* 0x0000000000241947 */ /* 0x003ff00003800000 */
[----:B------:R-:W-:Y:S02]  /*1650*/  ULDC.64 UR6, c[0x0][0xa00] ;  /* 0x0002800000067ab9 */ /* 0x000fe40000000a00 */
[----:B------:R-:W-:-:S04]  /*1660*/  ISETP.NE.U32.AND P1, PT, RZ, UR6, PT ;  /* 0x00000006ff007c0c */ /* 0x000fc8000bf25070 */
[----:B------:R-:W-:-:S13]  /*1670*/  ISETP.NE.AND.EX P1, PT, RZ, UR7, PT, P1 ;  /* 0x00000007ff007c0c */ /* 0x000fda000bf25310 */
[----:B------:R-:W-:Y:S05]  /*1680*/  @!P1 BRA `(.L_x_449) ;  /* 0x0000000000149947 */ /* 0x000fea0003800000 */
[----:B------:R-:W0:Y:S02]  /*1690*/  LDC.64 R4, c[0x0][0xa00] ;  /* 0x00028000ff047b82 */ /* 0x000e240000000a00 */
[----:B0-----:R-:W-:-:S05]  /*16a0*/  IMAD.WIDE R4, R26, 0x4, R4 ;  /* 0x000000041a047825 */ /* 0x001fca00078e0204 */
[----:B-----5:R-:W2:Y:S04]  /*16b0*/  LDG.E R141, desc[UR56][R4.64] ;  /* 0x00000038048d7981 */ /* 0x020ea8000c1e1900 */
[----:B------:R-:W2:Y:S02]  /*16c0*/  LDG.E R6, desc[UR56][R4.64+0x4] ;  /* 0x0000043804067981 */ /* 0x000ea4000c1e1900 */
[----:B--2---:R-:W-:-:S07]  /*16d0*/  IMAD.IADD R141, R6, 0x1, -R141 ;  /* 0x00000001068d7824 */ /* 0x004fce00078e0a8d */
.L_x_449:
[----:B------:R-:W-:Y:S01]  /*16e0*/  IMAD.U32 R25, RZ, RZ, UR5 ;  /* 0x00000005ff197e24 */ /* 0x000fe2000f8e00ff */
[----:B------:R-:W-:Y:S01]  /*16f0*/  MOV R27, UR4 ;  /* 0x00000004001b7c02 */ /* 0x000fe20008000f00 */
[----:B------:R-:W-:Y:S06]  /*1700*/  @!P2 BRA `(.L_x_450) ;  /* 0x000000000010a947 */ /* 0x000fec0003800000 */
[----:B------:R-:W-:-:S04]  /*1710*/  IADD3 R4, P0, R228, UR8, RZ ;  /* 0x00000008e4047c10 */ /* 0x000fc8000ff1e0ff */
[----:B------:R-:W-:-:S05]  /*1720*/  IADD3.X R5, R229, UR9, RZ, P0, !PT ;  /* 0x00000009e5057c10 */ /* 0x000fca00087fe4ff */
[----:B------:R0:W5:Y:S01]  /*1730*/  LDG.E R27, desc[UR56][R4.64] ;  /* 0x00000038041b7981 */ /* 0x000162000c1e1900 */
[----:B------:R-:W-:Y:S05]  /*1740*/  BRA `(.L_x_451) ;  /* 0x0000000000107947 */ /* 0x000fea0003800000 */
.L_x_450:
[----:B------:R-:W-:Y:S05]  /*1750*/  @!P0 BRA `(.L_x_451) ;  /* 0x00000000000c8947 */ /* 0x000fea0003800000 */
[----:B------:R-:W2:Y:S04]  /*1760*/  LDG.E R4, desc[UR56][R8.64] ;  /* 0x0000003808047981 */ /* 0x000ea8000c1e1900 */
[----:B------:R-:W2:Y:S02]  /*1770*/  LDG.E R27, desc[UR56][R8.64+0x4] ;  /* 0x00000438081b7981 */ /* 0x000ea4000c1e1900 */
[----:B--2---:R-:W-:-:S07]  /*1780*/  IMAD.IADD R27, R27, 0x1, -R4 ;  /* 0x000000011b1b7824 */ /* 0x004fce00078e0a04 */
.L_x_451:
[----:B------:R-:W-:Y:S02]  /*1790*/  ULDC.64 UR4, c[0x0][0xa10] ;  /* 0x0002840000047ab9 */ /* 0x000fe40000000a00 */
[----:B------:R-:W-:-:S04]  /*17a0*/  ISETP.NE.U32.AND P0, PT, RZ, UR4, PT ;  /* 0x00000004ff007c0c */ /* 0x000fc8000bf05070 */
[----:B------:R-:W-:Y:S01]  /*17b0*/  ISETP.NE.AND.EX P0, PT, RZ, UR5, PT, P0 ;  /* 0x00000005ff007c0c */ /* 0x000fe2000bf05300 */
[----:B------:R-:W-:-:S12]  /*17c0*/  ULDC.64 UR4, c[0x0][0xa30] ;  /* 0x00028c0000047ab9 */ /* 0x000fd80000000a00 */
[----:B0-----:R-:W0:Y:S02]  /*17d0*/  @P0 LDC.64 R4, c[0x0][0xa10] ;  /* 0x00028400ff040b82 */ /* 0x001e240000000a00 */
[----:B0-----:R-:W-:-:S05]  /*17e0*/  @P0 IMAD.WIDE R4, R26, 0x4, R4 ;  /* 0x000000041a040825 */ /* 0x001fca00078e0204 */
[----:B------:R-:W2:Y:S04]  /*17f0*/  @P0 LDG.E R3, desc[UR56][R4.64] ;  /* 0x0000003804030981 */ /* 0x000ea8000c1e1900 */
[----:B------:R0:W2:Y:S01]  /*1800*/  @P0 LDG.E R8, desc[UR56][R4.64+0x4] ;  /* 0x0000043804080981 */ /* 0x0000a2000c1e1900 */
[----:B------:R-:W-:Y:S01]  /*1810*/  ISETP.NE.U32.AND P1, PT, RZ, UR4, PT ;  /* 0x00000004ff007c0c */ /* 0x000fe2000bf25070 */
[----:B-----5:R-:W-:-:S03]  /*1820*/  IMAD.MOV.U32 R137, RZ, RZ, R27 ;  /* 0x000000ffff897224 */ /* 0x020fc600078e001b */
[----:B------:R-:W-:-:S13]  /*1830*/  ISETP.NE.AND.EX P1, PT, RZ, UR5, PT, P1 ;  /* 0x00000005ff007c0c */ /* 0x000fda000bf25310 */
[----:B------:R-:W-:-:S04]  /*1840*/  @P1 IADD3 R6, P2, R228, UR4, RZ ;  /* 0x00000004e4061c10 */ /* 0x000fc8000ff5e0ff */
[----:B------:R-:W-:-:S05]  /*1850*/  @P1 IADD3.X R7, R229, UR5, RZ, P2, !PT ;  /* 0x00000005e5071c10 */ /* 0x000fca00097fe4ff */
[----:B------:R1:W5:Y:S01]  /*1860*/  @P1 LDG.E R137, desc[UR56][R6.64] ;  /* 0x0000003806891981 */ /* 0x000362000c1e1900 */
[----:B------:R-:W-:Y:S02]  /*1870*/  IADD3 R10, -R0, R27, RZ ;  /* 0x0000001b000a7210 */ /* 0x000fe40007ffe1ff */
[----:B------:R-:W-:-:S03]  /*1880*/  PLOP3.LUT P2, PT, PT, PT, PT, 0x80, 0x0 ;  /* 0x000000000000781c */ /* 0x000fc60003f4f070 */
[----:B0-----:R-:W-:-:S05]  /*1890*/  IMAD.MOV R4, RZ, RZ, -R10 ;  /* 0x000000ffff047224 */ /* 0x001fca00078e0a0a */
[----:B------:R-:W-:Y:S01]  /*18a0*/  VIMNMX R4, RZ, R4, !PT ;  /* 0x00000004ff047248 */ /* 0x000fe20007fe0100 */
[----:B--2---:R-:W-:-:S04]  /*18b0*/  @P0 IMAD.IADD R25, R8, 0x1, -R3 ;  /* 0x0000000108190824 */ /* 0x004fc800078e0a03 */
[----:B------:R-:W-:-:S05]  /*18c0*/  IMAD.IADD R142, R10, 0x1, R25 ;  /* 0x000000010a8e7824 */ /* 0x000fca00078e0219 */
[----:B------:R-:W-:-:S05]  /*18d0*/  IADD3 R0, R142, 0x5f, RZ ;  /* 0x0000005f8e007810 */ /* 0x000fca0007ffe0ff */
[----:B------:R-:W-:-:S05]  /*18e0*/  IMAD.HI R0, R0, 0x2aaaaaab, RZ ;  /* 0x2aaaaaab00007827 */ /* 0x000fca00078e02ff */
[----:B------:R-:W-:-:S04]  /*18f0*/  SHF.R.U32.HI R143, RZ, 0x1f, R0 ;  /* 0x0000001fff8f7819 */ /* 0x000fc80000011600 */
[----:B------:R-:W-:-:S05]  /*1900*/  LEA.HI.SX32 R143, R0, R143, 0x1c ;  /* 0x0000008f008f7211 */ /* 0x000fca00078fe2ff */
[----:B------:R-:W-:-:S05]  /*1910*/  IMAD R0, R143, 0x60, -R10 ;  /* 0x000000608f007824 */ /* 0x000fca00078e0a0a */
[----:B------:R-:W-:-:S04]  /*1920*/  VIMNMX R3, R0, R25, PT ;  /* 0x0000001900037248 */ /* 0x000fc80003fe0100 */
[----:B------:R-:W-:Y:S01]  /*1930*/  ISETP.GT.AND P0, PT, R3, R4, PT ;  /* 0x000000040300720c */ /* 0x000fe20003f04270 */
[----:B------:R-:W-:-:S05]  /*1940*/  IMAD.WIDE.U32 R4, R4, -0x55555555, RZ ;  /* 0xaaaaaaab04047825 */ /* 0x000fca00078e00ff */
[----:B------:R-:W-:-:S04]  /*1950*/  SHF.R.U32.HI R123, RZ, 0x6, R5 ;  /* 0x00000006ff7b7819 */ /* 0x000fc80000011605 */
[----:B------:R-:W-:-:S03]  /*1960*/  MOV R24, R123 ;  /* 0x0000007b00187202 */ /* 0x000fc60000000f00 */
[----:B------:R-:W-:-:S04]  /*1970*/  @P0 VIADD R0, R3, 0x5f ;  /* 0x0000005f03000836 */ /* 0x000fc80000000000 */
[----:B------:R-:W-:-:S05]  /*1980*/  @P0 IMAD.HI R0, R0, 0x2aaaaaab, RZ ;  /* 0x2aaaaaab00000827 */ /* 0x000fca00078e02ff */
[----:B------:R-:W-:-:S04]  /*1990*/  @P0 SHF.R.U32.HI R3, RZ, 0x1f, R0 ;  /* 0x0000001fff030819 */ /* 0x000fc80000011600 */
[----:B------:R-:W-:-:S04]  /*19a0*/  @P0 LEA.HI.SX32 R24, R0, R3, 0x1c ;  /* 0x0000000300180211 */ /* 0x000fc800078fe2ff */
[----:B------:R-:W-:-:S13]  /*19b0*/  ISETP.GT.AND P0, PT, R24, R123, PT ;  /* 0x0000007b1800720c */ /* 0x000fda0003f04270 */
[----:B-1----:R-:W-:Y:S05]  /*19c0*/  @!P0 BRA `(.L_x_452) ;  /* 0x0000008c00b48947 */ /* 0x002fea0003800000 */
[----:B------:R-:W-:Y:S01]  /*19d0*/  VIADD R0, R2, 0x1e400 ;  /* 0x0001e40002007836 */ /* 0x000fe20000000000 */
[----:B------:R-:W-:Y:S04]  /*19e0*/  BSSY B6, `(.L_x_453) ;  /* 0x0000013000067945 */ /* 0x000fe80003800000 */
[----:B------:R-:W-:-:S13]  /*19f0*/  LOP3.LUT P0, RZ, R0, 0x3ff, RZ, 0xc0, !PT ;  /* 0x000003ff00ff7812 */ /* 0x000fda000780c0ff */
[----:B------:R-:W-:Y:S05]  /*1a00*/  @!P0 BRA `(.L_x_454) ;  /* 0x0000000000408947 */ /* 0x000fea0003800000 */
[----:B------:R-:W-:Y:S01]  /*1a10*/  MOV R0, 0x0 ;  /* 0x0000000000007802 */ /* 0x000fe20000000f00 */
[----:B------:R-:W-:Y:S01]  /*1a20*/  ULDC.64 UR4, c[0x4][0x88] ;  /* 0x0100220000047ab9 */ /* 0x000fe20000000a00 */
[----:B------:R-:W-:Y:S01]  /*1a30*/  ULDC.64 UR6, c[0x4][0x18] ;  /* 0x0100060000067ab9 */ /* 0x000fe20000000a00 */
[----:B------:R-:W-:Y:S01]  /*1a40*/  IMAD.U32 R4, RZ, RZ, UR4 ;  /* 0x00000004ff047e24 */ /* 0x000fe2000f8e00ff */
[----:B------:R0:W1:Y:S01]  /*1a50*/  LDC.64 R14, c[0x4][R0] ;  /* 0x01000000000e7b82 */ /* 0x0000620000000a00 */
[----:B------:R-:W-:Y:S01]  /*1a60*/  MOV R5, UR5 ;  /* 0x0000000500057c02 */ /* 0x000fe20008000f00 */
[----:B------:R-:W-:Y:S01]  /*1a70*/  ULDC.64 UR4, c[0x4][0x90] ;  /* 0x0100240000047ab9 */ /* 0x000fe20000000a00 */
        /* <DEDUP_REMOVED lines=9> */
.L_x_454:
[----:B------:R-:W-:Y:S05]  /*1b10*/  BSYNC B6 ;  /* 0x0000000000067941 */ /* 0x000fea0003800000 */
.L_x_453:
[----:B------:R-:W-:Y:S01]  /*1b20*/  VIADD R116, R2, 0x400 ;  /* 0x0000040002747836 */ /* 0x000fe20000000000 */
[----:B------:R-:W-:Y:S04]  /*1b30*/  BSSY B6, `(.L_x_455) ;  /* 0x0000013000067945 */ /* 0x000fe80003800000 */
[----:B------:R-:W-:-:S13]  /*1b40*/  LOP3.LUT P0, RZ, R116, 0x3ff, RZ, 0xc0, !PT ;  /* 0x000003ff74ff7812 */ /* 0x000fda000780c0ff */
[----:B------:R-:W-:Y:S05]  /*1b50*/  @!P0 BRA `(.L_x_456) ;  /* 0x0000000000408947 */ /* 0x000fea0003800000 */
[----:B------:R-:W-:Y:S01]  /*1b60*/  MOV R0, 0x0 ;  /* 0x0000000000007802 */ /* 0x000fe20000000f00 */
[----:B------:R-:W-:Y:S01]  /*1b70*/  ULDC.64 UR4, c[0x4][0x88] ;  /* 0x0100220000047ab9 */ /* 0x000fe20000000a00 */
[----:B------:R-:W-:Y:S01]  /*1b80*/  ULDC.64 UR6, c[0x4][0x18] ;  /* 0x0100060000067ab9 */ /* 0x000fe20000000a00 */
[----:B------:R-:W-:Y:S01]  /*1b90*/  MOV R4, UR4 ;  /* 0x0000000400047c02 */ /* 0x000fe20008000f00 */
        /* <DEDUP_REMOVED lines=11> */
[----:B-1---5:R-:W-:Y:S05]  /*1c50*/  CALL.ABS.NOINC R14 ;  /* 0x000000000e007343 */ /* 0x022fea0003c00000 */
.L_x_456:
[----:B------:R-:W-:Y:S05]  /*1c60*/  BSYNC B6 ;  /* 0x0000000000067941 */ /* 0x000fea0003800000 */
.L_x_455:
[----:B------:R-:W-:Y:S01]  /*1c70*/  ULDC.64 UR4, c[0x0][0x9f8] ;  /* 0x00027e0000047ab9 */ /* 0x000fe20000000a00 */
[----:B------:R-:W2:Y:S01]  /*1c80*/  LDL.LU R20, [R1] ;  /* 0x0000000001147983 */ /* 0x000ea20000300800 */
[----:B------:R-:W-:Y:S01]  /*1c90*/  ISETP.NE.U32.AND P0, PT, RZ, UR4, PT ;  /* 0x00000004ff007c0c */ /* 0x000fe2000bf05070 */
[----:B------:R-:W0:Y:S03]  /*1ca0*/  LDC.64 R96, c[0x0][0x3f8] ;  /* 0x0000fe00ff607b82 */ /* 0x000e260000000a00 */
[----:B------:R-:W-:-:S05]  /*1cb0*/  ISETP.NE.AND.EX P0, PT, RZ, UR5, PT, P0 ;  /* 0x00000005ff007c0c */ /* 0x000fca000bf05300 */
[----:B------:R-:W1:Y:S08]  /*1cc0*/  LDC R15, c[0x0][0x3f4] ;  /* 0x0000fd00ff0f7b82 */ /* 0x000e700000000800 */
[----:B------:R-:W-:Y:S01]  /*1cd0*/  @P0 IADD3 R4, P1, R228, UR4, RZ ;  /* 0x00000004e4040c10 */ /* 0x000fe2000ff3e0ff */
[----:B------:R-:W-:Y:S01]  /*1ce0*/  ULDC UR4, c[0x0][0x2f4] ;  /* 0x0000bd0000047ab9 */ /* 0x000fe20000000800 */
[----:B------:R-:W3:Y:S02]  /*1cf0*/  LDC.64 R90, c[0x0][0x408] ;  /* 0x00010200ff5a7b82 */ /* 0x000ee40000000a00 */
[----:B------:R-:W-:-:S05]  /*1d00*/  @P0 IADD3.X R5, R229, UR5, RZ, P1, !PT ;  /* 0x00000005e5050c10 */ /* 0x000fca0008ffe4ff */
[----:B------:R4:W2:Y:S01]  /*1d10*/  @P0 LDG.E R26, desc[UR56][R4.64] ;  /* 0x00000038041a0981 */ /* 0x0008a2000c1e1900 */
[----:B------:R-:W-:Y:S01]  /*1d20*/  ISETP.GE.AND P1, PT, R193, UR4, PT ;  /* 0x00000004c1007c0c */ /* 0x000fe2000bf26270 */
[----:B0-----:R-:W-:Y:S01]  /*1d30*/  IMAD.WIDE.U32 R98, R201, R96, R16 ;  /* 0x00000060c9627225 */ /* 0x001fe200078e0010 */
[----:B------:R-:W-:Y:S01]  /*1d40*/  ISETP.GE.AND P0, PT, R16, UR4, PT ;  /* 0x0000000410007c0c */ /* 0x000fe2000bf06270 */
[----:B------:R-:W0:Y:S01]  /*1d50*/  S2R R31, SR_TID.X ;  /* 0x00000000001f7919 */ /* 0x000e220000002100 */
[----:B------:R-:W-:Y:S02]  /*1d60*/  SEL R3, RZ, 0xffffffff, P1 ;  /* 0xffffffffff037807 */ /* 0x000fe40000800000 */
[----:B------:R-:W-:Y:S01]  /*1d70*/  SEL R0, RZ, 0x1, P0 ;  /* 0x00000001ff007807 */ /* 0x000fe20000000000 */
[----:B------:R-:W0:Y:S01]  /*1d80*/  S2R R138, SR_TID.X ;  /* 0x00000000008a7919 */ /* 0x000e220000002100 */
[----:B------:R-:W-:Y:S01]  /*1d90*/  SHF.L.U32 R3, R3, 0x1, RZ ;  /* 0x0000000103037819 */ /* 0x000fe200000006ff */
[----:B-1----:R-:W-:Y:S01]  /*1da0*/  IMAD.SHL.U32 R122, R15, 0x2, RZ ;  /* 0x000000020f7a7824 */ /* 0x002fe200078e00ff */
[----:B----4-:R-:W-:-:S02]  /*1db0*/  SHF.R.S32.HI R5, RZ, 0x1f, R201 ;  /* 0x0000001fff057819 */ /* 0x010fc400000114c9 */
[----:B------:R-:W-:Y:S02]  /*1dc0*/  ISETP.GE.AND P0, PT, R192, UR4, PT ;  /* 0x00000004c0007c0c */ /* 0x000fe4000bf06270 */
[----:B------:R-:W-:Y:S01]  /*1dd0*/  ISETP.GE.AND P1, PT, R22, UR4, PT ;  /* 0x0000000416007c0c */ /* 0x000fe2000bf26270 */
[----:B------:R-:W-:Y:S01]  /*1de0*/  IMAD R6, R5, R96, RZ ;  /* 0x0000006005067224 */ /* 0x000fe200078e02ff */
[----:B------:R-:W-:Y:S01]  /*1df0*/  LOP3.LUT R0, R3, 0x2, R0, 0xe2, !PT ;  /* 0x0000000203007812 */ /* 0x000fe200078ee200 */
[C---:B---3--:R-:W-:Y:S01]  /*1e00*/  IMAD.WIDE.U32 R92, R201.reuse, R90, R16 ;  /* 0x0000005ac95c7225 */ /* 0x048fe200078e0010 */
[----:B------:R-:W-:Y:S02]  /*1e10*/  SHF.R.S32.HI R195, RZ, 0x1f, R194 ;  /* 0x0000001fffc37819 */ /* 0x000fe400000114c2 */
[----:B------:R-:W-:Y:S01]  /*1e20*/  SEL R3, RZ, 0x4, P0 ;  /* 0x00000004ff037807 */ /* 0x000fe20000000000 */
[C---:B------:R-:W-:Y:S01]  /*1e30*/  IMAD R7, R201.reuse, R97, R6 ;  /* 0x00000061c9077224 */ /* 0x040fe200078e0206 */
[----:B------:R-:W-:Y:S01]  /*1e40*/  SEL R4, RZ, 0x8, P1 ;  /* 0x00000008ff047807 */ /* 0x000fe20000800000 */
[----:B------:R-:W-:Y:S01]  /*1e50*/  IMAD.WIDE.U32 R100, R201, R96, R194 ;  /* 0x00000060c9647225 */ /* 0x000fe200078e00c2 */
[----:B------:R-:W-:-:S02]  /*1e60*/  ISETP.GE.AND P2, PT, R19, UR4, PT ;  /* 0x0000000413007c0c */ /* 0x000fc4000bf46270 */
[----:B------:R-:W-:Y:S01]  /*1e70*/  LOP3.LUT R0, R4, R0, R3, 0xfe, !PT ;  /* 0x0000000004007212 */ /* 0x000fe200078efe03 */
[----:B------:R-:W-:Y:S01]  /*1e80*/  IMAD.IADD R101, R101, 0x1, R7 ;  /* 0x0000000165657824 */ /* 0x000fe200078e0207 */
[----:B------:R-:W-:Y:S01]  /*1e90*/  SEL R3, RZ, 0x10, P2 ;  /* 0x00000010ff037807 */ /* 0x000fe20001000000 */
[----:B------:R-:W-:Y:S01]  /*1ea0*/  IMAD.IADD R99, R7, 0x1, R99 ;  /* 0x0000000107637824 */ /* 0x000fe200078e0263 */
[----:B------:R-:W-:Y:S01]  /*1eb0*/  ISETP.GE.AND P0, PT, R16, R15, PT ;  /* 0x0000000f1000720c */ /* 0x000fe20003f06270 */
[-C--:B------:R-:W-:Y:S01]  /*1ec0*/  IMAD.WIDE.U32 R94, R201, R90.reuse, R194 ;  /* 0x0000005ac95e7225 */ /* 0x080fe200078e00c2 */
[----:B------:R-:W-:Y:S02]  /*1ed0*/  LOP3.LUT R7, R0, R3, RZ, 0xfc, !PT ;  /* 0x0000000300077212 */ /* 0x000fe400078efcff */
[-C--:B------:R-:W-:Y:S01]  /*1ee0*/  ISETP.GE.AND P1, PT, R193, R15.reuse, PT ;  /* 0x0000000fc100720c */ /* 0x080fe20003f26270 */
[----:B------:R-:W-:Y:S01]  /*1ef0*/  IMAD R0, R5, R90, RZ ;  /* 0x0000005a05007224 */ /* 0x000fe200078e02ff */
[----:B------:R-:W-:Y:S01]  /*1f00*/  SEL R3, R15, RZ, P0 ;  /* 0x000000ff0f037207 */ /* 0x000fe20000000000 */
[----:B0-----:R-:W-:Y:S01]  /*1f10*/  VIADD R31, R31, 0xffffff80 ;  /* 0xffffff801f1f7836 */ /* 0x001fe20000000000 */
[----:B------:R-:W-:Y:S01]  /*1f20*/  ISETP.GE.AND P3, PT, R192, R15, PT ;  /* 0x0000000fc000720c */ /* 0x000fe20003f66270 */
[----:B------:R-:W-:Y:S01]  /*1f30*/  IMAD R5, R201, R91, R0 ;  /* 0x0000005bc9057224 */ /* 0x000fe200078e0200 */
[----:B------:R-:W-:Y:S01]  /*1f40*/  SEL R0, R15, RZ, P1 ;  /* 0x000000ff0f007207 */ /* 0x000fe20000800000 */
[----:B-----5:R-:W-:Y:S01]  /*1f50*/  IMAD.WIDE.U32 R100, R137, R96, R100 ;  /* 0x0000006089647225 */ /* 0x020fe200078e0064 */
[----:B------:R-:W-:-:S02]  /*1f60*/  IADD3 R3, R16, R3, RZ ;  /* 0x0000000310037210 */ /* 0x000fc40007ffe0ff */
[----:B------:R-:W-:Y:S01]  /*1f70*/  SEL R9, R15, RZ, P3 ;  /* 0x000000ff0f097207 */ /* 0x000fe20001800000 */
[----:B------:R-:W-:Y:S01]  /*1f80*/  IMAD.IADD R95, R95, 0x1, R5 ;  /* 0x000000015f5f7824 */ /* 0x000fe200078e0205 */
[----:B------:R-:W-:Y:S01]  /*1f90*/  SHF.R.U32.HI R21, RZ, 0x3, R203 ;  /* 0x00000003ff157819 */ /* 0x000fe200000116cb */
[----:B------:R-:W-:Y:S01]  /*1fa0*/  IMAD.IADD R93, R5, 0x1, R93 ;  /* 0x00000001055d7824 */ /* 0x000fe200078e025d */
[----:B------:R-:W-:Y:S01]  /*1fb0*/  LOP3.LUT P2, RZ, R224, 0x4, RZ, 0xc0, !PT ;  /* 0x00000004e0ff7812 */ /* 0x000fe2000784c0ff */
[----:B------:R-:W-:Y:S01]  /*1fc0*/  IMAD.IADD R5, R193, 0x1, R0 ;  /* 0x00000001c1057824 */ /* 0x000fe200078e0200 */
[----:B------:R-:W-:Y:S01]  /*1fd0*/  SHF.R.S32.HI R0, RZ, 0x1f, R3 ;  /* 0x0000001fff007819 */ /* 0x000fe20000011403 */
[----:B------:R-:W-:Y:S01]  /*1fe0*/  IMAD.IADD R10, R192, 0x1, R9 ;  /* 0x00000001c00a7824 */ /* 0x000fe200078e0209 */
[----:B------:R-:W-:Y:S01]  /*1ff0*/  SHF.L.U64.HI R105, R96, 0x6, R97 ;  /* 0x0000000660697819 */ /* 0x000fe20000010261 */
[----:B------:R-:W-:Y:S01]  /*2000*/  IMAD.WIDE.U32 R98, R137, R96, R98 ;  /* 0x0000006089627225 */ /* 0x000fe200078e0062 */
[----:B------:R-:W-:-:S02]  /*2010*/  SHF.R.S32.HI R6, RZ, 0x1f, R5 ;  /* 0x0000001fff067819 */ /* 0x000fc40000011405 */
[CC--:B------:R-:W-:Y:S01]  /*2020*/  LEA.HI R4, R0.reuse, R3.reuse, RZ, 0x3 ;  /* 0x0000000300047211 */ /* 0x0c0fe200078f18ff */
[----:B------:R-:W-:Y:S01]  /*2030*/  IMAD R127, R91, 0x60, RZ ;  /* 0x000000605b7f7824 */ /* 0x000fe200078e02ff */
[----:B------:R-:W-:Y:S01]  /*2040*/  LEA.HI R0, R0, R3, RZ, 0x6 ;  /* 0x0000000300007211 */ /* 0x000fe200078f30ff */
[----:B------:R-:W-:Y:S01]  /*2050*/  IMAD.SHL.U32 R108, R90, 0x40, RZ ;  /* 0x000000405a6c7824 */ /* 0x000fe200078e00ff */
[CC--:B------:R-:W-:Y:S01]  /*2060*/  LEA.HI R8, R6.reuse, R5.reuse, RZ, 0x6 ;  /* 0x0000000506087211 */ /* 0x0c0fe200078f30ff */
[CC--:B------:R-:W-:Y:S01]  /*2070*/  IMAD.WIDE.U32 R94, R137.reuse, R90.reuse, R94 ;  /* 0x0000005a895e7225 */ /* 0x0c0fe200078e005e */
[----:B------:R-:W-:Y:S02]  /*2080*/  SHF.R.S32.HI R11, RZ, 0x1f, R10 ;  /* 0x0000001fff0b7819 */ /* 0x000fe4000001140a */
[----:B------:R-:W-:Y:S01]  /*2090*/  LEA.HI R5, R6, R5, RZ, 0x3 ;  /* 0x0000000506057211 */ /* 0x000fe200078f18ff */
[----:B------:R-:W-:Y:S01]  /*20a0*/  IMAD.WIDE.U32 R92, R137, R90, R92 ;  /* 0x0000005a895c7225 */ /* 0x000fe200078e005c */
[----:B------:R-:W-:-:S02]  /*20b0*/  SHF.R.S32.HI R3, RZ, 0x6, R0 ;  /* 0x00000006ff037819 */ /* 0x000fc40000011400 */
[C-C-:B------:R-:W-:Y:S02]  /*20c0*/  LOP3.LUT R0, R216.reuse, 0x38, R4.reuse, 0xf8, !PT ;  /* 0x00000038d8007812 */ /* 0x140fe400078ef804 */
[----:B------:R-:W-:Y:S01]  /*20d0*/  LOP3.LUT R9, R203, 0x38, R4, 0xf8, !PT ;  /* 0x00000038cb097812 */ /* 0x000fe200078ef804 */
[----:B------:R-:W-:Y:S01]  /*20e0*/  IMAD R136, R3, 0x1800, R218 ;  /* 0x0000180003887824 */ /* 0x000fe200078e02da */
[-C--:B------:R-:W-:Y:S01]  /*20f0*/  LEA.HI R12, R11, R10.reuse, RZ, 0x3 ;  /* 0x0000000a0b0c7211 */ /* 0x080fe200078f18ff */
[----:B------:R-:W-:Y:S01]  /*2100*/  IMAD R133, R3, 0x1800, R219 ;  /* 0x0000180003857824 */ /* 0x000fe200078e02db */
[----:B------:R-:W-:Y:S02]  /*2110*/  LOP3.LUT R6, R216, 0x38, R5, 0xf8, !PT ;  /* 0x00000038d8067812 */ /* 0x000fe400078ef805 */
[----:B------:R-:W-:Y:S02]  /*2120*/  LEA.HI R10, R11, R10, RZ, 0x6 ;  /* 0x0000000a0b0a7211 */ /* 0x000fe400078f30ff */
[----:B------:R-:W-:-:S02]  /*2130*/  SHF.R.S32.HI R8, RZ, 0x6, R8 ;  /* 0x00000006ff087819 */ /* 0x000fc40000011408 */
[----:B------:R-:W-:Y:S02]  /*2140*/  LOP3.LUT R3, R0, R217, RZ, 0x3c, !PT ;  /* 0x000000d900037212 */ /* 0x000fe400078e3cff */
[----:B------:R-:W-:Y:S01]  /*2150*/  LOP3.LUT R0, R9, R21, RZ, 0x3c, !PT ;  /* 0x0000001509007212 */ /* 0x000fe200078e3cff */
[----:B------:R-:W-:Y:S01]  /*2160*/  IMAD R134, R8, 0x1800, R218 ;  /* 0x0000180008867824 */ /* 0x000fe200078e02da */
[----:B------:R-:W-:Y:S01]  /*2170*/  LOP3.LUT R9, R6, R217, RZ, 0x3c, !PT ;  /* 0x000000d906097212 */ /* 0x000fe200078e3cff */
[----:B------:R-:W-:Y:S01]  /*2180*/  IMAD R130, R8, 0x1800, R219 ;  /* 0x0000180008827824 */ /* 0x000fe200078e02db */
[----:B------:R-:W-:Y:S01]  /*2190*/  SHF.R.S32.HI R10, RZ, 0x6, R10 ;  /* 0x00000006ff0a7819 */ /* 0x000fe2000001140a */
[----:B------:R-:W-:Y:S01]  /*21a0*/  IMAD.IADD R133, R133, 0x1, R0 ;  /* 0x0000000185857824 */ /* 0x000fe200078e0200 */
[C---:B------:R-:W-:Y:S01]  /*21b0*/  LOP3.LUT R6, R203.reuse, 0x38, R12, 0xf8, !PT ;  /* 0x00000038cb067812 */ /* 0x040fe200078ef80c */
[----:B------:R-:W-:Y:S01]  /*21c0*/  IMAD.IADD R134, R134, 0x1, R9 ;  /* 0x0000000186867824 */ /* 0x000fe200078e0209 */
[----:B------:R-:W-:Y:S01]  /*21d0*/  IADD3 R136, R136, R3, RZ ;  /* 0x0000000388887210 */ /* 0x000fe20007ffe0ff */
[C---:B------:R-:W-:Y:S01]  /*21e0*/  IMAD R129, R10.reuse, 0x1800, R219 ;  /* 0x000018000a817824 */ /* 0x040fe200078e02db */
[----:B------:R-:W-:Y:S01]  /*21f0*/  LOP3.LUT R3, R203, 0x38, R5, 0xf8, !PT ;  /* 0x00000038cb037812 */ /* 0x000fe200078ef805 */
[----:B------:R-:W-:Y:S01]  /*2200*/  IMAD R132, R10, 0x1800, R218 ;  /* 0x000018000a847824 */ /* 0x000fe200078e02da */
[----:B------:R-:W-:-:S02]  /*2210*/  LOP3.LUT R0, R216, 0x38, R12, 0xf8, !PT ;  /* 0x00000038d8007812 */ /* 0x000fc400078ef80c */
[-C--:B------:R-:W-:Y:S02]  /*2220*/  LOP3.LUT R6, R6, R21.reuse, RZ, 0x3c, !PT ;  /* 0x0000001506067212 */ /* 0x080fe400078e3cff */
[----:B------:R-:W-:Y:S02]  /*2230*/  SHF.R.S32.HI R11, RZ, 0x1f, R137 ;  /* 0x0000001fff0b7819 */ /* 0x000fe40000011489 */
[----:B------:R-:W-:Y:S01]  /*2240*/  LOP3.LUT R9, R3, R21, RZ, 0x3c, !PT ;  /* 0x0000001503097212 */ /* 0x000fe200078e3cff */
[----:B------:R-:W-:Y:S01]  /*2250*/  IMAD.IADD R129, R129, 0x1, R6 ;  /* 0x0000000181817824 */ /* 0x000fe200078e0206 */
[----:B------:R-:W-:Y:S01]  /*2260*/  LOP3.LUT R3, R0, R217, RZ, 0x3c, !PT ;  /* 0x000000d900037212 */ /* 0x000fe200078e3cff */
[----:B------:R-:W-:Y:S01]  /*2270*/  IMAD R0, R11, R96, RZ ;  /* 0x000000600b007224 */ /* 0x000fe200078e02ff */
[----:B------:R-:W-:Y:S02]  /*2280*/  SHF.R.S32.HI R21, RZ, 0x1f, R31 ;  /* 0x0000001fff157819 */ /* 0x000fe4000001141f */
[----:B------:R-:W-:Y:S01]  /*2290*/  LOP3.LUT R6, R216, 0x18, R16, 0xf8, !PT ;  /* 0x00000018d8067812 */ /* 0x000fe200078ef810 */
[----:B------:R-:W-:Y:S01]  /*22a0*/  IMAD.IADD R132, R132, 0x1, R3 ;  /* 0x0000000184847824 */ /* 0x000fe200078e0203 */
[----:B------:R-:W-:Y:S01]  /*22b0*/  LEA.HI R21, R21, R31, RZ, 0x2 ;  /* 0x0000001f15157211 */ /* 0x000fe200078f10ff */
[----:B------:R-:W-:Y:S01]  /*22c0*/  IMAD R13, R137, R97, R0 ;  /* 0x00000061890d7224 */ /* 0x000fe200078e0200 */
[----:B------:R-:W-:Y:S01]  /*22d0*/  LOP3.LUT R3, R6, R217, RZ, 0x3c, !PT ;  /* 0x000000d906037212 */ /* 0x000fe200078e3cff */
[----:B------:R-:W-:Y:S01]  /*22e0*/  IMAD R0, R11, R90, RZ ;  /* 0x0000005a0b007224 */ /* 0x000fe200078e02ff */
[----:B------:R-:W-:Y:S01]  /*22f0*/  LOP3.LUT R21, R21, 0xfffffffc, RZ, 0xc0, !PT ;  /* 0xfffffffc15157812 */ /* 0x000fe200078ec0ff */
[----:B------:R-:W-:Y:S01]  /*2300*/  IMAD.IADD R102, R13, 0x1, R99 ;  /* 0x000000010d667824 */ /* 0x000fe200078e0263 */
[----:B------:R-:W-:Y:S01]  /*2310*/  IADD3 R130, R130, R9, RZ ;  /* 0x0000000982827210 */ /* 0x000fe20007ffe0ff */
[----:B------:R-:W-:Y:S01]  /*2320*/  IMAD R9, R97, 0x60, RZ ;  /* 0x0000006061097824 */ /* 0x000fe200078e02ff */
[C---:B------:R-:W-:Y:S01]  /*2330*/  SHF.L.U32 R106, R96.reuse, 0x6, RZ ;  /* 0x00000006606a7819 */ /* 0x040fe200000006ff */
[----:B------:R-:W-:Y:S01]  /*2340*/  IMAD.WIDE.U32 R96, R96, 0x60, RZ ;  /* 0x0000006060607825 */ /* 0x000fe200078e00ff */
[----:B------:R-:W-:-:S02]  /*2350*/  IADD3 R128, R218, R3, RZ ;  /* 0x00000003da807210 */ /* 0x000fc40007ffe0ff */
[----:B------:R-:W-:Y:S01]  /*2360*/  SHF.R.S32.HI R115, RZ, 0x3, R4 ;  /* 0x00000003ff737819 */ /* 0x000fe20000011404 */
[----:B------:R-:W-:Y:S01]  /*2370*/  IMAD R89, R137, R91, R0 ;  /* 0x0000005b89597224 */ /* 0x000fe200078e0200 */
[----:B------:R-:W-:Y:S01]  /*2380*/  LOP3.LUT R3, R4, 0xfffffff8, RZ, 0xc0, !PT ;  /* 0xfffffff804037812 */ /* 0x000fe200078ec0ff */
[----:B------:R-:W-:Y:S01]  /*2390*/  IMAD.IADD R126, R97, 0x1, R9 ;  /* 0x00000001617e7824 */ /* 0x000fe200078e0209 */
[C---:B------:R-:W-:Y:S01]  /*23a0*/  SHF.L.U64.HI R107, R90.reuse, 0x6, R91 ;  /* 0x000000065a6b7819 */ /* 0x040fe2000001025b */
[----:B------:R-:W-:Y:S01]  /*23b0*/  IMAD.WIDE.U32 R90, R90, 0x60, RZ ;  /* 0x000000605a5a7825 */ /* 0x000fe200078e00ff */
[----:B------:R-:W-:Y:S02]  /*23c0*/  IADD3 R21, R31, -R21, RZ ;  /* 0x800000151f157210 */ /* 0x000fe40007ffe0ff */
[----:B------:R-:W-:Y:S01]  /*23d0*/  SHF.R.S32.HI R114, RZ, 0x3, R5 ;  /* 0x00000003ff727819 */ /* 0x000fe20000011405 */
[----:B------:R-:W-:Y:S01]  /*23e0*/  IMAD.IADD R103, R95, 0x1, R89 ;  /* 0x000000015f677824 */ /* 0x000fe200078e0259 */
[----:B------:R-:W-:Y:S01]  /*23f0*/  LOP3.LUT R4, R5, 0xfffffff8, RZ, 0xc0, !PT ;  /* 0xfffffff805047812 */ /* 0x000fe200078ec0ff */
[----:B------:R-:W-:Y:S01]  /*2400*/  IMAD R112, R21, 0x40, R201 ;  /* 0x0000004015707824 */ /* 0x000fe200078e02c9 */
[----:B------:R-:W-:Y:S01]  /*2410*/  LOP3.LUT R5, R12, 0xfffffff8, RZ, 0xc0, !PT ;  /* 0xfffffff80c057812 */ /* 0x000fe200078ec0ff */
[----:B------:R-:W-:Y:S01]  /*2420*/  IMAD.IADD R127, R91, 0x1, R127 ;  /* 0x000000015b7f7824 */ /* 0x000fe200078e027f */
[----:B------:R-:W-:-:S02]  /*2430*/  IADD3 R125, R28, R27, RZ ;  /* 0x0000001b1c7d7210 */ /* 0x000fc40007ffe0ff */
[----:B------:R-:W-:Y:S02]  /*2440*/  SHF.R.S32.HI R0, RZ, 0x1f, R30 ;  /* 0x0000001fff007819 */ /* 0x000fe4000001141e */
[----:B------:R-:W-:Y:S02]  /*2450*/  LEA.HI R138, R138, 0x8, RZ, 0x19 ;  /* 0x000000088a8a7811 */ /* 0x000fe400078fc8ff */
[----:B------:R-:W-:Y:S02]  /*2460*/  IADD3 R104, R101, R13, RZ ;  /* 0x0000000d65687210 */ /* 0x000fe40007ffe0ff */
[----:B------:R-:W-:Y:S02]  /*2470*/  IADD3 R89, R89, R93, RZ ;  /* 0x0000005d59597210 */ /* 0x000fe40007ffe0ff */
[----:B------:R-:W-:Y:S02]  /*2480*/  SHF.R.S32.HI R113, RZ, 0x3, R12 ;  /* 0x00000003ff717819 */ /* 0x000fe4000001140c */
[----:B------:R-:W-:-:S02]  /*2490*/  SHF.R.S32.HI R111, RZ, 0x1f, R3 ;  /* 0x0000001fff6f7819 */ /* 0x000fc40000011403 */
[----:B------:R-:W-:Y:S02]  /*24a0*/  SHF.R.S32.HI R110, RZ, 0x1f, R4 ;  /* 0x0000001fff6e7819 */ /* 0x000fe40000011404 */
[----:B------:R-:W-:Y:S02]  /*24b0*/  SHF.R.S32.HI R109, RZ, 0x1f, R5 ;  /* 0x0000001fff6d7819 */ /* 0x000fe40000011405 */
[----:B--2---:R-:W-:-:S04]  /*24c0*/  LOP3.LUT R20, R20, 0xfffffffe, RZ, 0xc0, !PT ;  /* 0xfffffffe14147812 */ /* 0x004fc800078ec0ff */
[----:B------:R-:W-:-:S04]  /*24d0*/  @P3 LOP3.LUT R20, R20, 0x1, RZ, 0xfc, !PT ;  /* 0x0000000114143812 */ /* 0x000fc800078efcff */
[----:B------:R-:W-:-:S04]  /*24e0*/  LOP3.LUT R20, R20, 0xfffffffb, RZ, 0xc0, !PT ;  /* 0xfffffffb14147812 */ /* 0x000fc800078ec0ff */
[----:B------:R-:W-:Y:S02]  /*24f0*/  @P2 LOP3.LUT R20, R20, 0x4, RZ, 0xfc, !PT ;  /* 0x0000000414142812 */ /* 0x000fe400078efcff */
[----:B------:R-:W-:-:S03]  /*2500*/  ISETP.GE.AND P2, PT, R23, UR4, PT ;  /* 0x0000000417007c0c */ /* 0x000fc6000bf46270 */
[----:B------:R0:W-:Y:S01]  /*2510*/  STL [R1], R20 ;  /* 0x0000001401007387 */ /* 0x0001e20000100800 */
[----:B------:R-:W-:-:S04]  /*2520*/  SEL R6, RZ, 0x20, P2 ;  /* 0x00000020ff067807 */ /* 0x000fc80001000000 */
[C---:B0-----:R-:W-:Y:S02]  /*2530*/  LOP3.LUT R20, R7.reuse, R6, RZ, 0xfc, !PT ;  /* 0x0000000607147212 */ /* 0x041fe400078efcff */
[----:B------:R-:W-:Y:S02]  /*2540*/  LOP3.LUT R6, R7, 0x1, RZ, 0xc0, !PT ;  /* 0x0000000107067812 */ /* 0x000fe400078ec0ff */
[C---:B------:R-:W-:Y:S02]  /*2550*/  LOP3.LUT R7, R20.reuse, 0x2, RZ, 0xc0, !PT ;  /* 0x0000000214077812 */ /* 0x040fe400078ec0ff */
[C---:B------:R-:W-:Y:S02]  /*2560*/  LOP3.LUT R8, R20.reuse, 0x4, RZ, 0xc0, !PT ;  /* 0x0000000414087812 */ /* 0x040fe400078ec0ff */
[C---:B------:R-:W-:Y:S02]  /*2570*/  LOP3.LUT R9, R20.reuse, 0x8, RZ, 0xc0, !PT ;  /* 0x0000000814097812 */ /* 0x040fe400078ec0ff */
[----:B------:R-:W-:-:S02]  /*2580*/  LOP3.LUT R10, R20, 0x10, RZ, 0xc0, !PT ;  /* 0x00000010140a7812 */ /* 0x000fc400078ec0ff */
[----:B------:R-:W-:Y:S02]  /*2590*/  SHF.R.S32.HI R124, RZ, 0x1f, R26 ;  /* 0x0000001fff7c7819 */ /* 0x000fe4000001141a */
[----:B------:R-:W-:-:S07]  /*25a0*/  LOP3.LUT R20, R20, 0x20, RZ, 0xc0, !PT ;  /* 0x0000002014147812 */ /* 0x000fce00078ec0ff */
.L_x_562:
[----:B--2---:R-:W2:Y:S01]  /*25b0*/  LDL.LU R35, [R1] ;  /* 0x0000000001237983 */ /* 0x004ea20000300800 */
[----:B------:R-:W0:Y:S01]  /*25c0*/  LDC R27, c[0x0][0x430] ;  /* 0x00010c00ff1b7b82 */ /* 0x000e220000000800 */
[----:B------:R-:W-:Y:S02]  /*25d0*/  VIADD R24, R24, 0xffffffff ;  /* 0xffffffff18187836 */ /* 0x000fe40000000000 */
[----:B------:R-:W-:Y:S02]  /*25e0*/  IMAD.MOV.U32 R21, RZ, RZ, RZ ;  /* 0x000000ffff157224 */ /* 0x000fe400078e00ff */
[----:B----4-:R-:W-:-:S03]  /*25f0*/  IMAD R12, R24, 0x60, R112 ;  /* 0x00000060180c7824 */ /* 0x010fc600078e0270 */
[----:B------:R-:W1:Y:S01]  /*2600*/  LDC R121, c[0x0][0x3f4] ;  /* 0x0000fd00ff797b82 */ /* 0x000e620000000800 */
[----:B------:R-:W-:Y:S01]  /*2610*/  IMAD.IADD R34, R125, 0x1, R12 ;  /* 0x000000017d227824 */ /* 0x000fe200078e020c */
[----:B------:R-:W-:-:S04]  /*2620*/  ISETP.GE.AND P2, PT, R12, R25, PT ;  /* 0x000000190c00720c */ /* 0x000fc80003f46270 */
[----:B------:R-:W-:Y:S02]  /*2630*/  ISETP.GT.OR P2, PT, R112, 0x5f, P2 ;  /* 0x0000005f7000780c */ /* 0x000fe40001744670 */
[----:B------:R-:W-:Y:S02]  /*2640*/  MOV R32, R34 ;  /* 0x0000002200207202 */ /* 0x000fe40000000f00 */
[----:B0-----:R-:W-:-:S09]  /*2650*/  ISETP.NE.AND P3, PT, R27, 0x1, PT ;  /* 0x000000011b00780c */ /* 0x001fd20003f65270 */
[----:B------:R-:W0:Y:S08]  /*2660*/  @!P2 LDC.64 R14, c[0x0][0x428] ;  /* 0x00010a00ff0eab82 */ /* 0x000e300000000a00 */
[----:B------:R-:W3:Y:S08]  /*2670*/  @!P2 LDC.64 R12, c[0x0][0x418] ;  /* 0x00010600ff0cab82 */ /* 0x000ef00000000a00 */
[----:B------:R-:W4:Y:S08]  /*2680*/  @P3 LDC R11, c[0x0][0x434] ;  /* 0x00010d00ff0b3b82 */ /* 0x000f300000000800 */
[----:B------:R-:W1:Y:S01]  /*2690*/  @P3 LDC R28, c[0x0][0x438] ;  /* 0x00010e00ff1c3b82 */ /* 0x000e620000000800 */
[----:B----4-:R-:W-:-:S05]  /*26a0*/  @P3 IMAD.HI.U32 R11, R34, R11, RZ ;  /* 0x0000000b220b3227 */ /* 0x010fca00078e00ff */
[----:B-1----:R-:W-:Y:S01]  /*26b0*/  @P3 SHF.R.U32.HI R32, RZ, R28, R11 ;  /* 0x0000001cff203219 */ /* 0x002fe2000001160b */
[----:B0-----:R-:W-:-:S03]  /*26c0*/  @!P2 IMAD R11, R124, R14, RZ ;  /* 0x0000000e7c0ba224 */ /* 0x001fc600078e02ff */
[--C-:B------:R-:W-:Y:S01]  /*26d0*/  @!P2 SHF.R.S32.HI R33, RZ, 0x1f, R32.reuse ;  /* 0x0000001fff21a819 */ /* 0x100fe20000011420 */
[C---:B------:R-:W-:Y:S02]  /*26e0*/  @!P2 IMAD R11, R26.reuse, R15, R11 ;  /* 0x0000000f1a0ba224 */ /* 0x040fe400078e020b */
[----:B------:R-:W-:-:S04]  /*26f0*/  @!P2 IMAD.WIDE.U32 R14, R26, R14, R32 ;  /* 0x0000000e1a0ea225 */ /* 0x000fc800078e0020 */
[----:B------:R-:W-:Y:S01]  /*2700*/  @!P2 IMAD.IADD R11, R15, 0x1, R11 ;  /* 0x000000010f0ba824 */ /* 0x000fe200078e020b */
[----:B---3--:R-:W-:-:S04]  /*2710*/  @!P2 LEA R12, P3, R14, R12, 0x2 ;  /* 0x0000000c0e0ca211 */ /* 0x008fc800078610ff */
[----:B------:R-:W-:-:S05]  /*2720*/  @!P2 LEA.HI.X R13, R14, R13, R11, 0x2, P3 ;  /* 0x0000000d0e0da211 */ /* 0x000fca00018f140b */
[----:B------:R0:W5:Y:S01]  /*2730*/  @!P2 LDG.E R21, desc[UR56][R12.64] ;  /* 0x000000380c15a981 */ /* 0x000162000c1e1900 */
[----:B------:R-:W-:Y:S01]  /*2740*/  ISETP.GT.AND P2, PT, R24, R123, PT ;  /* 0x0000007b1800720c */ /* 0x000fe20003f44270 */
[----:B------:R-:W-:Y:S01]  /*2750*/  IMAD R11, R18, 0x4800, R128 ;  /* 0x00004800120b7824 */ /* 0x000fe200078e0280 */
[----:B------:R-:W-:Y:S01]  /*2760*/  LOP3.LUT P4, RZ, R224, 0x4, RZ, 0xc0, !PT ;  /* 0x00000004e0ff7812 */ /* 0x000fe2000788c0ff */
[----:B------:R-:W-:Y:S05]  /*2770*/  YIELD ;  /* 0x0000000000007946 */ /* 0x000fea0003800000 */
[----:B------:R-:W-:Y:S01]  /*2780*/  IADD3 R14, -R32, RZ, RZ ;  /* 0x000000ff200e7210 */ /* 0x000fe20007ffe1ff */
[C---:B------:R-:W-:Y:S01]  /*2790*/  VIADD R31, R11.reuse, 0x20 ;  /* 0x000000200b1f7836 */ /* 0x040fe20000000000 */
[----:B------:R-:W-:Y:S01]  /*27a0*/  BSSY B0, `(.L_x_457) ;  /* 0x0000786000007945 */ /* 0x000fe20003800000 */
[----:B------:R-:W-:-:S02]  /*27b0*/  LEA R28, R11, R116, 0x1 ;  /* 0x000000740b1c7211 */ /* 0x000fc400078e08ff */
[----:B------:R-:W-:Y:S02]  /*27c0*/  IMAD R27, R27, R14, R34 ;  /* 0x0000000e1b1b7224 */ /* 0x000fe400078e0222 */
[----:B------:R-:W-:-:S04]  /*27d0*/  @P4 VIADD R31, R11, 0xffffffe0 ;  /* 0xffffffe00b1f4836 */ /* 0x000fc80000000000 */
[----:B------:R-:W-:Y:S01]  /*27e0*/  IMAD R31, R31, 0x2, R116 ;  /* 0x000000021f1f7824 */ /* 0x000fe200078e0274 */
[----:B--2---:R-:W-:-:S04]  /*27f0*/  LOP3.LUT R35, R35, 0xfffffffd, RZ, 0xc0, !PT ;  /* 0xfffffffd23237812 */ /* 0x004fc800078ec0ff */
[----:B------:R-:W-:Y:S02]  /*2800*/  @P2 LOP3.LUT R35, R35, 0x2, RZ, 0xfc, !PT ;  /* 0x0000000223232812 */ /* 0x000fe400078efcff */
[----:B------:R-:W-:-:S03]  /*2810*/  ISETP.GE.AND P2, PT, R121, 0x1, PT ;  /* 0x000000017900780c */ /* 0x000fc60003f46270 */
[----:B------:R0:W-:Y:S10]  /*2820*/  STL [R1], R35 ;  /* 0x0000002301007387 */ /* 0x0001f40000100800 */
[----:B0-----:R-:W-:Y:S05]  /*2830*/  @!P2 BRA `(.L_x_458) ;  /* 0x00000070001ca947 */ /* 0x001fea0003800000 */
[----:B------:R-:W-:Y:S01]  /*2840*/  SHF.R.S32.HI R84, RZ, 0x1f, R27 ;  /* 0x0000001fff547819 */ /* 0x000fe2000001141b */
[----:B------:R-:W-:Y:S01]  /*2850*/  ULDC.64 UR4, c[0x0][0x300] ;  /* 0x0000c00000047ab9 */ /* 0x000fe20000000a00 */
[----:B-----5:R-:W-:Y:S01]  /*2860*/  SHF.R.S32.HI R85, RZ, 0x1f, R21 ;  /* 0x0000001fff557819 */ /* 0x020fe20000011415 */
[----:B------:R-:W-:Y:S01]  /*2870*/  IMAD.WIDE.U32 R12, R27, UR4, RZ ;  /* 0x000000041b0c7c25 */ /* 0x000fe2000f8e00ff */
[----:B------:R-:W-:Y:S02]  /*2880*/  ULDC.U8 UR6, c[0x0][0x410] ;  /* 0x0001040000067ab9 */ /* 0x000fe40000000000 */
[----:B------:R-:W-:Y:S01]  /*2890*/  ISETP.NE.AND P2, PT, RZ, UR6, PT ;  /* 0x00000006ff007c0c */ /* 0x000fe2000bf45270 */
[----:B------:R-:W-:Y:S02]  /*28a0*/  IMAD R14, R84, UR4, RZ ;  /* 0x00000004540e7c24 */ /* 0x000fe4000f8e02ff */
[----:B------:R-:W-:Y:S02]  /*28b0*/  IMAD R32, R127, R24, RZ ;  /* 0x000000187f207224 */ /* 0x000fe400078e02ff */
[----:B------:R-:W-:Y:S01]  /*28c0*/  IMAD R11, R27, UR5, R14 ;  /* 0x000000051b0b7c24 */ /* 0x000fe2000f8e020e */
[----:B------:R-:W-:Y:S01]  /*28d0*/  ULDC.64 UR4, c[0x0][0x310] ;  /* 0x0000c40000047ab9 */ /* 0x000fe20000000a00 */
[----:B------:R-:W-:-:S02]  /*28e0*/  IMAD R86, R24, -0x60, R25 ;  /* 0xffffffa018567824 */ /* 0x000fc400078e0219 */
[----:B------:R-:W-:Y:S02]  /*28f0*/  IMAD R14, R85, UR4, RZ ;  /* 0x00000004550e7c24 */ /* 0x000fe4000f8e02ff */
[----:B------:R-:W-:Y:S01]  /*2900*/  IMAD.IADD R13, R13, 0x1, R11 ;  /* 0x000000010d0d7824 */ /* 0x000fe200078e020b */
[----:B------:R-:W-:Y:S01]  /*2910*/  SHF.R.S32.HI R11, RZ, 0x1f, R24 ;  /* 0x0000001fff0b7819 */ /* 0x000fe20000011418 */
[C---:B------:R-:W-:Y:S01]  /*2920*/  IMAD R15, R21.reuse, UR5, R14 ;  /* 0x00000005150f7c24 */ /* 0x040fe2000f8e020e */
[----:B------:R-:W-:Y:S01]  /*2930*/  VIMNMX R86, R86, 0x60, PT ;  /* 0x0000006056567848 */ /* 0x000fe20003fe0100 */
[----:B------:R-:W-:Y:S01]  /*2940*/  IMAD.WIDE.U32 R12, R21, UR4, R12 ;  /* 0x00000004150c7c25 */ /* 0x000fe2000f8e000c */
[----:B------:R-:W-:-:S03]  /*2950*/  ULDC.64 UR4, c[0x0][0x308] ;  /* 0x0000c20000047ab9 */ /* 0x000fc60000000a00 */
[----:B------:R-:W-:Y:S01]  /*2960*/  IMAD R37, R11, R90, R32 ;  /* 0x0000005a0b257224 */ /* 0x000fe200078e0220 */
[----:B------:R-:W-:Y:S01]  /*2970*/  IADD3 R13, R13, R15, RZ ;  /* 0x0000000f0d0d7210 */ /* 0x000fe20007ffe0ff */
[----:B------:R-:W-:Y:S02]  /*2980*/  IMAD R15, R0, UR4, RZ ;  /* 0x00000004000f7c24 */ /* 0x000fe4000f8e02ff */
[----:B------:R-:W-:Y:S02]  /*2990*/  IMAD R14, R126, R24, RZ ;  /* 0x000000187e0e7224 */ /* 0x000fe400078e02ff */
[C---:B------:R-:W-:Y:S02]  /*29a0*/  IMAD R117, R30.reuse, UR5, R15 ;  /* 0x000000051e757c24 */ /* 0x040fe4000f8e020f */
[----:B------:R-:W-:Y:S01]  /*29b0*/  IMAD.WIDE.U32 R32, R30, UR4, R12 ;  /* 0x000000041e207c25 */ /* 0x000fe2000f8e000c */
[----:B------:R-:W-:-:S03]  /*29c0*/  ULDC.64 UR4, c[0x0][0x2e8] ;  /* 0x0000ba0000047ab9 */ /* 0x000fc60000000a00 */
[----:B------:R-:W-:Y:S01]  /*29d0*/  IMAD.IADD R117, R33, 0x1, R117 ;  /* 0x0000000121757824 */ /* 0x000fe200078e0275 */
[----:B------:R-:W-:Y:S01]  /*29e0*/  LEA R120, P3, R32, UR4, 0x1 ;  /* 0x0000000420787c11 */ /* 0x000fe2000f8608ff */
[----:B------:R-:W-:Y:S02]  /*29f0*/  IMAD R35, R11, R96, R14 ;  /* 0x000000600b237224 */ /* 0x000fe400078e020e */
[----:B------:R-:W-:Y:S01]  /*2a00*/  IMAD.WIDE.U32 R12, R90, R24, RZ ;  /* 0x000000185a0c7225 */ /* 0x000fe200078e00ff */
[----:B------:R-:W-:-:S03]  /*2a10*/  LEA.HI.X R117, R32, UR5, R117, 0x1, P3 ;  /* 0x0000000520757c11 */ /* 0x000fc600098f0c75 */
[----:B------:R-:W-:Y:S01]  /*2a20*/  IMAD.WIDE.U32 R14, R96, R24, RZ ;  /* 0x00000018600e7225 */ /* 0x000fe200078e00ff */
[----:B------:R-:W-:-:S03]  /*2a30*/  IADD3 R80, R13, R37, RZ ;  /* 0x000000250d507210 */ /* 0x000fc60007ffe0ff */
[----:B------:R-:W-:Y:S01]  /*2a40*/  IMAD.IADD R11, R15, 0x1, R35 ;  /* 0x000000010f0b7824 */ /* 0x000fe200078e0223 */
[----:B------:R-:W-:Y:S06]  /*2a50*/  @!P2 BRA `(.L_x_459) ;  /* 0x00000034004ca947 */ /* 0x000fec0003800000 */
[----:B------:R-:W-:Y:S01]  /*2a60*/  ISETP.GE.AND P3, PT, R201, R86, PT ;  /* 0x00000056c900720c */ /* 0x000fe20003f66270 */
[----:B------:R-:W-:Y:S01]  /*2a70*/  BSSY B1, `(.L_x_460) ;  /* 0x0000037000017945 */ /* 0x000fe20003800000 */
        /* <DEDUP_REMOVED lines=13> */
[----:B------:R-:W-:Y:S06]  /*2b50*/  @P3 BRA `(.L_x_461) ;  /* 0x0000000000a03947 */ /* 0x000fec0003800000 */
[----:B------:R-:W-:Y:S01]  /*2b60*/  IADD3 R35, P2, R100, R14, RZ ;  /* 0x0000000e64237210 */ /* 0x000fe20007f5e0ff */
[----:B------:R-:W-:Y:S01]  /*2b70*/  ULDC.64 UR4, c[0x0][0x3e8] ;  /* 0x0000fa0000047ab9 */ /* 0x000fe20000000a00 */
[----:B------:R-:W-:Y:S02]  /*2b80*/  CS2R R76, SRZ ;  /* 0x00000000004c7805 */ /* 0x000fe4000001ff00 */
[----:B------:R-:W-:Y:S01]  /*2b90*/  CS2R R78, SRZ ;  /* 0x00000000004e7805 */ /* 0x000fe2000001ff00 */
[----:B------:R-:W-:Y:S01]  /*2ba0*/  IMAD.X R36, R11, 0x1, R104, P2 ;  /* 0x000000010b247824 */ /* 0x000fe200010e0668 */
[----:B------:R-:W-:-:S04]  /*2bb0*/  LEA R34, P2, R35, UR4, 0x1 ;  /* 0x0000000423227c11 */ /* 0x000fc8000f8408ff */
[----:B------:R-:W-:Y:S01]  /*2bc0*/  LEA.HI.X R35, R35, UR5, R36, 0x1, P2 ;  /* 0x0000000523237c11 */ /* 0x000fe200090f0c24 */
[----:B------:R-:W-:Y:S01]  /*2bd0*/  ULDC.64 UR4, c[0x0][0x400] ;  /* 0x0001000000047ab9 */ /* 0x000fe20000000a00 */
[----:B------:R-:W-:-:S05]  /*2be0*/  IADD3 R37, P2, R94, R12, RZ ;  /* 0x0000000c5e257210 */ /* 0x000fca0007f5e0ff */
[----:B------:R-:W-:Y:S01]  /*2bf0*/  IMAD.X R38, R80, 0x1, R103, P2 ;  /* 0x0000000150267824 */ /* 0x000fe200010e0667 */
[----:B------:R-:W-:-:S04]  /*2c00*/  LEA R36, P2, R37, UR4, 0x1 ;  /* 0x0000000425247c11 */ /* 0x000fc8000f8408ff */
[----:B------:R-:W-:Y:S02]  /*2c10*/  LEA.HI.X R37, R37, UR5, R38, 0x1, P2 ;  /* 0x0000000525257c11 */ /* 0x000fe400090f0c26 */
[----:B------:R-:W-:Y:S02]  /*2c20*/  ISETP.GE.AND P2, PT, R194, R121, PT ;  /* 0x00000079c200720c */ /* 0x000fe40003f46270 */
[----:B------:R-:W-:Y:S02]  /*2c30*/  CS2R R72, SRZ ;  /* 0x0000000000487805 */ /* 0x000fe4000001ff00 */
[----:B------:R-:W-:-:S09]  /*2c40*/  CS2R R74, SRZ ;  /* 0x00000000004a7805 */ /* 0x000fd2000001ff00 */
[----:B------:R0:W5:Y:S04]  /*2c50*/  @!P2 LDG.E.64 R76, desc[UR56][R34.64] ;  /* 0x00000038224ca981 */ /* 0x000168000c1e1b00 */
[----:B------:R0:W5:Y:S01]  /*2c60*/  @!P2 LDG.E.64 R78, desc[UR56][R36.64] ;  /* 0x00000038244ea981 */ /* 0x000162000c1e1b00 */
        /* <DEDUP_REMOVED lines=20> */
[----:B------:R-:W-:-:S13]  /*2db0*/  ISETP.GE.AND P2, PT, R208, R121, PT ;  /* 0x00000079d000720c */ /* 0x000fda0003f46270 */
[----:B------:R0:W5:Y:S04]  /*2dc0*/  @!P2 LDG.E.64 R56, desc[UR56][R34.64+0xa0] ;  /* 0x0000a0382238a981 */ /* 0x000168000c1e1b00 */
[----:B------:R0:W5:Y:S02]  /*2dd0*/  @!P2 LDG.E.64 R58, desc[UR56][R36.64+0xa0] ;  /* 0x0000a038243aa981 */ /* 0x000164000c1e1b00 */
.L_x_461:
[----:B------:R-:W-:Y:S05]  /*2de0*/  BSYNC B1 ;  /* 0x0000000000017941 */ /* 0x000fea0003800000 */
.L_x_460:
[----:B0-----:R-:W-:Y:S01]  /*2df0*/  IADD3 R34, R201, 0x40, RZ ;  /* 0x00000040c9227810 */ /* 0x001fe20007ffe0ff */
[----:B------:R-:W-:Y:S01]  /*2e00*/  BSSY B1, `(.L_x_462) ;  /* 0x0000038000017945 */ /* 0x000fe20003800000 */
[----:B------:R-:W-:Y:S02]  /*2e10*/  CS2R R36, SRZ ;  /* 0x0000000000247805 */ /* 0x000fe4000001ff00 */
[----:B------:R-:W-:Y:S02]  /*2e20*/  CS2R R40, SRZ ;  /* 0x0000000000287805 */ /* 0x000fe4000001ff00 */
[----:B------:R-:W-:Y:S02]  /*2e30*/  ISETP.GE.AND P4, PT, R34, R86, PT ;  /* 0x000000562200720c */ /* 0x000fe40003f86270 */
[----:B------:R-:W-:Y:S02]  /*2e40*/  CS2R R44, SRZ ;  /* 0x00000000002c7805 */ /* 0x000fe4000001ff00 */
[----:B------:R-:W-:-:S02]  /*2e50*/  CS2R R48, SRZ ;  /* 0x0000000000307805 */ /* 0x000fc4000001ff00 */
[----:B------:R-:W-:Y:S02]  /*2e60*/  CS2R R52, SRZ ;  /* 0x0000000000347805 */ /* 0x000fe4000001ff00 */
[----:B------:R-:W-:Y:S02]  /*2e70*/  CS2R R34, SRZ ;  /* 0x0000000000227805 */ /* 0x000fe4000001ff00 */
[----:B------:R-:W-:Y:S02]  /*2e80*/  CS2R R38, SRZ ;  /* 0x0000000000267805 */ /* 0x000fe4000001ff00 */
[----:B------:R-:W-:Y:S02]  /*2e90*/  CS2R R42, SRZ ;  /* 0x00000000002a7805 */ /* 0x000fe4000001ff00 */
[----:B------:R-:W-:Y:S02]  /*2ea0*/  CS2R R46, SRZ ;  /* 0x00000000002e7805 */ /* 0x000fe4000001ff00 */
[----:B------:R-:W-:Y:S01]  /*2eb0*/  CS2R R50, SRZ ;  /* 0x0000000000327805 */ /* 0x000fe2000001ff00 */
[----:B-----5:R-:W-:Y:S01]  /*2ec0*/  IMAD.MOV.U32 R81, RZ, RZ, R56 ;  /* 0x000000ffff517224 */ /* 0x020fe200078e0038 */
[----:B------:R-:W-:Y:S01]  /*2ed0*/  CS2R R54, SRZ ;  /* 0x0000000000367805 */ /* 0x000fe2000001ff00 */
[----:B------:R-:W-:Y:S01]  /*2ee0*/  IMAD.MOV.U32 R82, RZ, RZ, R57 ;  /* 0x000000ffff527224 */ /* 0x000fe200078e0039 */
[----:B------:R-:W-:Y:S06]  /*2ef0*/  @P4 BRA `(.L_x_463) ;  /* 0x0000000000a04947 */ /* 0x000fec0003800000 */
[----:B------:R-:W-:Y:S01]  /*2f00*/  IADD3 R14, P2, P5, R100, R14, R106 ;  /* 0x0000000e640e7210 */ /* 0x000fe20007d5e06a */
[----:B------:R-:W-:Y:S01]  /*2f10*/  ULDC.64 UR4, c[0x0][0x3e8] ;  /* 0x0000fa0000047ab9 */ /* 0x000fe20000000a00 */
[----:B------:R-:W-:Y:S02]  /*2f20*/  CS2R R52, SRZ ;  /* 0x0000000000347805 */ /* 0x000fe4000001ff00 */
[----:B------:R-:W-:Y:S02]  /*2f30*/  CS2R R54, SRZ ;  /* 0x0000000000367805 */ /* 0x000fe4000001ff00 */
[----:B------:R-:W-:Y:S02]  /*2f40*/  IADD3.X R13, R104, R11, R105, P2, P5 ;  /* 0x0000000b680d7210 */ /* 0x000fe400017ea469 */
[----:B------:R-:W-:-:S04]  /*2f50*/  IADD3 R11, P2, P5, R94, R12, R108 ;  /* 0x0000000c5e0b7210 */ /* 0x000fc80007d5e06c */
[----:B------:R-:W-:Y:S02]  /*2f60*/  IADD3.X R80, R103, R80, R107, P2, P5 ;  /* 0x0000005067507210 */ /* 0x000fe400017ea46b */
[----:B------:R-:W-:-:S04]  /*2f70*/  LEA R12, P2, R14, UR4, 0x1 ;  /* 0x000000040e0c7c11 */ /* 0x000fc8000f8408ff */
[----:B------:R-:W-:Y:S01]  /*2f80*/  LEA.HI.X R13, R14, UR5, R13, 0x1, P2 ;  /* 0x000000050e0d7c11 */ /* 0x000fe200090f0c0d */
[----:B------:R-:W-:Y:S02]  /*2f90*/  ULDC.64 UR4, c[0x0][0x400] ;  /* 0x0001000000047ab9 */ /* 0x000fe40000000a00 */
        /* <DEDUP_REMOVED lines=30> */
.L_x_463:
[----:B------:R-:W-:Y:S05]  /*3180*/  BSYNC B1 ;  /* 0x0000000000017941 */ /* 0x000fea0003800000 */
.L_x_462:
[----:B0-----:R-:W-:Y:S01]  /*3190*/  IMAD.MOV.U32 R12, RZ, RZ, R61 ;  /* 0x000000ffff0c7224 */ /* 0x001fe200078e003d */
[----:B------:R-:W-:Y:S01]  /*31a0*/  MOV R11, R60 ;  /* 0x0000003c000b7202 */ /* 0x000fe20000000f00 */
[----:B------:R-:W-:Y:S01]  /*31b0*/  IMAD.MOV.U32 R13, RZ, RZ, R68 ;  /* 0x000000ffff0d7224 */ /* 0x000fe200078e0044 */
[----:B------:R-:W-:Y:S01]  /*31c0*/  UISETP.NE.AND UP0, UPT, UR59, 0x3, UPT ;  /* 0x000000033b00788c */ /* 0x000fe2000bf05270 */
[----:B------:R-:W-:Y:S01]  /*31d0*/  IMAD.MOV.U32 R14, RZ, RZ, R69 ;  /* 0x000000ffff0e7224 */ /* 0x000fe200078e0045 */
[----:B------:R-:W-:Y:S01]  /*31e0*/  PRMT R155, R12, 0x5410, R11 ;  /* 0x000054100c9b7816 */ /* 0x000fe2000000000b */
[----:B------:R-:W-:Y:S01]  /*31f0*/  IMAD.MOV.U32 R11, RZ, RZ, R64 ;  /* 0x000000ffff0b7224 */ /* 0x000fe200078e0040 */
[----:B------:R-:W-:Y:S02]  /*3200*/  MOV R12, R65 ;  /* 0x00000041000c7202 */ /* 0x000fe40000000f00 */
[----:B------:R-:W-:Y:S01]  /*3210*/  PRMT R159, R13, 0x5410, R14 ;  /* 0x000054100d9f7816 */ /* 0x000fe2000000000e */
[----:B------:R-:W-:Y:S01]  /*3220*/  IMAD.MOV.U32 R13, RZ, RZ, R76 ;  /* 0x000000ffff0d7224 */ /* 0x000fe200078e004c */
[----:B------:R-:W-:Y:S01]  /*3230*/  PRMT R157, R12, 0x7610, R157 ;  /* 0x000076100c9d7816 */ /* 0x000fe2000000009d */
[----:B------:R-:W-:Y:S01]  /*3240*/  IMAD.MOV.U32 R12, RZ, RZ, R73 ;  /* 0x000000ffff0c7224 */ /* 0x000fe200078e0049 */
[----:B------:R-:W-:-:S02]  /*3250*/  PRMT R158, R158, 0x5410, R11 ;  /* 0x000054109e9e7816 */ /* 0x000fc4000000000b */
[----:B------:R-:W-:Y:S02]  /*3260*/  MOV R11, R72 ;  /* 0x00000048000b7202 */ /* 0x000fe40000000f00 */
[----:B------:R-:W-:Y:S02]  /*3270*/  MOV R14, R77 ;  /* 0x0000004d000e7202 */ /* 0x000fe40000000f00 */
[----:B------:R-:W-:Y:S01]  /*3280*/  PRMT R160, R11, 0x5410, R12 ;  /* 0x000054100ba07816 */ /* 0x000fe2000000000c */
[----:B------:R-:W-:Y:S01]  /*3290*/  IMAD.MOV.U32 R11, RZ, RZ, R58 ;  /* 0x000000ffff0b7224 */ /* 0x000fe200078e003a */
[----:B------:R-:W-:Y:S01]  /*32a0*/  PRMT R161, R14, 0x7610, R161 ;  /* 0x000076100ea17816 */ /* 0x000fe200000000a1 */
[----:B------:R-:W-:Y:S01]  /*32b0*/  IMAD.MOV.U32 R12, RZ, RZ, R59 ;  /* 0x000000ffff0c7224 */ /* 0x000fe200078e003b */
[----:B------:R-:W-:Y:S01]  /*32c0*/  PRMT R149, R13, 0x7610, R149 ;  /* 0x000076100d957816 */ /* 0x000fe20000000095 */
[----:B------:R-:W-:Y:S01]  /*32d0*/  IMAD.MOV.U32 R14, RZ, RZ, R63 ;  /* 0x000000ffff0e7224 */ /* 0x000fe200078e003f */
[----:B------:R-:W-:-:S02]  /*32e0*/  MOV R13, R62 ;  /* 0x0000003e000d7202 */ /* 0x000fc40000000f00 */
[----:B------:R-:W-:Y:S01]  /*32f0*/  PRMT R154, R11, 0x5410, R12 ;  /* 0x000054100b9a7816 */ /* 0x000fe2000000000c */
[----:B------:R-:W-:Y:S01]  /*3300*/  IMAD.MOV.U32 R11, RZ, RZ, R66 ;  /* 0x000000ffff0b7224 */ /* 0x000fe200078e0042 */
[----:B------:R-:W-:Y:S01]  /*3310*/  PRMT R156, R13, 0x5410, R14 ;  /* 0x000054100d9c7816 */ /* 0x000fe2000000000e */
[----:B------:R-:W-:Y:S01]  /*3320*/  IMAD.MOV.U32 R13, RZ, RZ, R70 ;  /* 0x000000ffff0d7224 */ /* 0x000fe200078e0046 */
[----:B------:R-:W-:Y:S01]  /*3330*/  MOV R12, R67 ;  /* 0x00000043000c7202 */ /* 0x000fe20000000f00 */
[----:B------:R-:W-:Y:S01]  /*3340*/  IMAD.MOV.U32 R14, RZ, RZ, R71 ;  /* 0x000000ffff0e7224 */ /* 0x000fe200078e0047 */
[----:B------:R-:W-:Y:S02]  /*3350*/  PRMT R158, R11, 0x7610, R158 ;  /* 0x000076100b9e7816 */ /* 0x000fe4000000009e */
        /* <DEDUP_REMOVED lines=8> */
[----:B-----5:R-:W-:Y:S01]  /*33e0*/  IMAD.MOV.U32 R11, RZ, RZ, R32 ;  /* 0x000000ffff0b7224 */ /* 0x020fe200078e0020 */
        /* <DEDUP_REMOVED lines=11> */
[----:B------:R-:W-:Y:S02]  /*34a0*/  PLOP3.LUT P2, PT, PT, PT, UP0, 0x80, 0x0 ;  /* 0x000000000000781c */ /* 0x000fe40003f4f008 */
[----:B------:R-:W-:Y:S01]  /*34b0*/  PRMT R135, R14, 0x5410, R13 ;  /* 0x000054100e877816 */ /* 0x000fe2000000000d */
[----:B------:R-:W-:Y:S01]  /*34c0*/  IMAD.MOV.U32 R13, RZ, RZ, R49 ;  /* 0x000000ffff0d7224 */ /* 0x000fe200078e0031 */
[----:B------:R-:W-:Y:S01]  /*34d0*/  PRMT R140, R12, 0x5410, R11 ;  /* 0x000054100c8c7816 */ /* 0x000fe2000000000b */
[----:B------:R-:W-:Y:S01]  /*34e0*/  IMAD.MOV.U32 R12, RZ, RZ, R52 ;  /* 0x000000ffff0c7224 */ /* 0x000fe200078e0034 */
[----:B------:R-:W-:-:S02]  /*34f0*/  MOV R14, R48 ;  /* 0x00000030000e7202 */ /* 0x000fc40000000f00 */
[----:B------:R-:W-:Y:S02]  /*3500*/  MOV R11, R53 ;  /* 0x00000035000b7202 */ /* 0x000fe40000000f00 */
        /* <DEDUP_REMOVED lines=11> */
[----:B------:R-:W-:Y:S01]  /*35c0*/  MOV R13, R43 ;  /* 0x0000002b000d7202 */ /* 0x000fe20000000f00 */
[----:B------:R-:W-:-:S03]  /*35d0*/  IMAD.MOV.U32 R11, RZ, RZ, R47 ;  /* 0x000000ffff0b7224 */ /* 0x000fc600078e002f */
[----:B------:R-:W-:Y:S01]  /*35e0*/  PRMT R139, R14, 0x5410, R13 ;  /* 0x000054100e8b7816 */ /* 0x000fe2000000000d */
[----:B------:R-:W-:Y:S01]  /*35f0*/  IMAD.MOV.U32 R13, RZ, RZ, R51 ;  /* 0x000000ffff0d7224 */ /* 0x000fe200078e0033 */
[----:B------:R-:W-:Y:S01]  /*3600*/  PRMT R144, R12, 0x5410, R11 ;  /* 0x000054100c907816 */ /* 0x000fe2000000000b */
[----:B------:R-:W-:Y:S01]  /*3610*/  IMAD.MOV.U32 R12, RZ, RZ, R54 ;  /* 0x000000ffff0c7224 */ /* 0x000fe200078e0036 */
[----:B------:R-:W-:Y:S02]  /*3620*/  MOV R14, R50 ;  /* 0x00000032000e7202 */ /* 0x000fe40000000f00 */
[----:B------:R-:W-:Y:S02]  /*3630*/  MOV R11, R55 ;  /* 0x00000037000b7202 */ /* 0x000fe40000000f00 */
[----:B------:R-:W-:Y:S02]  /*3640*/  PRMT R150, R14, 0x5410, R13 ;  /* 0x000054100e967816 */ /* 0x000fe4000000000d */
[----:B------:R-:W-:Y:S01]  /*3650*/  PRMT R152, R12, 0x5410, R11 ;  /* 0x000054100c987816 */ /* 0x000fe2000000000b */
[----:B------:R-:W-:Y:S06]  /*3660*/  @!P2 BRA `(.L_x_464) ;  /* 0x000000000004a947 */ /* 0x000fec0003800000 */
[----:B------:R-:W-:Y:S01]  /*3670*/  BPT.TRAP 0x1 ;  /* 0x000000040000795c */ /* 0x000fe20000300000 */
.L_x_464:
[----:B------:R-:W-:Y:S01]  /*3680*/  IMAD R87, R18, 0x8, R2 ;  /* 0x0000000812577824 */ /* 0x000fe200078e0202 */
[----:B------:R-:W-:Y:S01]  /*3690*/  SHF.L.U32 R88, R202, 0x1f, RZ ;  /* 0x0000001fca587819 */ /* 0x000fe200000006ff */
[----:B------:R-:W-:Y:S03]  /*36a0*/  BSSY B1, `(.L_x_465) ;  /* 0x0000003000017945 */ /* 0x000fe60003800000 */
[----:B------:R-:W0:Y:S02]  /*36b0*/  SYNCS.PHASECHK.TRANS64.TRYWAIT P5, [R87+URZ+0x30890], R88 ;  /* 0x03089058570075a7 */ /* 0x000e2400080a017f */
[----:B0-----:R-:W-:Y:S05]  /*36c0*/  @!P5 BRA `(.L_x_466) ;  /* 0x000001cc008cd947 */ /* 0x001fea0003800000 */
.L_x_788:
[----:B------:R-:W-:Y:S05]  /*36d0*/  BSYNC B1 ;  /* 0x0000000000017941 */ /* 0x000fea0003800000 */
.L_x_465:
[----:B------:R-:W-:-:S03]  /*36e0*/  UMOV UR4, 0xffffffff ;  /* 0xffffffff00047882 */ /* 0x000fc60000000000 */
[----:B------:R-:W-:Y:S05]  /*36f0*/  BRA.DIV UR4, `(.L_x_467) ;  /* 0x000001ce04947947 */ /* 0x000fea000b800000 */
[----:B------:R1:W2:Y:S04]  /*3700*/  SHFL.IDX PT, R82, R117, RZ, 0x1c1f ;  /* 0x001c1fff75527589 */ /* 0x0002a800000e0000 */
[----:B------:R1:W3:Y:S02]  /*3710*/  SHFL.IDX PT, R11, R120, RZ, 0x1c1f ;  /* 0x001c1fff780b7589 */ /* 0x0002e400000e0000 */
.L_x_792:
[----:B------:R-:W-:Y:S04]  /*3720*/  BSSY B1, `(.L_x_468) ;  /* 0x0000146000017945 */ /* 0x000fe80003800000 */
[----:B------:R-:W-:Y:S05]  /*3730*/  @P3 BRA `(.L_x_469) ;  /* 0x0000001400103947 */ /* 0x000fea0003800000 */
[----:B------:R-:W-:Y:S01]  /*3740*/  ISETP.NE.AND P3, PT, R6, RZ, PT ;  /* 0x000000ff0600720c */ /* 0x000fe20003f65270 */
[----:B------:R-:W-:-:S12]  /*3750*/  BSSY B2, `(.L_x_470) ;  /* 0x0000036000027945 */ /* 0x000fd80003800000 */
[----:B------:R-:W-:Y:S05]  /*3760*/  @!P3 BRA `(.L_x_471) ;  /* 0x0000000000d0b947 */ /* 0x000fea0003800000 */
[----:B------:R4:W0:Y:S01]  /*3770*/  LDS.128 R12, [R28+0x1e000] ;  /* 0x01e000001c0c7984 */ /* 0x0008220000000c00 */
[C---:B---3--:R-:W-:Y:S01]  /*3780*/  LEA R80, P3, R16.reuse, R11, 0x1 ;  /* 0x0000000b10507211 */ /* 0x048fe200078608ff */
[----:B------:R-:W-:Y:S03]  /*3790*/  BSSY B3, `(.L_x_472) ;  /* 0x0000030000037945 */ /* 0x000fe60003800000 */
[----:B--2---:R-:W-:Y:S02]  /*37a0*/  LEA.HI.X R81, R16, R82, R17, 0x1, P3 ;  /* 0x0000005210517211 */ /* 0x004fe400018f0c11 */
[----:B------:R-:W-:-:S13]  /*37b0*/  ISETP.GE.AND P3, PT, R194, R121, PT ;  /* 0x00000079c200720c */ /* 0x000fda0003f66270 */
[----:B----4-:R-:W-:Y:S05]  /*37c0*/  @P3 BRA `(.L_x_473) ;  /* 0x0000000000b03947 */ /* 0x010fea0003800000 */
[----:B------:R-:W-:Y:S01]  /*37d0*/  SHF.R.U64 R146, R78, 0x10, R79 ;  /* 0x000000104e927819 */ /* 0x000fe2000000124f */
[----:B0-----:R-:W-:Y:S01]  /*37e0*/  IMAD.MOV.U32 R78, RZ, RZ, R13 ;  /* 0x000000ffff4e7224 */ /* 0x001fe200078e000d */
[----:B------:R-:W-:Y:S02]  /*37f0*/  SHF.R.U64 R76, R76, 0x10, R77 ;  /* 0x000000104c4c7819 */ /* 0x000fe4000000124d */
[----:B------:R-:W-:Y:S01]  /*3800*/  SHF.R.U32.HI R79, RZ, 0x10, R79 ;  /* 0x00000010ff4f7819 */ /* 0x000fe2000001164f */
[----:B------:R-:W-:Y:S02]  /*3810*/  HADD2.F32 R146, -RZ, R146.H0_H0 ;  /* 0x20000092ff927230 */ /* 0x000fe40000004100 */
[--C-:B------:R-:W-:Y:S02]  /*3820*/  HADD2.F32 R13, -RZ, R78.reuse.H1_H1 ;  /* 0x3000004eff0d7230 */ /* 0x100fe40000004100 */
[----:B------:R-:W-:Y:S02]  /*3830*/  HADD2.F32 R145, -RZ, R78.H0_H0 ;  /* 0x2000004eff917230 */ /* 0x000fe40000004100 */
[----:B------:R-:W-:-:S02]  /*3840*/  HADD2.F32 R76, -RZ, R76.H0_H0 ;  /* 0x2000004cff4c7230 */ /* 0x000fc40000004100 */
[-C--:B------:R-:W-:Y:S01]  /*3850*/  FMUL.FTZ R78, R13, R146.reuse ;  /* 0x000000920d4e7220 */ /* 0x080fe20000410000 */
[----:B------:R-:W-:-:S03]  /*3860*/  FMUL.FTZ R146, R145, R146 ;  /* 0x0000009291927220 */ /* 0x000fc60000410000 */
[-C--:B------:R-:W-:Y:S01]  /*3870*/  FFMA.FTZ R78, R145, R76.reuse, -R78 ;  /* 0x0000004c914e7223 */ /* 0x080fe2000001084e */
[----:B------:R-:W-:Y:S02]  /*3880*/  IMAD.MOV.U32 R145, RZ, RZ, R15 ;  /* 0x000000ffff917224 */ /* 0x000fe400078e000f */
[----:B------:R-:W-:Y:S01]  /*3890*/  FFMA.FTZ R13, R13, R76, R146 ;  /* 0x0000004c0d0d7223 */ /* 0x000fe20000010092 */
[----:B------:R-:W-:Y:S02]  /*38a0*/  SHF.R.U32.HI R76, RZ, 0x10, R77 ;  /* 0x00000010ff4c7819 */ /* 0x000fe4000001164d */
[----:B------:R-:W-:Y:S01]  /*38b0*/  MOV R77, R12 ;  /* 0x0000000c004d7202 */ /* 0x000fe20000000f00 */
[----:B------:R-:W-:Y:S01]  /*38c0*/  HADD2.F32 R12, -RZ, R79.H0_H0 ;  /* 0x2000004fff0c7230 */ /* 0x000fe20000004100 */
[----:B------:R-:W-:Y:S01]  /*38d0*/  F2FP.F16.F32.PACK_AB R13, R13, R78 ;  /* 0x0000004e0d0d723e */ /* 0x000fe200000000ff */
[--C-:B------:R-:W-:Y:S02]  /*38e0*/  HADD2.F32 R15, -RZ, R145.reuse.H1_H1 ;  /* 0x30000091ff0f7230 */ /* 0x100fe40000004100 */
[----:B------:R-:W-:-:S02]  /*38f0*/  HADD2.F32 R79, -RZ, R145.H0_H0 ;  /* 0x20000091ff4f7230 */ /* 0x000fc40000004100 */
[----:B------:R-:W-:Y:S02]  /*3900*/  HADD2.F32 R76, -RZ, R76.H0_H0 ;  /* 0x2000004cff4c7230 */ /* 0x000fe40000004100 */
[-C--:B------:R-:W-:Y:S01]  /*3910*/  FMUL.FTZ R146, R15, R12.reuse ;  /* 0x0000000c0f927220 */ /* 0x080fe20000410000 */
[----:B------:R-:W-:Y:S02]  /*3920*/  HADD2.F32 R145, -RZ, R149.H1_H1 ;  /* 0x30000095ff917230 */ /* 0x000fe40000004100 */
[C---:B------:R-:W-:Y:S01]  /*3930*/  FMUL.FTZ R148, R79.reuse, R12 ;  /* 0x0000000c4f947220 */ /* 0x040fe20000410000 */
[-C--:B------:R-:W-:Y:S01]  /*3940*/  FFMA.FTZ R12, R79, R76.reuse, -R146 ;  /* 0x0000004c4f0c7223 */ /* 0x080fe20000010892 */
[----:B------:R-:W-:Y:S02]  /*3950*/  HADD2.F32 R146, -RZ, R77.H0_H0 ;  /* 0x2000004dff927230 */ /* 0x000fe40000004100 */
[----:B------:R-:W-:Y:S01]  /*3960*/  FFMA.FTZ R15, R15, R76, R148 ;  /* 0x0000004c0f0f7223 */ /* 0x000fe20000010094 */
[----:B------:R-:W-:-:S02]  /*3970*/  IMAD.MOV.U32 R76, RZ, RZ, R14 ;  /* 0x000000ffff4c7224 */ /* 0x000fc400078e000e */
[----:B------:R-:W-:Y:S02]  /*3980*/  HADD2.F32 R14, -RZ, R77.H1_H1 ;  /* 0x3000004dff0e7230 */ /* 0x000fe40000004100 */
[----:B------:R-:W-:Y:S01]  /*3990*/  HADD2.F32 R79, -RZ, R149.H0_H0 ;  /* 0x20000095ff4f7230 */ /* 0x000fe20000004100 */
[----:B------:R-:W-:Y:S01]  /*39a0*/  F2FP.F16.F32.PACK_AB R15, R15, R12 ;  /* 0x0000000c0f0f723e */ /* 0x000fe200000000ff */
[----:B------:R-:W-:Y:S02]  /*39b0*/  HADD2.F32 R149, -RZ, R163.H1_H1 ;  /* 0x300000a3ff957230 */ /* 0x000fe40000004100 */
[-C--:B------:R-:W-:Y:S01]  /*39c0*/  FMUL.FTZ R77, R14, R145.reuse ;  /* 0x000000910e4d7220 */ /* 0x080fe20000410000 */
[----:B------:R-:W-:-:S03]  /*39d0*/  FMUL.FTZ R145, R146, R145 ;  /* 0x0000009192917220 */ /* 0x000fc60000410000 */
[-C--:B------:R-:W-:Y:S01]  /*39e0*/  FFMA.FTZ R77, R146, R79.reuse, -R77 ;  /* 0x0000004f924d7223 */ /* 0x080fe2000001084d */
[--C-:B------:R-:W-:Y:S02]  /*39f0*/  HADD2.F32 R146, -RZ, R76.reuse.H0_H0 ;  /* 0x2000004cff927230 */ /* 0x100fe40000004100 */
[----:B------:R-:W-:Y:S01]  /*3a00*/  FFMA.FTZ R14, R14, R79, R145 ;  /* 0x0000004f0e0e7223 */ /* 0x000fe20000010091 */
[----:B------:R-:W-:Y:S02]  /*3a10*/  HADD2.F32 R76, -RZ, R76.H1_H1 ;  /* 0x3000004cff4c7230 */ /* 0x000fe40000004100 */
[----:B------:R-:W-:Y:S02]  /*3a20*/  HADD2.F32 R79, -RZ, R161.H0_H0 ;  /* 0x200000a1ff4f7230 */ /* 0x000fe40000004100 */
[----:B------:R-:W-:Y:S01]  /*3a30*/  F2FP.F16.F32.PACK_AB R12, R14, R77 ;  /* 0x0000004d0e0c723e */ /* 0x000fe200000000ff */
[-C--:B------:R-:W-:Y:S01]  /*3a40*/  FMUL.FTZ R145, R76, R149.reuse ;  /* 0x000000954c917220 */ /* 0x080fe20000410000 */
[----:B------:R-:W-:-:S03]  /*3a50*/  FMUL.FTZ R149, R146, R149 ;  /* 0x0000009592957220 */ /* 0x000fc60000410000 */
[-C--:B------:R-:W-:Y:S01]  /*3a60*/  FFMA.FTZ R145, R146, R79.reuse, -R145 ;  /* 0x0000004f92917223 */ /* 0x080fe20000010891 */
[----:B------:R-:W-:-:S05]  /*3a70*/  FFMA.FTZ R76, R76, R79, R149 ;  /* 0x0000004f4c4c7223 */ /* 0x000fca0000010095 */
[----:B------:R-:W-:-:S07]  /*3a80*/  F2FP.F16.F32.PACK_AB R14, R76, R145 ;  /* 0x000000914c0e723e */ /* 0x000fce00000000ff */
.L_x_473:
[----:B------:R-:W-:Y:S05]  /*3a90*/  BSYNC B3 ;  /* 0x0000000000037941 */ /* 0x000fea0003800000 */
.L_x_472:
[----:B0-----:R4:W-:Y:S02]  /*3aa0*/  ST.E.128 desc[UR56][R80.64], R12 ;  /* 0x0000000c50007985 */ /* 0x0019e4000c101d38 */
.L_x_471:
[----:B------:R-:W-:Y:S05]  /*3ab0*/  BSYNC B2 ;  /* 0x0000000000027941 */ /* 0x000fea0003800000 */
.L_x_470:
[----:B------:R-:W-:Y:S01]  /*3ac0*/  ISETP.NE.AND P3, PT, R7, RZ, PT ;  /* 0x000000ff0700720c */ /* 0x000fe20003f65270 */
[----:B------:R-:W-:-:S12]  /*3ad0*/  BSSY B2, `(.L_x_474) ;  /* 0x0000035000027945 */ /* 0x000fd80003800000 */
[----:B------:R-:W-:Y:S05]  /*3ae0*/  @!P3 BRA `(.L_x_475) ;  /* 0x0000000000ccb947 */ /* 0x000fea0003800000 */
[----:B----4-:R4:W0:Y:S01]  /*3af0*/  LDS.128 R12, [R31+0x1e000] ;  /* 0x01e000001f0c7984 */ /* 0x0108220000000c00 */
[----:B------:R-:W-:Y:S01]  /*3b00*/  ISETP.GE.AND P3, PT, R206, R121, PT ;  /* 0x00000079ce00720c */ /* 0x000fe20003f66270 */
[----:B---3--:R-:W-:Y:S01]  /*3b10*/  IMAD.MOV.U32 R76, RZ, RZ, R11 ;  /* 0x000000ffff4c7224 */ /* 0x008fe200078e000b */
[----:B------:R-:W-:Y:S01]  /*3b20*/  SHF.L.U32 R79, R196, 0x3, RZ ;  /* 0x00000003c44f7819 */ /* 0x000fe200000006ff */
[----:B--2---:R-:W-:Y:S01]  /*3b30*/  IMAD.MOV.U32 R77, RZ, RZ, R82 ;  /* 0x000000ffff4d7224 */ /* 0x004fe200078e0052 */
[----:B------:R-:W-:Y:S03]  /*3b40*/  BSSY B3, `(.L_x_476) ;  /* 0x000002c000037945 */ /* 0x000fe60003800000 */
[----:B------:R-:W-:-:S06]  /*3b50*/  IMAD.WIDE R76, R79, 0x2, R76 ;  /* 0x000000024f4c7825 */ /* 0x000fcc00078e024c */
[----:B----4-:R-:W-:Y:S05]  /*3b60*/  @P3 BRA `(.L_x_477) ;  /* 0x0000000000a43947 */ /* 0x010fea0003800000 */
[----:B------:R-:W-:Y:S01]  /*3b70*/  SHF.R.U64 R78, R74, 0x10, R75 ;  /* 0x000000104a4e7819 */ /* 0x000fe2000000124b */
[----:B------:R-:W-:Y:S01]  /*3b80*/  HADD2.F32 R80, -RZ, R162.H1_H1 ;  /* 0x300000a2ff507230 */ /* 0x000fe20000004100 */
[----:B0-----:R-:W-:Y:S01]  /*3b90*/  MOV R74, R13 ;  /* 0x0000000d004a7202 */ /* 0x001fe20000000f00 */
[----:B------:R-:W-:Y:S01]  /*3ba0*/  HADD2.F32 R81, -RZ, R14.H0_H0 ;  /* 0x2000000eff517230 */ /* 0x000fe20000004100 */
[----:B------:R-:W-:Y:S01]  /*3bb0*/  SHF.R.U64 R72, R72, 0x10, R73 ;  /* 0x0000001048487819 */ /* 0x000fe20000001249 */
[----:B------:R-:W-:Y:S02]  /*3bc0*/  HADD2.F32 R78, -RZ, R78.H0_H0 ;  /* 0x2000004eff4e7230 */ /* 0x000fe40000004100 */
[--C-:B------:R-:W-:Y:S02]  /*3bd0*/  HADD2.F32 R13, -RZ, R74.reuse.H1_H1 ;  /* 0x3000004aff0d7230 */ /* 0x100fe40000004100 */
[----:B------:R-:W-:Y:S02]  /*3be0*/  HADD2.F32 R79, -RZ, R74.H0_H0 ;  /* 0x2000004aff4f7230 */ /* 0x000fe40000004100 */
[----:B------:R-:W-:-:S02]  /*3bf0*/  HADD2.F32 R72, -RZ, R72.H0_H0 ;  /* 0x20000048ff487230 */ /* 0x000fc40000004100 */
[-C--:B------:R-:W-:Y:S01]  /*3c00*/  FMUL.FTZ R74, R13, R78.reuse ;  /* 0x0000004e0d4a7220 */ /* 0x080fe20000410000 */
[----:B------:R-:W-:-:S03]  /*3c10*/  FMUL.FTZ R78, R79, R78 ;  /* 0x0000004e4f4e7220 */ /* 0x000fc60000410000 */
[-C--:B------:R-:W-:Y:S01]  /*3c20*/  FFMA.FTZ R74, R79, R72.reuse, -R74 ;  /* 0x000000484f4a7223 */ /* 0x080fe2000001084a */
[----:B------:R-:W-:Y:S02]  /*3c30*/  HADD2.F32 R79, -RZ, R14.H1_H1 ;  /* 0x3000000eff4f7230 */ /* 0x000fe40000004100 */
[----:B------:R-:W-:Y:S01]  /*3c40*/  FFMA.FTZ R13, R13, R72, R78 ;  /* 0x000000480d0d7223 */ /* 0x000fe2000001004e */
[----:B------:R-:W-:Y:S01]  /*3c50*/  SHF.R.U32.HI R72, RZ, 0x10, R75 ;  /* 0x00000010ff487819 */ /* 0x000fe2000001164b */
[--C-:B------:R-:W-:Y:S01]  /*3c60*/  HADD2.F32 R78, -RZ, R15.reuse.H0_H0 ;  /* 0x2000000fff4e7230 */ /* 0x100fe20000004100 */
[----:B------:R-:W-:Y:S01]  /*3c70*/  SHF.R.U32.HI R75, RZ, 0x10, R73 ;  /* 0x00000010ff4b7819 */ /* 0x000fe20000011649 */
[----:B------:R-:W-:Y:S01]  /*3c80*/  HADD2.F32 R14, -RZ, R160.H1_H1 ;  /* 0x300000a0ff0e7230 */ /* 0x000fe20000004100 */
[----:B------:R-:W-:Y:S01]  /*3c90*/  F2FP.F16.F32.PACK_AB R13, R13, R74 ;  /* 0x0000004a0d0d723e */ /* 0x000fe200000000ff */
[----:B------:R-:W-:Y:S02]  /*3ca0*/  HADD2.F32 R73, -RZ, R72.H0_H0 ;  /* 0x20000048ff497230 */ /* 0x000fe40000004100 */
[----:B------:R-:W-:-:S02]  /*3cb0*/  HADD2.F32 R72, -RZ, R15.H1_H1 ;  /* 0x3000000fff487230 */ /* 0x000fc40000004100 */
[----:B------:R-:W-:-:S03]  /*3cc0*/  HADD2.F32 R75, -RZ, R75.H0_H0 ;  /* 0x2000004bff4b7230 */ /* 0x000fc60000004100 */
[-C--:B------:R-:W-:Y:S01]  /*3cd0*/  FMUL.FTZ R15, R72, R73.reuse ;  /* 0x00000049480f7220 */ /* 0x080fe20000410000 */
[----:B------:R-:W-:-:S03]  /*3ce0*/  FMUL.FTZ R73, R78, R73 ;  /* 0x000000494e497220 */ /* 0x000fc60000410000 */
[-C--:B------:R-:W-:Y:S01]  /*3cf0*/  FFMA.FTZ R15, R78, R75.reuse, -R15 ;  /* 0x0000004b4e0f7223 */ /* 0x080fe2000001080f */
[----:B------:R-:W-:Y:S01]  /*3d00*/  FFMA.FTZ R72, R72, R75, R73 ;  /* 0x0000004b48487223 */ /* 0x000fe20000010049 */
[--C-:B------:R-:W-:Y:S02]  /*3d10*/  HADD2.F32 R73, -RZ, R12.reuse.H1_H1 ;  /* 0x3000000cff497230 */ /* 0x100fe40000004100 */
[----:B------:R-:W-:Y:S02]  /*3d20*/  HADD2.F32 R75, -RZ, R12.H0_H0 ;  /* 0x2000000cff4b7230 */ /* 0x000fe40000004100 */
[----:B------:R-:W-:Y:S02]  /*3d30*/  HADD2.F32 R78, -RZ, R160.H0_H0 ;  /* 0x200000a0ff4e7230 */ /* 0x000fe40000004100 */
[-C--:B------:R-:W-:Y:S01]  /*3d40*/  FMUL.FTZ R12, R73, R80.reuse ;  /* 0x00000050490c7220 */ /* 0x080fe20000410000 */
[----:B------:R-:W-:Y:S01]  /*3d50*/  F2FP.F16.F32.PACK_AB R15, R72, R15 ;  /* 0x0000000f480f723e */ /* 0x000fe200000000ff */
[----:B------:R-:W-:-:S02]  /*3d60*/  FMUL.FTZ R80, R75, R80 ;  /* 0x000000504b507220 */ /* 0x000fc40000410000 */
[-C--:B------:R-:W-:Y:S01]  /*3d70*/  FFMA.FTZ R75, R75, R78.reuse, -R12 ;  /* 0x0000004e4b4b7223 */ /* 0x080fe2000001080c */
[----:B------:R-:W-:Y:S02]  /*3d80*/  HADD2.F32 R12, -RZ, R163.H0_H0 ;  /* 0x200000a3ff0c7230 */ /* 0x000fe40000004100 */
[----:B------:R-:W-:-:S03]  /*3d90*/  FFMA.FTZ R80, R73, R78, R80 ;  /* 0x0000004e49507223 */ /* 0x000fc60000010050 */
[-C--:B------:R-:W-:Y:S01]  /*3da0*/  FMUL.FTZ R78, R79, R12.reuse ;  /* 0x0000000c4f4e7220 */ /* 0x080fe20000410000 */
[----:B------:R-:W-:-:S03]  /*3db0*/  FMUL.FTZ R12, R81, R12 ;  /* 0x0000000c510c7220 */ /* 0x000fc60000410000 */
[-C--:B------:R-:W-:Y:S01]  /*3dc0*/  FFMA.FTZ R78, R81, R14.reuse, -R78 ;  /* 0x0000000e514e7223 */ /* 0x080fe2000001084e */
[----:B------:R-:W-:Y:S01]  /*3dd0*/  FFMA.FTZ R79, R79, R14, R12 ;  /* 0x0000000e4f4f7223 */ /* 0x000fe2000001000c */
[----:B------:R-:W-:-:S04]  /*3de0*/  F2FP.F16.F32.PACK_AB R12, R80, R75 ;  /* 0x0000004b500c723e */ /* 0x000fc800000000ff */
[----:B------:R-:W-:-:S07]  /*3df0*/  F2FP.F16.F32.PACK_AB R14, R79, R78 ;  /* 0x0000004e4f0e723e */ /* 0x000fce00000000ff */
.L_x_477:
[----:B------:R-:W-:Y:S05]  /*3e00*/  BSYNC B3 ;  /* 0x0000000000037941 */ /* 0x000fea0003800000 */
.L_x_476:
[----:B0-----:R0:W-:Y:S02]  /*3e10*/  ST.E.128 desc[UR56][R76.64], R12 ;  /* 0x0000000c4c007985 */ /* 0x0011e4000c101d38 */
.L_x_475:
[----:B------:R-:W-:Y:S05]  /*3e20*/  BSYNC B2 ;  /* 0x0000000000027941 */ /* 0x000fea0003800000 */
.L_x_474:
[----:B------:R-:W-:Y:S01]  /*3e30*/  ISETP.NE.AND P3, PT, R8, RZ, PT ;  /* 0x000000ff0800720c */ /* 0x000fe20003f65270 */
[----:B------:R-:W-:-:S12]  /*3e40*/  BSSY B2, `(.L_x_478) ;  /* 0x0000035000027945 */ /* 0x000fd80003800000 */
[----:B------:R-:W-:Y:S05]  /*3e50*/  @!P3 BRA `(.L_x_479) ;  /* 0x0000000000ccb947 */ /* 0x000fea0003800000 */
[----:B0---4-:R0:W4:Y:S01]  /*3e60*/  LDS.128 R12, [R28+0x21000] ;  /* 0x021000001c0c7984 */ /* 0x0111220000000c00 */
[----:B------:R-:W-:Y:S01]  /*3e70*/  ISETP.GE.AND P3, PT, R204, R121, PT ;  /* 0x00000079cc00720c */ /* 0x000fe20003f66270 */
[----:B------:R-:W-:Y:S01]  /*3e80*/  IMAD.SHL.U32 R75, R197, 0x8, RZ ;  /* 0x00000008c54b7824 */ /* 0x000fe200078e00ff */
[----:B--2---:R-:W-:Y:S01]  /*3e90*/  MOV R73, R82 ;  /* 0x0000005200497202 */ /* 0x004fe20000000f00 */
[----:B---3--:R-:W-:Y:S01]  /*3ea0*/  IMAD.MOV.U32 R72, RZ, RZ, R11 ;  /* 0x000000ffff487224 */ /* 0x008fe200078e000b */
[----:B------:R-:W-:Y:S03]  /*3eb0*/  BSSY B3, `(.L_x_480) ;  /* 0x000002c000037945 */ /* 0x000fe60003800000 */
[----:B------:R-:W-:-:S06]  /*3ec0*/  IMAD.WIDE R72, R75, 0x2, R72 ;  /* 0x000000024b487825 */ /* 0x000fcc00078e0248 */
[----:B0-----:R-:W-:Y:S05]  /*3ed0*/  @P3 BRA `(.L_x_481) ;  /* 0x0000000000a43947 */ /* 0x001fea0003800000 */
[----:B------:R-:W-:Y:S01]  /*3ee0*/  SHF.R.U64 R74, R68, 0x10, R69 ;  /* 0x00000010444a7819 */ /* 0x000fe20000001245 */
[----:B----4-:R-:W-:Y:S01]  /*3ef0*/  HADD2.F32 R76, -RZ, R15.H0_H0 ;  /* 0x2000000fff4c7230 */ /* 0x010fe20000004100 */
[----:B------:R-:W-:Y:S01]  /*3f00*/  SHF.R.U32.HI R75, RZ, 0x10, R71 ;  /* 0x00000010ff4b7819 */ /* 0x000fe20000011647 */
[----:B------:R-:W-:Y:S01]  /*3f10*/  HADD2.F32 R79, -RZ, R159.H1_H1 ;  /* 0x3000009fff4f7230 */ /* 0x000fe20000004100 */
[----:B------:R-:W-:Y:S01]  /*3f20*/  SHF.R.U32.HI R68, RZ, 0x10, R69 ;  /* 0x00000010ff447819 */ /* 0x000fe20000011645 */
[----:B------:R-:W-:Y:S01]  /*3f30*/  HADD2.F32 R74, -RZ, R74.H0_H0 ;  /* 0x2000004aff4a7230 */ /* 0x000fe20000004100 */
[----:B------:R-:W-:Y:S01]  /*3f40*/  SHF.R.U64 R69, R70, 0x10, R71 ;  /* 0x0000001046457819 */ /* 0x000fe20000001247 */
[----:B------:R-:W-:Y:S02]  /*3f50*/  HADD2.F32 R75, -RZ, R75.H0_H0 ;  /* 0x2000004bff4b7230 */ /* 0x000fe40000004100 */
[----:B------:R-:W-:Y:S02]  /*3f60*/  HADD2.F32 R70, -RZ, R15.H1_H1 ;  /* 0x3000000fff467230 */ /* 0x000fe40000004100 */
[----:B------:R-:W-:-:S02]  /*3f70*/  HADD2.F32 R78, -RZ, R69.H0_H0 ;  /* 0x20000045ff4e7230 */ /* 0x000fc40000004100 */
[--C-:B------:R-:W-:Y:S02]  /*3f80*/  HADD2.F32 R69, -RZ, R13.reuse.H1_H1 ;  /* 0x3000000dff457230 */ /* 0x100fe40000004100 */
[-C--:B------:R-:W-:Y:S01]  /*3f90*/  FMUL.FTZ R15, R70, R75.reuse ;  /* 0x0000004b460f7220 */ /* 0x080fe20000410000 */
[----:B------:R-:W-:Y:S02]  /*3fa0*/  HADD2.F32 R13, -RZ, R13.H0_H0 ;  /* 0x2000000dff0d7230 */ /* 0x000fe40000004100 */
[C---:B------:R-:W-:Y:S01]  /*3fb0*/  FMUL.FTZ R75, R76.reuse, R75 ;  /* 0x0000004b4c4b7220 */ /* 0x040fe20000410000 */
[----:B------:R-:W-:Y:S02]  /*3fc0*/  HADD2.F32 R71, -RZ, R68.H0_H0 ;  /* 0x20000044ff477230 */ /* 0x000fe40000004100 */
[-C--:B------:R-:W-:Y:S01]  /*3fd0*/  FMUL.FTZ R68, R69, R78.reuse ;  /* 0x0000004e45447220 */ /* 0x080fe20000410000 */
[----:B------:R-:W-:Y:S02]  /*3fe0*/  FMUL.FTZ R78, R13, R78 ;  /* 0x0000004e0d4e7220 */ /* 0x000fe40000410000 */
[-C--:B------:R-:W-:Y:S01]  /*3ff0*/  FFMA.FTZ R15, R76, R71.reuse, -R15 ;  /* 0x000000474c0f7223 */ /* 0x080fe2000001080f */
[----:B------:R-:W-:Y:S01]  /*4000*/  FFMA.FTZ R70, R70, R71, R75 ;  /* 0x0000004746467223 */ /* 0x000fe2000001004b */
[----:B------:R-:W-:-:S02]  /*4010*/  HADD2.F32 R71, -RZ, R161.H1_H1 ;  /* 0x300000a1ff477230 */ /* 0x000fc40000004100 */
[-C--:B------:R-:W-:Y:S01]  /*4020*/  FFMA.FTZ R13, R13, R74.reuse, -R68 ;  /* 0x0000004a0d0d7223 */ /* 0x080fe20000010844 */
[--C-:B------:R-:W-:Y:S02]  /*4030*/  HADD2.F32 R75, -RZ, R12.reuse.H1_H1 ;  /* 0x3000000cff4b7230 */ /* 0x100fe40000004100 */
[----:B------:R-:W-:Y:S01]  /*4040*/  FFMA.FTZ R68, R69, R74, R78 ;  /* 0x0000004a45447223 */ /* 0x000fe2000001004e */
[----:B------:R-:W-:Y:S01]  /*4050*/  HADD2.F32 R76, -RZ, R12.H0_H0 ;  /* 0x2000000cff4c7230 */ /* 0x000fe20000004100 */
[----:B------:R-:W-:Y:S01]  /*4060*/  F2FP.F16.F32.PACK_AB R15, R70, R15 ;  /* 0x0000000f460f723e */ /* 0x000fe200000000ff */
[----:B------:R-:W-:Y:S02]  /*4070*/  HADD2.F32 R69, -RZ, R162.H0_H0 ;  /* 0x200000a2ff457230 */ /* 0x000fe40000004100 */
[-C--:B------:R-:W-:Y:S01]  /*4080*/  FMUL.FTZ R77, R75, R71.reuse ;  /* 0x000000474b4d7220 */ /* 0x080fe20000410000 */
[--C-:B------:R-:W-:Y:S02]  /*4090*/  HADD2.F32 R12, -RZ, R14.reuse.H1_H1 ;  /* 0x3000000eff0c7230 */ /* 0x100fe40000004100 */
[----:B------:R-:W-:Y:S01]  /*40a0*/  FMUL.FTZ R78, R76, R71 ;  /* 0x000000474c4e7220 */ /* 0x000fe20000410000 */
[----:B------:R-:W-:Y:S01]  /*40b0*/  HADD2.F32 R74, -RZ, R159.H0_H0 ;  /* 0x2000009fff4a7230 */ /* 0x000fe20000004100 */
[----:B------:R-:W-:Y:S01]  /*40c0*/  F2FP.F16.F32.PACK_AB R13, R68, R13 ;  /* 0x0000000d440d723e */ /* 0x000fe200000000ff */
[----:B------:R-:W-:-:S02]  /*40d0*/  HADD2.F32 R14, -RZ, R14.H0_H0 ;  /* 0x2000000eff0e7230 */ /* 0x000fc40000004100 */
[-C--:B------:R-:W-:Y:S01]  /*40e0*/  FMUL.FTZ R71, R12, R69.reuse ;  /* 0x000000450c477220 */ /* 0x080fe20000410000 */
[-C--:B------:R-:W-:Y:S01]  /*40f0*/  FFMA.FTZ R77, R76, R74.reuse, -R77 ;  /* 0x0000004a4c4d7223 */ /* 0x080fe2000001084d */
[----:B------:R-:W-:Y:S01]  /*4100*/  FFMA.FTZ R78, R75, R74, R78 ;  /* 0x0000004a4b4e7223 */ /* 0x000fe2000001004e */
[C---:B------:R-:W-:Y:S01]  /*4110*/  FMUL.FTZ R69, R14.reuse, R69 ;  /* 0x000000450e457220 */ /* 0x040fe20000410000 */
[----:B------:R-:W-:-:S03]  /*4120*/  FFMA.FTZ R71, R14, R79, -R71 ;  /* 0x0000004f0e477223 */ /* 0x000fc60000010847 */
[----:B------:R-:W-:Y:S01]  /*4130*/  FFMA.FTZ R12, R12, R79, R69 ;  /* 0x0000004f0c0c7223 */ /* 0x000fe20000010045 */
[----:B------:R-:W-:-:S04]  /*4140*/  F2FP.F16.F32.PACK_AB R78, R78, R77 ;  /* 0x0000004d4e4e723e */ /* 0x000fc800000000ff */
[----:B------:R-:W-:Y:S01]  /*4150*/  F2FP.F16.F32.PACK_AB R14, R12, R71 ;  /* 0x000000470c0e723e */ /* 0x000fe200000000ff */
[----:B------:R-:W-:-:S07]  /*4160*/  IMAD.MOV.U32 R12, RZ, RZ, R78 ;  /* 0x000000ffff0c7224 */ /* 0x000fce00078e004e */
.L_x_481:
[----:B------:R-:W-:Y:S05]  /*4170*/  BSYNC B3 ;  /* 0x0000000000037941 */ /* 0x000fea0003800000 */
.L_x_480:
[----:B----4-:R0:W-:Y:S02]  /*4180*/  ST.E.128 desc[UR56][R72.64], R12 ;  /* 0x0000000c48007985 */ /* 0x0101e4000c101d38 */
.L_x_479:
[----:B------:R-:W-:Y:S05]  /*4190*/  BSYNC B2 ;  /* 0x0000000000027941 */ /* 0x000fea0003800000 */
.L_x_478:
[----:B------:R-:W-:Y:S01]  /*41a0*/  ISETP.NE.AND P3, PT, R9, RZ, PT ;  /* 0x000000ff0900720c */ /* 0x000fe20003f65270 */
[----:B------:R-:W-:-:S12]  /*41b0*/  BSSY B2, `(.L_x_482) ;  /* 0x0000033000027945 */ /* 0x000fd80003800000 */
[----:B------:R-:W-:Y:S05]  /*41c0*/  @!P3 BRA `(.L_x_483) ;  /* 0x0000000000c4b947 */ /* 0x000fea0003800000 */
[----:B0---4-:R0:W4:Y:S01]  /*41d0*/  LDS.128 R12, [R31+0x21000] ;  /* 0x021000001f0c7984 */ /* 0x0111220000000c00 */
[C---:B---3--:R-:W-:Y:S01]  /*41e0*/  LEA R68, P3, R22.reuse, R11, 0x1 ;  /* 0x0000000b16447211 */ /* 0x048fe200078608ff */
[----:B------:R-:W-:Y:S03]  /*41f0*/  BSSY B3, `(.L_x_484) ;  /* 0x000002d000037945 */ /* 0x000fe60003800000 */
[----:B--2---:R-:W-:Y:S02]  /*4200*/  LEA.HI.X R69, R22, R82, R200, 0x1, P3 ;  /* 0x0000005216457211 */ /* 0x004fe400018f0cc8 */
[----:B------:R-:W-:-:S13]  /*4210*/  ISETP.GE.AND P3, PT, R205, R121, PT ;  /* 0x00000079cd00720c */ /* 0x000fda0003f66270 */
[----:B0-----:R-:W-:Y:S05]  /*4220*/  @P3 BRA `(.L_x_485) ;  /* 0x0000000000a43947 */ /* 0x001fea0003800000 */
[----:B------:R-:W-:Y:S01]  /*4230*/  SHF.R.U64 R70, R64, 0x10, R65 ;  /* 0x0000001040467819 */ /* 0x000fe20000001241 */
[----:B----4-:R-:W-:Y:S01]  /*4240*/  HADD2.F32 R72, -RZ, R15.H0_H0 ;  /* 0x2000000fff487230 */ /* 0x010fe20000004100 */
[----:B------:R-:W-:Y:S01]  /*4250*/  SHF.R.U32.HI R71, RZ, 0x10, R67 ;  /* 0x00000010ff477819 */ /* 0x000fe20000011643 */
[----:B------:R-:W-:Y:S01]  /*4260*/  HADD2.F32 R75, -RZ, R157.H0_H0 ;  /* 0x2000009dff4b7230 */ /* 0x000fe20000004100 */
        /* <DEDUP_REMOVED lines=15> */
[----:B------:R-:W-:-:S02]  /*4360*/  HADD2.F32 R67, -RZ, R158.H0_H0 ;  /* 0x2000009eff437230 */ /* 0x000fc40000004100 */
[-C--:B------:R-:W-:Y:S01]  /*4370*/  FFMA.FTZ R13, R13, R70.reuse, -R64 ;  /* 0x000000460d0d7223 */ /* 0x080fe20000010840 */
[--C-:B------:R-:W-:Y:S02]  /*4380*/  HADD2.F32 R71, -RZ, R12.reuse.H1_H1 ;  /* 0x3000000cff477230 */ /* 0x100fe40000004100 */
[----:B------:R-:W-:Y:S01]  /*4390*/  FFMA.FTZ R64, R65, R70, R74 ;  /* 0x0000004641407223 */ /* 0x000fe2000001004a */
[----:B------:R-:W-:Y:S01]  /*43a0*/  HADD2.F32 R72, -RZ, R12.H0_H0 ;  /* 0x2000000cff487230 */ /* 0x000fe20000004100 */
[----:B------:R-:W-:Y:S01]  /*43b0*/  F2FP.F16.F32.PACK_AB R15, R66, R15 ;  /* 0x0000000f420f723e */ /* 0x000fe200000000ff */
[----:B------:R-:W-:Y:S02]  /*43c0*/  HADD2.F32 R65, -RZ, R157.H1_H1 ;  /* 0x3000009dff417230 */ /* 0x000fe40000004100 */
[-C--:B------:R-:W-:Y:S01]  /*43d0*/  FMUL.FTZ R73, R71, R67.reuse ;  /* 0x0000004347497220 */ /* 0x080fe20000410000 */
[----:B------:R-:W-:Y:S02]  /*43e0*/  HADD2.F32 R12, -RZ, R14.H1_H1 ;  /* 0x3000000eff0c7230 */ /* 0x000fe40000004100 */
[----:B------:R-:W-:Y:S01]  /*43f0*/  FMUL.FTZ R74, R72, R67 ;  /* 0x00000043484a7220 */ /* 0x000fe20000410000 */
[----:B------:R-:W-:Y:S01]  /*4400*/  HADD2.F32 R70, -RZ, R158.H1_H1 ;  /* 0x3000009eff467230 */ /* 0x000fe20000004100 */
        /* <DEDUP_REMOVED lines=11> */
.L_x_485:
[----:B------:R-:W-:Y:S05]  /*44c0*/  BSYNC B3 ;  /* 0x0000000000037941 */ /* 0x000fea0003800000 */
.L_x_484:
[----:B----4-:R0:W-:Y:S02]  /*44d0*/  ST.E.128 desc[UR56][R68.64], R12 ;  /* 0x0000000c44007985 */ /* 0x0101e4000c101d38 */
.L_x_483:
[----:B------:R-:W-:Y:S05]  /*44e0*/  BSYNC B2 ;  /* 0x0000000000027941 */ /* 0x000fea0003800000 */
.L_x_482:
        /* <DEDUP_REMOVED lines=9> */
[--C-:B------:R-:W-:Y:S01]  /*4580*/  SHF.R.U64 R62, R62, 0x10, R63.reuse ;  /* 0x000000103e3e7819 */ /* 0x100fe2000000123f */
[----:B----4-:R-:W-:Y:S01]  /*4590*/  HADD2.F32 R67, -RZ, R13.H1_H1 ;  /* 0x3000000dff437230 */ /* 0x010fe20000004100 */
[----:B------:R-:W-:Y:S01]  /*45a0*/  SHF.R.U32.HI R63, RZ, 0x10, R63 ;  /* 0x00000010ff3f7819 */ /* 0x000fe2000001163f */
[----:B------:R-:W-:Y:S01]  /*45b0*/  HADD2.F32 R66, -RZ, R15.H1_H1 ;  /* 0x3000000fff427230 */ /* 0x000fe20000004100 */
[--C-:B------:R-:W-:Y:S01]  /*45c0*/  SHF.R.U64 R60, R60, 0x10, R61.reuse ;  /* 0x000000103c3c7819 */ /* 0x100fe2000000123d */
[----:B------:R-:W-:Y:S01]  /*45d0*/  HADD2.F32 R62, -RZ, R62.H0_H0 ;  /* 0x2000003eff3e7230 */ /* 0x000fe20000004100 */
[----:B------:R-:W-:Y:S01]  /*45e0*/  SHF.R.U32.HI R61, RZ, 0x10, R61 ;  /* 0x00000010ff3d7819 */ /* 0x000fe2000001163d */
[----:B------:R-:W-:Y:S02]  /*45f0*/  HADD2.F32 R63, -RZ, R63.H0_H0 ;  /* 0x2000003fff3f7230 */ /* 0x000fe40000004100 */
[----:B------:R-:W-:Y:S02]  /*4600*/  HADD2.F32 R13, -RZ, R13.H0_H0 ;  /* 0x2000000dff0d7230 */ /* 0x000fe40000004100 */
[----:B------:R-:W-:Y:S01]  /*4610*/  FMUL.FTZ R70, R67, R62 ;  /* 0x0000003e43467220 */ /* 0x000fe20000410000 */
[----:B------:R-:W-:-:S02]  /*4620*/  HADD2.F32 R68, -RZ, R15.H0_H0 ;  /* 0x2000000fff447230 */ /* 0x000fc40000004100 */
[-C--:B------:R-:W-:Y:S01]  /*4630*/  FMUL.FTZ R15, R66, R63.reuse ;  /* 0x0000003f420f7220 */ /* 0x080fe20000410000 */
[----:B------:R-:W-:Y:S02]  /*4640*/  HADD2.F32 R60, -RZ, R60.H0_H0 ;  /* 0x2000003cff3c7230 */ /* 0x000fe40000004100 */
[C---:B------:R-:W-:Y:S01]  /*4650*/  FMUL.FTZ R62, R13.reuse, R62 ;  /* 0x0000003e0d3e7220 */ /* 0x040fe20000410000 */
[----:B------:R-:W-:Y:S02]  /*4660*/  HADD2.F32 R61, -RZ, R61.H0_H0 ;  /* 0x2000003dff3d7230 */ /* 0x000fe40000004100 */
[----:B------:R-:W-:Y:S01]  /*4670*/  FMUL.FTZ R63, R68, R63 ;  /* 0x0000003f443f7220 */ /* 0x000fe20000410000 */
[-C--:B------:R-:W-:Y:S01]  /*4680*/  FFMA.FTZ R70, R13, R60.reuse, -R70 ;  /* 0x0000003c0d467223 */ /* 0x080fe20000010846 */
[----:B------:R-:W-:Y:S02]  /*4690*/  FFMA.FTZ R67, R67, R60, R62 ;  /* 0x0000003c43437223 */ /* 0x000fe4000001003e */
[----:B------:R-:W-:Y:S01]  /*46a0*/  FFMA.FTZ R66, R66, R61, R63 ;  /* 0x0000003d42427223 */ /* 0x000fe2000001003f */
[----:B------:R-:W-:-:S02]  /*46b0*/  HADD2.F32 R63, -RZ, R156.H0_H0 ;  /* 0x2000009cff3f7230 */ /* 0x000fc40000004100 */
[----:B------:R-:W-:Y:S01]  /*46c0*/  FFMA.FTZ R15, R68, R61, -R15 ;  /* 0x0000003d440f7223 */ /* 0x000fe2000001080f */
[--C-:B------:R-:W-:Y:S02]  /*46d0*/  HADD2.F32 R60, -RZ, R12.reuse.H1_H1 ;  /* 0x3000000cff3c7230 */ /* 0x100fe40000004100 */
[----:B------:R-:W-:Y:S02]  /*46e0*/  HADD2.F32 R62, -RZ, R12.H0_H0 ;  /* 0x2000000cff3e7230 */ /* 0x000fe40000004100 */
[----:B------:R-:W-:Y:S02]  /*46f0*/  HADD2.F32 R61, -RZ, R156.H1_H1 ;  /* 0x3000009cff3d7230 */ /* 0x000fe40000004100 */
[-C--:B------:R-:W-:Y:S01]  /*4700*/  FMUL.FTZ R69, R60, R63.reuse ;  /* 0x0000003f3c457220 */ /* 0x080fe20000410000 */
[--C-:B------:R-:W-:Y:S02]  /*4710*/  HADD2.F32 R12, -RZ, R14.reuse.H1_H1 ;  /* 0x3000000eff0c7230 */ /* 0x100fe40000004100 */
[----:B------:R-:W-:Y:S01]  /*4720*/  FMUL.FTZ R63, R62, R63 ;  /* 0x0000003f3e3f7220 */ /* 0x000fe20000410000 */
[----:B------:R-:W-:Y:S01]  /*4730*/  HADD2.F32 R14, -RZ, R14.H0_H0 ;  /* 0x2000000eff0e7230 */ /* 0x000fe20000004100 */
[----:B------:R-:W-:Y:S01]  /*4740*/  F2FP.F16.F32.PACK_AB R15, R66, R15 ;  /* 0x0000000f420f723e */ /* 0x000fe200000000ff */
[----:B------:R-:W-:-:S02]  /*4750*/  HADD2.F32 R13, -RZ, R155.H1_H1 ;  /* 0x3000009bff0d7230 */ /* 0x000fc40000004100 */
[-C--:B------:R-:W-:Y:S01]  /*4760*/  FMUL.FTZ R71, R12, R61.reuse ;  /* 0x0000003d0c477220 */ /* 0x080fe20000410000 */
[----:B------:R-:W-:Y:S02]  /*4770*/  HADD2.F32 R155, -RZ, R155.H0_H0 ;  /* 0x2000009bff9b7230 */ /* 0x000fe40000004100 */
[----:B------:R-:W-:Y:S01]  /*4780*/  FMUL.FTZ R61, R14, R61 ;  /* 0x0000003d0e3d7220 */ /* 0x000fe20000410000 */
[-C--:B------:R-:W-:Y:S01]  /*4790*/  FFMA.FTZ R62, R62, R13.reuse, -R69 ;  /* 0x0000000d3e3e7223 */ /* 0x080fe20000010845 */
[----:B------:R-:W-:Y:S01]  /*47a0*/  FFMA.FTZ R63, R60, R13, R63 ;  /* 0x0000000d3c3f7223 */ /* 0x000fe2000001003f */
[-C--:B------:R-:W-:Y:S01]  /*47b0*/  FFMA.FTZ R71, R14, R155.reuse, -R71 ;  /* 0x0000009b0e477223 */ /* 0x080fe20000010847 */
[----:B------:R-:W-:Y:S01]  /*47c0*/  FFMA.FTZ R12, R12, R155, R61 ;  /* 0x0000009b0c0c7223 */ /* 0x000fe2000001003d */
[----:B------:R-:W-:Y:S02]  /*47d0*/  F2FP.F16.F32.PACK_AB R13, R67, R70 ;  /* 0x00000046430d723e */ /* 0x000fe400000000ff */
[----:B------:R-:W-:-:S02]  /*47e0*/  F2FP.F16.F32.PACK_AB R62, R63, R62 ;  /* 0x0000003e3f3e723e */ /* 0x000fc400000000ff */
[----:B------:R-:W-:Y:S02]  /*47f0*/  F2FP.F16.F32.PACK_AB R14, R12, R71 ;  /* 0x000000470c0e723e */ /* 0x000fe400000000ff */
[----:B------:R-:W-:-:S07]  /*4800*/  MOV R12, R62 ;  /* 0x0000003e000c7202 */ /* 0x000fce0000000f00 */
.L_x_489:
[----:B------:R-:W-:Y:S05]  /*4810*/  BSYNC B3 ;  /* 0x0000000000037941 */ /* 0x000fea0003800000 */
.L_x_488:
[----:B----4-:R0:W-:Y:S02]  /*4820*/  ST.E.128 desc[UR56][R64.64], R12 ;  /* 0x0000000c40007985 */ /* 0x0101e4000c101d38 */
.L_x_487:
[----:B------:R-:W-:Y:S05]  /*4830*/  BSYNC B2 ;  /* 0x0000000000027941 */ /* 0x000fea0003800000 */
.L_x_486:
[----:B------:R-:W-:-:S13]  /*4840*/  ISETP.NE.AND P3, PT, R20, RZ, PT ;  /* 0x000000ff1400720c */ /* 0x000fda0003f65270 */
[----:B------:R-:W-:Y:S05]  /*4850*/  @!P3 BRA `(.L_x_469) ;  /* 0x0000000000c8b947 */ /* 0x000fea0003800000 */
[----:B0---4-:R0:W4:Y:S01]  /*4860*/  LDS.128 R12, [R31+0x24000] ;  /* 0x024000001f0c7984 */ /* 0x0111220000000c00 */
[C---:B---3--:R-:W-:Y:S01]  /*4870*/  LEA R60, P3, R23.reuse, R11, 0x1 ;  /* 0x0000000b173c7211 */ /* 0x048fe200078608ff */
[----:B------:R-:W-:Y:S03]  /*4880*/  BSSY B2, `(.L_x_490) ;  /* 0x000002e000027945 */ /* 0x000fe60003800000 */
[----:B--2---:R-:W-:Y:S02]  /*4890*/  LEA.HI.X R61, R23, R82, R198, 0x1, P3 ;  /* 0x00000052173d7211 */ /* 0x004fe400018f0cc6 */
[----:B------:R-:W-:-:S13]  /*48a0*/  ISETP.GE.AND P3, PT, R208, R121, PT ;  /* 0x00000079d000720c */ /* 0x000fda0003f66270 */
[----:B0-----:R-:W-:Y:S05]  /*48b0*/  @P3 BRA `(.L_x_491) ;  /* 0x0000000000a83947 */ /* 0x001fea0003800000 */
[--C-:B------:R-:W-:Y:S02]  /*48c0*/  SHF.R.U64 R11, R58, 0x10, R59.reuse ;  /* 0x000000103a0b7819 */ /* 0x100fe4000000123b */
[----:B------:R-:W-:Y:S02]  /*48d0*/  SHF.R.U32.HI R64, RZ, 0x10, R59 ;  /* 0x00000010ff407819 */ /* 0x000fe4000001163b */
[--C-:B------:R-:W-:Y:S01]  /*48e0*/  SHF.R.U64 R63, R56, 0x10, R57.reuse ;  /* 0x00000010383f7819 */ /* 0x100fe20000001239 */
[----:B----4-:R-:W-:Y:S01]  /*48f0*/  IMAD.MOV.U32 R56, RZ, RZ, R12 ;  /* 0x000000ffff387224 */ /* 0x010fe200078e000c */
[----:B------:R-:W-:Y:S01]  /*4900*/  SHF.R.U32.HI R62, RZ, 0x10, R57 ;  /* 0x00000010ff3e7819 */ /* 0x000fe20000011639 */
[----:B------:R-:W-:Y:S02]  /*4910*/  HADD2.F32 R59, -RZ, R11.H0_H0 ;  /* 0x2000000bff3b7230 */ /* 0x000fe40000004100 */
[----:B------:R-:W-:Y:S02]  /*4920*/  HADD2.F32 R12, -RZ, R13.H1_H1 ;  /* 0x3000000dff0c7230 */ /* 0x000fe40000004100 */
[----:B------:R-:W-:-:S02]  /*4930*/  HADD2.F32 R64, -RZ, R64.H0_H0 ;  /* 0x20000040ff407230 */ /* 0x000fc40000004100 */
[----:B------:R-:W-:Y:S02]  /*4940*/  HADD2.F32 R11, -RZ, R13.H0_H0 ;  /* 0x2000000dff0b7230 */ /* 0x000fe40000004100 */
[-C--:B------:R-:W-:Y:S01]  /*4950*/  FMUL.FTZ R66, R12, R59.reuse ;  /* 0x0000003b0c427220 */ /* 0x080fe20000410000 */
[--C-:B------:R-:W-:Y:S02]  /*4960*/  HADD2.F32 R57, -RZ, R15.reuse.H1_H1 ;  /* 0x3000000fff397230 */ /* 0x100fe40000004100 */
[----:B------:R-:W-:Y:S02]  /*4970*/  HADD2.F32 R13, -RZ, R15.H0_H0 ;  /* 0x2000000fff0d7230 */ /* 0x000fe40000004100 */
[----:B------:R-:W-:Y:S01]  /*4980*/  FMUL.FTZ R59, R11, R59 ;  /* 0x0000003b0b3b7220 */ /* 0x000fe20000410000 */
[----:B------:R-:W-:Y:S02]  /*4990*/  HADD2.F32 R58, -RZ, R63.H0_H0 ;  /* 0x2000003fff3a7230 */ /* 0x000fe40000004100 */
[----:B------:R-:W-:Y:S01]  /*49a0*/  FMUL.FTZ R68, R57, R64 ;  /* 0x0000004039447220 */ /* 0x000fe20000410000 */
[----:B------:R-:W-:-:S02]  /*49b0*/  HADD2.F32 R62, -RZ, R62.H0_H0 ;  /* 0x2000003eff3e7230 */ /* 0x000fc40000004100 */
[----:B------:R-:W-:Y:S01]  /*49c0*/  FMUL.FTZ R64, R13, R64 ;  /* 0x000000400d407220 */ /* 0x000fe20000410000 */
[----:B------:R-:W-:Y:S02]  /*49d0*/  HADD2.F32 R15, -RZ, R56.H1_H1 ;  /* 0x30000038ff0f7230 */ /* 0x000fe40000004100 */
[----:B------:R-:W-:Y:S01]  /*49e0*/  FFMA.FTZ R12, R12, R58, R59 ;  /* 0x0000003a0c0c7223 */ /* 0x000fe2000001003b */
[----:B------:R-:W-:Y:S02]  /*49f0*/  HADD2.F32 R59, -RZ, R154.H0_H0 ;  /* 0x2000009aff3b7230 */ /* 0x000fe40000004100 */
[----:B------:R-:W-:Y:S01]  /*4a00*/  FFMA.FTZ R64, R57, R62, R64 ;  /* 0x0000003e39407223 */ /* 0x000fe20000010040 */
[----:B------:R-:W-:Y:S02]  /*4a10*/  HADD2.F32 R56, -RZ, R56.H0_H0 ;  /* 0x20000038ff387230 */ /* 0x000fe40000004100 */
[----:B------:R-:W-:Y:S01]  /*4a20*/  FFMA.FTZ R11, R11, R58, -R66 ;  /* 0x0000003a0b0b7223 */ /* 0x000fe20000010842 */
[----:B------:R-:W-:-:S02]  /*4a30*/  HADD2.F32 R154, -RZ, R154.H1_H1 ;  /* 0x3000009aff9a7230 */ /* 0x000fc40000004100 */
[----:B------:R-:W-:Y:S01]  /*4a40*/  FFMA.FTZ R13, R13, R62, -R68 ;  /* 0x0000003e0d0d7223 */ /* 0x000fe20000010844 */
[--C-:B------:R-:W-:Y:S02]  /*4a50*/  HADD2.F32 R57, -RZ, R14.reuse.H1_H1 ;  /* 0x3000000eff397230 */ /* 0x100fe40000004100 */
[-C--:B------:R-:W-:Y:S01]  /*4a60*/  FMUL.FTZ R63, R15, R59.reuse ;  /* 0x0000003b0f3f7220 */ /* 0x080fe20000410000 */
[----:B------:R-:W-:Y:S02]  /*4a70*/  HADD2.F32 R14, -RZ, R14.H0_H0 ;  /* 0x2000000eff0e7230 */ /* 0x000fe40000004100 */
[----:B------:R-:W-:Y:S01]  /*4a80*/  FMUL.FTZ R62, R56, R59 ;  /* 0x0000003b383e7220 */ /* 0x000fe20000410000 */
[--C-:B------:R-:W-:Y:S02]  /*4a90*/  HADD2.F32 R58, -RZ, R153.reuse.H0_H0 ;  /* 0x20000099ff3a7230 */ /* 0x100fe40000004100 */
[----:B------:R-:W-:Y:S01]  /*4aa0*/  FMUL.FTZ R59, R57, R154 ;  /* 0x0000009a393b7220 */ /* 0x000fe20000410000 */
[----:B------:R-:W-:-:S02]  /*4ab0*/  HADD2.F32 R153, -RZ, R153.H1_H1 ;  /* 0x30000099ff997230 */ /* 0x000fc40000004100 */
[----:B------:R-:W-:Y:S01]  /*4ac0*/  FMUL.FTZ R154, R14, R154 ;  /* 0x0000009a0e9a7220 */ /* 0x000fe20000410000 */
[----:B------:R-:W-:Y:S01]  /*4ad0*/  F2FP.F16.F32.PACK_AB R11, R12, R11 ;  /* 0x0000000b0c0b723e */ /* 0x000fe200000000ff */
[-C--:B------:R-:W-:Y:S01]  /*4ae0*/  FFMA.FTZ R63, R56, R58.reuse, -R63 ;  /* 0x0000003a383f7223 */ /* 0x080fe2000001083f */
[----:B------:R-:W-:Y:S01]  /*4af0*/  FFMA.FTZ R62, R15, R58, R62 ;  /* 0x0000003a0f3e7223 */ /* 0x000fe2000001003e */
[-C--:B------:R-:W-:Y:S01]  /*4b00*/  FFMA.FTZ R59, R14, R153.reuse, -R59 ;  /* 0x000000990e3b7223 */ /* 0x080fe2000001083b */
[----:B------:R-:W-:Y:S01]  /*4b10*/  FFMA.FTZ R154, R57, R153, R154 ;  /* 0x00000099399a7223 */ /* 0x000fe2000001009a */
[----:B------:R-:W-:Y:S01]  /*4b20*/  F2FP.F16.F32.PACK_AB R15, R64, R13 ;  /* 0x0000000d400f723e */ /* 0x000fe200000000ff */
[----:B------:R-:W-:Y:S01]  /*4b30*/  IMAD.MOV.U32 R13, RZ, RZ, R11 ;  /* 0x000000ffff0d7224 */ /* 0x000fe200078e000b */
[----:B------:R-:W-:Y:S02]  /*4b40*/  F2FP.F16.F32.PACK_AB R12, R62, R63 ;  /* 0x0000003f3e0c723e */ /* 0x000fe400000000ff */
[----:B------:R-:W-:-:S07]  /*4b50*/  F2FP.F16.F32.PACK_AB R14, R154, R59 ;  /* 0x0000003b9a0e723e */ /* 0x000fce00000000ff */
.L_x_491:
[----:B------:R-:W-:Y:S05]  /*4b60*/  BSYNC B2 ;  /* 0x0000000000027941 */ /* 0x000fea0003800000 */
.L_x_490:
[----:B----4-:R0:W-:Y:S02]  /*4b70*/  ST.E.128 desc[UR56][R60.64], R12 ;  /* 0x0000000c3c007985 */ /* 0x0101e4000c101d38 */
.L_x_469:
[----:B------:R-:W-:Y:S05]  /*4b80*/  BSYNC B1 ;  /* 0x0000000000017941 */ /* 0x000fea0003800000 */
.L_x_468:
[----:B------:R-:W-:-:S03]  /*4b90*/  UMOV UR4, 0xffffffff ;  /* 0xffffffff00047882 */ /* 0x000fc60000000000 */
[----:B------:R-:W-:Y:S05]  /*4ba0*/  BRA.DIV UR4, `(.L_x_492) ;  /* 0x000001ba04b47947 */ /* 0x000fea000b800000 */
[----:B-1----:R-:W1:Y:S04]  /*4bb0*/  SHFL.IDX PT, R117, R117, 0x1, 0x1c1f ;  /* 0x003c1f0075757f89 */ /* 0x002e6800000e0000 */
[----:B------:R-:W0:Y:S02]  /*4bc0*/  SHFL.IDX PT, R120, R120, 0x1, 0x1c1f ;  /* 0x003c1f0078787f89 */ /* 0x000e2400000e0000 */
.L_x_796:
[----:B------:R-:W-:Y:S05]  /*4bd0*/  @P4 BRA `(.L_x_493) ;  /* 0x0000005400084947 */ /* 0x000fea0003800000 */
[----:B------:R-:W-:Y:S01]  /*4be0*/  ISETP.NE.AND P3, PT, R6, RZ, PT ;  /* 0x000000ff0600720c */ /* 0x000fe20003f65270 */
[----:B------:R-:W-:-:S12]  /*4bf0*/  BSSY B1, `(.L_x_494) ;  /* 0x0000032000017945 */ /* 0x000fd80003800000 */
[----:B------:R-:W-:Y:S05]  /*4c00*/  @!P3 BRA `(.L_x_495) ;  /* 0x0000000000c0b947 */ /* 0x000fea0003800000 */
[----:B0---4-:R0:W4:Y:S01]  /*4c10*/  LDS.128 R12, [R28+0x20000] ;  /* 0x020000001c0c7984 */ /* 0x0111220000000c00 */
[C---:B------:R-:W-:Y:S01]  /*4c20*/  LEA R56, P3, R16.reuse, R120, 0x1 ;  /* 0x0000007810387211 */ /* 0x040fe200078608ff */
[----:B------:R-:W-:Y:S03]  /*4c30*/  BSSY B2, `(.L_x_496) ;  /* 0x000002c000027945 */ /* 0x000fe60003800000 */
[----:B-1----:R-:W-:Y:S02]  /*4c40*/  LEA.HI.X R57, R16, R117, R17, 0x1, P3 ;  /* 0x0000007510397211 */ /* 0x002fe400018f0c11 */
[----:B------:R-:W-:-:S13]  /*4c50*/  ISETP.GE.AND P3, PT, R194, R121, PT ;  /* 0x00000079c200720c */ /* 0x000fda0003f66270 */
[----:B0-----:R-:W-:Y:S05]  /*4c60*/  @P3 BRA `(.L_x_497) ;  /* 0x0000000000a03947 */ /* 0x001fea0003800000 */
[----:B---3--:R-:W-:Y:S01]  /*4c70*/  SHF.R.U64 R11, R52, 0x10, R53 ;  /* 0x00000010340b7819 */ /* 0x008fe20000001235 */
[--C-:B----4-:R-:W-:Y:S01]  /*4c80*/  HADD2.F32 R52, -RZ, R15.reuse.H1_H1 ;  /* 0x3000000fff347230 */ /* 0x110fe20000004100 */
[--C-:B------:R-:W-:Y:S01]  /*4c90*/  SHF.R.U64 R58, R54, 0x10, R55.reuse ;  /* 0x00000010363a7819 */ /* 0x100fe20000001237 */
[----:B------:R-:W-:Y:S01]  /*4ca0*/  HADD2.F32 R15, -RZ, R15.H0_H0 ;  /* 0x2000000fff0f7230 */ /* 0x000fe20000004100 */
[----:B------:R-:W-:Y:S01]  /*4cb0*/  SHF.R.U32.HI R55, RZ, 0x10, R55 ;  /* 0x00000010ff377819 */ /* 0x000fe20000011637 */
[----:B------:R-:W-:Y:S01]  /*4cc0*/  HADD2.F32 R54, -RZ, R11.H0_H0 ;  /* 0x2000000bff367230 */ /* 0x000fe20000004100 */
[----:B------:R-:W-:Y:S01]  /*4cd0*/  SHF.R.U32.HI R53, RZ, 0x10, R53 ;  /* 0x00000010ff357819 */ /* 0x000fe20000011635 */
[----:B------:R-:W-:Y:S02]  /*4ce0*/  HADD2.F32 R58, -RZ, R58.H0_H0 ;  /* 0x2000003aff3a7230 */ /* 0x000fe40000004100 */
[----:B------:R-:W-:Y:S02]  /*4cf0*/  HADD2.F32 R55, -RZ, R55.H0_H0 ;  /* 0x20000037ff377230 */ /* 0x000fe40000004100 */
[----:B------:R-:W-:-:S02]  /*4d00*/  HADD2.F32 R11, -RZ, R13.H1_H1 ;  /* 0x3000000dff0b7230 */ /* 0x000fc40000004100 */
[----:B------:R-:W-:Y:S02]  /*4d10*/  HADD2.F32 R13, -RZ, R13.H0_H0 ;  /* 0x2000000dff0d7230 */ /* 0x000fe40000004100 */
[-C--:B------:R-:W-:Y:S01]  /*4d20*/  FMUL.FTZ R59, R15, R55.reuse ;  /* 0x000000370f3b7220 */ /* 0x080fe20000410000 */
[----:B------:R-:W-:Y:S02]  /*4d30*/  HADD2.F32 R53, -RZ, R53.H0_H0 ;  /* 0x20000035ff357230 */ /* 0x000fe40000004100 */
[-C--:B------:R-:W-:Y:S01]  /*4d40*/  FMUL.FTZ R60, R11, R58.reuse ;  /* 0x0000003a0b3c7220 */ /* 0x080fe20000410000 */
[C---:B------:R-:W-:Y:S01]  /*4d50*/  FMUL.FTZ R62, R52.reuse, R55 ;  /* 0x00000037343e7220 */ /* 0x040fe20000410000 */
[C---:B------:R-:W-:Y:S01]  /*4d60*/  FMUL.FTZ R58, R13.reuse, R58 ;  /* 0x0000003a0d3a7220 */ /* 0x040fe20000410000 */
[----:B------:R-:W-:Y:S01]  /*4d70*/  FFMA.FTZ R61, R52, R53, R59 ;  /* 0x00000035343d7223 */ /* 0x000fe2000001003b */
[-C--:B------:R-:W-:Y:S02]  /*4d80*/  FFMA.FTZ R60, R13, R54.reuse, -R60 ;  /* 0x000000360d3c7223 */ /* 0x080fe4000001083c */
[----:B------:R-:W-:Y:S01]  /*4d90*/  FFMA.FTZ R55, R11, R54, R58 ;  /* 0x000000360b377223 */ /* 0x000fe2000001003a */
[----:B------:R-:W-:-:S02]  /*4da0*/  HADD2.F32 R52, -RZ, R152.H0_H0 ;  /* 0x20000098ff347230 */ /* 0x000fc40000004100 */
[----:B------:R-:W-:Y:S01]  /*4db0*/  FFMA.FTZ R62, R15, R53, -R62 ;  /* 0x000000350f3e7223 */ /* 0x000fe2000001083e */
[----:B------:R-:W-:Y:S02]  /*4dc0*/  HADD2.F32 R152, -RZ, R152.H1_H1 ;  /* 0x30000098ff987230 */ /* 0x000fe40000004100 */
[----:B------:R-:W-:Y:S02]  /*4dd0*/  HADD2.F32 R11, -RZ, R12.H1_H1 ;  /* 0x3000000cff0b7230 */ /* 0x000fe40000004100 */
[----:B------:R-:W-:Y:S02]  /*4de0*/  HADD2.F32 R13, -RZ, R14.H1_H1 ;  /* 0x3000000eff0d7230 */ /* 0x000fe40000004100 */
[----:B------:R-:W-:Y:S02]  /*4df0*/  HADD2.F32 R12, -RZ, R12.H0_H0 ;  /* 0x2000000cff0c7230 */ /* 0x000fe40000004100 */
[----:B------:R-:W-:Y:S01]  /*4e00*/  FMUL.FTZ R53, R11, R52 ;  /* 0x000000340b357220 */ /* 0x000fe20000410000 */
[----:B------:R-:W-:-:S02]  /*4e10*/  HADD2.F32 R14, -RZ, R14.H0_H0 ;  /* 0x2000000eff0e7230 */ /* 0x000fc40000004100 */
[----:B------:R-:W-:Y:S01]  /*4e20*/  FMUL.FTZ R59, R13, R152 ;  /* 0x000000980d3b7220 */ /* 0x000fe20000410000 */
[--C-:B------:R-:W-:Y:S02]  /*4e30*/  HADD2.F32 R15, -RZ, R151.reuse.H0_H0 ;  /* 0x20000097ff0f7230 */ /* 0x100fe40000004100 */
[----:B------:R-:W-:Y:S01]  /*4e40*/  FMUL.FTZ R52, R12, R52 ;  /* 0x000000340c347220 */ /* 0x000fe20000410000 */
[----:B------:R-:W-:Y:S02]  /*4e50*/  HADD2.F32 R151, -RZ, R151.H1_H1 ;  /* 0x30000097ff977230 */ /* 0x000fe40000004100 */
[----:B------:R-:W-:Y:S01]  /*4e60*/  FMUL.FTZ R152, R14, R152 ;  /* 0x000000980e987220 */ /* 0x000fe20000410000 */
[-C--:B------:R-:W-:Y:S01]  /*4e70*/  FFMA.FTZ R53, R12, R15.reuse, -R53 ;  /* 0x0000000f0c357223 */ /* 0x080fe20000010835 */
[----:B------:R-:W-:Y:S01]  /*4e80*/  FFMA.FTZ R52, R11, R15, R52 ;  /* 0x0000000f0b347223 */ /* 0x000fe20000010034 */
[-C--:B------:R-:W-:Y:S01]  /*4e90*/  FFMA.FTZ R59, R14, R151.reuse, -R59 ;  /* 0x000000970e3b7223 */ /* 0x080fe2000001083b */
[----:B------:R-:W-:Y:S01]  /*4ea0*/  FFMA.FTZ R152, R13, R151, R152 ;  /* 0x000000970d987223 */ /* 0x000fe20000010098 */
[----:B------:R-:W-:-:S02]  /*4eb0*/  F2FP.F16.F32.PACK_AB R13, R55, R60 ;  /* 0x0000003c370d723e */ /* 0x000fc400000000ff */
[----:B------:R-:W-:Y:S02]  /*4ec0*/  F2FP.F16.F32.PACK_AB R15, R61, R62 ;  /* 0x0000003e3d0f723e */ /* 0x000fe400000000ff */
[----:B------:R-:W-:Y:S02]  /*4ed0*/  F2FP.F16.F32.PACK_AB R12, R52, R53 ;  /* 0x00000035340c723e */ /* 0x000fe400000000ff */
[----:B------:R-:W-:-:S07]  /*4ee0*/  F2FP.F16.F32.PACK_AB R14, R152, R59 ;  /* 0x0000003b980e723e */ /* 0x000fce00000000ff */
.L_x_497:
[----:B------:R-:W-:Y:S05]  /*4ef0*/  BSYNC B2 ;  /* 0x0000000000027941 */ /* 0x000fea0003800000 */
.L_x_496:
[----:B----4-:R0:W-:Y:S02]  /*4f00*/  ST.E.128 desc[UR56][R56.64], R12 ;  /* 0x0000000c38007985 */ /* 0x0101e4000c101d38 */
.L_x_495:
[----:B------:R-:W-:Y:S05]  /*4f10*/  BSYNC B1 ;  /* 0x0000000000017941 */ /* 0x000fea0003800000 */
.L_x_494:
[----:B------:R-:W-:Y:S01]  /*4f20*/  ISETP.NE.AND P3, PT, R7, RZ, PT ;  /* 0x000000ff0700720c */ /* 0x000fe20003f65270 */
[----:B------:R-:W-:-:S12]  /*4f30*/  BSSY B1, `(.L_x_498) ;  /* 0x0000034000017945 */ /* 0x000fd80003800000 */
[----:B------:R-:W-:Y:S05]  /*4f40*/  @!P3 BRA `(.L_x_499) ;  /* 0x0000000000c8b947 */ /* 0x000fea0003800000 */
[----:B0---4-:R0:W4:Y:S01]  /*4f50*/  LDS.128 R12, [R31+0x20000] ;  /* 0x020000001f0c7984 */ /* 0x0111220000000c00 */
[----:B------:R-:W-:Y:S01]  /*4f60*/  ISETP.GE.AND P3, PT, R206, R121, PT ;  /* 0x00000079ce00720c */ /* 0x000fe20003f66270 */
[----:B------:R-:W-:Y:S01]  /*4f70*/  IMAD.MOV.U32 R52, RZ, RZ, R120 ;  /* 0x000000ffff347224 */ /* 0x000fe200078e0078 */
[----:B---3--:R-:W-:Y:S01]  /*4f80*/  SHF.L.U32 R11, R196, 0x3, RZ ;  /* 0x00000003c40b7819 */ /* 0x008fe200000006ff */
[----:B-1----:R-:W-:Y:S01]  /*4f90*/  IMAD.MOV.U32 R53, RZ, RZ, R117 ;  /* 0x000000ffff357224 */ /* 0x002fe200078e0075 */
[----:B------:R-:W-:Y:S03]  /*4fa0*/  BSSY B2, `(.L_x_500) ;  /* 0x000002b000027945 */ /* 0x000fe60003800000 */
[----:B------:R-:W-:-:S06]  /*4fb0*/  IMAD.WIDE R52, R11, 0x2, R52 ;  /* 0x000000020b347825 */ /* 0x000fcc00078e0234 */
[----:B0-----:R-:W-:Y:S05]  /*4fc0*/  @P3 BRA `(.L_x_501) ;  /* 0x0000000000a03947 */ /* 0x001fea0003800000 */
[----:B------:R-:W-:Y:S01]  /*4fd0*/  SHF.R.U64 R11, R48, 0x10, R49 ;  /* 0x00000010300b7819 */ /* 0x000fe20000001231 */
        /* <DEDUP_REMOVED lines=39> */
.L_x_501:
[----:B------:R-:W-:Y:S05]  /*5250*/  BSYNC B2 ;  /* 0x0000000000027941 */ /* 0x000fea0003800000 */
.L_x_500:
[----:B----4-:R0:W-:Y:S02]  /*5260*/  ST.E.128 desc[UR56][R52.64], R12 ;  /* 0x0000000c34007985 */ /* 0x0101e4000c101d38 */
.L_x_499:
[----:B------:R-:W-:Y:S05]  /*5270*/  BSYNC B1 ;  /* 0x0000000000017941 */ /* 0x000fea0003800000 */
.L_x_498:
        /* <DEDUP_REMOVED lines=51> */
.L_x_505:
[----:B------:R-:W-:Y:S05]  /*55b0*/  BSYNC B2 ;  /* 0x0000000000027941 */ /* 0x000fea0003800000 */
.L_x_504:
[----:B----4-:R0:W-:Y:S02]  /*55c0*/  ST.E.128 desc[UR56][R48.64], R12 ;  /* 0x0000000c30007985 */ /* 0x0101e4000c101d38 */
.L_x_503:
[----:B------:R-:W-:Y:S05]  /*55d0*/  BSYNC B1 ;  /* 0x0000000000017941 */ /* 0x000fea0003800000 */
.L_x_502:
        /* <DEDUP_REMOVED lines=17> */
[----:B------:R-:W-:Y:S02]  /*56f0*/  HADD2.F32 R11, -RZ, R13.H1_H1 ;  /* 0x3000000dff0b7230 */ /* 0x000fe40000004100 */
[----:B------:R-:W-:-:S02]  /*5700*/  HADD2.F32 R43, -RZ, R43.H0_H0 ;  /* 0x2000002bff2b7230 */ /* 0x000fc40000004100 */
[----:B------:R-:W-:Y:S02]  /*5710*/  HADD2.F32 R13, -RZ, R13.H0_H0 ;  /* 0x2000000dff0d7230 */ /* 0x000fe40000004100 */
[-C--:B------:R-:W-:Y:S01]  /*5720*/  FMUL.FTZ R48, R11, R46.reuse ;  /* 0x0000002e0b307220 */ /* 0x080fe20000410000 */
[----:B------:R-:W-:Y:S02]  /*5730*/  HADD2.F32 R41, -RZ, R41.H0_H0 ;  /* 0x20000029ff297230 */ /* 0x000fe40000004100 */
[-C--:B------:R-:W-:Y:S01]  /*5740*/  FMUL.FTZ R47, R15, R43.reuse ;  /* 0x0000002b0f2f7220 */ /* 0x080fe20000410000 */
[C---:B------:R-:W-:Y:S01]  /*5750*/  FMUL.FTZ R50, R40.reuse, R43 ;  /* 0x0000002b28327220 */ /* 0x040fe20000410000 */
[C---:B------:R-:W-:Y:S01]  /*5760*/  FMUL.FTZ R46, R13.reuse, R46 ;  /* 0x0000002e0d2e7220 */ /* 0x040fe20000410000 */
[----:B------:R-:W-:Y:S01]  /*5770*/  FFMA.FTZ R48, R13, R42, -R48 ;  /* 0x0000002a0d307223 */ /* 0x000fe20000010830 */
[----:B------:R-:W-:Y:S01]  /*5780*/  FFMA.FTZ R49, R40, R41, R47 ;  /* 0x0000002928317223 */ /* 0x000fe2000001002f */
[----:B------:R-:W-:-:S02]  /*5790*/  HADD2.F32 R40, -RZ, R139.H0_H0 ;  /* 0x2000008bff287230 */ /* 0x000fc40000004100 */
[----:B------:R-:W-:Y:S01]  /*57a0*/  FFMA.FTZ R43, R11, R42, R46 ;  /* 0x0000002a0b2b7223 */ /* 0x000fe2000001002e */
[----:B------:R-:W-:Y:S02]  /*57b0*/  HADD2.F32 R11, -RZ, R12.H1_H1 ;  /* 0x3000000cff0b7230 */ /* 0x000fe40000004100 */
[----:B------:R-:W-:Y:S01]  /*57c0*/  FFMA.FTZ R50, R15, R41, -R50 ;  /* 0x000000290f327223 */ /* 0x000fe20000010832 */
[----:B------:R-:W-:Y:S02]  /*57d0*/  HADD2.F32 R13, -RZ, R14.H1_H1 ;  /* 0x3000000eff0d7230 */ /* 0x000fe40000004100 */
[----:B------:R-:W-:Y:S02]  /*57e0*/  HADD2.F32 R139, -RZ, R139.H1_H1 ;  /* 0x3000008bff8b7230 */ /* 0x000fe40000004100 */
[----:B------:R-:W-:Y:S01]  /*57f0*/  FMUL.FTZ R41, R11, R40 ;  /* 0x000000280b297220 */ /* 0x000fe20000410000 */
[----:B------:R-:W-:Y:S02]  /*5800*/  HADD2.F32 R12, -RZ, R12.H0_H0 ;  /* 0x2000000cff0c7230 */ /* 0x000fe40000004100 */
[----:B------:R-:W-:-:S02]  /*5810*/  HADD2.F32 R14, -RZ, R14.H0_H0 ;  /* 0x2000000eff0e7230 */ /* 0x000fc40000004100 */
[-C--:B------:R-:W-:Y:S01]  /*5820*/  FMUL.FTZ R47, R13, R139.reuse ;  /* 0x0000008b0d2f7220 */ /* 0x080fe20000410000 */
        /* <DEDUP_REMOVED lines=12> */
.L_x_509:
[----:B------:R-:W-:Y:S05]  /*58f0*/  BSYNC B2 ;  /* 0x0000000000027941 */ /* 0x000fea0003800000 */
.L_x_508:
[----:B----4-:R0:W-:Y:S02]  /*5900*/  ST.E.128 desc[UR56][R44.64], R12 ;  /* 0x0000000c2c007985 */ /* 0x0101e4000c101d38 */
.L_x_507:
[----:B------:R-:W-:Y:S05]  /*5910*/  BSYNC B1 ;  /* 0x0000000000017941 */ /* 0x000fea0003800000 */
.L_x_506:
        /* <DEDUP_REMOVED lines=49> */
.L_x_513:
[----:B------:R-:W-:Y:S05]  /*5c30*/  BSYNC B2 ;  /* 0x0000000000027941 */ /* 0x000fea0003800000 */
.L_x_512:
[----:B----4-:R0:W-:Y:S02]  /*5c40*/  ST.E.128 desc[UR56][R40.64], R12 ;  /* 0x0000000c28007985 */ /* 0x0101e4000c101d38 */
.L_x_511:
[----:B------:R-:W-:Y:S05]  /*5c50*/  BSYNC B1 ;  /* 0x0000000000017941 */ /* 0x000fea0003800000 */
.L_x_510:
[----:B------:R-:W-:-:S13]  /*5c60*/  ISETP.NE.AND P3, PT, R20, RZ, PT ;  /* 0x000000ff1400720c */ /* 0x000fda0003f65270 */
        /* <DEDUP_REMOVED lines=47> */
.L_x_515:
[----:B------:R-:W-:Y:S05]  /*5f60*/  BSYNC B1 ;  /* 0x0000000000017941 */ /* 0x000fea0003800000 */
.L_x_514:
[----:B----4-:R0:W-:Y:S01]  /*5f70*/  ST.E.128 desc[UR56][R36.64], R12 ;  /* 0x0000000c24007985 */ /* 0x0101e2000c101d38 */
[----:B------:R-:W-:Y:S05]  /*5f80*/  BRA `(.L_x_493) ;  /* 0x00000040001c7947 */ /* 0x000fea0003800000 */
.L_x_459:
        /* <DEDUP_REMOVED lines=19> */
[----:B------:R-:W-:Y:S02]  /*60c0*/  CS2R R40, SRZ ;  /* 0x0000000000287805 */ /* 0x000fe4000001ff00 */
[----:B------:R-:W-:Y:S02]  /*60d0*/  IADD3.X R33, R11, R102, RZ, P2, !PT ;  /* 0x000000660b217210 */ /* 0x000fe400017fe4ff */
[----:B------:R-:W-:Y:S02]  /*60e0*/  CS2R R54, SRZ ;  /* 0x0000000000367805 */ /* 0x000fe4000001ff00 */
[----:B------:R-:W-:-:S02]  /*60f0*/  LEA R56, P2, R32, UR4, 0x1 ;  /* 0x0000000420387c11 */ /* 0x000fc4000f8408ff */
[----:B------:R-:W-:Y:S02]  /*6100*/  CS2R R52, SRZ ;  /* 0x0000000000347805 */ /* 0x000fe4000001ff00 */
        /* <DEDUP_REMOVED lines=8> */
[----:B------:R-:W-:Y:S02]  /*6190*/  CS2R R36, SRZ ;  /* 0x0000000000247805 */ /* 0x000fe4000001ff00 */
[----:B------:R-:W-:Y:S02]  /*61a0*/  CS2R R50, SRZ ;  /* 0x0000000000327805 */ /* 0x000fe4000001ff00 */
[----:B------:R-:W-:-:S05]  /*61b0*/  CS2R R48, SRZ ;  /* 0x0000000000307805 */ /* 0x000fca000001ff00 */
[----:B------:R0:W5:Y:S04]  /*61c0*/  @!P2 LDG.E.128 R40, desc[UR56][R56.64] ;  /* 0x000000383828a981 */ /* 0x000168000c1e1d00 */
[----:B------:R0:W5:Y:S01]  /*61d0*/  @!P2 LDG.E.128 R52, desc[UR56][R60.64] ;  /* 0x000000383c34a981 */ /* 0x000162000c1e1d00 */
[----:B------:R-:W-:Y:S02]  /*61e0*/  ISETP.GE.AND P2, PT, R193, R121, PT ;  /* 0x00000079c100720c */ /* 0x000fe40003f46270 */
[----:B------:R-:W-:Y:S02]  /*61f0*/  CS2R R34, SRZ ;  /* 0x0000000000227805 */ /* 0x000fe4000001ff00 */
[----:B------:R-:W-:Y:S02]  /*6200*/  CS2R R32, SRZ ;  /* 0x0000000000207805 */ /* 0x000fe4000001ff00 */
[----:B------:R-:W-:-:S02]  /*6210*/  CS2R R46, SRZ ;  /* 0x00000000002e7805 */ /* 0x000fc4000001ff00 */
[----:B------:R-:W-:-:S05]  /*6220*/  CS2R R44, SRZ ;  /* 0x00000000002c7805 */ /* 0x000fca000001ff00 */
[----:B------:R0:W5:Y:S04]  /*6230*/  @!P2 LDG.E.128 R36, desc[UR56][R56.64+0x40] ;  /* 0x000040383824a981 */ /* 0x000168000c1e1d00 */
[----:B------:R0:W5:Y:S01]  /*6240*/  @!P2 LDG.E.128 R48, desc[UR56][R60.64+0x40] ;  /* 0x000040383c30a981 */ /* 0x000162000c1e1d00 */
[----:B------:R-:W-:-:S13]  /*6250*/  ISETP.GE.AND P2, PT, R192, R121, PT ;  /* 0x00000079c000720c */ /* 0x000fda0003f46270 */
[----:B------:R0:W5:Y:S04]  /*6260*/  @!P2 LDG.E.128 R32, desc[UR56][R56.64+0x80] ;  /* 0x000080383820a981 */ /* 0x000168000c1e1d00 */
[----:B------:R0:W5:Y:S02]  /*6270*/  @!P2 LDG.E.128 R44, desc[UR56][R60.64+0x80] ;  /* 0x000080383c2ca981 */ /* 0x000164000c1e1d00 */
.L_x_517:
[----:B------:R-:W-:Y:S05]  /*6280*/  BSYNC B1 ;  /* 0x0000000000017941 */ /* 0x000fea0003800000 */
.L_x_516:
[----:B0-----:R-:W-:Y:S01]  /*6290*/  VIADD R56, R201, 0x40 ;  /* 0x00000040c9387836 */ /* 0x001fe20000000000 */
[----:B------:R-:W-:Y:S01]  /*62a0*/  BSSY B1, `(.L_x_518) ;  /* 0x000002f000017945 */ /* 0x000fe20003800000 */
[----:B------:R-:W-:Y:S02]  /*62b0*/  CS2R R62, SRZ ;  /* 0x00000000003e7805 */ /* 0x000fe4000001ff00 */
[----:B------:R-:W-:Y:S02]  /*62c0*/  CS2R R60, SRZ ;  /* 0x00000000003c7805 */ /* 0x000fe4000001ff00 */
[----:B------:R-:W-:Y:S02]  /*62d0*/  CS2R R66, SRZ ;  /* 0x0000000000427805 */ /* 0x000fe4000001ff00 */
[----:B------:R-:W-:Y:S02]  /*62e0*/  ISETP.GE.AND P4, PT, R56, R86, PT ;  /* 0x000000563800720c */ /* 0x000fe40003f86270 */
[----:B------:R-:W-:-:S02]  /*62f0*/  CS2R R56, SRZ ;  /* 0x0000000000387805 */ /* 0x000fc4000001ff00 */
[----:B------:R-:W-:Y:S02]  /*6300*/  CS2R R64, SRZ ;  /* 0x0000000000407805 */ /* 0x000fe4000001ff00 */
[----:B------:R-:W-:Y:S02]  /*6310*/  CS2R R70, SRZ ;  /* 0x0000000000467805 */ /* 0x000fe4000001ff00 */
[----:B------:R-:W-:Y:S02]  /*6320*/  CS2R R68, SRZ ;  /* 0x0000000000447805 */ /* 0x000fe4000001ff00 */
[----:B------:R-:W-:Y:S02]  /*6330*/  CS2R R74, SRZ ;  /* 0x00000000004a7805 */ /* 0x000fe4000001ff00 */
[----:B------:R-:W-:Y:S02]  /*6340*/  CS2R R72, SRZ ;  /* 0x0000000000487805 */ /* 0x000fe4000001ff00 */
[----:B------:R-:W-:-:S02]  /*6350*/  CS2R R78, SRZ ;  /* 0x00000000004e7805 */ /* 0x000fc4000001ff00 */
[----:B-----5:R-:W-:Y:S01]  /*6360*/  MOV R81, R34 ;  /* 0x0000002200517202 */ /* 0x020fe20000000f00 */
[----:B------:R-:W-:Y:S01]  /*6370*/  IMAD.MOV.U32 R82, RZ, RZ, R35 ;  /* 0x000000ffff527224 */ /* 0x000fe200078e0023 */
[----:B------:R-:W-:Y:S01]  /*6380*/  CS2R R76, SRZ ;  /* 0x00000000004c7805 */ /* 0x000fe2000001ff00 */
[----:B------:R-:W-:Y:S06]  /*6390*/  @P4 BRA `(.L_x_519) ;  /* 0x00000000007c4947 */ /* 0x000fec0003800000 */
[----:B------:R-:W-:Y:S01]  /*63a0*/  IADD3 R14, P2, P5, R98, R14, R106 ;  /* 0x0000000e620e7210 */ /* 0x000fe20007d5e06a */
[----:B------:R-:W-:Y:S01]  /*63b0*/  ULDC.64 UR4, c[0x0][0x3e8] ;  /* 0x0000fa0000047ab9 */ /* 0x000fe20000000a00 */
[----:B------:R-:W-:Y:S02]  /*63c0*/  CS2R R66, SRZ ;  /* 0x0000000000427805 */ /* 0x000fe4000001ff00 */
[----:B------:R-:W-:Y:S02]  /*63d0*/  CS2R R64, SRZ ;  /* 0x0000000000407805 */ /* 0x000fe4000001ff00 */
[----:B------:R-:W-:Y:S02]  /*63e0*/  IADD3.X R13, R102, R11, R105, P2, P5 ;  /* 0x0000000b660d7210 */ /* 0x000fe400017ea469 */
[----:B------:R-:W-:Y:S02]  /*63f0*/  CS2R R78, SRZ ;  /* 0x00000000004e7805 */ /* 0x000fe4000001ff00 */
[----:B------:R-:W-:-:S02]  /*6400*/  IADD3 R11, P2, P5, R92, R12, R108 ;  /* 0x0000000c5c0b7210 */ /* 0x000fc40007d5e06c */
[----:B------:R-:W-:Y:S02]  /*6410*/  CS2R R76, SRZ ;  /* 0x00000000004c7805 */ /* 0x000fe4000001ff00 */
        /* <DEDUP_REMOVED lines=23> */
.L_x_519:
[----:B------:R-:W-:Y:S05]  /*6590*/  BSYNC B1 ;  /* 0x0000000000017941 */ /* 0x000fea0003800000 */
.L_x_518:
[----:B------:R-:W-:Y:S01]  /*65a0*/  IMAD.MOV.U32 R11, RZ, RZ, R32 ;  /* 0x000000ffff0b7224 */ /* 0x000fe200078e0020 */
[----:B0-----:R-:W-:Y:S01]  /*65b0*/  MOV R12, R33 ;  /* 0x00000021000c7202 */ /* 0x001fe20000000f00 */
[----:B------:R-:W-:Y:S01]  /*65c0*/  IMAD.MOV.U32 R14, RZ, RZ, R37 ;  /* 0x000000ffff0e7224 */ /* 0x000fe200078e0025 */
[----:B------:R-:W-:Y:S01]  /*65d0*/  MOV R13, R36 ;  /* 0x00000024000d7202 */ /* 0x000fe20000000f00 */
[----:B------:R-:W-:Y:S01]  /*65e0*/  UISETP.NE.AND UP0, UPT, UR59, 0x3, UPT ;  /* 0x000000033b00788c */ /* 0x000fe2000bf05270 */
[----:B------:R-:W-:Y:S01]  /*65f0*/  PRMT R161, R11, 0x5410, R12 ;  /* 0x000054100ba17816 */ /* 0x000fe2000000000c */
[----:B------:R-:W-:Y:S01]  /*6600*/  IMAD.MOV.U32 R11, RZ, RZ, R38 ;  /* 0x000000ffff0b7224 */ /* 0x000fe200078e0026 */
        /* <DEDUP_REMOVED lines=13> */
[----:B------:R-:W-:Y:S02]  /*66e0*/  PRMT R154, R14, 0x7610, R154 ;  /* 0x000076100e9a7816 */ /* 0x000fe4000000009a */
[----:B------:R-:W-:Y:S02]  /*66f0*/  MOV R11, R46 ;  /* 0x0000002e000b7202 */ /* 0x000fe40000000f00 */
[----:B------:R-:W-:Y:S02]  /*6700*/  MOV R14, R45 ;  /* 0x0000002d000e7202 */ /* 0x000fe40000000f00 */
[----:B------:R-:W-:Y:S01]  /*6710*/  PRMT R162, R11, 0x5410, R12 ;  /* 0x000054100ba27816 */ /* 0x000fe2000000000c */
[----:B------:R-:W-:Y:S01]  /*6720*/  IMAD.MOV.U32 R11, RZ, RZ, R50 ;  /* 0x000000ffff0b7224 */ /* 0x000fe200078e0032 */
[----:B------:R-:W-:Y:S01]  /*6730*/  PRMT R163, R13, 0x5410, R14 ;  /* 0x000054100da37816 */ /* 0x000fe2000000000e */
[----:B------:R-:W-:Y:S01]  /*6740*/  IMAD.MOV.U32 R12, RZ, RZ, R51 ;  /* 0x000000ffff0c7224 */ /* 0x000fe200078e0033 */
[----:B------:R-:W-:Y:S01]  /*6750*/  MOV R13, R48 ;  /* 0x00000030000d7202 */ /* 0x000fe20000000f00 */
[----:B------:R-:W-:Y:S01]  /*6760*/  IMAD.MOV.U32 R14, RZ, RZ, R49 ;  /* 0x000000ffff0e7224 */ /* 0x000fe200078e0031 */
[----:B------:R-:W-:Y:S01]  /*6770*/  PRMT R164, R164, 0x5410, R11 ;  /* 0x00005410a4a47816 */ /* 0x000fe2000000000b */
[----:B------:R-:W-:Y:S01]  /*6780*/  IMAD.MOV.U32 R11, RZ, RZ, R54 ;  /* 0x000000ffff0b7224 */ /* 0x000fe200078e0036 */
[----:B------:R-:W-:Y:S01]  /*6790*/  PRMT R165, R165, 0x5410, R13 ;  /* 0x00005410a5a57816 */ /* 0x000fe2000000000d */
[----:B------:R-:W-:Y:S01]  /*67a0*/  IMAD.MOV.U32 R13, RZ, RZ, R52 ;  /* 0x000000ffff0d7224 */ /* 0x000fe200078e0034 */
[----:B------:R-:W-:-:S02]  /*67b0*/  PRMT R168, R168, 0x5410, R12 ;  /* 0x00005410a8a87816 */ /* 0x000fc4000000000c */
[----:B------:R-:W-:Y:S01]  /*67c0*/  PRMT R169, R14, 0x7610, R169 ;  /* 0x000076100ea97816 */ /* 0x000fe200000000a9 */
[----:B------:R-:W-:Y:S01]  /*67d0*/  IMAD.MOV.U32 R14, RZ, RZ, R53 ;  /* 0x000000ffff0e7224 */ /* 0x000fe200078e0035 */
[----:B------:R-:W-:Y:S02]  /*67e0*/  MOV R12, R55 ;  /* 0x00000037000c7202 */ /* 0x000fe40000000f00 */
[----:B------:R-:W-:Y:S02]  /*67f0*/  PRMT R169, R169, 0x5410, R11 ;  /* 0x00005410a9a97816 */ /* 0x000fe4000000000b */
[----:B------:R-:W-:Y:S01]  /*6800*/  PRMT R170, R12, 0x5410, R13 ;  /* 0x000054100caa7816 */ /* 0x000fe2000000000d */
[----:B-----5:R-:W-:Y:S01]  /*6810*/  IMAD.MOV.U32 R12, RZ, RZ, R59 ;  /* 0x000000ffff0c7224 */ /* 0x020fe200078e003b */
        /* <DEDUP_REMOVED lines=33> */
[----:B------:R-:W-:Y:S01]  /*6a30*/  MOV R13, R79 ;  /* 0x0000004f000d7202 */ /* 0x000fe20000000f00 */
[----:B------:R-:W-:-:S03]  /*6a40*/  IMAD.MOV.U32 R11, RZ, RZ, R77 ;  /* 0x000000ffff0b7224 */ /* 0x000fc600078e004d */
[----:B------:R-:W-:Y:S02]  /*6a50*/  PRMT R158, R14, 0x5410, R13 ;  /* 0x000054100e9e7816 */ /* 0x000fe4000000000d */
[----:B------:R-:W-:Y:S01]  /*6a60*/  PRMT R159, R12, 0x5410, R11 ;  /* 0x000054100c9f7816 */ /* 0x000fe2000000000b */
[----:B------:R-:W-:Y:S06]  /*6a70*/  @!P2 BRA `(.L_x_520) ;  /* 0x000000000004a947 */ /* 0x000fec0003800000 */
[----:B------:R-:W-:Y:S01]  /*6a80*/  BPT.TRAP 0x1 ;  /* 0x000000040000795c */ /* 0x000fe20000300000 */
.L_x_520:
[----:B------:R-:W-:Y:S01]  /*6a90*/  LEA R87, R18, R2, 0x3 ;  /* 0x0000000212577211 */ /* 0x000fe200078e18ff */
[----:B------:R-:W0:Y:S01]  /*6aa0*/  LDC R131, c[0x0][0x2f4] ;  /* 0x0000bd00ff837b82 */ /* 0x000e220000000800 */
[----:B------:R-:W-:Y:S01]  /*6ab0*/  SHF.L.U32 R88, R202, 0x1f, RZ ;  /* 0x0000001fca587819 */ /* 0x000fe200000006ff */
[----:B------:R-:W-:Y:S03]  /*6ac0*/  BSSY B1, `(.L_x_521) ;  /* 0x0000003000017945 */ /* 0x000fe60003800000 */
[----:B------:R-:W1:Y:S02]  /*6ad0*/  SYNCS.PHASECHK.TRANS64.TRYWAIT P5, [R87+URZ+0x30890], R88 ;  /* 0x03089058570075a7 */ /* 0x000e6400080a017f */
[----:B-1----:R-:W-:Y:S05]  /*6ae0*/  @!P5 BRA `(.L_x_522) ;  /* 0x0000019c0030d947 */ /* 0x002fea0003800000 */
.L_x_797:
[----:B------:R-:W-:Y:S05]  /*6af0*/  BSYNC B1 ;  /* 0x0000000000017941 */ /* 0x000fea0003800000 */
.L_x_521:
[----:B------:R-:W-:Y:S01]  /*6b00*/  UMOV UR4, 0xffffffff ;  /* 0xffffffff00047882 */ /* 0x000fe20000000000 */
[----:B0-----:R-:W-:Y:S02]  /*6b10*/  IMAD.IADD R135, R131, 0x1, -R122 ;  /* 0x0000000183877824 */ /* 0x001fe400078e0a7a */
[----:B------:R-:W-:Y:S05]  /*6b20*/  BRA.DIV UR4, `(.L_x_523) ;  /* 0x0000019e04347947 */ /* 0x000fea000b800000 */
[----:B------:R0:W2:Y:S04]  /*6b30*/  SHFL.IDX PT, R119, R117, RZ, 0x1c1f ;  /* 0x001c1fff75777589 */ /* 0x0000a800000e0000 */
[----:B------:R0:W3:Y:S02]  /*6b40*/  SHFL.IDX PT, R11, R120, RZ, 0x1c1f ;  /* 0x001c1fff780b7589 */ /* 0x0000e400000e0000 */
.L_x_801:
[----:B------:R-:W-:Y:S04]  /*6b50*/  BSSY B1, `(.L_x_524) ;  /* 0x0000168000017945 */ /* 0x000fe80003800000 */
[----:B------:R-:W-:Y:S05]  /*6b60*/  @P3 BRA `(.L_x_525) ;  /* 0x0000001400983947 */ /* 0x000fea0003800000 */
[----:B------:R-:W-:Y:S01]  /*6b70*/  ISETP.NE.AND P3, PT, R6, RZ, PT ;  /* 0x000000ff0600720c */ /* 0x000fe20003f65270 */
[----:B------:R-:W-:Y:S01]  /*6b80*/  BSSY B2, `(.L_x_526) ;  /* 0x0000078000027945 */ /* 0x000fe20003800000 */
[----:B---3--:R-:W-:-:S11]  /*6b90*/  IMAD.MOV.U32 R118, RZ, RZ, R11 ;  /* 0x000000ffff767224 */ /* 0x008fd600078e000b */
[----:B------:R-:W-:Y:S05]  /*6ba0*/  @!P3 BRA `(.L_x_527) ;  /* 0x0000000400d4b947 */ /* 0x000fea0003800000 */
[----:B------:R-:W-:Y:S01]  /*6bb0*/  SEL R12, R122, R135, !P0 ;  /* 0x000000877a0c7207 */ /* 0x000fe20004000000 */
[----:B------:R-:W-:Y:S01]  /*6bc0*/  BSSY B3, `(.L_x_528) ;  /* 0x000006d000037945 */ /* 0x000fe20003800000 */
[----:B------:R-:W-:Y:S02]  /*6bd0*/  ISETP.GE.AND P3, PT, R16, R121, PT ;  /* 0x000000791000720c */ /* 0x000fe40003f66270 */
[----:B------:R-:W-:-:S04]  /*6be0*/  SHF.R.S32.HI R13, RZ, 0x1f, R12 ;  /* 0x0000001fff0d7819 */ /* 0x000fc8000001140c */
[----:B------:R-:W-:-:S04]  /*6bf0*/  LEA.HI R13, R13, R12, RZ, 0x4 ;  /* 0x0000000c0d0d7211 */ /* 0x000fc800078f20ff */
[----:B------:R-:W-:-:S04]  /*6c00*/  LEA.HI.SX32 R150, R13, R115, 0x1c ;  /* 0x000000730d967211 */ /* 0x000fc800078fe2ff */
[----:B------:R-:W-:-:S04]  /*6c10*/  SHF.R.S32.HI R13, RZ, 0x1f, R150 ;  /* 0x0000001fff0d7819 */ /* 0x000fc80000011496 */
[----:B------:R-:W-:Y:S02]  /*6c20*/  LEA.HI R13, R13, R150, RZ, 0x3 ;  /* 0x000000960d0d7211 */ /* 0x000fe400078f18ff */
[----:B------:R-:W-:Y:S02]  /*6c30*/  SHF.L.U32 R150, R150, 0x3, RZ ;  /* 0x0000000396967819 */ /* 0x000fe400000006ff */
[----:B------:R-:W-:Y:S02]  /*6c40*/  SHF.R.S32.HI R13, RZ, 0x3, R13 ;  /* 0x00000003ff0d7819 */ /* 0x000fe4000001140d */
[----:B------:R-:W-:-:S03]  /*6c50*/  LOP3.LUT R12, R216, 0x38, R150, 0xf8, !PT ;  /* 0x00000038d80c7812 */ /* 0x000fc600078ef896 */
[----:B------:R-:W-:Y:S01]  /*6c60*/  IMAD R13, R13, 0x1800, R218 ;  /* 0x000018000d0d7824 */ /* 0x000fe200078e02da */
[----:B------:R-:W-:-:S05]  /*6c70*/  LOP3.LUT R12, R12, R217, RZ, 0x3c, !PT ;  /* 0x000000d90c0c7212 */ /* 0x000fca00078e3cff */
[----:B------:R-:W-:-:S04]  /*6c80*/  IMAD.IADD R12, R13, 0x1, R12 ;  /* 0x000000010d0c7824 */ /* 0x000fc800078e020c */
[C---:B------:R-:W-:Y:S02]  /*6c90*/  IMAD R80, R18.reuse, 0x4800, R12 ;  /* 0x0000480012507824 */ /* 0x040fe400078e020c */
[----:B------:R-:W-:-:S03]  /*6ca0*/  IMAD R12, R18, 0x4800, R136 ;  /* 0x00004800120c7824 */ /* 0x000fc600078e0288 */
[----:B------:R-:W-:Y:S01]  /*6cb0*/  LEA R80, R80, R2, 0x1 ;  /* 0x0000000250507211 */ /* 0x000fe200078e08ff */
[----:B------:R-:W-:-:S05]  /*6cc0*/  IMAD R12, R12, 0x2, R2 ;  /* 0x000000020c0c7824 */ /* 0x000fca00078e0202 */
[----:B------:R-:W3:Y:S04]  /*6cd0*/  LDS.128 R80, [R80+0x1e400] ;  /* 0x01e4000050507984 */ /* 0x000ee80000000c00 */
[----:B------:R-:W4:Y:S01]  /*6ce0*/  LDS.128 R12, [R12+0x1e400] ;  /* 0x01e400000c0c7984 */ /* 0x000f220000000c00 */
[----:B------:R-:W-:Y:S05]  /*6cf0*/  @P3 BRA `(.L_x_529) ;  /* 0x0000000400643947 */ /* 0x000fea0003800000 */
[----:B---3--:R-:W-:Y:S01]  /*6d00*/  IMAD.MOV.U32 R152, RZ, RZ, R81 ;  /* 0x000000ffff987224 */ /* 0x008fe200078e0051 */
[----:B------:R-:W-:Y:S01]  /*6d10*/  SHF.R.U64 R40, R40, 0x10, R41 ;  /* 0x0000001028287819 */ /* 0x000fe20000001229 */
[----:B----4-:R-:W-:Y:S01]  /*6d20*/  IMAD.MOV.U32 R151, RZ, RZ, R13 ;  /* 0x000000ffff977224 */ /* 0x010fe200078e000d */
[----:B------:R-:W-:Y:S01]  /*6d30*/  SHF.R.U32.HI R41, RZ, 0x10, R41 ;  /* 0x00000010ff297819 */ /* 0x000fe20000011629 */
[----:B------:R-:W-:Y:S01]  /*6d40*/  HADD2.F32 R153, -RZ, R153.H0_H0 ;  /* 0x20000099ff997230 */ /* 0x000fe20000004100 */
[----:B------:R-:W-:Y:S01]  /*6d50*/  SHF.R.U64 R42, R42, 0x10, R43 ;  /* 0x000000102a2a7819 */ /* 0x000fe2000000122b */
[----:B------:R-:W-:Y:S02]  /*6d60*/  HADD2.F32 R13, -RZ, R152.H0_H0 ;  /* 0x20000098ff0d7230 */ /* 0x000fe40000004100 */
[----:B------:R-:W-:Y:S02]  /*6d70*/  HADD2.F32 R155, -RZ, R151.H0_H0 ;  /* 0x20000097ff9b7230 */ /* 0x000fe40000004100 */
[----:B------:R-:W-:-:S02]  /*6d80*/  HADD2.F32 R154, -RZ, R154.H0_H0 ;  /* 0x2000009aff9a7230 */ /* 0x000fc40000004100 */
[-C--:B------:R-:W-:Y:S01]  /*6d90*/  FMUL.FTZ R81, R13, R153.reuse ;  /* 0x000000990d517220 */ /* 0x080fe20000410000 */
[----:B------:R-:W-:Y:S02]  /*6da0*/  HADD2.F32 R152, -RZ, R152.H1_H1 ;  /* 0x30000098ff987230 */ /* 0x000fe40000004100 */
[C---:B------:R-:W-:Y:S01]  /*6db0*/  FMUL.FTZ R153, R155.reuse, R153 ;  /* 0x000000999b997220 */ /* 0x040fe20000410000 */
[----:B------:R-:W-:Y:S02]  /*6dc0*/  HADD2.F32 R41, -RZ, R41.H0_H0 ;  /* 0x20000029ff297230 */ /* 0x000fe40000004100 */
[-C--:B------:R-:W-:Y:S01]  /*6dd0*/  FFMA.FTZ R81, R155, R154.reuse, -R81 ;  /* 0x0000009a9b517223 */ /* 0x080fe20000010851 */
[----:B------:R-:W-:Y:S02]  /*6de0*/  HADD2.F32 R40, -RZ, R40.H0_H0 ;  /* 0x20000028ff287230 */ /* 0x000fe40000004100 */
[----:B------:R-:W-:Y:S01]  /*6df0*/  FFMA.FTZ R13, R13, R154, R153 ;  /* 0x0000009a0d0d7223 */ /* 0x000fe20000010099 */
[--C-:B------:R-:W-:Y:S01]  /*6e00*/  SHF.R.U32.HI R153, RZ, 0x10, R53.reuse ;  /* 0x00000010ff997819 */ /* 0x100fe20000011635 */
[----:B------:R-:W-:Y:S01]  /*6e10*/  HADD2.F32 R154, -RZ, R170.H0_H0 ;  /* 0x200000aaff9a7230 */ /* 0x000fe20000004100 */
[----:B------:R-:W-:Y:S01]  /*6e20*/  SHF.R.U64 R53, R52, 0x10, R53 ;  /* 0x0000001034357819 */ /* 0x000fe20000001235 */
[----:B------:R-:W-:-:S02]  /*6e30*/  HADD2.F32 R52, -RZ, R151.H1_H1 ;  /* 0x30000097ff347230 */ /* 0x000fc40000004100 */
[----:B------:R-:W-:Y:S02]  /*6e40*/  HADD2.F32 R153, -RZ, R153.H0_H0 ;  /* 0x20000099ff997230 */ /* 0x000fe40000004100 */
[----:B------:R-:W-:Y:S02]  /*6e50*/  HADD2.F32 R53, -RZ, R53.H0_H0 ;  /* 0x20000035ff357230 */ /* 0x000fe40000004100 */
[----:B------:R-:W-:Y:S02]  /*6e60*/  HADD2.F32 R42, -RZ, R42.H0_H0 ;  /* 0x2000002aff2a7230 */ /* 0x000fe40000004100 */
[-C--:B------:R-:W-:Y:S01]  /*6e70*/  FMUL.FTZ R151, R152, R153.reuse ;  /* 0x0000009998977220 */ /* 0x080fe20000410000 */
[----:B------:R-:W-:-:S03]  /*6e80*/  FMUL.FTZ R153, R52, R153 ;  /* 0x0000009934997220 */ /* 0x000fc60000410000 */
[-C--:B------:R-:W-:Y:S01]  /*6e90*/  FFMA.FTZ R52, R52, R41.reuse, -R151 ;  /* 0x0000002934347223 */ /* 0x080fe20000010897 */
[----:B------:R-:W-:Y:S02]  /*6ea0*/  HADD2.F32 R151, -RZ, R83.H0_H0 ;  /* 0x20000053ff977230 */ /* 0x000fe40000004100 */
[----:B------:R-:W-:Y:S01]  /*6eb0*/  FFMA.FTZ R41, R152, R41, R153 ;  /* 0x0000002998297223 */ /* 0x000fe20000010099 */
[----:B------:R-:W-:Y:S02]  /*6ec0*/  HADD2.F32 R152, -RZ, R167.H1_H1 ;  /* 0x300000a7ff987230 */ /* 0x000fe40000004100 */
[--C-:B------:R-:W-:Y:S02]  /*6ed0*/  HADD2.F32 R153, -RZ, R15.reuse.H0_H0 ;  /* 0x2000000fff997230 */ /* 0x100fe40000004100 */
[----:B------:R-:W-:Y:S01]  /*6ee0*/  FMUL.FTZ R155, R151, R154 ;  /* 0x0000009a979b7220 */ /* 0x000fe20000410000 */
[----:B------:R-:W-:Y:S01]  /*6ef0*/  HADD2.F32 R15, -RZ, R15.H1_H1 ;  /* 0x3000000fff0f7230 */ /* 0x000fe20000004100 */
[----:B------:R-:W-:-:S02]  /*6f00*/  F2FP.F16.F32.PACK_AB R41, R41, R13 ;  /* 0x0000000d2929723e */ /* 0x000fc400000000ff */
[C---:B------:R-:W-:Y:S01]  /*6f10*/  FFMA.FTZ R155, R153.reuse, R152, -R155 ;  /* 0x00000098999b7223 */ /* 0x040fe2000001089b */
[----:B------:R-:W-:Y:S01]  /*6f20*/  FMUL.FTZ R153, R153, R154 ;  /* 0x0000009a99997220 */ /* 0x000fe20000410000 */
[----:B------:R-:W-:Y:S01]  /*6f30*/  HADD2.F32 R154, -RZ, R170.H1_H1 ;  /* 0x300000aaff9a7230 */ /* 0x000fe20000004100 */
[----:B------:R-:W-:Y:S01]  /*6f40*/  F2FP.F16.F32.PACK_AB R52, R52, R81 ;  /* 0x000000513434723e */ /* 0x000fe200000000ff */
[----:B------:R-:W-:Y:S02]  /*6f50*/  IMAD.MOV.U32 R81, RZ, RZ, R41 ;  /* 0x000000ffff517224 */ /* 0x000fe400078e0029 */
[----:B------:R-:W-:Y:S01]  /*6f60*/  FFMA.FTZ R153, R151, R152, R153 ;  /* 0x0000009897997223 */ /* 0x000fe20000010099 */
[----:B------:R-:W-:Y:S02]  /*6f70*/  SHF.R.U32.HI R151, RZ, 0x10, R43 ;  /* 0x00000010ff977819 */ /* 0x000fe4000001162b */
[--C-:B------:R-:W-:Y:S01]  /*6f80*/  SHF.R.U64 R43, R54, 0x10, R55.reuse ;  /* 0x00000010362b7819 */ /* 0x100fe20000001237 */
[----:B------:R-:W-:Y:S01]  /*6f90*/  HADD2.F32 R54, -RZ, R83.H1_H1 ;  /* 0x30000053ff367230 */ /* 0x000fe20000004100 */
[----:B------:R-:W-:Y:S01]  /*6fa0*/  SHF.R.U32.HI R55, RZ, 0x10, R55 ;  /* 0x00000010ff377819 */ /* 0x000fe20000011637 */
[----:B------:R-:W-:Y:S01]  /*6fb0*/  HADD2.F32 R151, -RZ, R151.H0_H0 ;  /* 0x20000097ff977230 */ /* 0x000fe20000004100 */
[----:B------:R-:W-:Y:S01]  /*6fc0*/  MOV R13, R52 ;  /* 0x00000034000d7202 */ /* 0x000fe20000000f00 */
[----:B------:R-:W-:-:S02]  /*6fd0*/  HADD2.F32 R43, -RZ, R43.H0_H0 ;  /* 0x2000002bff2b7230 */ /* 0x000fc40000004100 */
[----:B------:R-:W-:-:S05]  /*6fe0*/  HADD2.F32 R55, -RZ, R55.H0_H0 ;  /* 0x20000037ff377230 */ /* 0x000fca0000004100 */
[----:B------:R-:W-:-:S04]  /*6ff0*/  FMUL.FTZ R83, R54, R55 ;  /* 0x0000003736537220 */ /* 0x000fc80000410000 */
[C---:B------:R-:W-:Y:S01]  /*7000*/  FFMA.FTZ R83, R15.reuse, R151, -R83 ;  /* 0x000000970f537223 */ /* 0x040fe20000010853 */
[----:B------:R-:W-:Y:S01]  /*7010*/  FMUL.FTZ R15, R15, R55 ;  /* 0x000000370f0f7220 */ /* 0x000fe20000410000 */
[----:B------:R-:W-:-:S03]  /*7020*/  HADD2.F32 R55, -RZ, R168.H0_H0 ;  /* 0x200000a8ff377230 */ /* 0x000fc60000004100 */
[----:B------:R-:W-:Y:S01]  /*7030*/  FFMA.FTZ R15, R54, R151, R15 ;  /* 0x00000097360f7223 */ /* 0x000fe2000001000f */
[----:B------:R-:W-:Y:S01]  /*7040*/  HADD2.F32 R54, -RZ, R80.H0_H0 ;  /* 0x20000050ff367230 */ /* 0x000fe20000004100 */
[----:B------:R-:W-:Y:S01]  /*7050*/  F2FP.F16.F32.PACK_AB R83, R83, R155 ;  /* 0x0000009b5353723e */ /* 0x000fe200000000ff */
[----:B------:R-:W-:Y:S02]  /*7060*/  HADD2.F32 R151, -RZ, R12.H0_H0 ;  /* 0x2000000cff977230 */ /* 0x000fe40000004100 */
[----:B------:R-:W-:Y:S02]  /*7070*/  HADD2.F32 R80, -RZ, R80.H1_H1 ;  /* 0x30000050ff507230 */ /* 0x000fe40000004100 */
[-C--:B------:R-:W-:Y:S01]  /*7080*/  FMUL.FTZ R152, R54, R154.reuse ;  /* 0x0000009a36987220 */ /* 0x080fe20000410000 */
[----:B------:R-:W-:Y:S02]  /*7090*/  HADD2.F32 R12, -RZ, R12.H1_H1 ;  /* 0x3000000cff0c7230 */ /* 0x000fe40000004100 */
[----:B------:R-:W-:Y:S01]  /*70a0*/  FMUL.FTZ R154, R151, R154 ;  /* 0x0000009a979a7220 */ /* 0x000fe20000410000 */
[----:B------:R-:W-:Y:S01]  /*70b0*/  F2FP.F16.F32.PACK_AB R153, R15, R153 ;  /* 0x000000990f99723e */ /* 0x000fe200000000ff */
[----:B------:R-:W-:Y:S01]  /*70c0*/  FFMA.FTZ R152, R151, R55, -R152 ;  /* 0x0000003797987223 */ /* 0x000fe20000010898 */
[----:B------:R-:W-:-:S02]  /*70d0*/  HADD2.F32 R151, -RZ, R169.H1_H1 ;  /* 0x300000a9ff977230 */ /* 0x000fc40000004100 */
[----:B------:R-:W-:Y:S01]  /*70e0*/  FFMA.FTZ R154, R54, R55, R154 ;  /* 0x00000037369a7223 */ /* 0x000fe2000001009a */
[-C--:B------:R-:W-:Y:S01]  /*70f0*/  FMUL.FTZ R54, R80, R53.reuse ;  /* 0x0000003550367220 */ /* 0x080fe20000410000 */
[C---:B------:R-:W-:Y:S01]  /*7100*/  FMUL.FTZ R53, R12.reuse, R53 ;  /* 0x000000350c357220 */ /* 0x040fe20000410000 */
[----:B------:R-:W-:Y:S02]  /*7110*/  HADD2.F32 R55, -RZ, R14.H0_H0 ;  /* 0x2000000eff377230 */ /* 0x000fe40000004100 */
[-C--:B------:R-:W-:Y:S01]  /*7120*/  FFMA.FTZ R12, R12, R40.reuse, -R54 ;  /* 0x000000280c0c7223 */ /* 0x080fe20000010836 */
[----:B------:R-:W-:Y:S01]  /*7130*/  FFMA.FTZ R40, R80, R40, R53 ;  /* 0x0000002850287223 */ /* 0x000fe20000010035 */
[--C-:B------:R-:W-:Y:S02]  /*7140*/  HADD2.F32 R53, -RZ, R82.reuse.H0_H0 ;  /* 0x20000052ff357230 */ /* 0x100fe40000004100 */
[----:B------:R-:W-:Y:S01]  /*7150*/  HADD2.F32 R54, -RZ, R167.H0_H0 ;  /* 0x200000a7ff367230 */ /* 0x000fe20000004100 */
[----:B------:R-:W-:Y:S01]  /*7160*/  F2FP.F16.F32.PACK_AB R12, R12, R152 ;  /* 0x000000980c0c723e */ /* 0x000fe200000000ff */
[----:B------:R-:W-:-:S02]  /*7170*/  HADD2.F32 R82, -RZ, R82.H1_H1 ;  /* 0x30000052ff527230 */ /* 0x000fc40000004100 */
[-C--:B------:R-:W-:Y:S01]  /*7180*/  FMUL.FTZ R80, R53, R151.reuse ;  /* 0x0000009735507220 */ /* 0x080fe20000410000 */
[C---:B------:R-:W-:Y:S01]  /*7190*/  FMUL.FTZ R151, R55.reuse, R151 ;  /* 0x0000009737977220 */ /* 0x040fe20000410000 */
[----:B------:R-:W-:Y:S01]  /*71a0*/  HADD2.F32 R14, -RZ, R14.H1_H1 ;  /* 0x3000000eff0e7230 */ /* 0x000fe20000004100 */
[----:B------:R-:W-:Y:S01]  /*71b0*/  F2FP.F16.F32.PACK_AB R40, R40, R154 ;  /* 0x0000009a2828723e */ /* 0x000fe200000000ff */
[-C--:B------:R-:W-:Y:S01]  /*71c0*/  FFMA.FTZ R80, R55, R54.reuse, -R80 ;  /* 0x0000003637507223 */ /* 0x080fe20000010850 */
[----:B------:R-:W-:Y:S01]  /*71d0*/  FFMA.FTZ R151, R53, R54, R151 ;  /* 0x0000003635977223 */ /* 0x000fe20000010097 */
[-C--:B------:R-:W-:Y:S01]  /*71e0*/  FMUL.FTZ R53, R82, R43.reuse ;  /* 0x0000002b52357220 */ /* 0x080fe20000410000 */
[C---:B------:R-:W-:Y:S01]  /*71f0*/  FMUL.FTZ R43, R14.reuse, R43 ;  /* 0x0000002b0e2b7220 */ /* 0x040fe20000410000 */
[----:B------:R-:W-:Y:S01]  /*7200*/  IMAD.MOV.U32 R15, RZ, RZ, R83 ;  /* 0x000000ffff0f7224 */ /* 0x000fe200078e0053 */
[----:B------:R-:W-:Y:S01]  /*7210*/  MOV R83, R153 ;  /* 0x0000009900537202 */ /* 0x000fe20000000f00 */
[-C--:B------:R-:W-:Y:S01]  /*7220*/  FFMA.FTZ R53, R14, R42.reuse, -R53 ;  /* 0x0000002a0e357223 */ /* 0x080fe20000010835 */
[----:B------:R-:W-:-:S04]  /*7230*/  FFMA.FTZ R43, R82, R42, R43 ;  /* 0x0000002a522b7223 */ /* 0x000fc8000001002b */
[----:B------:R-:W-:Y:S01]  /*7240*/  F2FP.F16.F32.PACK_AB R53, R53, R80 ;  /* 0x000000503535723e */ /* 0x000fe200000000ff */
[----:B------:R-:W-:Y:S01]  /*7250*/  IMAD.MOV.U32 R80, RZ, RZ, R40 ;  /* 0x000000ffff507224 */ /* 0x000fe200078e0028 */
[----:B------:R-:W-:Y:S02]  /*7260*/  F2FP.F16.F32.PACK_AB R43, R43, R151 ;  /* 0x000000972b2b723e */ /* 0x000fe400000000ff */
[----:B------:R-:W-:-:S03]  /*7270*/  MOV R14, R53 ;  /* 0x00000035000e7202 */ /* 0x000fc60000000f00 */
[----:B------:R-:W-:-:S07]  /*7280*/  IMAD.MOV.U32 R82, RZ, RZ, R43 ;  /* 0x000000ffff527224 */ /* 0x000fce00078e002b */
.L_x_529:
[----:B------:R-:W-:Y:S05]  /*7290*/  BSYNC B3 ;  /* 0x0000000000037941 */ /* 0x000fea0003800000 */
.L_x_528:
[----:B------:R-:W-:-:S04]  /*72a0*/  LEA R40, P3, R3, R11, 0x1 ;  /* 0x0000000b03287211 */ /* 0x000fc800078608ff */
[----:B--2---:R-:W-:Y:S02]  /*72b0*/  LEA.HI.X R41, R3, R119, R111, 0x1, P3 ;  /* 0x0000007703297211 */ /* 0x004fe400018f0c6f */
[----:B------:R-:W-:-:S03]  /*72c0*/  ISETP.GE.AND P3, PT, R150, R131, PT ;  /* 0x000000839600720c */ /* 0x000fc60003f66270 */
[----:B----4-:R2:W-:Y:S10]  /*72d0*/  ST.E.128 desc[UR56][R40.64], R12 ;  /* 0x0000000c28007985 */ /* 0x0105f4000c101d38 */
[----:B--2---:R-:W-:-:S05]  /*72e0*/  @!P3 IMAD.WIDE R12, R150, 0x2, R118 ;  /* 0x00000002960cb825 */ /* 0x004fca00078e0276 */
[----:B---3--:R3:W-:Y:S02]  /*72f0*/  @!P3 ST.E.128 desc[UR56][R12.64], R80 ;  /* 0x000000500c00b985 */ /* 0x0087e4000c101d38 */
.L_x_527:
[----:B------:R-:W-:Y:S05]  /*7300*/  BSYNC B2 ;  /* 0x0000000000027941 */ /* 0x000fea0003800000 */
.L_x_526:
[----:B------:R-:W-:Y:S01]  /*7310*/  ISETP.NE.AND P3, PT, R7, RZ, PT ;  /* 0x000000ff0700720c */ /* 0x000fe20003f65270 */
[----:B------:R-:W-:-:S12]  /*7320*/  BSSY B2, `(.L_x_530) ;  /* 0x0000078000027945 */ /* 0x000fd80003800000 */
[----:B------:R-:W-:Y:S05]  /*7330*/  @!P3 BRA `(.L_x_531) ;  /* 0x0000000400d8b947 */ /* 0x000fea0003800000 */
[----:B---3--:R-:W-:Y:S01]  /*7340*/  SEL R12, R122, R135, !P1 ;  /* 0x000000877a0c7207 */ /* 0x008fe20004800000 */
[----:B------:R-:W-:Y:S01]  /*7350*/  BSSY B3, `(.L_x_532) ;  /* 0x0000070000037945 */ /* 0x000fe20003800000 */
[C---:B------:R-:W-:Y:S02]  /*7360*/  LEA R52, P3, R4.reuse, R11, 0x1 ;  /* 0x0000000b04347211 */ /* 0x040fe400078608ff */
[----:B------:R-:W-:Y:S02]  /*7370*/  SHF.R.S32.HI R13, RZ, 0x1f, R12 ;  /* 0x0000001fff0d7819 */ /* 0x000fe4000001140c */
[----:B--2---:R-:W-:Y:S02]  /*7380*/  LEA.HI.X R53, R4, R119, R110, 0x1, P3 ;  /* 0x0000007704357211 */ /* 0x004fe400018f0c6e */
[----:B------:R-:W-:Y:S02]  /*7390*/  LEA.HI R13, R13, R12, RZ, 0x4 ;  /* 0x0000000c0d0d7211 */ /* 0x000fe400078f20ff */
[----:B------:R-:W-:-:S02]  /*73a0*/  ISETP.GE.AND P3, PT, R193, R121, PT ;  /* 0x00000079c100720c */ /* 0x000fc40003f66270 */
[----:B------:R-:W-:-:S04]  /*73b0*/  LEA.HI.SX32 R54, R13, R114, 0x1c ;  /* 0x000000720d367211 */ /* 0x000fc800078fe2ff */
[----:B------:R-:W-:-:S04]  /*73c0*/  SHF.R.S32.HI R13, RZ, 0x1f, R54 ;  /* 0x0000001fff0d7819 */ /* 0x000fc80000011436 */
[----:B------:R-:W-:Y:S01]  /*73d0*/  LEA.HI R13, R13, R54, RZ, 0x3 ;  /* 0x000000360d0d7211 */ /* 0x000fe200078f18ff */
[----:B------:R-:W-:-:S03]  /*73e0*/  IMAD.SHL.U32 R54, R54, 0x8, RZ ;  /* 0x0000000836367824 */ /* 0x000fc600078e00ff */
[----:B------:R-:W-:Y:S02]  /*73f0*/  SHF.R.S32.HI R13, RZ, 0x3, R13 ;  /* 0x00000003ff0d7819 */ /* 0x000fe4000001140d */
[----:B------:R-:W-:-:S03]  /*7400*/  LOP3.LUT R12, R216, 0x38, R54, 0xf8, !PT ;  /* 0x00000038d80c7812 */ /* 0x000fc600078ef836 */
[----:B------:R-:W-:Y:S01]  /*7410*/  IMAD R13, R13, 0x1800, R218 ;  /* 0x000018000d0d7824 */ /* 0x000fe200078e02da */
[----:B------:R-:W-:-:S05]  /*7420*/  LOP3.LUT R12, R12, R217, RZ, 0x3c, !PT ;  /* 0x000000d90c0c7212 */ /* 0x000fca00078e3cff */
[----:B------:R-:W-:Y:S02]  /*7430*/  IMAD.IADD R13, R13, 0x1, R12 ;  /* 0x000000010d0d7824 */ /* 0x000fe400078e020c */
[C---:B------:R-:W-:Y:S02]  /*7440*/  IMAD R12, R18.reuse, 0x4800, R134 ;  /* 0x00004800120c7824 */ /* 0x040fe400078e0286 */
[----:B------:R-:W-:-:S03]  /*7450*/  IMAD R40, R18, 0x4800, R13 ;  /* 0x0000480012287824 */ /* 0x000fc600078e020d */
[----:B------:R-:W-:Y:S01]  /*7460*/  LEA R12, R12, R2, 0x1 ;  /* 0x000000020c0c7211 */ /* 0x000fe200078e08ff */
[----:B------:R-:W-:-:S05]  /*7470*/  IMAD R40, R40, 0x2, R2 ;  /* 0x0000000228287824 */ /* 0x000fca00078e0202 */
[----:B------:R-:W2:Y:S04]  /*7480*/  LDS.128 R12, [R12+0x1e400] ;  /* 0x01e400000c0c7984 */ /* 0x000ea80000000c00 */
[----:B------:R-:W3:Y:S01]  /*7490*/  LDS.128 R40, [R40+0x1e400] ;  /* 0x01e4000028287984 */ /* 0x000ee20000000c00 */
[----:B------:R-:W-:Y:S05]  /*74a0*/  @P3 BRA `(.L_x_533) ;  /* 0x0000000400683947 */ /* 0x000fea0003800000 */
[----:B---3--:R-:W-:Y:S01]  /*74b0*/  IMAD.MOV.U32 R81, RZ, RZ, R41 ;  /* 0x000000ffff517224 */ /* 0x008fe200078e0029 */
[----:B--2---:R-:W-:Y:S01]  /*74c0*/  MOV R41, R13 ;  /* 0x0000000d00297202 */ /* 0x004fe20000000f00 */
[----:B------:R-:W-:Y:S01]  /*74d0*/  HADD2.F32 R82, -RZ, R169.H0_H0 ;  /* 0x200000a9ff527230 */ /* 0x000fe20000004100 */
[----:B------:R-:W-:Y:S01]  /*74e0*/  SHF.R.U64 R48, R48, 0x10, R49 ;  /* 0x0000001030307819 */ /* 0x000fe20000001231 */
[----:B------:R-:W-:Y:S01]  /*74f0*/  HADD2.F32 R13, -RZ, R166.H1_H1 ;  /* 0x300000a6ff0d7230 */ /* 0x000fe20000004100 */
[----:B------:R-:W-:Y:S01]  /*7500*/  SHF.R.U64 R36, R36, 0x10, R37 ;  /* 0x0000001024247819 */ /* 0x000fe20000001225 */
[----:B------:R-:W-:Y:S01]  /*7510*/  HADD2.F32 R55, -RZ, R81.H0_H0 ;  /* 0x20000051ff377230 */ /* 0x000fe20000004100 */
[----:B------:R-:W-:Y:S01]  /*7520*/  SHF.R.U64 R50, R50, 0x10, R51 ;  /* 0x0000001032327819 */ /* 0x000fe20000001233 */
[--C-:B------:R-:W-:Y:S01]  /*7530*/  HADD2.F32 R80, -RZ, R41.reuse.H0_H0 ;  /* 0x20000029ff507230 */ /* 0x100fe20000004100 */
[----:B------:R-:W-:Y:S01]  /*7540*/  SHF.R.U64 R38, R38, 0x10, R39 ;  /* 0x0000001026267819 */ /* 0x000fe20000001227 */
[----:B------:R-:W-:-:S02]  /*7550*/  HADD2.F32 R41, -RZ, R41.H1_H1 ;  /* 0x30000029ff297230 */ /* 0x000fc40000004100 */
[CC--:B------:R-:W-:Y:S01]  /*7560*/  FMUL.FTZ R83, R55.reuse, R82.reuse ;  /* 0x0000005237537220 */ /* 0x0c0fe20000410000 */
[----:B------:R-:W-:Y:S02]  /*7570*/  HADD2.F32 R150, -RZ, R168.H1_H1 ;  /* 0x300000a8ff967230 */ /* 0x000fe40000004100 */
[C---:B------:R-:W-:Y:S01]  /*7580*/  FMUL.FTZ R82, R80.reuse, R82 ;  /* 0x0000005250527220 */ /* 0x040fe20000410000 */
[----:B------:R-:W-:Y:S02]  /*7590*/  HADD2.F32 R152, -RZ, R165.H1_H1 ;  /* 0x300000a5ff987230 */ /* 0x000fe40000004100 */
[-C--:B------:R-:W-:Y:S01]  /*75a0*/  FFMA.FTZ R80, R80, R13.reuse, -R83 ;  /* 0x0000000d50507223 */ /* 0x080fe20000010853 */
[----:B------:R-:W-:Y:S02]  /*75b0*/  HADD2.F32 R48, -RZ, R48.H0_H0 ;  /* 0x20000030ff307230 */ /* 0x000fe40000004100 */
[----:B------:R-:W-:Y:S01]  /*75c0*/  FFMA.FTZ R55, R55, R13, R82 ;  /* 0x0000000d37377223 */ /* 0x000fe20000010052 */
[----:B------:R-:W-:Y:S01]  /*75d0*/  SHF.R.U32.HI R82, RZ, 0x10, R49 ;  /* 0x00000010ff527819 */ /* 0x000fe20000011631 */
[----:B------:R-:W-:Y:S01]  /*75e0*/  HADD2.F32 R13, -RZ, R81.H1_H1 ;  /* 0x30000051ff0d7230 */ /* 0x000fe20000004100 */
[----:B------:R-:W-:Y:S01]  /*75f0*/  SHF.R.U32.HI R81, RZ, 0x10, R37 ;  /* 0x00000010ff517819 */ /* 0x000fe20000011625 */
[----:B------:R-:W-:-:S02]  /*7600*/  HADD2.F32 R49, -RZ, R165.H0_H0 ;  /* 0x200000a5ff317230 */ /* 0x000fc40000004100 */
[----:B------:R-:W-:Y:S02]  /*7610*/  HADD2.F32 R82, -RZ, R82.H0_H0 ;  /* 0x20000052ff527230 */ /* 0x000fe40000004100 */
[----:B------:R-:W-:Y:S02]  /*7620*/  HADD2.F32 R81, -RZ, R81.H0_H0 ;  /* 0x20000051ff517230 */ /* 0x000fe40000004100 */
[----:B------:R-:W-:Y:S02]  /*7630*/  HADD2.F32 R36, -RZ, R36.H0_H0 ;  /* 0x20000024ff247230 */ /* 0x000fe40000004100 */
[-C--:B------:R-:W-:Y:S01]  /*7640*/  FMUL.FTZ R83, R13, R82.reuse ;  /* 0x000000520d537220 */ /* 0x080fe20000410000 */
[C---:B------:R-:W-:Y:S01]  /*7650*/  FMUL.FTZ R82, R41.reuse, R82 ;  /* 0x0000005229527220 */ /* 0x040fe20000410000 */
[----:B------:R-:W-:Y:S02]  /*7660*/  HADD2.F32 R37, -RZ, R14.H0_H0 ;  /* 0x2000000eff257230 */ /* 0x000fe40000004100 */
[-C--:B------:R-:W-:Y:S01]  /*7670*/  FFMA.FTZ R41, R41, R81.reuse, -R83 ;  /* 0x0000005129297223 */ /* 0x080fe20000010853 */
[----:B------:R-:W-:Y:S01]  /*7680*/  FFMA.FTZ R13, R13, R81, R82 ;  /* 0x000000510d0d7223 */ /* 0x000fe20000010052 */
[----:B------:R-:W-:-:S02]  /*7690*/  IMAD.MOV.U32 R81, RZ, RZ, R43 ;  /* 0x000000ffff517224 */ /* 0x000fc400078e002b */
[----:B------:R-:W-:Y:S01]  /*76a0*/  HADD2.F32 R43, -RZ, R15.H0_H0 ;  /* 0x2000000fff2b7230 */ /* 0x000fe20000004100 */
[----:B------:R-:W-:Y:S01]  /*76b0*/  F2FP.F16.F32.PACK_AB R41, R41, R80 ;  /* 0x000000502929723e */ /* 0x000fe200000000ff */
[----:B------:R-:W-:Y:S01]  /*76c0*/  HADD2.F32 R83, -RZ, R166.H0_H0 ;  /* 0x200000a6ff537230 */ /* 0x000fe20000004100 */
[----:B------:R-:W-:Y:S01]  /*76d0*/  F2FP.F16.F32.PACK_AB R55, R13, R55 ;  /* 0x000000370d37723e */ /* 0x000fe200000000ff */
[--C-:B------:R-:W-:Y:S01]  /*76e0*/  HADD2.F32 R82, -RZ, R81.reuse.H0_H0 ;  /* 0x20000051ff527230 */ /* 0x100fe20000004100 */
[----:B------:R-:W-:Y:S01]  /*76f0*/  MOV R13, R41 ;  /* 0x00000029000d7202 */ /* 0x000fe20000000f00 */
[----:B------:R-:W-:Y:S02]  /*7700*/  HADD2.F32 R81, -RZ, R81.H1_H1 ;  /* 0x30000051ff517230 */ /* 0x000fe40000004100 */
[----:B------:R-:W-:Y:S02]  /*7710*/  HADD2.F32 R15, -RZ, R15.H1_H1 ;  /* 0x3000000fff0f7230 */ /* 0x000fe40000004100 */
[-C--:B------:R-:W-:Y:S01]  /*7720*/  FMUL.FTZ R151, R82, R150.reuse ;  /* 0x0000009652977220 */ /* 0x080fe20000410000 */
[----:B------:R-:W-:Y:S01]  /*7730*/  FMUL.FTZ R150, R43, R150 ;  /* 0x000000962b967220 */ /* 0x000fe20000410000 */
[----:B------:R-:W-:-:S02]  /*7740*/  HADD2.F32 R50, -RZ, R50.H0_H0 ;  /* 0x20000032ff327230 */ /* 0x000fc40000004100 */
[-C--:B------:R-:W-:Y:S01]  /*7750*/  FFMA.FTZ R43, R43, R83.reuse, -R151 ;  /* 0x000000532b2b7223 */ /* 0x080fe20000010897 */
[----:B------:R-:W-:Y:S01]  /*7760*/  FFMA.FTZ R150, R82, R83, R150 ;  /* 0x0000005352967223 */ /* 0x000fe20000010096 */
[----:B------:R-:W-:Y:S01]  /*7770*/  SHF.R.U32.HI R82, RZ, 0x10, R51 ;  /* 0x00000010ff527819 */ /* 0x000fe20000011633 */
[----:B------:R-:W-:Y:S01]  /*7780*/  HADD2.F32 R14, -RZ, R14.H1_H1 ;  /* 0x3000000eff0e7230 */ /* 0x000fe20000004100 */
[----:B------:R-:W-:Y:S01]  /*7790*/  SHF.R.U32.HI R83, RZ, 0x10, R39 ;  /* 0x00000010ff537819 */ /* 0x000fe20000011627 */
[----:B------:R-:W-:Y:S02]  /*77a0*/  HADD2.F32 R38, -RZ, R38.H0_H0 ;  /* 0x20000026ff267230 */ /* 0x000fe40000004100 */
[----:B------:R-:W-:Y:S02]  /*77b0*/  HADD2.F32 R82, -RZ, R82.H0_H0 ;  /* 0x20000052ff527230 */ /* 0x000fe40000004100 */
[----:B------:R-:W-:Y:S02]  /*77c0*/  HADD2.F32 R83, -RZ, R83.H0_H0 ;  /* 0x20000053ff537230 */ /* 0x000fe40000004100 */
[----:B------:R-:W-:-:S02]  /*77d0*/  IMAD.MOV.U32 R41, RZ, RZ, R55 ;  /* 0x000000ffff297224 */ /* 0x000fc400078e0037 */
[-C--:B------:R-:W-:Y:S01]  /*77e0*/  FMUL.FTZ R151, R81, R82.reuse ;  /* 0x0000005251977220 */ /* 0x080fe20000410000 */
[----:B------:R-:W-:-:S03]  /*77f0*/  FMUL.FTZ R82, R15, R82 ;  /* 0x000000520f527220 */ /* 0x000fc60000410000 */
[-C--:B------:R-:W-:Y:S01]  /*7800*/  FFMA.FTZ R151, R15, R83.reuse, -R151 ;  /* 0x000000530f977223 */ /* 0x080fe20000010897 */
[----:B------:R-:W-:Y:S01]  /*7810*/  FFMA.FTZ R82, R81, R83, R82 ;  /* 0x0000005351527223 */ /* 0x000fe20000010052 */
[----:B------:R-:W-:Y:S02]  /*7820*/  HADD2.F32 R15, -RZ, R40.H0_H0 ;  /* 0x20000028ff0f7230 */ /* 0x000fe40000004100 */
[----:B------:R-:W-:Y:S01]  /*7830*/  HADD2.F32 R81, -RZ, R12.H0_H0 ;  /* 0x2000000cff517230 */ /* 0x000fe20000004100 */
[----:B------:R-:W-:Y:S01]  /*7840*/  F2FP.F16.F32.PACK_AB R43, R151, R43 ;  /* 0x0000002b972b723e */ /* 0x000fe200000000ff */
[----:B------:R-:W-:Y:S02]  /*7850*/  HADD2.F32 R40, -RZ, R40.H1_H1 ;  /* 0x30000028ff287230 */ /* 0x000fe40000004100 */
[-C--:B------:R-:W-:Y:S01]  /*7860*/  FMUL.FTZ R83, R15, R152.reuse ;  /* 0x000000980f537220 */ /* 0x080fe20000410000 */
[----:B------:R-:W-:Y:S02]  /*7870*/  HADD2.F32 R12, -RZ, R12.H1_H1 ;  /* 0x3000000cff0c7230 */ /* 0x000fe40000004100 */
[C---:B------:R-:W-:Y:S01]  /*7880*/  FMUL.FTZ R152, R81.reuse, R152 ;  /* 0x0000009851987220 */ /* 0x040fe20000410000 */
[----:B------:R-:W-:Y:S01]  /*7890*/  F2FP.F16.F32.PACK_AB R82, R82, R150 ;  /* 0x000000965252723e */ /* 0x000fe200000000ff */
[----:B------:R-:W-:-:S02]  /*78a0*/  FFMA.FTZ R83, R81, R49, -R83 ;  /* 0x0000003151537223 */ /* 0x000fc40000010853 */
[----:B------:R-:W-:Y:S01]  /*78b0*/  FFMA.FTZ R152, R15, R49, R152 ;  /* 0x000000310f987223 */ /* 0x000fe20000010098 */
[-C--:B------:R-:W-:Y:S01]  /*78c0*/  FMUL.FTZ R15, R40, R48.reuse ;  /* 0x00000030280f7220 */ /* 0x080fe20000410000 */
[C---:B------:R-:W-:Y:S01]  /*78d0*/  FMUL.FTZ R48, R12.reuse, R48 ;  /* 0x000000300c307220 */ /* 0x040fe20000410000 */
[----:B------:R-:W-:Y:S02]  /*78e0*/  HADD2.F32 R49, -RZ, R164.H1_H1 ;  /* 0x300000a4ff317230 */ /* 0x000fe40000004100 */
[-C--:B------:R-:W-:Y:S01]  /*78f0*/  FFMA.FTZ R15, R12, R36.reuse, -R15 ;  /* 0x000000240c0f7223 */ /* 0x080fe2000001080f */
[----:B------:R-:W-:Y:S02]  /*7900*/  HADD2.F32 R12, -RZ, R42.H0_H0 ;  /* 0x2000002aff0c7230 */ /* 0x000fe40000004100 */
[----:B------:R-:W-:Y:S01]  /*7910*/  FFMA.FTZ R48, R40, R36, R48 ;  /* 0x0000002428307223 */ /* 0x000fe20000010030 */
[----:B------:R-:W-:Y:S02]  /*7920*/  HADD2.F32 R36, -RZ, R164.H0_H0 ;  /* 0x200000a4ff247230 */ /* 0x000fe40000004100 */
[----:B------:R-:W-:-:S02]  /*7930*/  HADD2.F32 R42, -RZ, R42.H1_H1 ;  /* 0x3000002aff2a7230 */ /* 0x000fc40000004100 */
[CC--:B------:R-:W-:Y:S01]  /*7940*/  FMUL.FTZ R40, R12.reuse, R49.reuse ;  /* 0x000000310c287220 */ /* 0x0c0fe20000410000 */
[----:B------:R-:W-:Y:S01]  /*7950*/  FMUL.FTZ R49, R37, R49 ;  /* 0x0000003125317220 */ /* 0x000fe20000410000 */
[----:B------:R-:W-:Y:S02]  /*7960*/  F2FP.F16.F32.PACK_AB R15, R15, R83 ;  /* 0x000000530f0f723e */ /* 0x000fe400000000ff */
[-C--:B------:R-:W-:Y:S01]  /*7970*/  FFMA.FTZ R40, R37, R36.reuse, -R40 ;  /* 0x0000002425287223 */ /* 0x080fe20000010828 */
[----:B------:R-:W-:Y:S01]  /*7980*/  FFMA.FTZ R49, R12, R36, R49 ;  /* 0x000000240c317223 */ /* 0x000fe20000010031 */
[-C--:B------:R-:W-:Y:S01]  /*7990*/  FMUL.FTZ R12, R42, R50.reuse ;  /* 0x000000322a0c7220 */ /* 0x080fe20000410000 */
[----:B------:R-:W-:Y:S01]  /*79a0*/  FMUL.FTZ R50, R14, R50 ;  /* 0x000000320e327220 */ /* 0x000fe20000410000 */
[----:B------:R-:W-:Y:S02]  /*79b0*/  F2FP.F16.F32.PACK_AB R48, R48, R152 ;  /* 0x000000983030723e */ /* 0x000fe400000000ff */
[-C--:B------:R-:W-:Y:S01]  /*79c0*/  FFMA.FTZ R12, R14, R38.reuse, -R12 ;  /* 0x000000260e0c7223 */ /* 0x080fe2000001080c */
[----:B------:R-:W-:-:S04]  /*79d0*/  FFMA.FTZ R50, R42, R38, R50 ;  /* 0x000000262a327223 */ /* 0x000fc80000010032 */
[----:B------:R-:W-:Y:S01]  /*79e0*/  F2FP.F16.F32.PACK_AB R14, R12, R40 ;  /* 0x000000280c0e723e */ /* 0x000fe200000000ff */
[----:B------:R-:W-:Y:S01]  /*79f0*/  IMAD.MOV.U32 R12, RZ, RZ, R15 ;  /* 0x000000ffff0c7224 */ /* 0x000fe200078e000f */
[----:B------:R-:W-:Y:S01]  /*7a00*/  F2FP.F16.F32.PACK_AB R49, R50, R49 ;  /* 0x000000313231723e */ /* 0x000fe200000000ff */
[----:B------:R-:W-:Y:S01]  /*7a10*/  IMAD.MOV.U32 R40, RZ, RZ, R48 ;  /* 0x000000ffff287224 */ /* 0x000fe200078e0030 */
[----:B------:R-:W-:Y:S01]  /*7a20*/  MOV R15, R43 ;  /* 0x0000002b000f7202 */ /* 0x000fe20000000f00 */
[----:B------:R-:W-:Y:S02]  /*7a30*/  IMAD.MOV.U32 R43, RZ, RZ, R82 ;  /* 0x000000ffff2b7224 */ /* 0x000fe400078e0052 */
[----:B------:R-:W-:-:S07]  /*7a40*/  IMAD.MOV.U32 R42, RZ, RZ, R49 ;  /* 0x000000ffff2a7224 */ /* 0x000fce00078e0031 */
.L_x_533:
[----:B------:R-:W-:Y:S05]  /*7a50*/  BSYNC B3 ;  /* 0x0000000000037941 */ /* 0x000fea0003800000 */
.L_x_532:
[----:B------:R-:W-:Y:S01]  /*7a60*/  ISETP.GE.AND P3, PT, R54, R131, PT ;  /* 0x000000833600720c */ /* 0x000fe20003f66270 */
[----:B--2---:R4:W-:-:S12]  /*7a70*/  ST.E.128 desc[UR56][R52.64], R12 ;  /* 0x0000000c34007985 */ /* 0x0049d8000c101d38 */
[----:B------:R-:W-:-:S05]  /*7a80*/  @!P3 IMAD.WIDE R36, R54, 0x2, R118 ;  /* 0x000000023624b825 */ /* 0x000fca00078e0276 */
[----:B---3--:R4:W-:Y:S02]  /*7a90*/  @!P3 ST.E.128 desc[UR56][R36.64], R40 ;  /* 0x000000282400b985 */ /* 0x0089e4000c101d38 */
.L_x_531:
[----:B------:R-:W-:Y:S05]  /*7aa0*/  BSYNC B2 ;  /* 0x0000000000027941 */ /* 0x000fea0003800000 */
.L_x_530:
[----:B------:R-:W-:-:S13]  /*7ab0*/  ISETP.NE.AND P3, PT, R8, RZ, PT ;  /* 0x000000ff0800720c */ /* 0x000fda0003f65270 */
[----:B------:R-:W-:Y:S05]  /*7ac0*/  @!P3 BRA `(.L_x_525) ;  /* 0x0000000400c0b947 */ /* 0x000fea0003800000 */
[----:B---34-:R-:W3:Y:S01]  /*7ad0*/  LDL R12, [R1] ;  /* 0x00000000010c7983 */ /* 0x018ee20000100800 */
[C---:B------:R-:W-:Y:S01]  /*7ae0*/  LEA R40, P3, R5.reuse, R11, 0x1 ;  /* 0x0000000b05287211 */ /* 0x040fe200078608ff */
[----:B------:R-:W-:Y:S03]  /*7af0*/  BSSY B2, `(.L_x_534) ;  /* 0x0000069000027945 */ /* 0x000fe60003800000 */
[----:B--2---:R-:W-:Y:S02]  /*7b00*/  LEA.HI.X R41, R5, R119, R109, 0x1, P3 ;  /* 0x0000007705297211 */ /* 0x004fe400018f0c6d */
[----:B------:R-:W-:Y:S02]  /*7b10*/  ISETP.GE.AND P3, PT, R192, R121, PT ;  /* 0x00000079c000720c */ /* 0x000fe40003f66270 */
[----:B---3--:R-:W-:-:S04]  /*7b20*/  LOP3.LUT P5, RZ, R12, 0x1, RZ, 0xc0, !PT ;  /* 0x000000010cff7812 */ /* 0x008fc800078ac0ff */
[----:B------:R-:W-:-:S04]  /*7b30*/  SEL R11, R122, R135, !P5 ;  /* 0x000000877a0b7207 */ /* 0x000fc80006800000 */
        /* <DEDUP_REMOVED lines=10> */
[----:B------:R-:W-:Y:S02]  /*7be0*/  IMAD.IADD R15, R13, 0x1, R12 ;  /* 0x000000010d0f7824 */ /* 0x000fe400078e020c */
[C---:B------:R-:W-:Y:S02]  /*7bf0*/  IMAD R13, R18.reuse, 0x4800, R132 ;  /* 0x00004800120d7824 */ /* 0x040fe400078e0284 */
[----:B------:R-:W-:Y:S02]  /*7c00*/  IMAD R15, R18, 0x4800, R15 ;  /* 0x00004800120f7824 */ /* 0x000fe400078e020f */
[----:B------:R-:W-:-:S03]  /*7c10*/  IMAD R13, R13, 0x2, R2 ;  /* 0x000000020d0d7824 */ /* 0x000fc600078e0202 */
[----:B------:R-:W-:-:S03]  /*7c20*/  LEA R36, R15, R2, 0x1 ;  /* 0x000000020f247211 */ /* 0x000fc600078e08ff */
[----:B------:R-:W2:Y:S04]  /*7c30*/  LDS.128 R12, [R13+0x1e400] ;  /* 0x01e400000d0c7984 */ /* 0x000ea80000000c00 */
[----:B------:R-:W3:Y:S01]  /*7c40*/  LDS.128 R36, [R36+0x1e400] ;  /* 0x01e4000024247984 */ /* 0x000ee20000000c00 */
[----:B------:R-:W-:Y:S05]  /*7c50*/  @P3 BRA `(.L_x_535) ;  /* 0x0000000400483947 */ /* 0x000fea0003800000 */
[--C-:B------:R-:W-:Y:S01]  /*7c60*/  SHF.R.U64 R32, R32, 0x10, R33.reuse ;  /* 0x0000001020207819 */ /* 0x100fe20000001221 */
[--C-:B---3--:R-:W-:Y:S01]  /*7c70*/  HADD2.F32 R48, -RZ, R37.reuse.H0_H0 ;  /* 0x20000025ff307230 */ /* 0x108fe20000004100 */
[----:B------:R-:W-:Y:S01]  /*7c80*/  SHF.R.U32.HI R42, RZ, 0x10, R33 ;  /* 0x00000010ff2a7819 */ /* 0x000fe20000011621 */
[----:B------:R-:W-:Y:S01]  /*7c90*/  HADD2.F32 R49, -RZ, R37.H1_H1 ;  /* 0x30000025ff317230 */ /* 0x000fe20000004100 */
[----:B------:R-:W-:Y:S01]  /*7ca0*/  SHF.R.U64 R33, R44, 0x10, R45 ;  /* 0x000000102c217819 */ /* 0x000fe2000000122d */
[----:B--2---:R-:W-:Y:S01]  /*7cb0*/  HADD2.F32 R37, -RZ, R13.H0_H0 ;  /* 0x2000000dff257230 */ /* 0x004fe20000004100 */
[----:B------:R-:W-:Y:S01]  /*7cc0*/  SHF.R.U64 R43, R46, 0x10, R47 ;  /* 0x000000102e2b7819 */ /* 0x000fe2000000122f */
[----:B------:R-:W-:Y:S01]  /*7cd0*/  HADD2.F32 R50, -RZ, R42.H0_H0 ;  /* 0x2000002aff327230 */ /* 0x000fe20000004100 */
[----:B------:R-:W-:Y:S01]  /*7ce0*/  SHF.R.U32.HI R44, RZ, 0x10, R45 ;  /* 0x00000010ff2c7819 */ /* 0x000fe2000001162d */
[----:B------:R-:W-:Y:S01]  /*7cf0*/  HADD2.F32 R45, -RZ, R161.H1_H1 ;  /* 0x300000a1ff2d7230 */ /* 0x000fe20000004100 */
[----:B------:R-:W-:Y:S01]  /*7d00*/  SHF.R.U32.HI R46, RZ, 0x10, R47 ;  /* 0x00000010ff2e7819 */ /* 0x000fe2000001162f */
[----:B------:R-:W-:Y:S01]  /*7d10*/  HADD2.F32 R47, -RZ, R163.H1_H1 ;  /* 0x300000a3ff2f7230 */ /* 0x000fe20000004100 */
[--C-:B------:R-:W-:Y:S01]  /*7d20*/  SHF.R.U64 R34, R34, 0x10, R35.reuse ;  /* 0x0000001022227819 */ /* 0x100fe20000001223 */
[----:B------:R-:W-:Y:S01]  /*7d30*/  HADD2.F32 R44, -RZ, R44.H0_H0 ;  /* 0x2000002cff2c7230 */ /* 0x000fe20000004100 */
[----:B------:R-:W-:Y:S01]  /*7d40*/  SHF.R.U32.HI R35, RZ, 0x10, R35 ;  /* 0x00000010ff237819 */ /* 0x000fe20000011623 */
[----:B------:R-:W-:-:S02]  /*7d50*/  HADD2.F32 R13, -RZ, R13.H1_H1 ;  /* 0x3000000dff0d7230 */ /* 0x000fc40000004100 */
[CC--:B------:R-:W-:Y:S01]  /*7d60*/  FMUL.FTZ R42, R48.reuse, R47.reuse ;  /* 0x0000002f302a7220 */ /* 0x0c0fe20000410000 */
[----:B------:R-:W-:Y:S01]  /*7d70*/  FMUL.FTZ R51, R37, R47 ;  /* 0x0000002f25337220 */ /* 0x000fe20000410000 */
[-C--:B------:R-:W-:Y:S01]  /*7d80*/  FMUL.FTZ R47, R49, R44.reuse ;  /* 0x0000002c312f7220 */ /* 0x080fe20000410000 */
[----:B------:R-:W-:Y:S02]  /*7d90*/  HADD2.F32 R46, -RZ, R46.H0_H0 ;  /* 0x2000002eff2e7230 */ /* 0x000fe40000004100 */
[-C--:B------:R-:W-:Y:S01]  /*7da0*/  FFMA.FTZ R42, R37, R45.reuse, -R42 ;  /* 0x0000002d252a7223 */ /* 0x080fe2000001082a */
[----:B------:R-:W-:Y:S01]  /*7db0*/  FFMA.FTZ R51, R48, R45, R51 ;  /* 0x0000002d30337223 */ /* 0x000fe20000010033 */
[C---:B------:R-:W-:Y:S01]  /*7dc0*/  FMUL.FTZ R44, R13.reuse, R44 ;  /* 0x0000002c0d2c7220 */ /* 0x040fe20000410000 */
[--C-:B------:R-:W-:Y:S02]  /*7dd0*/  HADD2.F32 R45, -RZ, R39.reuse.H0_H0 ;  /* 0x20000027ff2d7230 */ /* 0x100fe40000004100 */
[----:B------:R-:W-:Y:S01]  /*7de0*/  FFMA.FTZ R47, R13, R50, -R47 ;  /* 0x000000320d2f7223 */ /* 0x000fe2000001082f */
[----:B------:R-:W-:-:S02]  /*7df0*/  HADD2.F32 R48, -RZ, R39.H1_H1 ;  /* 0x30000027ff307230 */ /* 0x000fc40000004100 */
[----:B------:R-:W-:Y:S01]  /*7e00*/  FFMA.FTZ R44, R49, R50, R44 ;  /* 0x00000032312c7223 */ /* 0x000fe2000001002c */
[----:B------:R-:W-:Y:S02]  /*7e10*/  HADD2.F32 R37, -RZ, R162.H1_H1 ;  /* 0x300000a2ff257230 */ /* 0x000fe40000004100 */
[----:B------:R-:W-:Y:S02]  /*7e20*/  HADD2.F32 R39, -RZ, R15.H0_H0 ;  /* 0x2000000fff277230 */ /* 0x000fe40000004100 */
[----:B------:R-:W-:Y:S02]  /*7e30*/  HADD2.F32 R49, -RZ, R35.H0_H0 ;  /* 0x20000023ff317230 */ /* 0x000fe40000004100 */
[-C--:B------:R-:W-:Y:S01]  /*7e40*/  FMUL.FTZ R35, R45, R37.reuse ;  /* 0x000000252d237220 */ /* 0x080fe20000410000 */
[----:B------:R-:W-:Y:S02]  /*7e50*/  HADD2.F32 R15, -RZ, R15.H1_H1 ;  /* 0x3000000fff0f7230 */ /* 0x000fe40000004100 */
[----:B------:R-:W-:Y:S01]  /*7e60*/  FMUL.FTZ R50, R39, R37 ;  /* 0x0000002527327220 */ /* 0x000fe20000410000 */
[----:B------:R-:W-:-:S02]  /*7e70*/  HADD2.F32 R13, -RZ, R160.H1_H1 ;  /* 0x300000a0ff0d7230 */ /* 0x000fc40000004100 */
[CC--:B------:R-:W-:Y:S01]  /*7e80*/  FMUL.FTZ R37, R48.reuse, R46.reuse ;  /* 0x0000002e30257220 */ /* 0x0c0fe20000410000 */
[----:B------:R-:W-:Y:S02]  /*7e90*/  HADD2.F32 R163, -RZ, R163.H0_H0 ;  /* 0x200000a3ffa37230 */ /* 0x000fe40000004100 */
[C---:B------:R-:W-:Y:S01]  /*7ea0*/  FMUL.FTZ R46, R15.reuse, R46 ;  /* 0x0000002e0f2e7220 */ /* 0x040fe20000410000 */
[----:B------:R-:W-:Y:S02]  /*7eb0*/  HADD2.F32 R161, -RZ, R161.H0_H0 ;  /* 0x200000a1ffa17230 */ /* 0x000fe40000004100 */
[----:B------:R-:W-:Y:S01]  /*7ec0*/  FFMA.FTZ R37, R15, R49, -R37 ;  /* 0x000000310f257223 */ /* 0x000fe20000010825 */
[-C--:B------:R-:W-:Y:S01]  /*7ed0*/  FFMA.FTZ R35, R39, R13.reuse, -R35 ;  /* 0x0000000d27237223 */ /* 0x080fe20000010823 */
[----:B------:R-:W-:Y:S01]  /*7ee0*/  FFMA.FTZ R50, R45, R13, R50 ;  /* 0x0000000d2d327223 */ /* 0x000fe20000010032 */
[----:B------:R-:W-:Y:S02]  /*7ef0*/  HADD2.F32 R15, -RZ, R36.H0_H0 ;  /* 0x20000024ff0f7230 */ /* 0x000fe40000004100 */
[----:B------:R-:W-:Y:S01]  /*7f00*/  FFMA.FTZ R46, R48, R49, R46 ;  /* 0x00000031302e7223 */ /* 0x000fe2000001002e */
[----:B------:R-:W-:-:S02]  /*7f10*/  HADD2.F32 R13, -RZ, R12.H0_H0 ;  /* 0x2000000cff0d7230 */ /* 0x000fc40000004100 */
[----:B------:R-:W-:Y:S02]  /*7f20*/  HADD2.F32 R39, -RZ, R32.H0_H0 ;  /* 0x20000020ff277230 */ /* 0x000fe40000004100 */
[-C--:B------:R-:W-:Y:S01]  /*7f30*/  FMUL.FTZ R32, R15, R163.reuse ;  /* 0x000000a30f207220 */ /* 0x080fe20000410000 */
[----:B------:R-:W-:Y:S02]  /*7f40*/  HADD2.F32 R33, -RZ, R33.H0_H0 ;  /* 0x20000021ff217230 */ /* 0x000fe40000004100 */
[C---:B------:R-:W-:Y:S01]  /*7f50*/  FMUL.FTZ R163, R13.reuse, R163 ;  /* 0x000000a30da37220 */ /* 0x040fe20000410000 */
[----:B------:R-:W-:Y:S02]  /*7f60*/  HADD2.F32 R36, -RZ, R36.H1_H1 ;  /* 0x30000024ff247230 */ /* 0x000fe40000004100 */
[-C--:B------:R-:W-:Y:S01]  /*7f70*/  FFMA.FTZ R32, R13, R161.reuse, -R32 ;  /* 0x000000a10d207223 */ /* 0x080fe20000010820 */
[----:B------:R-:W-:Y:S02]  /*7f80*/  HADD2.F32 R12, -RZ, R12.H1_H1 ;  /* 0x3000000cff0c7230 */ /* 0x000fe40000004100 */
[----:B------:R-:W-:Y:S01]  /*7f90*/  FFMA.FTZ R163, R15, R161, R163 ;  /* 0x000000a10fa37223 */ /* 0x000fe200000100a3 */
[----:B------:R-:W-:-:S02]  /*7fa0*/  HADD2.F32 R15, -RZ, R38.H0_H0 ;  /* 0x20000026ff0f7230 */ /* 0x000fc40000004100 */
[-C--:B------:R-:W-:Y:S01]  /*7fb0*/  FMUL.FTZ R45, R36, R33.reuse ;  /* 0x00000021242d7220 */ /* 0x080fe20000410000 */
[----:B------:R-:W-:Y:S02]  /*7fc0*/  HADD2.F32 R162, -RZ, R162.H0_H0 ;  /* 0x200000a2ffa27230 */ /* 0x000fe40000004100 */
[C---:B------:R-:W-:Y:S01]  /*7fd0*/  FMUL.FTZ R33, R12.reuse, R33 ;  /* 0x000000210c217220 */ /* 0x040fe20000410000 */
[----:B------:R-:W-:Y:S02]  /*7fe0*/  HADD2.F32 R43, -RZ, R43.H0_H0 ;  /* 0x2000002bff2b7230 */ /* 0x000fe40000004100 */
[-C--:B------:R-:W-:Y:S01]  /*7ff0*/  FFMA.FTZ R45, R12, R39.reuse, -R45 ;  /* 0x000000270c2d7223 */ /* 0x080fe2000001082d */
[----:B------:R-:W-:Y:S02]  /*8000*/  HADD2.F32 R13, -RZ, R14.H0_H0 ;  /* 0x2000000eff0d7230 */ /* 0x000fe40000004100 */
[----:B------:R-:W-:Y:S01]  /*8010*/  FFMA.FTZ R36, R36, R39, R33 ;  /* 0x0000002724247223 */ /* 0x000fe20000010021 */
[----:B------:R-:W-:-:S02]  /*8020*/  HADD2.F32 R38, -RZ, R38.H1_H1 ;  /* 0x30000026ff267230 */ /* 0x000fc40000004100 */
[-C--:B------:R-:W-:Y:S01]  /*8030*/  FMUL.FTZ R12, R15, R162.reuse ;  /* 0x000000a20f0c7220 */ /* 0x080fe20000410000 */
[----:B------:R-:W-:Y:S02]  /*8040*/  HADD2.F32 R14, -RZ, R14.H1_H1 ;  /* 0x3000000eff0e7230 */ /* 0x000fe40000004100 */
[C---:B------:R-:W-:Y:S01]  /*8050*/  FMUL.FTZ R162, R13.reuse, R162 ;  /* 0x000000a20da27220 */ /* 0x040fe20000410000 */
[----:B------:R-:W-:Y:S02]  /*8060*/  HADD2.F32 R160, -RZ, R160.H0_H0 ;  /* 0x200000a0ffa07230 */ /* 0x000fe40000004100 */
[-C--:B------:R-:W-:Y:S01]  /*8070*/  FMUL.FTZ R39, R38, R43.reuse ;  /* 0x0000002b26277220 */ /* 0x080fe20000410000 */
[----:B------:R-:W-:Y:S02]  /*8080*/  HADD2.F32 R33, -RZ, R34.H0_H0 ;  /* 0x20000022ff217230 */ /* 0x000fe40000004100 */
[----:B------:R-:W-:Y:S01]  /*8090*/  FMUL.FTZ R43, R14, R43 ;  /* 0x0000002b0e2b7220 */ /* 0x000fe20000410000 */
[----:B------:R-:W-:Y:S01]  /*80a0*/  F2FP.F16.F32.PACK_AB R46, R46, R50 ;  /* 0x000000322e2e723e */ /* 0x000fe200000000ff */
[-C--:B------:R-:W-:Y:S01]  /*80b0*/  FFMA.FTZ R12, R13, R160.reuse, -R12 ;  /* 0x000000a00d0c7223 */ /* 0x080fe2000001080c */
[----:B------:R-:W-:Y:S01]  /*80c0*/  FFMA.FTZ R162, R15, R160, R162 ;  /* 0x000000a00fa27223 */ /* 0x000fe200000100a2 */
[-C--:B------:R-:W-:Y:S01]  /*80d0*/  FFMA.FTZ R39, R14, R33.reuse, -R39 ;  /* 0x000000210e277223 */ /* 0x080fe20000010827 */
[----:B------:R-:W-:Y:S01]  /*80e0*/  FFMA.FTZ R43, R38, R33, R43 ;  /* 0x00000021262b7223 */ /* 0x000fe2000001002b */
[----:B------:R-:W-:-:S02]  /*80f0*/  F2FP.F16.F32.PACK_AB R32, R45, R32 ;  /* 0x000000202d20723e */ /* 0x000fc400000000ff */
[----:B------:R-:W-:Y:S02]  /*8100*/  F2FP.F16.F32.PACK_AB R15, R37, R35 ;  /* 0x00000023250f723e */ /* 0x000fe400000000ff */
[----:B------:R-:W-:Y:S01]  /*8110*/  F2FP.F16.F32.PACK_AB R14, R39, R12 ;  /* 0x0000000c270e723e */ /* 0x000fe200000000ff */
[----:B------:R-:W-:Y:S01]  /*8120*/  IMAD.MOV.U32 R12, RZ, RZ, R32 ;  /* 0x000000ffff0c7224 */ /* 0x000fe200078e0020 */
[----:B------:R-:W-:Y:S01]  /*8130*/  F2FP.F16.F32.PACK_AB R13, R47, R42 ;  /* 0x0000002a2f0d723e */ /* 0x000fe200000000ff */
[----:B------:R-:W-:Y:S01]  /*8140*/  IMAD.MOV.U32 R39, RZ, RZ, R46 ;  /* 0x000000ffff277224 */ /* 0x000fe200078e002e */
[----:B------:R-:W-:Y:S02]  /*8150*/  F2FP.F16.F32.PACK_AB R37, R44, R51 ;  /* 0x000000332c25723e */ /* 0x000fe400000000ff */
[----:B------:R-:W-:Y:S02]  /*8160*/  F2FP.F16.F32.PACK_AB R36, R36, R163 ;  /* 0x000000a32424723e */ /* 0x000fe400000000ff */
[----:B------:R-:W-:-:S07]  /*8170*/  F2FP.F16.F32.PACK_AB R38, R43, R162 ;  /* 0x000000a22b26723e */ /* 0x000fce00000000ff */
.L_x_535:
[----:B------:R-:W-:Y:S05]  /*8180*/  BSYNC B2 ;  /* 0x0000000000027941 */ /* 0x000fea0003800000 */
.L_x_534:
[----:B------:R-:W-:Y:S01]  /*8190*/  ISETP.GE.AND P3, PT, R11, R131, PT ;  /* 0x000000830b00720c */ /* 0x000fe20003f66270 */
[----:B--2---:R2:W-:-:S12]  /*81a0*/  ST.E.128 desc[UR56][R40.64], R12 ;  /* 0x0000000c28007985 */ /* 0x0045d8000c101d38 */
[----:B------:R-:W-:-:S05]  /*81b0*/  @!P3 IMAD.WIDE R118, R11, 0x2, R118 ;  /* 0x000000020b76b825 */ /* 0x000fca00078e0276 */
[----:B---3--:R2:W-:Y:S02]  /*81c0*/  @!P3 ST.E.128 desc[UR56][R118.64], R36 ;  /* 0x000000247600b985 */ /* 0x0085e4000c101d38 */
.L_x_525:
[----:B------:R-:W-:Y:S05]  /*81d0*/  BSYNC B1 ;  /* 0x0000000000017941 */ /* 0x000fea0003800000 */
.L_x_524:
[----:B------:R-:W-:-:S03]  /*81e0*/  UMOV UR4, 0xffffffff ;  /* 0xffffffff00047882 */ /* 0x000fc60000000000 */
[----:B------:R-:W-:Y:S05]  /*81f0*/  BRA.DIV UR4, `(.L_x_536) ;  /* 0x0000018604cc7947 */ /* 0x000fea000b800000 */
[----:B0-----:R-:W0:Y:S04]  /*8200*/  SHFL.IDX PT, R117, R117, 0x1, 0x1c1f ;  /* 0x003c1f0075757f89 */ /* 0x001e2800000e0000 */
[----:B--2-4-:R2:W4:Y:S02]  /*8210*/  SHFL.IDX PT, R36, R120, 0x1, 0x1c1f ;  /* 0x003c1f0078247f89 */ /* 0x01452400000e0000 */
.L_x_805:
[----:B------:R-:W-:Y:S05]  /*8220*/  @P4 BRA `(.L_x_493) ;  /* 0x0000001c00744947 */ /* 0x000fea0003800000 */
[----:B------:R-:W-:Y:S01]  /*8230*/  ISETP.NE.AND P3, PT, R6, RZ, PT ;  /* 0x000000ff0600720c */ /* 0x000fe20003f65270 */
[----:B------:R-:W-:Y:S01]  /*8240*/  BSSY B1, `(.L_x_537) ;  /* 0x0000076000017945 */ /* 0x000fe20003800000 */
[----:B0-----:R-:W-:-:S11]  /*8250*/  MOV R37, R117 ;  /* 0x0000007500257202 */ /* 0x001fd60000000f00 */
[----:B------:R-:W-:Y:S05]  /*8260*/  @!P3 BRA `(.L_x_538) ;  /* 0x0000000400ccb947 */ /* 0x000fea0003800000 */
[----:B---3--:R-:W-:Y:S01]  /*8270*/  SEL R11, R122, R135, !P0 ;  /* 0x000000877a0b7207 */ /* 0x008fe20004000000 */
[----:B------:R-:W-:Y:S01]  /*8280*/  BSSY B2, `(.L_x_539) ;  /* 0x000006f000027945 */ /* 0x000fe20003800000 */
[----:B------:R-:W-:Y:S02]  /*8290*/  SHF.R.U32.HI R13, RZ, 0x3, R203 ;  /* 0x00000003ff0d7819 */ /* 0x000fe400000116cb */
[----:B------:R-:W-:Y:S02]  /*82a0*/  SHF.R.S32.HI R12, RZ, 0x1f, R11 ;  /* 0x0000001fff0c7819 */ /* 0x000fe4000001140b */
[----:B----4-:R-:W-:Y:S02]  /*82b0*/  LEA R38, P3, R3, R36, 0x1 ;  /* 0x0000002403267211 */ /* 0x010fe400078608ff */
[----:B------:R-:W-:Y:S02]  /*82c0*/  LEA.HI R12, R12, R11, RZ, 0x4 ;  /* 0x0000000b0c0c7211 */ /* 0x000fe400078f20ff */
[----:B------:R-:W-:-:S02]  /*82d0*/  ISETP.GE.AND P4, PT, R16, R121, PT ;  /* 0x000000791000720c */ /* 0x000fc40003f86270 */
[----:B------:R-:W-:Y:S02]  /*82e0*/  LEA.HI.SX32 R12, R12, R115, 0x1c ;  /* 0x000000730c0c7211 */ /* 0x000fe400078fe2ff */
[----:B------:R-:W-:Y:S02]  /*82f0*/  LEA.HI.X R39, R3, R117, R111, 0x1, P3 ;  /* 0x0000007503277211 */ /* 0x000fe400018f0c6f */
[----:B------:R-:W-:Y:S01]  /*8300*/  SHF.R.S32.HI R11, RZ, 0x1f, R12 ;  /* 0x0000001fff0b7819 */ /* 0x000fe2000001140c */
[----:B------:R-:W-:-:S03]  /*8310*/  IMAD.SHL.U32 R40, R12, 0x8, RZ ;  /* 0x000000080c287824 */ /* 0x000fc600078e00ff */
[----:B------:R-:W-:Y:S02]  /*8320*/  LEA.HI R11, R11, R12, RZ, 0x3 ;  /* 0x0000000c0b0b7211 */ /* 0x000fe400078f18ff */
[----:B------:R-:W-:Y:S02]  /*8330*/  ISETP.GE.AND P3, PT, R40, R131, PT ;  /* 0x000000832800720c */ /* 0x000fe40003f66270 */
[----:B------:R-:W-:Y:S02]  /*8340*/  SHF.R.S32.HI R12, RZ, 0x3, R11 ;  /* 0x00000003ff0c7819 */ /* 0x000fe4000001140b */
[----:B------:R-:W-:-:S03]  /*8350*/  LOP3.LUT R11, R203, 0x38, R40, 0xf8, !PT ;  /* 0x00000038cb0b7812 */ /* 0x000fc600078ef828 */
[----:B------:R-:W-:Y:S01]  /*8360*/  IMAD R12, R12, 0x1800, R219 ;  /* 0x000018000c0c7824 */ /* 0x000fe200078e02db */
[----:B------:R-:W-:-:S05]  /*8370*/  LOP3.LUT R11, R11, R13, RZ, 0x3c, !PT ;  /* 0x0000000d0b0b7212 */ /* 0x000fca00078e3cff */
[----:B------:R-:W-:Y:S02]  /*8380*/  IMAD.IADD R13, R12, 0x1, R11 ;  /* 0x000000010c0d7824 */ /* 0x000fe400078e020b */
[C---:B------:R-:W-:Y:S02]  /*8390*/  IMAD R11, R18.reuse, 0x4800, R133 ;  /* 0x00004800120b7824 */ /* 0x040fe400078e0285 */
[----:B------:R-:W-:Y:S02]  /*83a0*/  IMAD R13, R18, 0x4800, R13 ;  /* 0x00004800120d7824 */ /* 0x000fe400078e020d */
[----:B------:R-:W-:Y:S01]  /*83b0*/  @!P3 IMAD.WIDE R40, R40, 0x2, R36 ;  /* 0x000000022828b825 */ /* 0x000fe200078e0224 */
[----:B------:R-:W-:-:S03]  /*83c0*/  LEA R11, R11, R2, 0x1 ;  /* 0x000000020b0b7211 */ /* 0x000fc600078e08ff */
[----:B------:R-:W-:Y:S02]  /*83d0*/  IMAD R32, R13, 0x2, R2 ;  /* 0x000000020d207824 */ /* 0x000fe400078e0202 */
[----:B------:R0:W3:Y:S04]  /*83e0*/  LDS.128 R12, [R11+0x1e400] ;  /* 0x01e400000b0c7984 */ /* 0x0000e80000000c00 */
[----:B------:R-:W4:Y:S01]  /*83f0*/  LDS.128 R32, [R32+0x1e400] ;  /* 0x01e4000020207984 */ /* 0x000f220000000c00 */
[----:B------:R-:W-:Y:S05]  /*8400*/  @P4 BRA `(.L_x_540) ;  /* 0x0000000400584947 */ /* 0x000fea0003800000 */
[----:B------:R-:W-:Y:S01]  /*8410*/  SHF.R.U64 R42, R76, 0x10, R77 ;  /* 0x000000104c2a7819 */ /* 0x000fe2000000124d */
[----:B----4-:R-:W-:Y:S01]  /*8420*/  IMAD.MOV.U32 R45, RZ, RZ, R33 ;  /* 0x000000ffff2d7224 */ /* 0x010fe200078e0021 */
[----:B------:R-:W-:Y:S01]  /*8430*/  SHF.R.U32.HI R76, RZ, 0x10, R77 ;  /* 0x00000010ff4c7819 */ /* 0x000fe2000001164d */
[----:B------:R-:W-:Y:S01]  /*8440*/  HADD2.F32 R49, -RZ, R159.H1_H1 ;  /* 0x3000009fff317230 */ /* 0x000fe20000004100 */
[----:B---3--:R-:W-:Y:S01]  /*8450*/  MOV R33, R15 ;  /* 0x0000000f00217202 */ /* 0x008fe20000000f00 */
[----:B------:R-:W-:Y:S01]  /*8460*/  HADD2.F32 R15, -RZ, R13.H0_H0 ;  /* 0x2000000dff0f7230 */ /* 0x000fe20000004100 */
[--C-:B0-----:R-:W-:Y:S01]  /*8470*/  SHF.R.U64 R11, R64, 0x10, R65.reuse ;  /* 0x00000010400b7819 */ /* 0x101fe20000001241 */
[--C-:B------:R-:W-:Y:S01]  /*8480*/  HADD2.F32 R46, -RZ, R45.reuse.H0_H0 ;  /* 0x2000002dff2e7230 */ /* 0x100fe20000004100 */
[----:B------:R-:W-:Y:S01]  /*8490*/  SHF.R.U32.HI R64, RZ, 0x10, R65 ;  /* 0x00000010ff407819 */ /* 0x000fe20000011641 */
[----:B------:R-:W-:Y:S01]  /*84a0*/  HADD2.F32 R45, -RZ, R45.H1_H1 ;  /* 0x3000002dff2d7230 */ /* 0x000fe20000004100 */
[----:B------:R-:W-:Y:S01]  /*84b0*/  SHF.R.U64 R44, R78, 0x10, R79 ;  /* 0x000000104e2c7819 */ /* 0x000fe2000000124f */
[----:B------:R-:W-:-:S02]  /*84c0*/  HADD2.F32 R76, -RZ, R76.H0_H0 ;  /* 0x2000004cff4c7230 */ /* 0x000fc40000004100 */
[-C--:B------:R-:W-:Y:S01]  /*84d0*/  FMUL.FTZ R50, R46, R49.reuse ;  /* 0x000000312e327220 */ /* 0x080fe20000410000 */
[----:B------:R-:W-:Y:S02]  /*84e0*/  HADD2.F32 R48, -RZ, R13.H1_H1 ;  /* 0x3000000dff307230 */ /* 0x000fe40000004100 */
[----:B------:R-:W-:Y:S01]  /*84f0*/  FMUL.FTZ R13, R15, R49 ;  /* 0x000000310f0d7220 */ /* 0x000fe20000410000 */
[----:B------:R-:W-:Y:S02]  /*8500*/  HADD2.F32 R47, -RZ, R157.H1_H1 ;  /* 0x3000009dff2f7230 */ /* 0x000fe40000004100 */
[CC--:B------:R-:W-:Y:S01]  /*8510*/  FMUL.FTZ R49, R45.reuse, R76.reuse ;  /* 0x0000004c2d317220 */ /* 0x0c0fe20000410000 */
[----:B------:R-:W-:Y:S01]  /*8520*/  HADD2.F32 R64, -RZ, R64.H0_H0 ;  /* 0x20000040ff407230 */ /* 0x000fe20000004100 */
[----:B------:R-:W-:Y:S01]  /*8530*/  SHF.R.U32.HI R78, RZ, 0x10, R79 ;  /* 0x00000010ff4e7819 */ /* 0x000fe2000001164f */
[----:B------:R-:W-:Y:S01]  /*8540*/  FMUL.FTZ R76, R48, R76 ;  /* 0x0000004c304c7220 */ /* 0x000fe20000410000 */
[----:B------:R-:W-:Y:S01]  /*8550*/  SHF.R.U64 R43, R66, 0x10, R67 ;  /* 0x00000010422b7819 */ /* 0x000fe20000001243 */
[-C--:B------:R-:W-:Y:S01]  /*8560*/  FFMA.FTZ R13, R46, R47.reuse, R13 ;  /* 0x0000002f2e0d7223 */ /* 0x080fe2000001000d */
[----:B------:R-:W-:Y:S01]  /*8570*/  SHF.R.U32.HI R66, RZ, 0x10, R67 ;  /* 0x00000010ff427819 */ /* 0x000fe20000011643 */
[-C--:B------:R-:W-:Y:S01]  /*8580*/  FFMA.FTZ R48, R48, R64.reuse, -R49 ;  /* 0x0000004030307223 */ /* 0x080fe20000010831 */
[----:B------:R-:W-:Y:S01]  /*8590*/  FFMA.FTZ R46, R45, R64, R76 ;  /* 0x000000402d2e7223 */ /* 0x000fe2000001004c */
[----:B------:R-:W-:Y:S01]  /*85a0*/  FFMA.FTZ R15, R15, R47, -R50 ;  /* 0x0000002f0f0f7223 */ /* 0x000fe20000010832 */
[----:B------:R-:W-:-:S02]  /*85b0*/  HADD2.F32 R64, -RZ, R158.H1_H1 ;  /* 0x3000009eff407230 */ /* 0x000fc40000004100 */
[--C-:B------:R-:W-:Y:S02]  /*85c0*/  HADD2.F32 R45, -RZ, R35.reuse.H0_H0 ;  /* 0x20000023ff2d7230 */ /* 0x100fe40000004100 */
[----:B------:R-:W-:Y:S01]  /*85d0*/  HADD2.F32 R52, -RZ, R35.H1_H1 ;  /* 0x30000023ff347230 */ /* 0x000fe20000004100 */
[----:B------:R-:W-:Y:S01]  /*85e0*/  F2FP.F16.F32.PACK_AB R15, R48, R15 ;  /* 0x0000000f300f723e */ /* 0x000fe200000000ff */
[----:B------:R-:W-:Y:S02]  /*85f0*/  HADD2.F32 R49, -RZ, R78.H0_H0 ;  /* 0x2000004eff317230 */ /* 0x000fe40000004100 */
[--C-:B------:R-:W-:Y:S02]  /*8600*/  HADD2.F32 R35, -RZ, R33.reuse.H0_H0 ;  /* 0x20000021ff237230 */ /* 0x100fe40000004100 */
[----:B------:R-:W-:Y:S02]  /*8610*/  HADD2.F32 R50, -RZ, R33.H1_H1 ;  /* 0x30000021ff327230 */ /* 0x000fe40000004100 */
[----:B------:R-:W-:Y:S01]  /*8620*/  FMUL.FTZ R51, R52, R49 ;  /* 0x0000003134337220 */ /* 0x000fe20000410000 */
[----:B------:R-:W-:-:S02]  /*8630*/  HADD2.F32 R54, -RZ, R156.H1_H1 ;  /* 0x3000009cff367230 */ /* 0x000fc40000004100 */
[----:B------:R-:W-:Y:S02]  /*8640*/  HADD2.F32 R47, -RZ, R66.H0_H0 ;  /* 0x20000042ff2f7230 */ /* 0x000fe40000004100 */
[-C--:B------:R-:W-:Y:S01]  /*8650*/  FMUL.FTZ R66, R45, R64.reuse ;  /* 0x000000402d427220 */ /* 0x080fe20000410000 */
[C---:B------:R-:W-:Y:S01]  /*8660*/  FMUL.FTZ R64, R35.reuse, R64 ;  /* 0x0000004023407220 */ /* 0x040fe20000410000 */
[C---:B------:R-:W-:Y:S01]  /*8670*/  FMUL.FTZ R49, R50.reuse, R49 ;  /* 0x0000003132317220 */ /* 0x040fe20000410000 */
[----:B------:R-:W-:Y:S02]  /*8680*/  HADD2.F32 R159, -RZ, R159.H0_H0 ;  /* 0x2000009fff9f7230 */ /* 0x000fe40000004100 */
[-C--:B------:R-:W-:Y:S01]  /*8690*/  FFMA.FTZ R33, R35, R54.reuse, -R66 ;  /* 0x0000003623217223 */ /* 0x080fe20000010842 */
[-C--:B------:R-:W-:Y:S01]  /*86a0*/  FFMA.FTZ R50, R50, R47.reuse, -R51 ;  /* 0x0000002f32327223 */ /* 0x080fe20000010833 */
[----:B------:R-:W-:Y:S01]  /*86b0*/  FFMA.FTZ R35, R45, R54, R64 ;  /* 0x000000362d237223 */ /* 0x000fe20000010040 */
[----:B------:R-:W-:Y:S01]  /*86c0*/  FFMA.FTZ R52, R52, R47, R49 ;  /* 0x0000002f34347223 */ /* 0x000fe20000010031 */
[----:B------:R-:W-:-:S02]  /*86d0*/  HADD2.F32 R51, -RZ, R42.H0_H0 ;  /* 0x2000002aff337230 */ /* 0x000fc40000004100 */
[----:B------:R-:W-:Y:S01]  /*86e0*/  HADD2.F32 R45, -RZ, R32.H0_H0 ;  /* 0x20000020ff2d7230 */ /* 0x000fe20000004100 */
[----:B------:R-:W-:Y:S01]  /*86f0*/  F2FP.F16.F32.PACK_AB R50, R50, R33 ;  /* 0x000000213232723e */ /* 0x000fe200000000ff */
[----:B------:R-:W-:Y:S01]  /*8700*/  HADD2.F32 R42, -RZ, R12.H0_H0 ;  /* 0x2000000cff2a7230 */ /* 0x000fe20000004100 */
[----:B------:R-:W-:Y:S01]  /*8710*/  F2FP.F16.F32.PACK_AB R33, R46, R13 ;  /* 0x0000000d2e21723e */ /* 0x000fe200000000ff */
[----:B------:R-:W-:Y:S01]  /*8720*/  HADD2.F32 R47, -RZ, R32.H1_H1 ;  /* 0x30000020ff2f7230 */ /* 0x000fe20000004100 */
[----:B------:R-:W-:Y:S01]  /*8730*/  F2FP.F16.F32.PACK_AB R35, R52, R35 ;  /* 0x000000233423723e */ /* 0x000fe200000000ff */
[----:B------:R-:W-:Y:S02]  /*8740*/  HADD2.F32 R32, -RZ, R12.H1_H1 ;  /* 0x3000000cff207230 */ /* 0x000fe40000004100 */
[----:B------:R-:W-:Y:S01]  /*8750*/  FMUL.FTZ R12, R42, R159 ;  /* 0x0000009f2a0c7220 */ /* 0x000fe20000410000 */
[----:B------:R-:W-:Y:S02]  /*8760*/  HADD2.F32 R157, -RZ, R157.H0_H0 ;  /* 0x2000009dff9d7230 */ /* 0x000fe40000004100 */
[----:B------:R-:W-:Y:S01]  /*8770*/  FMUL.FTZ R53, R47, R51 ;  /* 0x000000332f357220 */ /* 0x000fe20000410000 */
[----:B------:R-:W-:-:S02]  /*8780*/  HADD2.F32 R49, -RZ, R11.H0_H0 ;  /* 0x2000000bff317230 */ /* 0x000fc40000004100 */
[C---:B------:R-:W-:Y:S01]  /*8790*/  FMUL.FTZ R11, R45.reuse, R159 ;  /* 0x0000009f2d0b7220 */ /* 0x040fe20000410000 */
[----:B------:R-:W-:Y:S01]  /*87a0*/  FMUL.FTZ R54, R32, R51 ;  /* 0x0000003320367220 */ /* 0x000fe20000410000 */
[-C--:B------:R-:W-:Y:S01]  /*87b0*/  FFMA.FTZ R12, R45, R157.reuse, R12 ;  /* 0x0000009d2d0c7223 */ /* 0x080fe2000001000c */
[----:B------:R-:W-:Y:S02]  /*87c0*/  HADD2.F32 R51, -RZ, R44.H0_H0 ;  /* 0x2000002cff337230 */ /* 0x000fe40000004100 */
[----:B------:R-:W-:Y:S01]  /*87d0*/  FFMA.FTZ R11, R42, R157, -R11 ;  /* 0x0000009d2a0b7223 */ /* 0x000fe2000001080b */
[-C--:B------:R-:W-:Y:S01]  /*87e0*/  FFMA.FTZ R32, R32, R49.reuse, -R53 ;  /* 0x0000003120207223 */ /* 0x080fe20000010835 */
[----:B------:R-:W-:Y:S01]  /*87f0*/  FFMA.FTZ R45, R47, R49, R54 ;  /* 0x000000312f2d7223 */ /* 0x000fe20000010036 */
[----:B------:R-:W-:Y:S02]  /*8800*/  HADD2.F32 R44, -RZ, R34.H0_H0 ;  /* 0x20000022ff2c7230 */ /* 0x000fe40000004100 */
[----:B------:R-:W-:Y:S01]  /*8810*/  HADD2.F32 R49, -RZ, R158.H0_H0 ;  /* 0x2000009eff317230 */ /* 0x000fe20000004100 */
[----:B------:R-:W-:Y:S01]  /*8820*/  F2FP.F16.F32.PACK_AB R32, R32, R11 ;  /* 0x0000000b2020723e */ /* 0x000fe200000000ff */
[----:B------:R-:W-:-:S02]  /*8830*/  HADD2.F32 R42, -RZ, R14.H0_H0 ;  /* 0x2000000eff2a7230 */ /* 0x000fc40000004100 */
[----:B------:R-:W-:Y:S02]  /*8840*/  HADD2.F32 R34, -RZ, R34.H1_H1 ;  /* 0x30000022ff227230 */ /* 0x000fe40000004100 */
[-C--:B------:R-:W-:Y:S01]  /*8850*/  FMUL.FTZ R53, R44, R49.reuse ;  /* 0x000000312c357220 */ /* 0x080fe20000410000 */
[----:B------:R-:W-:Y:S02]  /*8860*/  HADD2.F32 R14, -RZ, R14.H1_H1 ;  /* 0x3000000eff0e7230 */ /* 0x000fe40000004100 */
[----:B------:R-:W-:Y:S01]  /*8870*/  FMUL.FTZ R49, R42, R49 ;  /* 0x000000312a317220 */ /* 0x000fe20000410000 */
[----:B------:R-:W-:Y:S02]  /*8880*/  HADD2.F32 R47, -RZ, R156.H0_H0 ;  /* 0x2000009cff2f7230 */ /* 0x000fe40000004100 */
[-C--:B------:R-:W-:Y:S01]  /*8890*/  FMUL.FTZ R55, R34, R51.reuse ;  /* 0x0000003322377220 */ /* 0x080fe20000410000 */
[----:B------:R-:W-:Y:S02]  /*88a0*/  HADD2.F32 R43, -RZ, R43.H0_H0 ;  /* 0x2000002bff2b7230 */ /* 0x000fe40000004100 */
[----:B------:R-:W-:Y:S01]  /*88b0*/  FMUL.FTZ R51, R14, R51 ;  /* 0x000000330e337220 */ /* 0x000fe20000410000 */
[----:B------:R-:W-:-:S02]  /*88c0*/  IMAD.MOV.U32 R13, RZ, RZ, R15 ;  /* 0x000000ffff0d7224 */ /* 0x000fc400078e000f */
[-C--:B------:R-:W-:Y:S01]  /*88d0*/  FFMA.FTZ R53, R42, R47.reuse, -R53 ;  /* 0x0000002f2a357223 */ /* 0x080fe20000010835 */
[----:B------:R-:W-:Y:S01]  /*88e0*/  FFMA.FTZ R49, R44, R47, R49 ;  /* 0x0000002f2c317223 */ /* 0x000fe20000010031 */
[-C--:B------:R-:W-:Y:S01]  /*88f0*/  FFMA.FTZ R14, R14, R43.reuse, -R55 ;  /* 0x0000002b0e0e7223 */ /* 0x080fe20000010837 */
[----:B------:R-:W-:Y:S01]  /*8900*/  FFMA.FTZ R34, R34, R43, R51 ;  /* 0x0000002b22227223 */ /* 0x000fe20000010033 */
[----:B------:R-:W-:Y:S01]  /*8910*/  F2FP.F16.F32.PACK_AB R42, R45, R12 ;  /* 0x0000000c2d2a723e */ /* 0x000fe200000000ff */
[----:B------:R-:W-:Y:S02]  /*8920*/  IMAD.MOV.U32 R12, RZ, RZ, R32 ;  /* 0x000000ffff0c7224 */ /* 0x000fe400078e0020 */
[----:B------:R-:W-:Y:S01]  /*8930*/  F2FP.F16.F32.PACK_AB R14, R14, R53 ;  /* 0x000000350e0e723e */ /* 0x000fe200000000ff */
[----:B------:R-:W-:Y:S01]  /*8940*/  IMAD.MOV.U32 R15, RZ, RZ, R50 ;  /* 0x000000ffff0f7224 */ /* 0x000fe200078e0032 */
[----:B------:R-:W-:Y:S02]  /*8950*/  F2FP.F16.F32.PACK_AB R34, R34, R49 ;  /* 0x000000312222723e */ /* 0x000fe400000000ff */
[----:B------:R-:W-:-:S07]  /*8960*/  MOV R32, R42 ;  /* 0x0000002a00207202 */ /* 0x000fce0000000f00 */
.L_x_540:
[----:B------:R-:W-:Y:S05]  /*8970*/  BSYNC B2 ;  /* 0x0000000000027941 */ /* 0x000fea0003800000 */
.L_x_539:
[----:B---3--:R3:W-:Y:S04]  /*8980*/  ST.E.128 desc[UR56][R38.64], R12 ;  /* 0x0000000c26007985 */ /* 0x0087e8000c101d38 */
[----:B----4-:R3:W-:Y:S02]  /*8990*/  @!P3 ST.E.128 desc[UR56][R40.64], R32 ;  /* 0x000000202800b985 */ /* 0x0107e4000c101d38 */
.L_x_538:
[----:B------:R-:W-:Y:S05]  /*89a0*/  BSYNC B1 ;  /* 0x0000000000017941 */ /* 0x000fea0003800000 */
.L_x_537:
[----:B------:R-:W-:Y:S01]  /*89b0*/  ISETP.NE.AND P3, PT, R7, RZ, PT ;  /* 0x000000ff0700720c */ /* 0x000fe20003f65270 */
[----:B------:R-:W-:-:S12]  /*89c0*/  BSSY B1, `(.L_x_541) ;  /* 0x0000074000017945 */ /* 0x000fd80003800000 */
[----:B------:R-:W-:Y:S05]  /*89d0*/  @!P3 BRA `(.L_x_542) ;  /* 0x0000000400c8b947 */ /* 0x000fea0003800000 */
[----:B0--3--:R-:W-:Y:S01]  /*89e0*/  SEL R11, R122, R135, !P1 ;  /* 0x000000877a0b7207 */ /* 0x009fe20004800000 */
        /* <DEDUP_REMOVED lines=11> */
[----:B------:R-:W-:Y:S02]  /*8aa0*/  LOP3.LUT R11, R203, 0x38, R40, 0xf8, !PT ;  /* 0x00000038cb0b7812 */ /* 0x000fe400078ef828 */
[----:B------:R-:W-:Y:S02]  /*8ab0*/  SHF.R.S32.HI R12, RZ, 0x3, R12 ;  /* 0x00000003ff0c7819 */ /* 0x000fe4000001140c */
[----:B------:R-:W-:Y:S02]  /*8ac0*/  LOP3.LUT R11, R11, R13, RZ, 0x3c, !PT ;  /* 0x0000000d0b0b7212 */ /* 0x000fe400078e3cff */
[----:B------:R-:W-:Y:S01]  /*8ad0*/  ISETP.GE.AND P3, PT, R40, R131, PT ;  /* 0x000000832800720c */ /* 0x000fe20003f66270 */
[----:B------:R-:W-:-:S05]  /*8ae0*/  IMAD R12, R12, 0x1800, R219 ;  /* 0x000018000c0c7824 */ /* 0x000fca00078e02db */
[----:B------:R-:W-:Y:S01]  /*8af0*/  IADD3 R13, R12, R11, RZ ;  /* 0x0000000b0c0d7210 */ /* 0x000fe20007ffe0ff */
[----:B------:R-:W-:-:S04]  /*8b00*/  IMAD R11, R18, 0x4800, R130 ;  /* 0x00004800120b7824 */ /* 0x000fc800078e0282 */
[----:B------:R-:W-:Y:S02]  /*8b10*/  IMAD R13, R18, 0x4800, R13 ;  /* 0x00004800120d7824 */ /* 0x000fe400078e020d */
[--C-:B------:R-:W-:Y:S02]  /*8b20*/  IMAD R11, R11, 0x2, R2.reuse ;  /* 0x000000020b0b7824 */ /* 0x100fe400078e0202 */
[----:B------:R-:W-:Y:S02]  /*8b30*/  IMAD R32, R13, 0x2, R2 ;  /* 0x000000020d207824 */ /* 0x000fe400078e0202 */
[----:B------:R-:W-:Y:S01]  /*8b40*/  @!P3 IMAD.WIDE R40, R40, 0x2, R36 ;  /* 0x000000022828b825 */ /* 0x000fe200078e0224 */
[----:B------:R0:W3:Y:S04]  /*8b50*/  LDS.128 R12, [R11+0x1e400] ;  /* 0x01e400000b0c7984 */ /* 0x0000e80000000c00 */
[----:B------:R-:W4:Y:S01]  /*8b60*/  LDS.128 R32, [R32+0x1e400] ;  /* 0x01e4000020207984 */ /* 0x000f220000000c00 */
[----:B------:R-:W-:Y:S05]  /*8b70*/  @P4 BRA `(.L_x_544) ;  /* 0x0000000400544947 */ /* 0x000fea0003800000 */
[----:B----4-:R-:W-:Y:S01]  /*8b80*/  MOV R45, R33 ;  /* 0x00000021002d7202 */ /* 0x010fe20000000f00 */
[----:B------:R-:W-:Y:S01]  /*8b90*/  IMAD.MOV.U32 R47, RZ, RZ, R35 ;  /* 0x000000ffff2f7224 */ /* 0x000fe200078e0023 */
[----:B------:R-:W-:Y:S01]  /*8ba0*/  SHF.R.U32.HI R51, RZ, 0x10, R73 ;  /* 0x00000010ff337819 */ /* 0x000fe20000011649 */
[----:B---3--:R-:W-:Y:S01]  /*8bb0*/  IMAD.MOV.U32 R33, RZ, RZ, R15 ;  /* 0x000000ffff217224 */ /* 0x008fe200078e000f */
[----:B------:R-:W-:Y:S01]  /*8bc0*/  SHF.R.U32.HI R49, RZ, 0x10, R61 ;  /* 0x00000010ff317819 */ /* 0x000fe2000001163d */
[----:B------:R-:W-:Y:S01]  /*8bd0*/  HADD2.F32 R50, -RZ, R149.H1_H1 ;  /* 0x30000095ff327230 */ /* 0x000fe20000004100 */
[--C-:B------:R-:W-:Y:S01]  /*8be0*/  SHF.R.U64 R43, R74, 0x10, R75.reuse ;  /* 0x000000104a2b7819 */ /* 0x100fe2000000124b */
[----:B------:R-:W-:Y:S01]  /*8bf0*/  HADD2.F32 R35, -RZ, R45.H0_H0 ;  /* 0x2000002dff237230 */ /* 0x000fe20000004100 */
[----:B------:R-:W-:Y:S01]  /*8c00*/  SHF.R.U32.HI R74, RZ, 0x10, R75 ;  /* 0x00000010ff4a7819 */ /* 0x000fe2000001164b */
[----:B------:R-:W-:Y:S01]  /*8c10*/  HADD2.F32 R15, -RZ, R13.H0_H0 ;  /* 0x2000000dff0f7230 */ /* 0x000fe20000004100 */
[----:B------:R-:W-:Y:S01]  /*8c20*/  SHF.R.U64 R42, R62, 0x10, R63 ;  /* 0x000000103e2a7819 */ /* 0x000fe2000000123f */
[----:B------:R-:W-:-:S02]  /*8c30*/  HADD2.F32 R51, -RZ, R51.H0_H0 ;  /* 0x20000033ff337230 */ /* 0x000fc40000004100 */
[-C--:B------:R-:W-:Y:S01]  /*8c40*/  FMUL.FTZ R52, R35, R50.reuse ;  /* 0x0000003223347220 */ /* 0x080fe20000410000 */
[----:B------:R-:W-:Y:S02]  /*8c50*/  HADD2.F32 R46, -RZ, R13.H1_H1 ;  /* 0x3000000dff2e7230 */ /* 0x000fe40000004100 */
[C---:B------:R-:W-:Y:S01]  /*8c60*/  FMUL.FTZ R50, R15.reuse, R50 ;  /* 0x000000320f327220 */ /* 0x040fe20000410000 */
[----:B------:R-:W-:Y:S01]  /*8c70*/  HADD2.F32 R48, -RZ, R147.H1_H1 ;  /* 0x30000093ff307230 */ /* 0x000fe20000004100 */
[----:B------:R-:W-:Y:S01]  /*8c80*/  SHF.R.U32.HI R62, RZ, 0x10, R63 ;  /* 0x00000010ff3e7819 */ /* 0x000fe2000001163f */
[----:B------:R-:W-:Y:S02]  /*8c90*/  HADD2.F32 R45, -RZ, R45.H1_H1 ;  /* 0x3000002dff2d7230 */ /* 0x000fe40000004100 */
[-C--:B------:R-:W-:Y:S01]  /*8ca0*/  FMUL.FTZ R54, R46, R51.reuse ;  /* 0x000000332e367220 */ /* 0x080fe20000410000 */
[----:B------:R-:W-:Y:S02]  /*8cb0*/  HADD2.F32 R49, -RZ, R49.H0_H0 ;  /* 0x20000031ff317230 */ /* 0x000fe40000004100 */
[-C--:B------:R-:W-:Y:S01]  /*8cc0*/  FFMA.FTZ R13, R15, R48.reuse, -R52 ;  /* 0x000000300f0d7223 */ /* 0x080fe20000010834 */
[----:B------:R-:W-:Y:S01]  /*8cd0*/  FFMA.FTZ R15, R35, R48, R50 ;  /* 0x00000030230f7223 */ /* 0x000fe20000010032 */
[----:B------:R-:W-:Y:S01]  /*8ce0*/  FMUL.FTZ R53, R45, R51 ;  /* 0x000000332d357220 */ /* 0x000fe20000410000 */
[----:B------:R-:W-:-:S02]  /*8cf0*/  HADD2.F32 R35, -RZ, R33.H0_H0 ;  /* 0x20000021ff237230 */ /* 0x000fc40000004100 */
[-C--:B------:R-:W-:Y:S01]  /*8d00*/  FFMA.FTZ R48, R45, R49.reuse, R54 ;  /* 0x000000312d307223 */ /* 0x080fe20000010036 */
[----:B------:R-:W-:Y:S02]  /*8d10*/  HADD2.F32 R54, -RZ, R148.H1_H1 ;  /* 0x30000094ff367230 */ /* 0x000fe40000004100 */
[----:B------:R-:W-:Y:S01]  /*8d20*/  FFMA.FTZ R46, R46, R49, -R53 ;  /* 0x000000312e2e7223 */ /* 0x000fe20000010835 */
[----:B------:R-:W-:Y:S01]  /*8d30*/  HADD2.F32 R45, -RZ, R47.H0_H0 ;  /* 0x2000002fff2d7230 */ /* 0x000fe20000004100 */
[----:B0-----:R-:W-:Y:S01]  /*8d40*/  SHF.R.U64 R11, R60, 0x10, R61 ;  /* 0x000000103c0b7819 */ /* 0x001fe2000000123d */
[----:B------:R-:W-:Y:S01]  /*8d50*/  HADD2.F32 R49, -RZ, R74.H0_H0 ;  /* 0x2000004aff317230 */ /* 0x000fe20000004100 */
[----:B------:R-:W-:Y:S01]  /*8d60*/  SHF.R.U64 R44, R72, 0x10, R73 ;  /* 0x00000010482c7819 */ /* 0x000fe20000001249 */
[----:B------:R-:W-:Y:S02]  /*8d70*/  HADD2.F32 R50, -RZ, R33.H1_H1 ;  /* 0x30000021ff327230 */ /* 0x000fe40000004100 */
[----:B------:R-:W-:Y:S01]  /*8d80*/  FMUL.FTZ R60, R45, R54 ;  /* 0x000000362d3c7220 */ /* 0x000fe20000410000 */
[----:B------:R-:W-:-:S02]  /*8d90*/  HADD2.F32 R52, -RZ, R146.H1_H1 ;  /* 0x30000092ff347230 */ /* 0x000fc40000004100 */
[C---:B------:R-:W-:Y:S01]  /*8da0*/  FMUL.FTZ R54, R35.reuse, R54 ;  /* 0x0000003623367220 */ /* 0x040fe20000410000 */
[----:B------:R-:W-:Y:S02]  /*8db0*/  HADD2.F32 R47, -RZ, R47.H1_H1 ;  /* 0x3000002fff2f7230 */ /* 0x000fe40000004100 */
[-C--:B------:R-:W-:Y:S01]  /*8dc0*/  FMUL.FTZ R64, R50, R49.reuse ;  /* 0x0000003132407220 */ /* 0x080fe20000410000 */
[----:B------:R-:W-:Y:S02]  /*8dd0*/  HADD2.F32 R62, -RZ, R62.H0_H0 ;  /* 0x2000003eff3e7230 */ /* 0x000fe40000004100 */
[-C--:B------:R-:W-:Y:S01]  /*8de0*/  FFMA.FTZ R33, R35, R52.reuse, -R60 ;  /* 0x0000003423217223 */ /* 0x080fe2000001083c */
[----:B------:R-:W-:Y:S01]  /*8df0*/  FFMA.FTZ R35, R45, R52, R54 ;  /* 0x000000342d237223 */ /* 0x000fe20000010036 */
[C---:B------:R-:W-:Y:S01]  /*8e00*/  FMUL.FTZ R51, R47.reuse, R49 ;  /* 0x000000312f337220 */ /* 0x040fe20000410000 */
[----:B------:R-:W-:Y:S02]  /*8e10*/  HADD2.F32 R149, -RZ, R149.H0_H0 ;  /* 0x20000095ff957230 */ /* 0x000fe40000004100 */
[----:B------:R-:W-:Y:S01]  /*8e20*/  FFMA.FTZ R52, R47, R62, R64 ;  /* 0x0000003e2f347223 */ /* 0x000fe20000010040 */
[----:B------:R-:W-:-:S02]  /*8e30*/  HADD2.F32 R47, -RZ, R44.H0_H0 ;  /* 0x2000002cff2f7230 */ /* 0x000fc40000004100 */
[----:B------:R-:W-:Y:S01]  /*8e40*/  FFMA.FTZ R50, R50, R62, -R51 ;  /* 0x0000003e32327223 */ /* 0x000fe20000010833 */
[----:B------:R-:W-:Y:S01]  /*8e50*/  HADD2.F32 R45, -RZ, R32.H0_H0 ;  /* 0x20000020ff2d7230 */ /* 0x000fe20000004100 */
[----:B------:R-:W-:Y:S01]  /*8e60*/  F2FP.F16.F32.PACK_AB R13, R46, R13 ;  /* 0x0000000d2e0d723e */ /* 0x000fe200000000ff */
[----:B------:R-:W-:Y:S01]  /*8e70*/  HADD2.F32 R44, -RZ, R12.H0_H0 ;  /* 0x2000000cff2c7230 */ /* 0x000fe20000004100 */
[----:B------:R-:W-:Y:S01]  /*8e80*/  F2FP.F16.F32.PACK_AB R35, R52, R35 ;  /* 0x000000233423723e */ /* 0x000fe200000000ff */
[----:B------:R-:W-:Y:S02]  /*8e90*/  HADD2.F32 R32, -RZ, R32.H1_H1 ;  /* 0x30000020ff207230 */ /* 0x000fe40000004100 */
[-C--:B------:R-:W-:Y:S01]  /*8ea0*/  FMUL.FTZ R49, R45, R149.reuse ;  /* 0x000000952d317220 */ /* 0x080fe20000410000 */
[----:B------:R-:W-:Y:S02]  /*8eb0*/  HADD2.F32 R12, -RZ, R12.H1_H1 ;  /* 0x3000000cff0c7230 */ /* 0x000fe40000004100 */
[----:B------:R-:W-:Y:S01]  /*8ec0*/  FMUL.FTZ R54, R44, R149 ;  /* 0x000000952c367220 */ /* 0x000fe20000410000 */
[----:B------:R-:W-:-:S02]  /*8ed0*/  HADD2.F32 R147, -RZ, R147.H0_H0 ;  /* 0x20000093ff937230 */ /* 0x000fc40000004100 */
[-C--:B------:R-:W-:Y:S01]  /*8ee0*/  FMUL.FTZ R51, R32, R47.reuse ;  /* 0x0000002f20337220 */ /* 0x080fe20000410000 */
[----:B------:R-:W-:Y:S02]  /*8ef0*/  HADD2.F32 R11, -RZ, R11.H0_H0 ;  /* 0x2000000bff0b7230 */ /* 0x000fe40000004100 */
[----:B------:R-:W-:Y:S01]  /*8f00*/  FMUL.FTZ R47, R12, R47 ;  /* 0x0000002f0c2f7220 */ /* 0x000fe20000410000 */
[----:B------:R-:W-:Y:S02]  /*8f10*/  HADD2.F32 R148, -RZ, R148.H0_H0 ;  /* 0x20000094ff947230 */ /* 0x000fe40000004100 */
[-C--:B------:R-:W-:Y:S01]  /*8f20*/  FFMA.FTZ R49, R44, R147.reuse, -R49 ;  /* 0x000000932c317223 */ /* 0x080fe20000010831 */
[----:B------:R-:W-:Y:S01]  /*8f30*/  FFMA.FTZ R54, R45, R147, R54 ;  /* 0x000000932d367223 */ /* 0x000fe20000010036 */
[-C--:B------:R-:W-:Y:S01]  /*8f40*/  FFMA.FTZ R44, R12, R11.reuse, -R51 ;  /* 0x0000000b0c2c7223 */ /* 0x080fe20000010833 */
[----:B------:R-:W-:Y:S01]  /*8f50*/  FFMA.FTZ R47, R32, R11, R47 ;  /* 0x0000000b202f7223 */ /* 0x000fe2000001002f */
[----:B------:R-:W-:Y:S01]  /*8f60*/  HADD2.F32 R12, -RZ, R34.H0_H0 ;  /* 0x20000022ff0c7230 */ /* 0x000fe20000004100 */
[----:B------:R-:W-:Y:S01]  /*8f70*/  F2FP.F16.F32.PACK_AB R50, R50, R33 ;  /* 0x000000213232723e */ /* 0x000fe200000000ff */
[----:B------:R-:W-:Y:S01]  /*8f80*/  HADD2.F32 R45, -RZ, R43.H0_H0 ;  /* 0x2000002bff2d7230 */ /* 0x000fe20000004100 */
[----:B------:R-:W-:Y:S01]  /*8f90*/  F2FP.F16.F32.PACK_AB R33, R48, R15 ;  /* 0x0000000f3021723e */ /* 0x000fe200000000ff */
[----:B------:R-:W-:-:S02]  /*8fa0*/  HADD2.F32 R11, -RZ, R14.H0_H0 ;  /* 0x2000000eff0b7230 */ /* 0x000fc40000004100 */
[----:B------:R-:W-:Y:S01]  /*8fb0*/  FMUL.FTZ R32, R12, R148 ;  /* 0x000000940c207220 */ /* 0x000fe20000410000 */
[----:B------:R-:W-:Y:S01]  /*8fc0*/  HADD2.F32 R34, -RZ, R34.H1_H1 ;  /* 0x30000022ff227230 */ /* 0x000fe20000004100 */
[----:B------:R-:W-:Y:S01]  /*8fd0*/  F2FP.F16.F32.PACK_AB R54, R47, R54 ;  /* 0x000000362f36723e */ /* 0x000fe200000000ff */
        /* <DEDUP_REMOVED lines=11> */
[----:B------:R-:W-:-:S03]  /*9090*/  F2FP.F16.F32.PACK_AB R12, R44, R49 ;  /* 0x000000312c0c723e */ /* 0x000fc600000000ff */
[----:B------:R-:W-:Y:S02]  /*90a0*/  F2FP.F16.F32.PACK_AB R14, R53, R32 ;  /* 0x00000020350e723e */ /* 0x000fe400000000ff */
[----:B------:R-:W-:Y:S02]  /*90b0*/  F2FP.F16.F32.PACK_AB R34, R34, R51 ;  /* 0x000000332222723e */ /* 0x000fe400000000ff */
[----:B------:R-:W-:-:S07]  /*90c0*/  MOV R32, R54 ;  /* 0x0000003600207202 */ /* 0x000fce0000000f00 */
.L_x_544:
[----:B------:R-:W-:Y:S05]  /*90d0*/  BSYNC B2 ;  /* 0x0000000000027941 */ /* 0x000fea0003800000 */
.L_x_543:
[----:B---3--:R3:W-:Y:S04]  /*90e0*/  ST.E.128 desc[UR56][R38.64], R12 ;  /* 0x0000000c26007985 */ /* 0x0087e8000c101d38 */
[----:B----4-:R3:W-:Y:S02]  /*90f0*/  @!P3 ST.E.128 desc[UR56][R40.64], R32 ;  /* 0x000000202800b985 */ /* 0x0107e4000c101d38 */
.L_x_542:
[----:B------:R-:W-:Y:S05]  /*9100*/  BSYNC B1 ;  /* 0x0000000000017941 */ /* 0x000fea0003800000 */
.L_x_541:
[----:B------:R-:W-:-:S13]  /*9110*/  ISETP.NE.AND P3, PT, R8, RZ, PT ;  /* 0x000000ff0800720c */ /* 0x000fda0003f65270 */
[----:B------:R-:W-:Y:S05]  /*9120*/  @!P3 BRA `(.L_x_493) ;  /* 0x0000000c00b4b947 */ /* 0x000fea0003800000 */
[----:B0--3--:R-:W3:Y:S01]  /*9130*/  LDL R11, [R1] ;  /* 0x00000000010b7983 */ /* 0x009ee20000100800 */
[----:B------:R-:W-:Y:S01]  /*9140*/  SHF.R.U32.HI R13, RZ, 0x3, R203 ;  /* 0x00000003ff0d7819 */ /* 0x000fe200000116cb */
[----:B------:R-:W-:Y:S01]  /*9150*/  BSSY B1, `(.L_x_545) ;  /* 0x000006f000017945 */ /* 0x000fe20003800000 */
[----:B----4-:R-:W-:-:S04]  /*9160*/  LEA R38, P3, R5, R36, 0x1 ;  /* 0x0000002405267211 */ /* 0x010fc800078608ff */
[----:B------:R-:W-:Y:S02]  /*9170*/  LEA.HI.X R39, R5, R117, R109, 0x1, P3 ;  /* 0x0000007505277211 */ /* 0x000fe400018f0c6d */
[----:B------:R-:W-:Y:S02]  /*9180*/  ISETP.GE.AND P3, PT, R192, R121, PT ;  /* 0x00000079c000720c */ /* 0x000fe40003f66270 */
[----:B---3--:R-:W-:-:S04]  /*9190*/  LOP3.LUT P4, RZ, R11, 0x1, RZ, 0xc0, !PT ;  /* 0x000000010bff7812 */ /* 0x008fc8000788c0ff */
[----:B------:R-:W-:-:S04]  /*91a0*/  SEL R135, R122, R135, !P4 ;  /* 0x000000877a877207 */ /* 0x000fc80006000000 */
[----:B------:R-:W-:-:S04]  /*91b0*/  SHF.R.S32.HI R12, RZ, 0x1f, R135 ;  /* 0x0000001fff0c7819 */ /* 0x000fc80000011487 */
[----:B------:R-:W-:-:S04]  /*91c0*/  LEA.HI R12, R12, R135, RZ, 0x4 ;  /* 0x000000870c0c7211 */ /* 0x000fc800078f20ff */
[----:B------:R-:W-:-:S04]  /*91d0*/  LEA.HI.SX32 R12, R12, R113, 0x1c ;  /* 0x000000710c0c7211 */ /* 0x000fc800078fe2ff */
[----:B------:R-:W-:Y:S01]  /*91e0*/  SHF.R.S32.HI R11, RZ, 0x1f, R12 ;  /* 0x0000001fff0b7819 */ /* 0x000fe2000001140c */
[----:B------:R-:W-:-:S03]  /*91f0*/  IMAD.SHL.U32 R40, R12, 0x8, RZ ;  /* 0x000000080c287824 */ /* 0x000fc600078e00ff */
[----:B------:R-:W-:-:S04]  /*9200*/  LEA.HI R11, R11, R12, RZ, 0x3 ;  /* 0x0000000c0b0b7211 */ /* 0x000fc800078f18ff */
[----:B------:R-:W-:Y:S02]  /*9210*/  SHF.R.S32.HI R12, RZ, 0x3, R11 ;  /* 0x00000003ff0c7819 */ /* 0x000fe4000001140b */
[----:B------:R-:W-:-:S03]  /*9220*/  LOP3.LUT R11, R203, 0x38, R40, 0xf8, !PT ;  /* 0x00000038cb0b7812 */ /* 0x000fc600078ef828 */
[----:B------:R-:W-:Y:S01]  /*9230*/  IMAD R12, R12, 0x1800, R219 ;  /* 0x000018000c0c7824 */ /* 0x000fe200078e02db */
[----:B------:R-:W-:-:S04]  /*9240*/  LOP3.LUT R11, R11, R13, RZ, 0x3c, !PT ;  /* 0x0000000d0b0b7212 */ /* 0x000fc800078e3cff */
[----:B------:R-:W-:Y:S01]  /*9250*/  IADD3 R13, R12, R11, RZ ;  /* 0x0000000b0c0d7210 */ /* 0x000fe20007ffe0ff */
[----:B------:R-:W-:-:S04]  /*9260*/  IMAD R11, R18, 0x4800, R129 ;  /* 0x00004800120b7824 */ /* 0x000fc800078e0281 */
[----:B------:R-:W-:Y:S02]  /*9270*/  IMAD R13, R18, 0x4800, R13 ;  /* 0x00004800120d7824 */ /* 0x000fe400078e020d */
[--C-:B------:R-:W-:Y:S02]  /*9280*/  IMAD R11, R11, 0x2, R2.reuse ;  /* 0x000000020b0b7824 */ /* 0x100fe400078e0202 */
[----:B------:R-:W-:-:S03]  /*9290*/  IMAD R32, R13, 0x2, R2 ;  /* 0x000000020d207824 */ /* 0x000fc600078e0202 */
[----:B------:R0:W3:Y:S04]  /*92a0*/  LDS.128 R12, [R11+0x1e400] ;  /* 0x01e400000b0c7984 */ /* 0x0000e80000000c00 */
[----:B------:R-:W4:Y:S01]  /*92b0*/  LDS.128 R32, [R32+0x1e400] ;  /* 0x01e4000020207984 */ /* 0x000f220000000c00 */
[----:B------:R-:W-:Y:S05]  /*92c0*/  @P3 BRA `(.L_x_546) ;  /* 0x00000004005c3947 */ /* 0x000fea0003800000 */
[----:B------:R-:W-:Y:S01]  /*92d0*/  SHF.R.U32.HI R50, RZ, 0x10, R69 ;  /* 0x00000010ff327819 */ /* 0x000fe20000011645 */
[----:B----4-:R-:W-:Y:S01]  /*92e0*/  IMAD.MOV.U32 R44, RZ, RZ, R32 ;  /* 0x000000ffff2c7224 */ /* 0x010fe200078e0020 */
[----:B------:R-:W-:Y:S01]  /*92f0*/  MOV R45, R35 ;  /* 0x00000023002d7202 */ /* 0x000fe20000000f00 */
[--C-:B------:R-:W-:Y:S01]  /*9300*/  HADD2.F32 R35, -RZ, R33.reuse.H0_H0 ;  /* 0x20000021ff237230 */ /* 0x100fe20000004100 */
[----:B------:R-:W-:Y:S01]  /*9310*/  SHF.R.U32.HI R48, RZ, 0x10, R57 ;  /* 0x00000010ff307819 */ /* 0x000fe20000011639 */
[----:B---3--:R-:W-:Y:S01]  /*9320*/  IMAD.MOV.U32 R32, RZ, RZ, R15 ;  /* 0x000000ffff207224 */ /* 0x008fe200078e000f */
[----:B------:R-:W-:Y:S01]  /*9330*/  MOV R43, R12 ;  /* 0x0000000c002b7202 */ /* 0x000fe20000000f00 */
[----:B------:R-:W-:Y:S01]  /*9340*/  HADD2.F32 R33, -RZ, R33.H1_H1 ;  /* 0x30000021ff217230 */ /* 0x000fe20000004100 */
[--C-:B------:R-:W-:Y:S01]  /*9350*/  SHF.R.U64 R41, R70, 0x10, R71.reuse ;  /* 0x0000001046297819 */ /* 0x100fe20000001247 */
[----:B------:R-:W-:Y:S01]  /*9360*/  HADD2.F32 R50, -RZ, R50.H0_H0 ;  /* 0x20000032ff327230 */ /* 0x000fe20000004100 */
[----:B------:R-:W-:Y:S01]  /*9370*/  SHF.R.U32.HI R70, RZ, 0x10, R71 ;  /* 0x00000010ff467819 */ /* 0x000fe20000011647 */
[----:B------:R-:W-:Y:S01]  /*9380*/  HADD2.F32 R15, -RZ, R13.H1_H1 ;  /* 0x3000000dff0f7230 */ /* 0x000fe20000004100 */
[----:B0-----:R-:W-:Y:S01]  /*9390*/  SHF.R.U64 R11, R58, 0x10, R59 ;  /* 0x000000103a0b7819 */ /* 0x001fe2000000123b */
[----:B------:R-:W-:-:S02]  /*93a0*/  HADD2.F32 R47, -RZ, R145.H1_H1 ;  /* 0x30000091ff2f7230 */ /* 0x000fc40000004100 */
[-C--:B------:R-:W-:Y:S01]  /*93b0*/  FMUL.FTZ R54, R33, R50.reuse ;  /* 0x0000003221367220 */ /* 0x080fe20000410000 */
[----:B------:R-:W-:Y:S02]  /*93c0*/  HADD2.F32 R48, -RZ, R48.H0_H0 ;  /* 0x20000030ff307230 */ /* 0x000fe40000004100 */
[----:B------:R-:W-:Y:S01]  /*93d0*/  FMUL.FTZ R50, R15, R50 ;  /* 0x000000320f327220 */ /* 0x000fe20000410000 */
[----:B------:R-:W-:Y:S02]  /*93e0*/  HADD2.F32 R12, -RZ, R13.H0_H0 ;  /* 0x2000000dff0c7230 */ /* 0x000fe40000004100 */
[-C--:B------:R-:W-:Y:S01]  /*93f0*/  FMUL.FTZ R13, R35, R47.reuse ;  /* 0x0000002f230d7220 */ /* 0x080fe20000410000 */
[----:B------:R-:W-:Y:S02]  /*9400*/  HADD2.F32 R46, -RZ, R140.H1_H1 ;  /* 0x3000008cff2e7230 */ /* 0x000fe40000004100 */
[----:B------:R-:W-:Y:S01]  /*9410*/  FFMA.FTZ R50, R33, R48, R50 ;  /* 0x0000003021327223 */ /* 0x000fe20000010032 */
[----:B------:R-:W-:Y:S01]  /*9420*/  SHF.R.U32.HI R58, RZ, 0x10, R59 ;  /* 0x00000010ff3a7819 */ /* 0x000fe2000001163b */
[----:B------:R-:W-:Y:S01]  /*9430*/  FMUL.FTZ R52, R12, R47 ;  /* 0x0000002f0c347220 */ /* 0x000fe20000410000 */
[----:B------:R-:W-:-:S02]  /*9440*/  HADD2.F32 R33, -RZ, R45.H0_H0 ;  /* 0x2000002dff217230 */ /* 0x000fc40000004100 */
[----:B------:R-:W-:Y:S01]  /*9450*/  FFMA.FTZ R49, R15, R48, -R54 ;  /* 0x000000300f317223 */ /* 0x000fe20000010836 */
[----:B------:R-:W-:Y:S02]  /*9460*/  HADD2.F32 R45, -RZ, R45.H1_H1 ;  /* 0x3000002dff2d7230 */ /* 0x000fe40000004100 */
[-C--:B------:R-:W-:Y:S01]  /*9470*/  FFMA.FTZ R12, R12, R46.reuse, -R13 ;  /* 0x0000002e0c0c7223 */ /* 0x080fe2000001080d */
[----:B------:R-:W-:Y:S02]  /*9480*/  HADD2.F32 R47, -RZ, R70.H0_H0 ;  /* 0x20000046ff2f7230 */ /* 0x000fe40000004100 */
[----:B------:R-:W-:Y:S01]  /*9490*/  FFMA.FTZ R13, R35, R46, R52 ;  /* 0x0000002e230d7223 */ /* 0x000fe20000010034 */
[----:B------:R-:W-:Y:S01]  /*94a0*/  HADD2.F32 R48, -RZ, R144.H1_H1 ;  /* 0x30000090ff307230 */ /* 0x000fe20000004100 */
[----:B------:R-:W-:Y:S01]  /*94b0*/  SHF.R.U64 R53, R68, 0x10, R69 ;  /* 0x0000001044357819 */ /* 0x000fe20000001245 */
[--C-:B------:R-:W-:Y:S02]  /*94c0*/  HADD2.F32 R15, -RZ, R32.reuse.H0_H0 ;  /* 0x20000020ff0f7230 */ /* 0x100fe40000004100 */
[----:B------:R-:W-:Y:S01]  /*94d0*/  FMUL.FTZ R51, R45, R47 ;  /* 0x0000002f2d337220 */ /* 0x000fe20000410000 */
[----:B------:R-:W-:-:S02]  /*94e0*/  HADD2.F32 R32, -RZ, R32.H1_H1 ;  /* 0x30000020ff207230 */ /* 0x000fc40000004100 */
[-C--:B------:R-:W-:Y:S01]  /*94f0*/  FMUL.FTZ R52, R33, R48.reuse ;  /* 0x0000003021347220 */ /* 0x080fe20000410000 */
[----:B------:R-:W-:Y:S02]  /*9500*/  HADD2.F32 R35, -RZ, R58.H0_H0 ;  /* 0x2000003aff237230 */ /* 0x000fe40000004100 */
[----:B------:R-:W-:Y:S01]  /*9510*/  FMUL.FTZ R48, R15, R48 ;  /* 0x000000300f307220 */ /* 0x000fe20000410000 */
[----:B------:R-:W-:Y:S02]  /*9520*/  HADD2.F32 R46, -RZ, R139.H1_H1 ;  /* 0x3000008bff2e7230 */ /* 0x000fe40000004100 */
[C---:B------:R-:W-:Y:S01]  /*9530*/  FMUL.FTZ R54, R32.reuse, R47 ;  /* 0x0000002f20367220 */ /* 0x040fe20000410000 */
[----:B------:R-:W-:Y:S02]  /*9540*/  HADD2.F32 R145, -RZ, R145.H0_H0 ;  /* 0x20000091ff917230 */ /* 0x000fe40000004100 */
[----:B------:R-:W-:Y:S01]  /*9550*/  FFMA.FTZ R51, R32, R35, -R51 ;  /* 0x0000002320337223 */ /* 0x000fe20000010833 */
[----:B------:R-:W-:-:S02]  /*9560*/  HADD2.F32 R32, -RZ, R44.H0_H0 ;  /* 0x2000002cff207230 */ /* 0x000fc40000004100 */
[-C--:B------:R-:W-:Y:S01]  /*9570*/  FFMA.FTZ R52, R15, R46.reuse, -R52 ;  /* 0x0000002e0f347223 */ /* 0x080fe20000010834 */
[----:B------:R-:W-:Y:S02]  /*9580*/  HADD2.F32 R15, -RZ, R43.H0_H0 ;  /* 0x2000002bff0f7230 */ /* 0x000fe40000004100 */
[----:B------:R-:W-:Y:S01]  /*9590*/  FFMA.FTZ R47, R33, R46, R48 ;  /* 0x0000002e212f7223 */ /* 0x000fe20000010030 */
[----:B------:R-:W-:Y:S02]  /*95a0*/  HADD2.F32 R140, -RZ, R140.H0_H0 ;  /* 0x2000008cff8c7230 */ /* 0x000fe40000004100 */
[-C--:B------:R-:W-:Y:S01]  /*95b0*/  FMUL.FTZ R46, R32, R145.reuse ;  /* 0x00000091202e7220 */ /* 0x080fe20000410000 */
[----:B------:R-:W-:Y:S01]  /*95c0*/  SHF.R.U64 R42, R56, 0x10, R57 ;  /* 0x00000010382a7819 */ /* 0x000fe20000001239 */
[C---:B------:R-:W-:Y:S01]  /*95d0*/  FMUL.FTZ R145, R15.reuse, R145 ;  /* 0x000000910f917220 */ /* 0x040fe20000410000 */
[----:B------:R-:W-:Y:S02]  /*95e0*/  HADD2.F32 R33, -RZ, R53.H0_H0 ;  /* 0x20000035ff217230 */ /* 0x000fe40000004100 */
[----:B------:R-:W-:Y:S01]  /*95f0*/  FFMA.FTZ R46, R15, R140, -R46 ;  /* 0x0000008c0f2e7223 */ /* 0x000fe2000001082e */
[----:B------:R-:W-:-:S02]  /*9600*/  HADD2.F32 R44, -RZ, R44.H1_H1 ;  /* 0x3000002cff2c7230 */ /* 0x000fc40000004100 */
[----:B------:R-:W-:Y:S01]  /*9610*/  FFMA.FTZ R145, R32, R140, R145 ;  /* 0x0000008c20917223 */ /* 0x000fe20000010091 */
[----:B------:R-:W-:Y:S02]  /*9620*/  HADD2.F32 R43, -RZ, R43.H1_H1 ;  /* 0x3000002bff2b7230 */ /* 0x000fe40000004100 */
[----:B------:R-:W-:Y:S01]  /*9630*/  FFMA.FTZ R54, R45, R35, R54 ;  /* 0x000000232d367223 */ /* 0x000fe20000010036 */
[----:B------:R-:W-:Y:S02]  /*9640*/  HADD2.F32 R42, -RZ, R42.H0_H0 ;  /* 0x2000002aff2a7230 */ /* 0x000fe40000004100 */
[-C--:B------:R-:W-:Y:S01]  /*9650*/  FMUL.FTZ R48, R44, R33.reuse ;  /* 0x000000212c307220 */ /* 0x080fe20000410000 */
[----:B------:R-:W-:Y:S02]  /*9660*/  HADD2.F32 R32, -RZ, R34.H0_H0 ;  /* 0x20000022ff207230 */ /* 0x000fe40000004100 */
[----:B------:R-:W-:Y:S01]  /*9670*/  FMUL.FTZ R33, R43, R33 ;  /* 0x000000212b217220 */ /* 0x000fe20000410000 */
[----:B------:R-:W-:-:S02]  /*9680*/  HADD2.F32 R41, -RZ, R41.H0_H0 ;  /* 0x20000029ff297230 */ /* 0x000fc40000004100 */
[-C--:B------:R-:W-:Y:S01]  /*9690*/  FFMA.FTZ R43, R43, R42.reuse, -R48 ;  /* 0x0000002a2b2b7223 */ /* 0x080fe20000010830 */
[----:B------:R-:W-:Y:S02]  /*96a0*/  HADD2.F32 R15, -RZ, R14.H0_H0 ;  /* 0x2000000eff0f7230 */ /* 0x000fe40000004100 */
[----:B------:R-:W-:Y:S01]  /*96b0*/  FFMA.FTZ R42, R44, R42, R33 ;  /* 0x0000002a2c2a7223 */ /* 0x000fe20000010021 */
[----:B------:R-:W-:Y:S01]  /*96c0*/  HADD2.F32 R34, -RZ, R34.H1_H1 ;  /* 0x30000022ff227230 */ /* 0x000fe20000004100 */
[----:B------:R-:W-:Y:S01]  /*96d0*/  F2FP.F16.F32.PACK_AB R49, R49, R12 ;  /* 0x0000000c3131723e */ /* 0x000fe200000000ff */
[----:B------:R-:W-:Y:S01]  /*96e0*/  HADD2.F32 R144, -RZ, R144.H0_H0 ;  /* 0x20000090ff907230 */ /* 0x000fe20000004100 */
[----:B------:R-:W-:Y:S01]  /*96f0*/  F2FP.F16.F32.PACK_AB R50, R50, R13 ;  /* 0x0000000d3232723e */ /* 0x000fe200000000ff */
[----:B------:R-:W-:Y:S02]  /*9700*/  HADD2.F32 R14, -RZ, R14.H1_H1 ;  /* 0x3000000eff0e7230 */ /* 0x000fe40000004100 */
[----:B------:R-:W-:Y:S01]  /*9710*/  FMUL.FTZ R35, R34, R41 ;  /* 0x0000002922237220 */ /* 0x000fe20000410000 */
[----:B------:R-:W-:-:S02]  /*9720*/  HADD2.F32 R139, -RZ, R139.H0_H0 ;  /* 0x2000008bff8b7230 */ /* 0x000fc40000004100 */
[-C--:B------:R-:W-:Y:S01]  /*9730*/  FMUL.FTZ R44, R32, R144.reuse ;  /* 0x00000090202c7220 */ /* 0x080fe20000410000 */
[----:B------:R-:W-:Y:S02]  /*9740*/  HADD2.F32 R11, -RZ, R11.H0_H0 ;  /* 0x2000000bff0b7230 */ /* 0x000fe40000004100 */
[C---:B------:R-:W-:Y:S01]  /*9750*/  FMUL.FTZ R33, R15.reuse, R144 ;  /* 0x000000900f217220 */ /* 0x040fe20000410000 */
[----:B------:R-:W-:Y:S01]  /*9760*/  FMUL.FTZ R41, R14, R41 ;  /* 0x000000290e297220 */ /* 0x000fe20000410000 */
[----:B------:R-:W-:Y:S01]  /*9770*/  FFMA.FTZ R44, R15, R139, -R44 ;  /* 0x0000008b0f2c7223 */ /* 0x000fe2000001082c */
[----:B------:R-:W-:Y:S01]  /*9780*/  F2FP.F16.F32.PACK_AB R47, R54, R47 ;  /* 0x0000002f362f723e */ /* 0x000fe200000000ff */
[----:B------:R-:W-:Y:S01]  /*9790*/  FFMA.FTZ R33, R32, R139, R33 ;  /* 0x0000008b20217223 */ /* 0x000fe20000010021 */
[-C--:B------:R-:W-:Y:S01]  /*97a0*/  FFMA.FTZ R35, R14, R11.reuse, -R35 ;  /* 0x0000000b0e237223 */ /* 0x080fe20000010823 */
[----:B------:R-:W-:Y:S01]  /*97b0*/  FFMA.FTZ R34, R34, R11, R41 ;  /* 0x0000000b22227223 */ /* 0x000fe20000010029 */
[----:B------:R-:W-:Y:S01]  /*97c0*/  F2FP.F16.F32.PACK_AB R15, R51, R52 ;  /* 0x00000034330f723e */ /* 0x000fe200000000ff */
[----:B------:R-:W-:Y:S01]  /*97d0*/  IMAD.MOV.U32 R13, RZ, RZ, R49 ;  /* 0x000000ffff0d7224 */ /* 0x000fe200078e0031 */
[----:B------:R-:W-:-:S02]  /*97e0*/  F2FP.F16.F32.PACK_AB R12, R43, R46 ;  /* 0x0000002e2b0c723e */ /* 0x000fc400000000ff */
[----:B------:R-:W-:Y:S02]  /*97f0*/  F2FP.F16.F32.PACK_AB R14, R35, R44 ;  /* 0x0000002c230e723e */ /* 0x000fe400000000ff */
[----:B------:R-:W-:Y:S01]  /*9800*/  F2FP.F16.F32.PACK_AB R34, R34, R33 ;  /* 0x000000212222723e */ /* 0x000fe200000000ff */
[----:B------:R-:W-:Y:S01]  /*9810*/  IMAD.MOV.U32 R33, RZ, RZ, R50 ;  /* 0x000000ffff217224 */ /* 0x000fe200078e0032 */
[----:B------:R-:W-:Y:S02]  /*9820*/  F2FP.F16.F32.PACK_AB R32, R42, R145 ;  /* 0x000000912a20723e */ /* 0x000fe400000000ff */
[----:B------:R-:W-:-:S07]  /*9830*/  MOV R35, R47 ;  /* 0x0000002f00237202 */ /* 0x000fce0000000f00 */
.L_x_546:
[----:B------:R-:W-:Y:S05]  /*9840*/  BSYNC B1 ;  /* 0x0000000000017941 */ /* 0x000fea0003800000 */
.L_x_545:
[----:B---3--:R3:W-:Y:S01]  /*9850*/  ST.E.128 desc[UR56][R38.64], R12 ;  /* 0x0000000c26007985 */ /* 0x0087e2000c101d38 */
[----:B------:R-:W-:-:S13]  /*9860*/  ISETP.GE.AND P3, PT, R40, R131, PT ;  /* 0x000000832800720c */ /* 0x000fda0003f66270 */
[----:B------:R-:W-:Y:S05]  /*9870*/  @P3 BRA `(.L_x_493) ;  /* 0x0000000400e03947 */ /* 0x000fea0003800000 */
[----:B------:R-:W-:-:S05]  /*9880*/  IMAD.WIDE R36, R40, 0x2, R36 ;  /* 0x0000000228247825 */ /* 0x000fca00078e0224 */
[----:B----4-:R4:W-:Y:S01]  /*9890*/  ST.E.128 desc[UR56][R36.64], R32 ;  /* 0x0000002024007985 */ /* 0x0109e2000c101d38 */
[----:B------:R-:W-:Y:S05]  /*98a0*/  BRA `(.L_x_493) ;  /* 0x0000000400d47947 */ /* 0x000fea0003800000 */
.L_x_458:
[----:B------:R-:W-:-:S06]  /*98b0*/  UISETP.NE.AND UP0, UPT, UR59, 0x3, UPT ;  /* 0x000000033b00788c */ /* 0x000fcc000bf05270 */
[----:B------:R-:W-:-:S13]  /*98c0*/  PLOP3.LUT P2, PT, PT, PT, UP0, 0x80, 0x0 ;  /* 0x000000000000781c */ /* 0x000fda0003f4f008 */
[----:B------:R-:W-:Y:S05]  /*98d0*/  @!P2 BRA `(.L_x_547) ;  /* 0x000000000004a947 */ /* 0x000fea0003800000 */
[----:B------:R-:W-:Y:S01]  /*98e0*/  BPT.TRAP 0x1 ;  /* 0x000000040000795c */ /* 0x000fe20000300000 */
.L_x_547:
[----:B------:R-:W-:Y:S01]  /*98f0*/  IMAD R87, R18, 0x8, R2 ;  /* 0x0000000812577824 */ /* 0x000fe200078e0202 */
[----:B------:R-:W-:Y:S01]  /*9900*/  SHF.L.U32 R88, R202, 0x1f, RZ ;  /* 0x0000001fca587819 */ /* 0x000fe200000006ff */
[----:B------:R-:W-:Y:S01]  /*9910*/  BSSY B1, `(.L_x_548) ;  /* 0x0000004000017945 */ /* 0x000fe20003800000 */
[----:B------:R-:W-:Y:S02]  /*9920*/  SHF.R.S32.HI R84, RZ, 0x1f, R27 ;  /* 0x0000001fff547819 */ /* 0x000fe4000001141b */
[----:B------:R-:W0:Y:S02]  /*9930*/  SYNCS.PHASECHK.TRANS64.TRYWAIT P3, [R87+URZ+0x30890], R88 ;  /* 0x03089058570075a7 */ /* 0x000e24000806017f */
[----:B0-----:R-:W-:Y:S05]  /*9940*/  @!P3 BRA `(.L_x_549) ;  /* 0x000001700044b947 */ /* 0x001fea0003800000 */
.L_x_806:
[----:B------:R-:W-:Y:S05]  /*9950*/  BSYNC B1 ;  /* 0x0000000000017941 */ /* 0x000fea0003800000 */
.L_x_548:
[----:B------:R-:W-:Y:S01]  /*9960*/  ULDC.64 UR4, c[0x0][0x300] ;  /* 0x0000c00000047ab9 */ /* 0x000fe20000000a00 */
[----:B-----5:R-:W-:Y:S01]  /*9970*/  SHF.R.S32.HI R85, RZ, 0x1f, R21 ;  /* 0x0000001fff557819 */ /* 0x020fe20000011415 */
[----:B------:R-:W-:Y:S02]  /*9980*/  IMAD R14, R84, UR4, RZ ;  /* 0x00000004540e7c24 */ /* 0x000fe4000f8e02ff */
[----:B------:R-:W-:-:S04]  /*9990*/  IMAD.WIDE.U32 R12, R27, UR4, RZ ;  /* 0x000000041b0c7c25 */ /* 0x000fc8000f8e00ff */
[----:B------:R-:W-:Y:S01]  /*99a0*/  IMAD R11, R27, UR5, R14 ;  /* 0x000000051b0b7c24 */ /* 0x000fe2000f8e020e */
[----:B------:R-:W-:Y:S01]  /*99b0*/  ULDC.64 UR4, c[0x0][0x310] ;  /* 0x0000c40000047ab9 */ /* 0x000fe20000000a00 */
[----:B------:R-:W-:Y:S02]  /*99c0*/  IMAD R86, R24, -0x60, R25 ;  /* 0xffffffa018567824 */ /* 0x000fe400078e0219 */
[----:B------:R-:W-:Y:S02]  /*99d0*/  IMAD R14, R85, UR4, RZ ;  /* 0x00000004550e7c24 */ /* 0x000fe4000f8e02ff */
[----:B------:R-:W-:Y:S01]  /*99e0*/  IMAD.IADD R13, R13, 0x1, R11 ;  /* 0x000000010d0d7824 */ /* 0x000fe200078e020b */
[----:B------:R-:W-:Y:S01]  /*99f0*/  VIMNMX R86, R86, 0x60, PT ;  /* 0x0000006056567848 */ /* 0x000fe20003fe0100 */
[C---:B------:R-:W-:Y:S02]  /*9a00*/  IMAD R11, R21.reuse, UR5, R14 ;  /* 0x00000005150b7c24 */ /* 0x040fe4000f8e020e */
[----:B------:R-:W-:Y:S01]  /*9a10*/  IMAD.WIDE.U32 R12, R21, UR4, R12 ;  /* 0x00000004150c7c25 */ /* 0x000fe2000f8e000c */
[----:B------:R-:W-:-:S03]  /*9a20*/  ULDC.64 UR4, c[0x0][0x308] ;  /* 0x0000c20000047ab9 */ /* 0x000fc60000000a00 */
[----:B------:R-:W-:Y:S01]  /*9a30*/  IMAD R15, R0, UR4, RZ ;  /* 0x00000004000f7c24 */ /* 0x000fe2000f8e02ff */
[----:B------:R-:W-:Y:S01]  /*9a40*/  IADD3 R13, R13, R11, RZ ;  /* 0x0000000b0d0d7210 */ /* 0x000fe20007ffe0ff */
[----:B------:R-:W-:Y:S02]  /*9a50*/  IMAD.IADD R42, R86, 0x1, -R201 ;  /* 0x00000001562a7824 */ /* 0x000fe400078e0ac9 */
[C---:B------:R-:W-:Y:S02]  /*9a60*/  IMAD R15, R30.reuse, UR5, R15 ;  /* 0x000000051e0f7c24 */ /* 0x040fe4000f8e020f */
[----:B------:R-:W-:Y:S01]  /*9a70*/  IMAD.WIDE.U32 R12, R30, UR4, R12 ;  /* 0x000000041e0c7c25 */ /* 0x000fe2000f8e000c */
[----:B------:R-:W-:-:S03]  /*9a80*/  ULDC.64 UR4, c[0x0][0x2e8] ;  /* 0x0000ba0000047ab9 */ /* 0x000fc60000000a00 */
[----:B------:R-:W-:Y:S01]  /*9a90*/  IMAD.IADD R15, R13, 0x1, R15 ;  /* 0x000000010d0f7824 */ /* 0x000fe200078e020f */
[----:B------:R-:W-:Y:S01]  /*9aa0*/  LEA R40, P3, R12, UR4, 0x1 ;  /* 0x000000040c287c11 */ /* 0x000fe2000f8608ff */
[----:B------:R-:W-:-:S03]  /*9ab0*/  UMOV UR4, 0xffffffff ;  /* 0xffffffff00047882 */ /* 0x000fc60000000000 */
[----:B------:R-:W-:Y:S02]  /*9ac0*/  LEA.HI.X R41, R12, UR5, R15, 0x1, P3 ;  /* 0x000000050c297c11 */ /* 0x000fe400098f0c0f */
[----:B------:R-:W-:Y:S01]  /*9ad0*/  ISETP.GE.AND P3, PT, R42, 0x1, PT ;  /* 0x000000012a00780c */ /* 0x000fe20003f66270 */
[----:B------:R-:W-:-:S12]  /*9ae0*/  BRA.DIV UR4, `(.L_x_550) ;  /* 0x0000016e04f07947 */ /* 0x000fd8000b800000 */
[----:B------:R1:W2:Y:S04]  /*9af0*/  SHFL.IDX PT, R39, R41, RZ, 0x1c1f ;  /* 0x001c1fff29277589 */ /* 0x0002a800000e0000 */
[----:B------:R1:W3:Y:S02]  /*9b00*/  SHFL.IDX PT, R38, R40, RZ, 0x1c1f ;  /* 0x001c1fff28267589 */ /* 0x0002e400000e0000 */
.L_x_810:
[----:B------:R-:W-:Y:S04]  /*9b10*/  BSSY B1, `(.L_x_551) ;  /* 0x0000025000017945 */ /* 0x000fe80003800000 */
[----:B------:R-:W-:Y:S05]  /*9b20*/  @!P3 BRA `(.L_x_552) ;  /* 0x00000000008cb947 */ /* 0x000fea0003800000 */
[----:B------:R-:W-:Y:S02]  /*9b30*/  ULDC UR4, c[0x0][0x2f4] ;  /* 0x0000bd0000047ab9 */ /* 0x000fe40000000800 */
[----:B------:R-:W-:Y:S02]  /*9b40*/  ISETP.GE.AND P5, PT, R16, UR4, PT ;  /* 0x0000000410007c0c */ /* 0x000fe4000bfa6270 */
[----:B------:R-:W-:-:S11]  /*9b50*/  ISETP.GE.AND P4, PT, R22, UR4, PT ;  /* 0x0000000416007c0c */ /* 0x000fd6000bf86270 */
[----:B------:R-:W4:Y:S01]  /*9b60*/  @!P5 LDS.128 R12, [R28+0x1e000] ;  /* 0x01e000001c0cd984 */ /* 0x000f220000000c00 */
[----:B---3--:R-:W-:-:S04]  /*9b70*/  @!P5 LEA R36, P3, R16, R38, 0x1 ;  /* 0x000000261024d211 */ /* 0x008fc800078608ff */
[----:B--2---:R-:W-:Y:S02]  /*9b80*/  @!P5 LEA.HI.X R37, R16, R39, R17, 0x1, P3 ;  /* 0x000000271025d211 */ /* 0x004fe400018f0c11 */
[----:B------:R-:W-:-:S04]  /*9b90*/  @!P4 LEA R34, P3, R22, R38, 0x1 ;  /* 0x000000261622c211 */ /* 0x000fc800078608ff */
[----:B------:R-:W-:Y:S02]  /*9ba0*/  @!P4 LEA.HI.X R35, R22, R39, R200, 0x1, P3 ;  /* 0x000000271623c211 */ /* 0x000fe400018f0cc8 */
[----:B------:R-:W-:-:S13]  /*9bb0*/  ISETP.GE.AND P3, PT, R19, UR4, PT ;  /* 0x0000000413007c0c */ /* 0x000fda000bf66270 */
[----:B------:R-:W-:-:S04]  /*9bc0*/  @!P3 LEA R32, P6, R19, R38, 0x1 ;  /* 0x000000261320b211 */ /* 0x000fc800078c08ff */
[----:B------:R-:W-:Y:S01]  /*9bd0*/  @!P3 LEA.HI.X R33, R19, R39, R199, 0x1, P6 ;  /* 0x000000271321b211 */ /* 0x000fe200030f0cc7 */
[----:B----4-:R2:W-:Y:S01]  /*9be0*/  @!P5 ST.E.128 desc[UR56][R36.64], R12 ;  /* 0x0000000c2400d985 */ /* 0x0105e2000c101d38 */
[----:B------:R-:W-:-:S13]  /*9bf0*/  ISETP.GE.AND P5, PT, R193, UR4, PT ;  /* 0x00000004c1007c0c */ /* 0x000fda000bfa6270 */
[----:B------:R-:W3:Y:S01]  /*9c00*/  @!P5 LDS.128 R12, [R31+0x1e000] ;  /* 0x01e000001f0cd984 */ /* 0x000ee20000000c00 */
[----:B------:R-:W-:Y:S01]  /*9c10*/  @!P5 SHF.L.U32 R11, R196, 0x3, RZ ;  /* 0x00000003c40bd819 */ /* 0x000fe200000006ff */
[----:B--2---:R-:W-:Y:S02]  /*9c20*/  @!P5 IMAD.MOV.U32 R36, RZ, RZ, R38 ;  /* 0x000000ffff24d224 */ /* 0x004fe400078e0026 */
[----:B------:R-:W-:Y:S02]  /*9c30*/  @!P5 IMAD.MOV.U32 R37, RZ, RZ, R39 ;  /* 0x000000ffff25d224 */ /* 0x000fe400078e0027 */
[----:B------:R-:W-:-:S05]  /*9c40*/  @!P5 IMAD.WIDE R36, R11, 0x2, R36 ;  /* 0x000000020b24d825 */ /* 0x000fca00078e0224 */
[----:B---3--:R2:W-:Y:S01]  /*9c50*/  @!P5 ST.E.128 desc[UR56][R36.64], R12 ;  /* 0x0000000c2400d985 */ /* 0x0085e2000c101d38 */
[----:B------:R-:W-:-:S13]  /*9c60*/  ISETP.GE.AND P5, PT, R192, UR4, PT ;  /* 0x00000004c0007c0c */ /* 0x000fda000bfa6270 */
[----:B------:R-:W3:Y:S01]  /*9c70*/  @!P5 LDS.128 R12, [R28+0x21000] ;  /* 0x021000001c0cd984 */ /* 0x000ee20000000c00 */
[----:B------:R-:W-:Y:S01]  /*9c80*/  @!P5 SHF.L.U32 R11, R197, 0x3, RZ ;  /* 0x00000003c50bd819 */ /* 0x000fe200000006ff */
[----:B--2---:R-:W-:Y:S02]  /*9c90*/  @!P5 IMAD.MOV.U32 R36, RZ, RZ, R38 ;  /* 0x000000ffff24d224 */ /* 0x004fe400078e0026 */
[----:B------:R-:W-:Y:S02]  /*9ca0*/  @!P5 IMAD.MOV.U32 R37, RZ, RZ, R39 ;  /* 0x000000ffff25d224 */ /* 0x000fe400078e0027 */
[----:B------:R-:W-:-:S05]  /*9cb0*/  @!P5 IMAD.WIDE R36, R11, 0x2, R36 ;  /* 0x000000020b24d825 */ /* 0x000fca00078e0224 */
[----:B---3--:R2:W-:Y:S01]  /*9cc0*/  @!P5 ST.E.128 desc[UR56][R36.64], R12 ;  /* 0x0000000c2400d985 */ /* 0x0085e2000c101d38 */
[----:B------:R-:W-:-:S03]  /*9cd0*/  ISETP.GE.AND P5, PT, R23, UR4, PT ;  /* 0x0000000417007c0c */ /* 0x000fc6000bfa6270 */
[----:B------:R-:W3:Y:S10]  /*9ce0*/  @!P4 LDS.128 R12, [R31+0x21000] ;  /* 0x021000001f0cc984 */ /* 0x000ef40000000c00 */
[----:B--2---:R-:W-:-:S04]  /*9cf0*/  @!P5 LEA R36, P6, R23, R38, 0x1 ;  /* 0x000000261724d211 */ /* 0x004fc800078c08ff */
[----:B------:R-:W-:Y:S01]  /*9d00*/  @!P5 LEA.HI.X R37, R23, R39, R198, 0x1, P6 ;  /* 0x000000271725d211 */ /* 0x000fe200030f0cc6 */
[----:B---3--:R-:W-:Y:S04]  /*9d10*/  @!P4 ST.E.128 desc[UR56][R34.64], R12 ;  /* 0x0000000c2200c985 */ /* 0x008fe8000c101d38 */
[----:B------:R-:W2:Y:S04]  /*9d20*/  @!P3 LDS.128 R12, [R28+0x24000] ;  /* 0x024000001c0cb984 */ /* 0x000ea80000000c00 */
[----:B--2---:R-:W-:Y:S04]  /*9d30*/  @!P3 ST.E.128 desc[UR56][R32.64], R12 ;  /* 0x0000000c2000b985 */ /* 0x004fe8000c101d38 */
[----:B------:R-:W2:Y:S04]  /*9d40*/  @!P5 LDS.128 R12, [R31+0x24000] ;  /* 0x024000001f0cd984 */ /* 0x000ea80000000c00 */
[----:B--2---:R4:W-:Y:S02]  /*9d50*/  @!P5 ST.E.128 desc[UR56][R36.64], R12 ;  /* 0x0000000c2400d985 */ /* 0x0049e4000c101d38 */
.L_x_552:
[----:B------:R-:W-:Y:S05]  /*9d60*/  BSYNC B1 ;  /* 0x0000000000017941 */ /* 0x000fea0003800000 */
.L_x_551:
[----:B------:R-:W-:-:S03]  /*9d70*/  UMOV UR4, 0xffffffff ;  /* 0xffffffff00047882 */ /* 0x000fc60000000000 */
[----:B------:R-:W-:Y:S05]  /*9d80*/  BRA.DIV UR4, `(.L_x_553) ;  /* 0x0000016e04947947 */ /* 0x000fea000b800000 */
[----:B--2---:R2:W0:Y:S04]  /*9d90*/  SHFL.IDX PT, R39, R41, 0x1, 0x1c1f ;  /* 0x003c1f0029277f89 */ /* 0x00442800000e0000 */
[----:B---3--:R2:W3:Y:S02]  /*9da0*/  SHFL.IDX PT, R38, R40, 0x1, 0x1c1f ;  /* 0x003c1f0028267f89 */ /* 0x0084e400000e0000 */
.L_x_814:
[----:B------:R-:W-:-:S13]  /*9db0*/  ISETP.GE.AND P3, PT, R42, 0x41, PT ;  /* 0x000000412a00780c */ /* 0x000fda0003f66270 */
[----:B------:R-:W-:Y:S05]  /*9dc0*/  @!P3 BRA `(.L_x_493) ;  /* 0x00000000008cb947 */ /* 0x000fea0003800000 */
[----:B------:R-:W-:Y:S02]  /*9dd0*/  ULDC UR4, c[0x0][0x2f4] ;  /* 0x0000bd0000047ab9 */ /* 0x000fe40000000800 */
[----:B------:R-:W-:Y:S02]  /*9de0*/  ISETP.GE.AND P5, PT, R16, UR4, PT ;  /* 0x0000000410007c0c */ /* 0x000fe4000bfa6270 */
[----:B------:R-:W-:-:S11]  /*9df0*/  ISETP.GE.AND P4, PT, R22, UR4, PT ;  /* 0x0000000416007c0c */ /* 0x000fd6000bf86270 */
[----:B----4-:R-:W4:Y:S01]  /*9e00*/  @!P5 LDS.128 R12, [R28+0x20000] ;  /* 0x020000001c0cd984 */ /* 0x010f220000000c00 */
[----:B---3--:R-:W-:-:S04]  /*9e10*/  @!P5 LEA R36, P3, R16, R38, 0x1 ;  /* 0x000000261024d211 */ /* 0x008fc800078608ff */
[----:B0-----:R-:W-:Y:S02]  /*9e20*/  @!P5 LEA.HI.X R37, R16, R39, R17, 0x1, P3 ;  /* 0x000000271025d211 */ /* 0x001fe400018f0c11 */
        /* <DEDUP_REMOVED lines=9> */
[----:B0-----:R-:W-:Y:S02]  /*9ec0*/  @!P5 IMAD.MOV.U32 R36, RZ, RZ, R38 ;  /* 0x000000ffff24d224 */ /* 0x001fe400078e0026 */
[----:B------:R-:W-:Y:S02]  /*9ed0*/  @!P5 IMAD.MOV.U32 R37, RZ, RZ, R39 ;  /* 0x000000ffff25d224 */ /* 0x000fe400078e0027 */
[----:B------:R-:W-:-:S05]  /*9ee0*/  @!P5 IMAD.WIDE R36, R11, 0x2, R36 ;  /* 0x000000020b24d825 */ /* 0x000fca00078e0224 */
[----:B---3--:R0:W-:Y:S01]  /*9ef0*/  @!P5 ST.E.128 desc[UR56][R36.64], R12 ;  /* 0x0000000c2400d985 */ /* 0x0081e2000c101d38 */
[----:B------:R-:W-:-:S13]  /*9f00*/  ISETP.GE.AND P5, PT, R192, UR4, PT ;  /* 0x00000004c0007c0c */ /* 0x000fda000bfa6270 */
[----:B------:R-:W3:Y:S01]  /*9f10*/  @!P5 LDS.128 R12, [R28+0x23000] ;  /* 0x023000001c0cd984 */ /* 0x000ee20000000c00 */
[----:B------:R-:W-:Y:S01]  /*9f20*/  @!P5 SHF.L.U32 R11, R197, 0x3, RZ ;  /* 0x00000003c50bd819 */ /* 0x000fe200000006ff */
[----:B0-----:R-:W-:Y:S02]  /*9f30*/  @!P5 IMAD.MOV.U32 R36, RZ, RZ, R38 ;  /* 0x000000ffff24d224 */ /* 0x001fe400078e0026 */
[----:B------:R-:W-:Y:S02]  /*9f40*/  @!P5 IMAD.MOV.U32 R37, RZ, RZ, R39 ;  /* 0x000000ffff25d224 */ /* 0x000fe400078e0027 */
[----:B------:R-:W-:-:S05]  /*9f50*/  @!P5 IMAD.WIDE R36, R11, 0x2, R36 ;  /* 0x000000020b24d825 */ /* 0x000fca00078e0224 */
[----:B---3--:R0:W-:Y:S01]  /*9f60*/  @!P5 ST.E.128 desc[UR56][R36.64], R12 ;  /* 0x0000000c2400d985 */ /* 0x0081e2000c101d38 */
[----:B------:R-:W-:-:S03]  /*9f70*/  ISETP.GE.AND P5, PT, R23, UR4, PT ;  /* 0x0000000417007c0c */ /* 0x000fc6000bfa6270 */
[----:B------:R-:W3:Y:S10]  /*9f80*/  @!P4 LDS.128 R12, [R31+0x23000] ;  /* 0x023000001f0cc984 */ /* 0x000ef40000000c00 */
[----:B0-----:R-:W-:-:S04]  /*9f90*/  @!P5 LEA R36, P6, R23, R38, 0x1 ;  /* 0x000000261724d211 */ /* 0x001fc800078c08ff */
[----:B------:R-:W-:Y:S01]  /*9fa0*/  @!P5 LEA.HI.X R37, R23, R39, R198, 0x1, P6 ;  /* 0x000000271725d211 */ /* 0x000fe200030f0cc6 */
[----:B---3--:R-:W-:Y:S04]  /*9fb0*/  @!P4 ST.E.128 desc[UR56][R34.64], R12 ;  /* 0x0000000c2200c985 */ /* 0x008fe8000c101d38 */
[----:B------:R-:W0:Y:S04]  /*9fc0*/  @!P3 LDS.128 R12, [R28+0x26000] ;  /* 0x026000001c0cb984 */ /* 0x000e280000000c00 */
[----:B0-----:R-:W-:Y:S04]  /*9fd0*/  @!P3 ST.E.128 desc[UR56][R32.64], R12 ;  /* 0x0000000c2000b985 */ /* 0x001fe8000c101d38 */
[----:B------:R-:W0:Y:S04]  /*9fe0*/  @!P5 LDS.128 R12, [R31+0x26000] ;  /* 0x026000001f0cd984 */ /* 0x000e280000000c00 */
[----:B0-----:R0:W-:Y:S02]  /*9ff0*/  @!P5 ST.E.128 desc[UR56][R36.64], R12 ;  /* 0x0000000c2400d985 */ /* 0x0011e4000c101d38 */
.L_x_493:
[----:B------:R-:W-:Y:S05]  /*a000*/  BSYNC B0 ;  /* 0x0000000000007941 */ /* 0x000fea0003800000 */
.L_x_457:
[----:B0--3--:R-:W0:Y:S01]  /*a010*/  S2R R11, SR_TID.X ;  /* 0x00000000000b7919 */ /* 0x009e220000002100 */
[----:B------:R-:W-:Y:S01]  /*a020*/  @!PT LDS RZ, [RZ] ;  /* 0x00000000fffff984 */ /* 0x000fe20000000800 */
[----:B------:R-:W-:Y:S01]  /*a030*/  @!PT LDS RZ, [RZ] ;  /* 0x00000000fffff984 */ /* 0x000fe20000000800 */
[----:B------:R-:W-:Y:S01]  /*a040*/  @!PT LDS RZ, [RZ] ;  /* 0x00000000fffff984 */ /* 0x000fe20000000800 */
[----:B------:R-:W-:Y:S01]  /*a050*/  @!PT LDS RZ, [RZ] ;  /* 0x00000000fffff984 */ /* 0x000fe20000000800 */
[----:B------:R3:W-:Y:S06]  /*a060*/  MEMBAR.ALL.CTA ;  /* 0x0000000000007992 */ /* 0x0007ec0000008000 */
[----:B---3--:R-:W3:Y:S01]  /*a070*/  FENCE.VIEW.ASYNC.S ;  /* 0x00000000000073c6 */ /* 0x008ee20000000000 */
[----:B------:R-:W-:Y:S05]  /*a080*/  WARPSYNC.ALL ;  /* 0x0000000000007948 */ /* 0x000fea0003800000 */
[----:B------:R-:W-:Y:S01]  /*a090*/  BSSY B0, `(.L_x_554) ;  /* 0x0000009000007945 */ /* 0x000fe20003800000 */
[----:B0-----:R-:W-:Y:S01]  /*a0a0*/  LOP3.LUT R11, R11, 0x7f, RZ, 0xc0, !PT ;  /* 0x0000007f0b0b7812 */ /* 0x001fe200078ec0ff */
[----:B---3--:R0:W-:Y:S03]  /*a0b0*/  BAR.SYNC.DEFER_BLOCKING R138, 0x80 ;  /* 0x0002008a0000751d */ /* 0x0081e60000010000 */
[----:B------:R-:W-:-:S13]  /*a0c0*/  ISETP.NE.AND P3, PT, R11, RZ, PT ;  /* 0x000000ff0b00720c */ /* 0x000fda0003f65270 */
[----:B------:R-:W-:-:S04]  /*a0d0*/  @!P3 IADD3 R11, R87, 0x308a0, RZ ;  /* 0x000308a0570bb810 */ /* 0x000fc80007ffe0ff */
[----:B------:R-:W-:-:S04]  /*a0e0*/  @!P3 PRMT R11, RZ, 0x654, R11 ;  /* 0x00000654ff0bb816 */ /* 0x000fc8000000000b */
[----:B------:R0:W-:Y:S01]  /*a0f0*/  @!P3 SYNCS.ARRIVE.TRANS64.RED.A1T0 RZ, [R11+URZ], RZ ;  /* 0x000000ff0bffb9a7 */ /* 0x0001e2000810043f */
[----:B------:R-:W-:Y:S05]  /*a100*/  @!P2 BRA `(.L_x_555) ;  /* 0x000000000004a947 */ /* 0x000fea0003800000 */
[----:B------:R-:W-:Y:S01]  /*a110*/  BPT.TRAP 0x1 ;  /* 0x000000040000795c */ /* 0x000fe20000300000 */
.L_x_555:
[----:B------:R-:W-:Y:S05]  /*a120*/  BSYNC B0 ;  /* 0x0000000000007941 */ /* 0x000fea0003800000 */
.L_x_554:
[----:B------:R-:W3:Y:S01]  /*a130*/  SYNCS.PHASECHK.TRANS64.TRYWAIT P2, [R87+URZ+0x308b0], R88 ;  /* 0x0308b058570075a7 */ /* 0x000ee2000804017f */
[----:B------:R-:W-:Y:S01]  /*a140*/  ULDC UR58, c[0x0][0x2f4] ;  /* 0x0000bd00003a7ab9 */ /* 0x000fe20000000800 */
[----:B------:R-:W-:Y:S04]  /*a150*/  BSSY B0, `(.L_x_556) ;  /* 0x0000002000007945 */ /* 0x000fe80003800000 */
[----:B---3--:R-:W-:Y:S05]  /*a160*/  @!P2 BRA `(.L_x_557) ;  /* 0x0000016800e8a947 */ /* 0x008fea0003800000 */
.L_x_815:
[----:B------:R-:W-:Y:S05]  /*a170*/  BSYNC B0 ;  /* 0x0000000000007941 */ /* 0x000fea0003800000 */
.L_x_556:
[----:B------:R-:W-:Y:S01]  /*a180*/  ULDC.64 UR4, c[0x0][0x328] ;  /* 0x0000ca0000047ab9 */ /* 0x000fe20000000a00 */
[----:B------:R-:W-:Y:S01]  /*a190*/  IMAD.IADD R86, R86, 0x1, -R201 ;  /* 0x0000000156567824 */ /* 0x000fe200078e0ac9 */
[----:B------:R-:W-:Y:S01]  /*a1a0*/  BSSY B0, `(.L_x_558) ;  /* 0x0000036000007945 */ /* 0x000fe20003800000 */
[----:B------:R-:W-:Y:S02]  /*a1b0*/  IMAD R84, R84, UR4, RZ ;  /* 0x0000000454547c24 */ /* 0x000fe4000f8e02ff */
[----:B----4-:R-:W-:-:S04]  /*a1c0*/  IMAD.WIDE.U32 R12, R27, UR4, RZ ;  /* 0x000000041b0c7c25 */ /* 0x010fc8000f8e00ff */
[----:B------:R-:W-:Y:S01]  /*a1d0*/  IMAD R27, R27, UR5, R84 ;  /* 0x000000051b1b7c24 */ /* 0x000fe2000f8e0254 */
[----:B------:R-:W-:Y:S02]  /*a1e0*/  ULDC.64 UR4, c[0x0][0x338] ;  /* 0x0000ce0000047ab9 */ /* 0x000fe40000000a00 */
[----:B------:R-:W-:Y:S02]  /*a1f0*/  IMAD R14, R85, UR4, RZ ;  /* 0x00000004550e7c24 */ /* 0x000fe4000f8e02ff */
[----:B------:R-:W-:Y:S02]  /*a200*/  IMAD.IADD R13, R13, 0x1, R27 ;  /* 0x000000010d0d7824 */ /* 0x000fe400078e021b */
[C---:B0-----:R-:W-:Y:S02]  /*a210*/  IMAD R11, R21.reuse, UR5, R14 ;  /* 0x00000005150b7c24 */ /* 0x041fe4000f8e020e */
[----:B------:R-:W-:Y:S01]  /*a220*/  IMAD.WIDE.U32 R12, R21, UR4, R12 ;  /* 0x00000004150c7c25 */ /* 0x000fe2000f8e000c */
[----:B------:R-:W-:-:S03]  /*a230*/  ULDC.64 UR4, c[0x0][0x330] ;  /* 0x0000cc0000047ab9 */ /* 0x000fc60000000a00 */
[----:B------:R-:W-:Y:S02]  /*a240*/  IMAD R15, R0, UR4, RZ ;  /* 0x00000004000f7c24 */ /* 0x000fe4000f8e02ff */
[----:B------:R-:W-:Y:S02]  /*a250*/  IMAD.IADD R13, R13, 0x1, R11 ;  /* 0x000000010d0d7824 */ /* 0x000fe400078e020b */
[C---:B------:R-:W-:Y:S02]  /*a260*/  IMAD R11, R30.reuse, UR5, R15 ;  /* 0x000000051e0b7c24 */ /* 0x040fe4000f8e020f */
[----:B------:R-:W-:Y:S01]  /*a270*/  IMAD.WIDE.U32 R12, R30, UR4, R12 ;  /* 0x000000041e0c7c25 */ /* 0x000fe2000f8e000c */
[----:B------:R-:W-:-:S04]  /*a280*/  ULDC.64 UR4, c[0x0][0x318] ;  /* 0x0000c60000047ab9 */ /* 0x000fc80000000a00 */
[----:B------:R-:W-:Y:S02]  /*a290*/  IADD3 R11, R13, R11, RZ ;  /* 0x0000000b0d0b7210 */ /* 0x000fe40007ffe0ff */
[----:B------:R-:W-:-:S04]  /*a2a0*/  LEA R21, P2, R12, UR4, 0x1 ;  /* 0x000000040c157c11 */ /* 0x000fc8000f8408ff */
[----:B------:R-:W-:Y:S01]  /*a2b0*/  LEA.HI.X R11, R12, UR5, R11, 0x1, P2 ;  /* 0x000000050c0b7c11 */ /* 0x000fe200090f0c0b */
[----:B------:R0:W4:Y:S01]  /*a2c0*/  SHFL.IDX PT, R36, R21, RZ, 0x1c1f ;  /* 0x001c1fff15247589 */ /* 0x00012200000e0000 */
[----:B------:R-:W-:-:S03]  /*a2d0*/  ISETP.GE.AND P2, PT, R86, 0x1, PT ;  /* 0x000000015600780c */ /* 0x000fc60003f46270 */
[----:B------:R0:W0:Y:S10]  /*a2e0*/  SHFL.IDX PT, R37, R11, RZ, 0x1c1f ;  /* 0x001c1fff0b257589 */ /* 0x00003400000e0000 */
[----:B------:R-:W-:Y:S05]  /*a2f0*/  @!P2 BRA `(.L_x_559) ;  /* 0x000000000080a947 */ /* 0x000fea0003800000 */
[----:B------:R-:W-:Y:S02]  /*a300*/  ISETP.GE.AND P5, PT, R16, UR58, PT ;  /* 0x0000003a10007c0c */ /* 0x000fe4000bfa6270 */
[----:B------:R-:W-:-:S11]  /*a310*/  ISETP.GE.AND P4, PT, R22, UR58, PT ;  /* 0x0000003a16007c0c */ /* 0x000fd6000bf86270 */
[----:B------:R-:W5:Y:S01]  /*a320*/  @!P5 LDS.128 R12, [R28] ;  /* 0x000000001c0cd984 */ /* 0x000f620000000c00 */
[----:B----4-:R-:W-:-:S04]  /*a330*/  @!P5 LEA R38, P2, R16, R36, 0x1 ;  /* 0x000000241026d211 */ /* 0x010fc800078408ff */
[----:B0-----:R-:W-:Y:S02]  /*a340*/  @!P5 LEA.HI.X R39, R16, R37, R17, 0x1, P2 ;  /* 0x000000251027d211 */ /* 0x001fe400010f0c11 */
[----:B------:R-:W-:-:S04]  /*a350*/  @!P4 LEA R34, P2, R22, R36, 0x1 ;  /* 0x000000241622c211 */ /* 0x000fc800078408ff */
[----:B------:R-:W-:Y:S02]  /*a360*/  @!P4 LEA.HI.X R35, R22, R37, R200, 0x1, P2 ;  /* 0x000000251623c211 */ /* 0x000fe400010f0cc8 */
[----:B------:R-:W-:-:S13]  /*a370*/  ISETP.GE.AND P2, PT, R19, UR58, PT ;  /* 0x0000003a13007c0c */ /* 0x000fda000bf46270 */
[----:B------:R-:W-:-:S04]  /*a380*/  @!P2 LEA R32, P6, R19, R36, 0x1 ;  /* 0x000000241320a211 */ /* 0x000fc800078c08ff */
[----:B------:R-:W-:Y:S01]  /*a390*/  @!P2 LEA.HI.X R33, R19, R37, R199, 0x1, P6 ;  /* 0x000000251321a211 */ /* 0x000fe200030f0cc7 */
[----:B-----5:R0:W-:Y:S01]  /*a3a0*/  @!P5 ST.E.128 desc[UR56][R38.64], R12 ;  /* 0x0000000c2600d985 */ /* 0x0201e2000c101d38 */
[----:B------:R-:W-:-:S13]  /*a3b0*/  ISETP.GE.AND P5, PT, R193, UR58, PT ;  /* 0x0000003ac1007c0c */ /* 0x000fda000bfa6270 */
[----:B------:R-:W4:Y:S01]  /*a3c0*/  @!P5 LDS.128 R12, [R31] ;  /* 0x000000001f0cd984 */ /* 0x000f220000000c00 */
[----:B------:R-:W-:-:S04]  /*a3d0*/  @!P5 IMAD.SHL.U32 R27, R196, 0x8, RZ ;  /* 0x00000008c41bd824 */ /* 0x000fc800078e00ff */
[----:B0-----:R-:W-:-:S05]  /*a3e0*/  @!P5 IMAD.WIDE R38, R27, 0x2, R36 ;  /* 0x000000021b26d825 */ /* 0x001fca00078e0224 */
[----:B----4-:R0:W-:Y:S01]  /*a3f0*/  @!P5 ST.E.128 desc[UR56][R38.64], R12 ;  /* 0x0000000c2600d985 */ /* 0x0101e2000c101d38 */
[----:B------:R-:W-:-:S13]  /*a400*/  ISETP.GE.AND P5, PT, R192, UR58, PT ;  /* 0x0000003ac0007c0c */ /* 0x000fda000bfa6270 */
[----:B------:R-:W4:Y:S01]  /*a410*/  @!P5 LDS.128 R12, [R28+0x3000] ;  /* 0x003000001c0cd984 */ /* 0x000f220000000c00 */
[----:B------:R-:W-:Y:S01]  /*a420*/  @!P5 SHF.L.U32 R27, R197, 0x3, RZ ;  /* 0x00000003c51bd819 */ /* 0x000fe200000006ff */
[----:B0-----:R-:W-:Y:S02]  /*a430*/  @!P5 IMAD.MOV.U32 R38, RZ, RZ, R36 ;  /* 0x000000ffff26d224 */ /* 0x001fe400078e0024 */
[----:B------:R-:W-:Y:S02]  /*a440*/  @!P5 IMAD.MOV.U32 R39, RZ, RZ, R37 ;  /* 0x000000ffff27d224 */ /* 0x000fe400078e0025 */
[----:B------:R-:W-:-:S05]  /*a450*/  @!P5 IMAD.WIDE R38, R27, 0x2, R38 ;  /* 0x000000021b26d825 */ /* 0x000fca00078e0226 */
[----:B----4-:R-:W-:Y:S01]  /*a460*/  @!P5 ST.E.128 desc[UR56][R38.64], R12 ;  /* 0x0000000c2600d985 */ /* 0x010fe2000c101d38 */
[----:B------:R-:W-:-:S03]  /*a470*/  ISETP.GE.AND P5, PT, R23, UR58, PT ;  /* 0x0000003a17007c0c */ /* 0x000fc6000bfa6270 */
[----:B------:R-:W0:Y:S10]  /*a480*/  @!P4 LDS.128 R12, [R31+0x3000] ;  /* 0x003000001f0cc984 */ /* 0x000e340000000c00 */
[----:B------:R-:W-:-:S04]  /*a490*/  @!P5 LEA R36, P6, R23, R36, 0x1 ;  /* 0x000000241724d211 */ /* 0x000fc800078c08ff */
[----:B------:R-:W-:Y:S01]  /*a4a0*/  @!P5 LEA.HI.X R37, R23, R37, R198, 0x1, P6 ;  /* 0x000000251725d211 */ /* 0x000fe200030f0cc6 */
[----:B0-----:R-:W-:Y:S04]  /*a4b0*/  @!P4 ST.E.128 desc[UR56][R34.64], R12 ;  /* 0x0000000c2200c985 */ /* 0x001fe8000c101d38 */
[----:B------:R-:W0:Y:S04]  /*a4c0*/  @!P2 LDS.128 R12, [R28+0x6000] ;  /* 0x006000001c0ca984 */ /* 0x000e280000000c00 */
[----:B0-----:R-:W-:Y:S04]  /*a4d0*/  @!P2 ST.E.128 desc[UR56][R32.64], R12 ;  /* 0x0000000c2000a985 */ /* 0x001fe8000c101d38 */
[----:B------:R-:W0:Y:S04]  /*a4e0*/  @!P5 LDS.128 R12, [R31+0x6000] ;  /* 0x006000001f0cd984 */ /* 0x000e280000000c00 */
[----:B0-----:R0:W-:Y:S02]  /*a4f0*/  @!P5 ST.E.128 desc[UR56][R36.64], R12 ;  /* 0x0000000c2400d985 */ /* 0x0011e4000c101d38 */
.L_x_559:
[----:B------:R-:W-:Y:S05]  /*a500*/  BSYNC B0 ;  /* 0x0000000000007941 */ /* 0x000fea0003800000 */
.L_x_558:
[----:B------:R-:W-:Y:S01]  /*a510*/  ISETP.GE.AND P2, PT, R86, 0x41, PT ;  /* 0x000000415600780c */ /* 0x000fe20003f46270 */
[----:B0-----:R0:W0:Y:S01]  /*a520*/  SHFL.IDX PT, R37, R11, 0x1, 0x1c1f ;  /* 0x003c1f000b257f89 */ /* 0x00102200000e0000 */
[----:B------:R-:W-:Y:S03]  /*a530*/  BSSY B0, `(.L_x_560) ;  /* 0x0000023000007945 */ /* 0x000fe60003800000 */
[----:B----4-:R4:W0:Y:S08]  /*a540*/  SHFL.IDX PT, R36, R21, 0x1, 0x1c1f ;  /* 0x003c1f0015247f89 */ /* 0x01083000000e0000 */
[----:B----4-:R-:W-:Y:S05]  /*a550*/  @!P2 BRA `(.L_x_561) ;  /* 0x000000000080a947 */ /* 0x010fea0003800000 */
[----:B------:R-:W-:Y:S02]  /*a560*/  ISETP.GE.AND P5, PT, R16, UR58, PT ;  /* 0x0000003a10007c0c */ /* 0x000fe4000bfa6270 */
[----:B------:R-:W-:-:S11]  /*a570*/  ISETP.GE.AND P4, PT, R22, UR58, PT ;  /* 0x0000003a16007c0c */ /* 0x000fd6000bf86270 */
[----:B------:R-:W4:Y:S01]  /*a580*/  @!P5 LDS.128 R12, [R28+0x2000] ;  /* 0x002000001c0cd984 */ /* 0x000f220000000c00 */
[----:B0-----:R-:W-:-:S04]  /*a590*/  @!P5 LEA R38, P2, R16, R36, 0x1 ;  /* 0x000000241026d211 */ /* 0x001fc800078408ff */
[----:B------:R-:W-:Y:S02]  /*a5a0*/  @!P5 LEA.HI.X R39, R16, R37, R17, 0x1, P2 ;  /* 0x000000251027d211 */ /* 0x000fe400010f0c11 */
[----:B------:R-:W-:-:S04]  /*a5b0*/  @!P4 LEA R34, P2, R22, R36, 0x1 ;  /* 0x000000241622c211 */ /* 0x000fc800078408ff */
[----:B------:R-:W-:Y:S02]  /*a5c0*/  @!P4 LEA.HI.X R35, R22, R37, R200, 0x1, P2 ;  /* 0x000000251623c211 */ /* 0x000fe400010f0cc8 */
[----:B------:R-:W-:-:S13]  /*a5d0*/  ISETP.GE.AND P2, PT, R19, UR58, PT ;  /* 0x0000003a13007c0c */ /* 0x000fda000bf46270 */
[----:B------:R-:W-:-:S04]  /*a5e0*/  @!P2 LEA R32, P6, R19, R36, 0x1 ;  /* 0x000000241320a211 */ /* 0x000fc800078c08ff */
[----:B------:R-:W-:Y:S01]  /*a5f0*/  @!P2 LEA.HI.X R33, R19, R37, R199, 0x1, P6 ;  /* 0x000000251321a211 */ /* 0x000fe200030f0cc7 */
[----:B----4-:R0:W-:Y:S01]  /*a600*/  @!P5 ST.E.128 desc[UR56][R38.64], R12 ;  /* 0x0000000c2600d985 */ /* 0x0101e2000c101d38 */
[----:B------:R-:W-:-:S13]  /*a610*/  ISETP.GE.AND P5, PT, R193, UR58, PT ;  /* 0x0000003ac1007c0c */ /* 0x000fda000bfa6270 */
[----:B------:R-:W4:Y:S01]  /*a620*/  @!P5 LDS.128 R12, [R31+0x2000] ;  /* 0x002000001f0cd984 */ /* 0x000f220000000c00 */
[----:B------:R-:W-:-:S05]  /*a630*/  @!P5 SHF.L.U32 R11, R196, 0x3, RZ ;  /* 0x00000003c40bd819 */ /* 0x000fca00000006ff */
[----:B0-----:R-:W-:-:S05]  /*a640*/  @!P5 IMAD.WIDE R38, R11, 0x2, R36 ;  /* 0x000000020b26d825 */ /* 0x001fca00078e0224 */
[----:B----4-:R0:W-:Y:S01]  /*a650*/  @!P5 ST.E.128 desc[UR56][R38.64], R12 ;  /* 0x0000000c2600d985 */ /* 0x0101e2000c101d38 */
[----:B------:R-:W-:-:S13]  /*a660*/  ISETP.GE.AND P5, PT, R192, UR58, PT ;  /* 0x0000003ac0007c0c */ /* 0x000fda000bfa6270 */
[----:B------:R-:W4:Y:S01]  /*a670*/  @!P5 LDS.128 R12, [R28+0x5000] ;  /* 0x005000001c0cd984 */ /* 0x000f220000000c00 */
[----:B------:R-:W-:Y:S01]  /*a680*/  @!P5 IMAD.SHL.U32 R11, R197, 0x8, RZ ;  /* 0x00000008c50bd824 */ /* 0x000fe200078e00ff */
[----:B0-----:R-:W-:Y:S01]  /*a690*/  @!P5 MOV R39, R37 ;  /* 0x000000250027d202 */ /* 0x001fe20000000f00 */
[----:B------:R-:W-:-:S04]  /*a6a0*/  @!P5 IMAD.MOV.U32 R38, RZ, RZ, R36 ;  /* 0x000000ffff26d224 */ /* 0x000fc800078e0024 */
        /* <DEDUP_REMOVED lines=11> */
.L_x_561:
[----:B------:R-:W-:Y:S05]  /*a760*/  BSYNC B0 ;  /* 0x0000000000007941 */ /* 0x000fea0003800000 */
.L_x_560:
[----:B0-----:R-:W5:Y:S01]  /*a770*/  LDL R11, [R1] ;  /* 0x00000000010b7983 */ /* 0x001f620000100800 */
[----:B-1-3--:R-:W-:Y:S01]  /*a780*/  @!P3 VIADD R87, R87, 0x308c0 ;  /* 0x000308c05757b836 */ /* 0x00afe20000000000 */
[----:B------:R-:W-:Y:S01]  /*a790*/  PLOP3.LUT P2, PT, PT, PT, PT, 0x8, 0x0 ;  /* 0x000000000000781c */ /* 0x000fe20003f4e170 */
[----:B------:R-:W-:Y:S01]  /*a7a0*/  VIADD R18, R18, 0x1 ;  /* 0x0000000112127836 */ /* 0x000fe20000000000 */
[----:B------:R-:W-:Y:S01]  /*a7b0*/  @!PT LDS RZ, [RZ] ;  /* 0x00000000fffff984 */ /* 0x000fe20000000800 */
[----:B------:R-:W-:Y:S01]  /*a7c0*/  @!PT LDS RZ, [RZ] ;  /* 0x00000000fffff984 */ /* 0x000fe20000000800 */
[----:B------:R-:W-:Y:S01]  /*a7d0*/  @!PT LDS RZ, [RZ] ;  /* 0x00000000fffff984 */ /* 0x000fe20000000800 */
[----:B------:R-:W-:Y:S01]  /*a7e0*/  @!PT LDS RZ, [RZ] ;  /* 0x00000000fffff984 */ /* 0x000fe20000000800 */
[----:B------:R0:W-:Y:S06]  /*a7f0*/  MEMBAR.ALL.CTA ;  /* 0x0000000000007992 */ /* 0x0001ec0000008000 */
[----:B0-----:R-:W0:Y:S01]  /*a800*/  FENCE.VIEW.ASYNC.S ;  /* 0x00000000000073c6 */ /* 0x001e220000000000 */
[----:B------:R-:W-:Y:S01]  /*a810*/  @!P3 PRMT R87, RZ, 0x654, R87 ;  /* 0x00000654ff57b816 */ /* 0x000fe20000000057 */
[----:B0-----:R0:W-:Y:S06]  /*a820*/  BAR.SYNC.DEFER_BLOCKING R138, 0x80 ;  /* 0x0002008a0000751d */ /* 0x0011ec0000010000 */
[----:B------:R0:W-:Y:S01]  /*a830*/  @!P3 SYNCS.ARRIVE.TRANS64.RED.A1T0 RZ, [R87+URZ], RZ ;  /* 0x000000ff57ffb9a7 */ /* 0x0001e2000810043f */
[----:B------:R-:W-:-:S04]  /*a840*/  ISETP.NE.AND P3, PT, R18, 0x2, PT ;  /* 0x000000021200780c */ /* 0x000fc80003f65270 */
[----:B------:R-:W-:Y:S02]  /*a850*/  SEL R18, R18, RZ, P3 ;  /* 0x000000ff12127207 */ /* 0x000fe40001800000 */
[----:B-----5:R-:W-:Y:S02]  /*a860*/  LOP3.LUT P4, RZ, R11, 0x2, RZ, 0xc0, !PT ;  /* 0x000000020bff7812 */ /* 0x020fe4000788c0ff */
[----:B------:R-:W-:-:S04]  /*a870*/  SEL R11, RZ, 0x1, P3 ;  /* 0x00000001ff0b7807 */ /* 0x000fc80001800000 */
[----:B------:R-:W-:-:S07]  /*a880*/  LOP3.LUT R202, R202, R11, RZ, 0x3c, !PT ;  /* 0x0000000bcaca7212 */ /* 0x000fce00078e3cff */
[----:B0-----:R-:W-:Y:S05]  /*a890*/  @P4 BRA `(.L_x_562) ;  /* 0xffffff7c00444947 */ /* 0x001fea000383ffff */
.L_x_452:
[----:B------:R-:W-:Y:S01]  /*a8a0*/  BSSY B0, `(.L_x_563) ;  /* 0x000003b000007945 */ /* 0x000fe20003800000 */
[----:B------:R-:W-:Y:S02]  /*a8b0*/  ISETP.GE.AND P1, PT, R142, 0x1, PT ;  /* 0x000000018e00780c */ /* 0x000fe40003f26270 */
[----:B------:R-:W-:Y:S02]  /*a8c0*/  CS2R R6, SRZ ;  /* 0x0000000000067805 */ /* 0x000fe4000001ff00 */
[----:B------:R-:W-:Y:S02]  /*a8d0*/  PLOP3.LUT P0, PT, PT, PT, PT, 0x80, 0x0 ;  /* 0x000000000000781c */ /* 0x000fe40003f0f070 */
[----:B------:R-:W-:Y:S02]  /*a8e0*/  CS2R R118, SRZ ;  /* 0x0000000000767805 */ /* 0x000fe4000001ff00 */
[----:B------:R-:W-:Y:S02]  /*a8f0*/  MOV R3, RZ ;  /* 0x000000ff00037202 */ /* 0x000fe40000000f00 */
[----:B------:R-:W-:-:S02]  /*a900*/  CS2R R116, SRZ ;  /* 0x0000000000747805 */ /* 0x000fc4000001ff00 */
[----:B------:R-:W-:Y:S02]  /*a910*/  CS2R R114, SRZ ;  /* 0x0000000000727805 */ /* 0x000fe4000001ff00 */
[----:B------:R-:W-:Y:S02]  /*a920*/  CS2R R112, SRZ ;  /* 0x0000000000707805 */ /* 0x000fe4000001ff00 */
[----:B------:R-:W-:Y:S01]  /*a930*/  CS2R R106, SRZ ;  /* 0x00000000006a7805 */ /* 0x000fe2000001ff00 */
[----:B------:R-:W-:Y:S01]  /*a940*/  IMAD.MOV.U32 R110, RZ, RZ, RZ ;  /* 0x000000ffff6e7224 */ /* 0x000fe200078e00ff */
[----:B------:R-:W-:Y:S02]  /*a950*/  CS2R R108, SRZ ;  /* 0x00000000006c7805 */ /* 0x000fe4000001ff00 */
[----:B------:R-:W-:Y:S02]  /*a960*/  CS2R R62, SRZ ;  /* 0x00000000003e7805 */ /* 0x000fe4000001ff00 */
[----:B------:R-:W-:Y:S01]  /*a970*/  CS2R R104, SRZ ;  /* 0x0000000000687805 */ /* 0x000fe2000001ff00 */
[----:B------:R-:W-:Y:S01]  /*a980*/  IMAD.MOV.U32 R103, RZ, RZ, RZ ;  /* 0x000000ffff677224 */ /* 0x000fe200078e00ff */
[----:B------:R-:W-:-:S02]  /*a990*/  CS2R R98, SRZ ;  /* 0x0000000000627805 */ /* 0x000fc4000001ff00 */
[----:B------:R-:W-:Y:S02]  /*a9a0*/  CS2R R100, SRZ ;  /* 0x0000000000647805 */ /* 0x000fe4000001ff00 */
[----:B------:R-:W-:Y:S02]  /*a9b0*/  CS2R R96, SRZ ;  /* 0x0000000000607805 */ /* 0x000fe4000001ff00 */
[----:B------:R-:W-:Y:S02]  /*a9c0*/  MOV R95, RZ ;  /* 0x000000ff005f7202 */ /* 0x000fe40000000f00 */
[----:B------:R-:W-:Y:S02]  /*a9d0*/  CS2R R90, SRZ ;  /* 0x00000000005a7805 */ /* 0x000fe4000001ff00 */
[----:B------:R-:W-:Y:S02]  /*a9e0*/  CS2R R92, SRZ ;  /* 0x00000000005c7805 */ /* 0x000fe4000001ff00 */
[----:B------:R-:W-:-:S02]  /*a9f0*/  CS2R R70, SRZ ;  /* 0x0000000000467805 */ /* 0x000fc4000001ff00 */
[----:B------:R-:W-:Y:S01]  /*aa00*/  CS2R R88, SRZ ;  /* 0x0000000000587805 */ /* 0x000fe2000001ff00 */
[----:B------:R-:W-:Y:S01]  /*aa10*/  IMAD.MOV.U32 R87, RZ, RZ, RZ ;  /* 0x000000ffff577224 */ /* 0x000fe200078e00ff */
[----:B--2---:R-:W-:Y:S02]  /*aa20*/  CS2R R82, SRZ ;  /* 0x0000000000527805 */ /* 0x004fe4000001ff00 */
[----:B------:R-:W-:Y:S02]  /*aa30*/  CS2R R84, SRZ ;  /* 0x0000000000547805 */ /* 0x000fe4000001ff00 */
[----:B------:R-:W-:Y:S01]  /*aa40*/  CS2R R80, SRZ ;  /* 0x0000000000507805 */ /* 0x000fe2000001ff00 */
[----:B------:R-:W-:Y:S01]  /*aa50*/  IMAD.MOV.U32 R79, RZ, RZ, RZ ;  /* 0x000000ffff4f7224 */ /* 0x000fe200078e00ff */
        /* <DEDUP_REMOVED lines=20> */
[----:B------:R-:W-:Y:S02]  /*aba0*/  MOV R136, RZ ;  /* 0x000000ff00887202 */ /* 0x000fe40000000f00 */
[----:B----4-:R-:W-:Y:S02]  /*abb0*/  CS2R R36, SRZ ;  /* 0x0000000000247805 */ /* 0x010fe4000001ff00 */
[----:B------:R-:W-:Y:S02]  /*abc0*/  CS2R R138, SRZ ;  /* 0x00000000008a7805 */ /* 0x000fe4000001ff00 */
[----:B------:R-:W-:Y:S02]  /*abd0*/  CS2R R124, SRZ ;  /* 0x00000000007c7805 */ /* 0x000fe4000001ff00 */
[----:B------:R-:W-:Y:S01]  /*abe0*/  CS2R R32, SRZ ;  /* 0x0000000000207805 */ /* 0x000fe2000001ff00 */
[----:B------:R-:W-:Y:S01]  /*abf0*/  IMAD.MOV.U32 R4, RZ, RZ, RZ ;  /* 0x000000ffff047224 */ /* 0x000fe200078e00ff */
[----:B------:R-:W-:Y:S01]  /*ac00*/  MOV R140, RZ ;  /* 0x000000ff008c7202 */ /* 0x000fe20000000f00 */
[----:B------:R-:W-:Y:S01]  /*ac10*/  IMAD.MOV.U32 R0, RZ, RZ, RZ ;  /* 0x000000ffff007224 */ /* 0x000fe200078e00ff */
[----:B------:R-:W-:Y:S06]  /*ac20*/  @P2 BRA `(.L_x_564) ;  /* 0x0000000000082947 */ /* 0x000fec0003800000 */
[----:B------:R-:W0:Y:S02]  /*ac30*/  FENCE.VIEW.ASYNC.G ;  /* 0x00000000000073c6 */ /* 0x000e240000000100 */
[----:B0-----:R-:W-:Y:S06]  /*ac40*/  BAR.ARV 0xc, 0x180 ;  /* 0x0306000000007b1d */ /* 0x001fec0000002000 */
.L_x_564:
[----:B------:R-:W-:Y:S05]  /*ac50*/  BSYNC B0 ;  /* 0x0000000000007941 */ /* 0x000fea0003800000 */
.L_x_563:
[----:B------:R-:W-:Y:S01]  /*ac60*/  CS2R R24, SRZ ;  /* 0x0000000000187805 */ /* 0x000fe2000001ff00 */
[----:B------:R-:W-:Y:S06]  /*ac70*/  @!P1 BRA `(.L_x_565) ;  /* 0x000000c400749947 */ /* 0x000fec0003800000 */
[----:B------:R-:W0:Y:S01]  /*ac80*/  S2R R8, SR_TID.X ;  /* 0x0000000000087919 */ /* 0x000e220000002100 */
[----:B------:R-:W-:-:S06]  /*ac90*/  ULOP3.LUT UP0, URZ, UR60, 0x1bf, URZ, 0xc0, !UPT ;  /* 0x000001bf3c3f7892 */ /* 0x000fcc000f80c03f */
[----:B------:R-:W-:Y:S01]  /*aca0*/  PLOP3.LUT P0, PT, PT, PT, UP0, 0x80, 0x0 ;  /* 0x000000000000781c */ /* 0x000fe20003f0f008 */
[----:B0-----:R-:W-:-:S05]  /*acb0*/  VIADD R8, R8, 0xffffff80 ;  /* 0xffffff8008087836 */ /* 0x001fca0000000000 */
[----:B------:R-:W-:-:S04]  /*acc0*/  SHF.R.S32.HI R5, RZ, 0x1f, R8 ;  /* 0x0000001fff057819 */ /* 0x000fc80000011408 */
[----:B------:R-:W-:-:S04]  /*acd0*/  LEA.HI R5, R5, R8, RZ, 0x7 ;  /* 0x0000000805057211 */ /* 0x000fc800078f38ff */
[----:B------:R-:W-:-:S05]  /*ace0*/  SHF.R.S32.HI R5, RZ, 0x7, R5 ;  /* 0x00000007ff057819 */ /* 0x000fca0000011405 */
[----:B------:R-:W0:Y:S02]  /*acf0*/  SHFL.IDX PT, R0, R5, RZ, 0x1f ;  /* 0x00001fff05007589 */ /* 0x000e2400000e0000 */
[----:B0-----:R-:W-:-:S04]  /*ad00*/  LEA.HI R3, R0, R0, RZ, 0x1 ;  /* 0x0000000000037211 */ /* 0x001fc800078f08ff */
[----:B------:R-:W-:-:S05]  /*ad10*/  LOP3.LUT R3, R3, 0x1e, RZ, 0xc0, !PT ;  /* 0x0000001e03037812 */ /* 0x000fca00078ec0ff */
[----:B------:R-:W-:-:S05]  /*ad20*/  IMAD.IADD R3, R0, 0x1, -R3 ;  /* 0x0000000100037824 */ /* 0x000fca00078e0a03 */
[----:B------:R-:W-:-:S04]  /*ad30*/  LEA R3, R3, UR60, 0xd ;  /* 0x0000003c03037c11 */ /* 0x000fc8000f8e68ff */
[----:B------:R-:W-:-:S04]  /*ad40*/  SHF.R.U32.HI R3, RZ, 0x4, R3 ;  /* 0x00000004ff037819 */ /* 0x000fc80000011603 */
[----:B------:R-:W-:Y:S01]  /*ad50*/  LOP3.LUT R36, R3, 0x3fff, RZ, 0xc0, !PT ;  /* 0x00003fff03247812 */ /* 0x000fe200078ec0ff */
[----:B------:R-:W-:Y:S06]  /*ad60*/  @!P0 BRA `(.L_x_566) ;  /* 0x0000000000408947 */ /* 0x000fec0003800000 */
        /* <DEDUP_REMOVED lines=16> */
.L_x_566:
[----:B------:R-:W-:Y:S02]  /*ae70*/  ULDC UR4, c[0x0][0x3f4] ;  /* 0x0000fd0000047ab9 */ /* 0x000fe40000000800 */
[----:B------:R-:W-:-:S13]  /*ae80*/  ISETP.LT.AND P0, PT, RZ, UR4, PT ;  /* 0x00000004ff007c0c */ /* 0x000fda000bf01270 */
[----:B------:R-:W-:Y:S05]  /*ae90*/  @P0 BRA `(.L_x_567) ;  /* 0x0000000000400947 */ /* 0x000fea0003800000 */
[----:B------:R-:W2:Y:S02]  /*aea0*/  LDL R20, [R1+0x40] ;  /* 0x0000400001147983 */ /* 0x000ea40000100800 */
[----:B--2---:R-:W-:-:S04]  /*aeb0*/  LEA.HI R0, R20, R20, RZ, 0x1 ;  /* 0x0000001414007211 */ /* 0x004fc800078f08ff */
[----:B------:R-:W-:-:S04]  /*aec0*/  LOP3.LUT R0, R0, 0xfffffffe, RZ, 0xc0, !PT ;  /* 0xfffffffe00007812 */ /* 0x000fc800078ec0ff */
[----:B------:R-:W-:-:S04]  /*aed0*/  IADD3 R0, R20, -R0, RZ ;  /* 0x8000000014007210 */ /* 0x000fc80007ffe0ff */
[----:B------:R-:W-:-:S04]  /*aee0*/  SHF.L.U32 R3, R0, 0x1f, RZ ;  /* 0x0000001f00037819 */ /* 0x000fc800000006ff */
[----:B------:R0:W1:Y:S03]  /*aef0*/  SYNCS.PHASECHK.TRANS64.TRYWAIT P0, [R2+URZ+0x30800], R3 ;  /* 0x03080003020075a7 */ /* 0x000066000800017f */
[----:B-1----:R-:W-:Y:S05]  /*af00*/  @!P0 NANOSLEEP.SYNCS 0x989680 ;  /* 0x009896800000895d */ /* 0x002fea0003900000 */
[----:B------:R-:W1:Y:S01]  /*af10*/  @!P0 SYNCS.PHASECHK.TRANS64 P0, [R2+URZ+0x30800], R3 ;  /* 0x03080003020085a7 */ /* 0x000e62000800007f */
[----:B------:R-:W-:Y:S04]  /*af20*/  BSSY B0, `(.L_x_568) ;  /* 0x0000006000007945 */ /* 0x000fe80003800000 */
[----:B-1----:R-:W-:Y:S05]  /*af30*/  @P0 BRA `(.L_x_569) ;  /* 0x0000000000100947 */ /* 0x002fea0003800000 */
.L_x_570:
[----:B-1----:R1:W2:Y:S02]  /*af40*/  SYNCS.PHASECHK.TRANS64.TRYWAIT P0, [R2+URZ+0x30800], R3 ;  /* 0x03080003020075a7 */ /* 0x0022a4000800017f */
[----:B--2---:R-:W-:Y:S05]  /*af50*/  @!P0 NANOSLEEP.SYNCS 0x989680 ;  /* 0x009896800000895d */ /* 0x004fea0003900000 */
[----:B------:R-:W2:Y:S02]  /*af60*/  @!P0 SYNCS.PHASECHK.TRANS64 P0, [R2+URZ+0x30800], R3 ;  /* 0x03080003020085a7 */ /* 0x000ea4000800007f */
[----:B--2---:R-:W-:Y:S05]  /*af70*/  @!P0 BRA `(.L_x_570) ;  /* 0xfffffffc00f08947 */ /* 0x004fea000383ffff */
.L_x_569:
[----:B------:R-:W-:Y:S05]  /*af80*/  BSYNC B0 ;  /* 0x0000000000007941 */ /* 0x000fea0003800000 */
.L_x_568:
[----:B------:R-:W-:Y:S05]  /*af90*/  BRA `(.L_x_571) ;  /* 0x0000005800ac7947 */ /* 0x000fea0003800000 */
.L_x_567:
[----:B-----5:R-:W-:Y:S01]  /*afa0*/  SHF.R.S32.HI R0, RZ, 0x1f, R137 ;  /* 0x0000001fff007819 */ /* 0x020fe20000011489 */
[----:B------:R-:W-:Y:S01]  /*afb0*/  ULOP3.LUT UP0, URZ, UR60, 0x3ff, URZ, 0xc0, !UPT ;  /* 0x000003ff3c3f7892 */ /* 0x000fe2000f80c03f */
[----:B------:R-:W-:Y:S01]  /*afc0*/  ULDC.64 UR4, c[0x0][0x3f8] ;  /* 0x0000fe0000047ab9 */ /* 0x000fe20000000a00 */
[----:B------:R-:W-:Y:S02]  /*afd0*/  ULDC.64 UR6, c[0x0][0x408] ;  /* 0x0001020000067ab9 */ /* 0x000fe40000000a00 */
[C---:B------:R-:W-:Y:S02]  /*afe0*/  IMAD R6, R0.reuse, UR4, RZ ;  /* 0x0000000400067c24 */ /* 0x040fe4000f8e02ff */
[----:B------:R-:W-:Y:S01]  /*aff0*/  IMAD R0, R0, UR6, RZ ;  /* 0x0000000600007c24 */ /* 0x000fe2000f8e02ff */
[----:B------:R-:W-:Y:S01]  /*b000*/  PLOP3.LUT P2, PT, PT, PT, UP0, 0x80, 0x0 ;  /* 0x000000000000781c */ /* 0x000fe20003f4f008 */
[C---:B------:R-:W-:Y:S02]  /*b010*/  IMAD R25, R137.reuse, UR5, R6 ;  /* 0x0000000589197c24 */ /* 0x040fe4000f8e0206 */
[----:B------:R-:W-:Y:S01]  /*b020*/  IMAD.WIDE.U32 R4, R137, UR4, RZ ;  /* 0x0000000489047c25 */ /* 0x000fe2000f8e00ff */
[----:B------:R-:W-:-:S03]  /*b030*/  ULDC.64 UR4, c[0x0][0x3e8] ;  /* 0x0000fa0000047ab9 */ /* 0x000fc60000000a00 */
[C---:B------:R-:W-:Y:S01]  /*b040*/  IMAD R27, R137.reuse, UR7, R0 ;  /* 0x00000007891b7c24 */ /* 0x040fe2000f8e0200 */
[----:B------:R-:W-:Y:S01]  /*b050*/  LEA R24, P0, R4, UR4, 0x1 ;  /* 0x0000000404187c11 */ /* 0x000fe2000f8008ff */
[----:B------:R-:W-:Y:S01]  /*b060*/  IMAD.WIDE.U32 R6, R137, UR6, RZ ;  /* 0x0000000689067c25 */ /* 0x000fe2000f8e00ff */
[----:B------:R-:W-:-:S03]  /*b070*/  ULDC.64 UR6, c[0x0][0x400] ;  /* 0x0001000000067ab9 */ /* 0x000fc60000000a00 */
[----:B------:R-:W-:Y:S01]  /*b080*/  IMAD.IADD R25, R25, 0x1, R5 ;  /* 0x0000000119197824 */ /* 0x000fe200078e0205 */
[----:B------:R-:W-:Y:S01]  /*b090*/  LEA R26, P1, R6, UR6, 0x1 ;  /* 0x00000006061a7c11 */ /* 0x000fe2000f8208ff */
[----:B------:R-:W-:-:S03]  /*b0a0*/  IMAD.IADD R27, R27, 0x1, R7 ;  /* 0x000000011b1b7824 */ /* 0x000fc600078e0207 */
[----:B------:R-:W-:Y:S02]  /*b0b0*/  LEA.HI.X R25, R4, UR5, R25, 0x1, P0 ;  /* 0x0000000504197c11 */ /* 0x000fe400080f0c19 */
[----:B------:R-:W-:Y:S01]  /*b0c0*/  LEA.HI.X R27, R6, UR7, R27, 0x1, P1 ;  /* 0x00000007061b7c11 */ /* 0x000fe200088f0c1b */
        /* <DEDUP_REMOVED lines=17> */
.L_x_572:
[----:B------:R-:W-:Y:S01]  /*b1e0*/  ULDC.U8 UR4, c[0x0][0x410] ;  /* 0x0001040000047ab9 */ /* 0x000fe20000000000 */
[----:B------:R-:W-:Y:S01]  /*b1f0*/  BSSY B0, `(.L_x_573) ;  /* 0x000057d000007945 */ /* 0x000fe20003800000 */
[----:B------:R-:W-:Y:S02]  /*b200*/  ISETP.NE.AND P0, PT, RZ, UR4, PT ;  /* 0x00000004ff007c0c */ /* 0x000fe4000bf05270 */
[----:B------:R-:W-:-:S11]  /*b210*/  LEA R6, R29, R201, 0x7 ;  /* 0x000000c91d067211 */ /* 0x000fd600078e38ff */
[----:B------:R-:W-:Y:S05]  /*b220*/  @!P0 BRA `(.L_x_574) ;  /* 0x0000002800cc8947 */ /* 0x000fea0003800000 */
[----:B------:R-:W-:-:S03]  /*b230*/  UMOV UR4, 0xffffffff ;  /* 0xffffffff00047882 */ /* 0x000fc60000000000 */
[----:B------:R-:W-:Y:S05]  /*b240*/  BRA.DIV UR4, `(.L_x_575) ;  /* 0x0000015a04c47947 */ /* 0x000fea000b800000 */
[----:B------:R0:W1:Y:S04]  /*b250*/  SHFL.IDX PT, R3, R25, RZ, 0x1c1f ;  /* 0x001c1fff19037589 */ /* 0x00006800000e0000 */
[----:B------:R0:W2:Y:S04]  /*b260*/  SHFL.IDX PT, R0, R24, RZ, 0x1c1f ;  /* 0x001c1fff18007589 */ /* 0x0000a800000e0000 */
[----:B------:R0:W3:Y:S04]  /*b270*/  SHFL.IDX PT, R5, R27, RZ, 0x1c1f ;  /* 0x001c1fff1b057589 */ /* 0x0000e800000e0000 */
[----:B------:R0:W4:Y:S02]  /*b280*/  SHFL.IDX PT, R14, R26, RZ, 0x1c1f ;  /* 0x001c1fff1a0e7589 */ /* 0x00012400000e0000 */
.L_x_821:
[----:B------:R-:W-:Y:S01]  /*b290*/  ULDC UR4, c[0x0][0x448] ;  /* 0x0001120000047ab9 */ /* 0x000fe20000000800 */
[----:B------:R-:W-:Y:S01]  /*b2a0*/  LOP3.LUT R8, R216, 0x18, R16, 0xf8, !PT ;  /* 0x00000018d8087812 */ /* 0x000fe200078ef810 */
[----:B------:R-:W-:Y:S01]  /*b2b0*/  IMAD R4, R141, UR4, RZ ;  /* 0x000000048d047c24 */ /* 0x000fe2000f8e02ff */
[----:B------:R-:W-:Y:S01]  /*b2c0*/  BSSY B1, `(.L_x_576) ;  /* 0x0000058000017945 */ /* 0x000fe20003800000 */
[----:B------:R-:W-:Y:S02]  /*b2d0*/  LOP3.LUT P0, RZ, R224, 0x4, RZ, 0xc0, !PT ;  /* 0x00000004e0ff7812 */ /* 0x000fe4000780c0ff */
[----:B------:R-:W-:Y:S02]  /*b2e0*/  CS2R R10, SRZ ;  /* 0x00000000000a7805 */ /* 0x000fe4000001ff00 */
[----:B------:R-:W-:Y:S02]  /*b2f0*/  LOP3.LUT R9, R8, R217, RZ, 0x3c, !PT ;  /* 0x000000d908097212 */ /* 0x000fe400078e3cff */
[----:B------:R-:W-:-:S02]  /*b300*/  CS2R R12, SRZ ;  /* 0x00000000000c7805 */ /* 0x000fc4000001ff00 */
[----:B------:R-:W-:Y:S01]  /*b310*/  ISETP.GE.AND P1, PT, R6, R4, PT ;  /* 0x000000040600720c */ /* 0x000fe20003f26270 */
[----:B------:R-:W-:Y:S01]  /*b320*/  IMAD R4, R29, -0x80, R4 ;  /* 0xffffff801d047824 */ /* 0x000fe200078e0204 */
[----:B------:R-:W-:Y:S01]  /*b330*/  CS2R R28, SRZ ;  /* 0x00000000001c7805 */ /* 0x000fe2000001ff00 */
[----:B------:R-:W-:Y:S01]  /*b340*/  IMAD.IADD R9, R218, 0x1, R9 ;  /* 0x00000001da097824 */ /* 0x000fe200078e0209 */
[----:B------:R-:W-:Y:S02]  /*b350*/  CS2R R6, SRZ ;  /* 0x0000000000067805 */ /* 0x000fe4000001ff00 */
[----:B0-----:R-:W-:Y:S02]  /*b360*/  CS2R R26, SRZ ;  /* 0x00000000001a7805 */ /* 0x001fe4000001ff00 */
[----:B------:R-:W-:Y:S01]  /*b370*/  CS2R R24, SRZ ;  /* 0x0000000000187805 */ /* 0x000fe2000001ff00 */
[----:B------:R-:W-:Y:S01]  /*b380*/  IMAD R9, R9, 0x2, R2 ;  /* 0x0000000209097824 */ /* 0x000fe200078e0202 */
[----:B------:R-:W-:-:S02]  /*b390*/  CS2R R40, SRZ ;  /* 0x0000000000287805 */ /* 0x000fc4000001ff00 */
[----:B------:R-:W-:Y:S02]  /*b3a0*/  CS2R R20, SRZ ;  /* 0x0000000000147805 */ /* 0x000fe4000001ff00 */
[----:B------:R-:W-:Y:S02]  /*b3b0*/  CS2R R30, SRZ ;  /* 0x00000000001e7805 */ /* 0x000fe4000001ff00 */
[----:B------:R-:W-:Y:S02]  /*b3c0*/  CS2R R34, SRZ ;  /* 0x0000000000227805 */ /* 0x000fe4000001ff00 */
[----:B------:R-:W-:Y:S02]  /*b3d0*/  CS2R R32, SRZ ;  /* 0x0000000000207805 */ /* 0x000fe4000001ff00 */
[C---:B------:R-:W-:Y:S01]  /*b3e0*/  IADD3 R37, R9.reuse, 0x12400, RZ ;  /* 0x0001240009257810 */ /* 0x040fe20007ffe0ff */
[----:B------:R-:W-:Y:S01]  /*b3f0*/  VIADD R8, R9, 0x12440 ;  /* 0x0001244009087836 */ /* 0x000fe20000000000 */
[----:B------:R-:W-:Y:S01]  /*b400*/  CS2R R38, SRZ ;  /* 0x0000000000267805 */ /* 0x000fe2000001ff00 */
[----:B------:R-:W-:Y:S06]  /*b410*/  @P1 BRA `(.L_x_577) ;  /* 0x0000000400081947 */ /* 0x000fec0003800000 */
[----:B------:R-:W1:Y:S01]  /*b420*/  LDL R43, [R1+0x4c] ;  /* 0x00004c00012b7983 */ /* 0x000e620000100800 */
[----:B------:R-:W-:-:S03]  /*b430*/  ULDC UR4, c[0x0][0x3f4] ;  /* 0x0000fd0000047ab9 */ /* 0x000fc60000000800 */
[----:B------:R-:W3:Y:S04]  /*b440*/  LDL R42, [R1+0x50] ;  /* 0x00005000012a7983 */ /* 0x000ee80000100800 */
[----:B------:R-:W3:Y:S01]  /*b450*/  LDL R15, [R1+0x54] ;  /* 0x00005400010f7983 */ /* 0x000ee20000100800 */
[C---:B------:R-:W-:Y:S01]  /*b460*/  ISETP.GE.AND P4, PT, R206.reuse, UR4, PT ;  /* 0x00000004ce007c0c */ /* 0x040fe2000bf86270 */
[----:B------:R-:W-:Y:S01]  /*b470*/  IMAD.SHL.U32 R25, R206, 0x2, RZ ;  /* 0x00000002ce197824 */ /* 0x000fe200078e00ff */
[----:B------:R-:W-:Y:S01]  /*b480*/  ISETP.GE.AND P2, PT, R204, UR4, PT ;  /* 0x00000004cc007c0c */ /* 0x000fe2000bf46270 */
[----:B------:R-:W3:Y:S01]  /*b490*/  LDL R53, [R1+0x58] ;  /* 0x0000580001357983 */ /* 0x000ee20000100800 */
[----:B------:R-:W-:Y:S02]  /*b4a0*/  CS2R R20, SRZ ;  /* 0x0000000000147805 */ /* 0x000fe4000001ff00 */
[----:B------:R-:W-:-:S02]  /*b4b0*/  CS2R R6, SRZ ;  /* 0x0000000000067805 */ /* 0x000fc4000001ff00 */
[----:B------:R-:W-:Y:S01]  /*b4c0*/  SHF.L.U32 R29, R204, 0x1, RZ ;  /* 0x00000001cc1d7819 */ /* 0x000fe200000006ff */
[----:B------:R-:W3:Y:S04]  /*b4d0*/  LDL R52, [R1+0x5c] ;  /* 0x00005c0001347983 */ /* 0x000ee80000100800 */
[-C--:B--2---:R-:W-:Y:S02]  /*b4e0*/  @!P4 IADD3 R12, P1, R0, R25.reuse, RZ ;  /* 0x00000019000cc210 */ /* 0x084fe40007f3e0ff */
[----:B----4-:R-:W-:Y:S02]  /*b4f0*/  @!P4 IADD3 R24, P3, R14, R25, RZ ;  /* 0x000000190e18c210 */ /* 0x010fe40007f7e0ff */
[----:B------:R-:W-:Y:S02]  /*b500*/  CS2R R30, SRZ ;  /* 0x00000000001e7805 */ /* 0x000fe4000001ff00 */
[----:B------:R-:W-:-:S02]  /*b510*/  CS2R R10, SRZ ;  /* 0x00000000000a7805 */ /* 0x000fc4000001ff00 */
[----:B------:R-:W-:Y:S01]  /*b520*/  CS2R R34, SRZ ;  /* 0x0000000000227805 */ /* 0x000fe2000001ff00 */
[----:B------:R-:W-:Y:S01]  /*b530*/  IMAD.SHL.U32 R49, R207, 0x2, RZ ;  /* 0x00000002cf317824 */ /* 0x000fe200078e00ff */
[----:B------:R-:W-:Y:S02]  /*b540*/  CS2R R32, SRZ ;  /* 0x0000000000207805 */ /* 0x000fe4000001ff00 */
[----:B------:R-:W-:Y:S01]  /*b550*/  CS2R R40, SRZ ;  /* 0x0000000000287805 */ /* 0x000fe2000001ff00 */
[--C-:B-1----:R-:W-:Y:S01]  /*b560*/  @!P4 IMAD.X R13, R3, 0x1, R43.reuse, P1 ;  /* 0x00000001030dc824 */ /* 0x102fe200008e062b */
[----:B------:R-:W-:Y:S01]  /*b570*/  ISETP.GE.AND P1, PT, R205, UR4, PT ;  /* 0x00000004cd007c0c */ /* 0x000fe2000bf26270 */
[----:B---3--:R-:W-:Y:S01]  /*b580*/  @!P4 IMAD.X R25, R5, 0x1, R43, P3 ;  /* 0x000000010519c824 */ /* 0x008fe200018e062b */
[----:B------:R-:W-:Y:S02]  /*b590*/  @!P2 IADD3 R26, P3, R0, R29, RZ ;  /* 0x0000001d001aa210 */ /* 0x000fe40007f7e0ff */
[----:B------:R0:W5:Y:S01]  /*b5a0*/  @!P4 LD.E.64 R20, desc[UR56][R12.64] ;  /* 0x000000380c14c980 */ /* 0x000162000c101b00 */
[----:B------:R-:W-:-:S03]  /*b5b0*/  IMAD.SHL.U32 R43, R205, 0x2, RZ ;  /* 0x00000002cd2b7824 */ /* 0x000fc600078e00ff */
[----:B------:R-:W5:Y:S01]  /*b5c0*/  @!P4 LD.E.64 R6, desc[UR56][R24.64] ;  /* 0x000000381806c980 */ /* 0x000f62000c101b00 */
[----:B------:R-:W-:Y:S02]  /*b5d0*/  @!P2 IADD3 R28, P4, R14, R29, RZ ;  /* 0x0000001d0e1ca210 */ /* 0x000fe40007f9e0ff */
[----:B------:R-:W-:Y:S02]  /*b5e0*/  @!P2 IADD3.X R27, R3, R42, RZ, P3, !PT ;  /* 0x0000002a031ba210 */ /* 0x000fe40001ffe4ff */
[-C--:B------:R-:W-:Y:S01]  /*b5f0*/  @!P1 IADD3 R38, P3, R0, R43.reuse, RZ ;  /* 0x0000002b00269210 */ /* 0x080fe20007f7e0ff */
[----:B------:R-:W-:Y:S01]  /*b600*/  @!P2 IMAD.X R29, R5, 0x1, R42, P4 ;  /* 0x00000001051da824 */ /* 0x000fe200020e062a */
[----:B------:R-:W-:Y:S02]  /*b610*/  @!P1 IADD3 R42, P4, R14, R43, RZ ;  /* 0x0000002b0e2a9210 */ /* 0x000fe40007f9e0ff */
[----:B0-----:R-:W-:Y:S02]  /*b620*/  CS2R R12, SRZ ;  /* 0x00000000000c7805 */ /* 0x001fe4000001ff00 */
[----:B------:R-:W-:Y:S01]  /*b630*/  @!P1 IADD3.X R39, R3, R15, RZ, P3, !PT ;  /* 0x0000000f03279210 */ /* 0x000fe20001ffe4ff */
[----:B------:R0:W5:Y:S01]  /*b640*/  @!P2 LD.E.64 R30, desc[UR56][R26.64] ;  /* 0x000000381a1ea980 */ /* 0x000162000c101b00 */
[----:B------:R-:W-:Y:S01]  /*b650*/  ISETP.GE.AND P3, PT, R194, UR4, PT ;  /* 0x00000004c2007c0c */ /* 0x000fe2000bf66270 */
[----:B------:R-:W-:-:S02]  /*b660*/  @!P1 IMAD.X R43, R5, 0x1, R15, P4 ;  /* 0x00000001052b9824 */ /* 0x000fc400020e060f */
[----:B------:R-:W5:Y:S01]  /*b670*/  @!P2 LD.E.64 R10, desc[UR56][R28.64] ;  /* 0x000000381c0aa980 */ /* 0x000f62000c101b00 */
[----:B------:R-:W-:-:S03]  /*b680*/  ISETP.GE.AND P2, PT, R207, UR4, PT ;  /* 0x00000004cf007c0c */ /* 0x000fc6000bf46270 */
[----:B------:R-:W5:Y:S04]  /*b690*/  @!P1 LD.E.64 R34, desc[UR56][R38.64] ;  /* 0x0000003826229980 */ /* 0x000f68000c101b00 */
[----:B------:R1:W5:Y:S01]  /*b6a0*/  @!P1 LD.E.64 R12, desc[UR56][R42.64] ;  /* 0x000000382a0c9980 */ /* 0x000362000c101b00 */
[C---:B------:R-:W-:Y:S02]  /*b6b0*/  ISETP.GE.AND P1, PT, R208.reuse, UR4, PT ;  /* 0x00000004d0007c0c */ /* 0x040fe4000bf26270 */
[----:B------:R-:W-:Y:S02]  /*b6c0*/  @!P3 MOV R15, R5 ;  /* 0x00000005000fb202 */ /* 0x000fe40000000f00 */
[----:B0-----:R-:W-:Y:S02]  /*b6d0*/  SHF.L.U32 R27, R208, 0x1, RZ ;  /* 0x00000001d01b7819 */ /* 0x001fe400000006ff */
[-C--:B------:R-:W-:Y:S01]  /*b6e0*/  @!P2 IADD3 R46, P5, R0, R49.reuse, RZ ;  /* 0x00000031002ea210 */ /* 0x080fe20007fbe0ff */
[----:B------:R-:W-:Y:S01]  /*b6f0*/  @!P3 IMAD.MOV.U32 R24, RZ, RZ, R0 ;  /* 0x000000ffff18b224 */ /* 0x000fe200078e0000 */
[----:B------:R-:W-:Y:S01]  /*b700*/  @!P2 IADD3 R48, P4, R14, R49, RZ ;  /* 0x000000310e30a210 */ /* 0x000fe20007f9e0ff */
[----:B------:R-:W-:-:S02]  /*b710*/  @!P3 IMAD.MOV.U32 R25, RZ, RZ, R3 ;  /* 0x000000ffff19b224 */ /* 0x000fc400078e0003 */
[----:B------:R-:W-:Y:S02]  /*b720*/  @!P3 IMAD.WIDE R44, R194, 0x2, R14 ;  /* 0x00000002c22cb825 */ /* 0x000fe400078e020e */
[-C--:B------:R-:W-:Y:S02]  /*b730*/  @!P1 IADD3 R14, P6, R14, R27.reuse, RZ ;  /* 0x0000001b0e0e9210 */ /* 0x080fe40007fde0ff */
[----:B------:R-:W-:Y:S01]  /*b740*/  @!P2 IMAD.X R47, R3, 0x1, R53, P5 ;  /* 0x00000001032fa824 */ /* 0x000fe200028e0635 */
[----:B------:R-:W-:Y:S01]  /*b750*/  @!P1 IADD3 R50, P5, R0, R27, RZ ;  /* 0x0000001b00329210 */ /* 0x000fe20007fbe0ff */
[----:B-1----:R-:W-:Y:S01]  /*b760*/  @!P3 IMAD.WIDE R42, R194, 0x2, R24 ;  /* 0x00000002c22ab825 */ /* 0x002fe200078e0218 */
[----:B------:R-:W-:Y:S02]  /*b770*/  CS2R R28, SRZ ;  /* 0x00000000001c7805 */ /* 0x000fe4000001ff00 */
[----:B------:R-:W-:Y:S02]  /*b780*/  CS2R R26, SRZ ;  /* 0x00000000001a7805 */ /* 0x000fe4000001ff00 */
[----:B------:R-:W-:-:S02]  /*b790*/  CS2R R38, SRZ ;  /* 0x0000000000267805 */ /* 0x000fc4000001ff00 */
[----:B------:R-:W-:Y:S01]  /*b7a0*/  CS2R R24, SRZ ;  /* 0x0000000000187805 */ /* 0x000fe2000001ff00 */
[----:B------:R-:W-:Y:S01]  /*b7b0*/  @!P2 IMAD.X R49, R5, 0x1, R53, P4 ;  /* 0x000000010531a824 */ /* 0x000fe200020e0635 */
[----:B------:R-:W-:Y:S01]  /*b7c0*/  @!P1 IADD3.X R51, R3, R52, RZ, P5, !PT ;  /* 0x0000003403339210 */ /* 0x000fe20002ffe4ff */
[----:B------:R-:W-:Y:S01]  /*b7d0*/  @!P1 IMAD.X R15, R5, 0x1, R52, P6 ;  /* 0x00000001050f9824 */ /* 0x000fe200030e0634 */
[----:B------:R0:W5:Y:S04]  /*b7e0*/  @!P3 LD.E.64 R40, desc[UR56][R42.64] ;  /* 0x000000382a28b980 */ /* 0x000168000c101b00 */
[----:B------:R0:W5:Y:S04]  /*b7f0*/  @!P3 LD.E.64 R28, desc[UR56][R44.64] ;  /* 0x000000382c1cb980 */ /* 0x000168000c101b00 */
[----:B------:R0:W5:Y:S04]  /*b800*/  @!P2 LD.E.64 R32, desc[UR56][R46.64] ;  /* 0x000000382e20a980 */ /* 0x000168000c101b00 */
[----:B------:R0:W5:Y:S04]  /*b810*/  @!P2 LD.E.64 R26, desc[UR56][R48.64] ;  /* 0x00000038301aa980 */ /* 0x000168000c101b00 */
[----:B------:R0:W5:Y:S04]  /*b820*/  @!P1 LD.E.64 R38, desc[UR56][R50.64] ;  /* 0x0000003832269980 */ /* 0x000168000c101b00 */
[----:B------:R0:W5:Y:S02]  /*b830*/  @!P1 LD.E.64 R24, desc[UR56][R14.64] ;  /* 0x000000380e189980 */ /* 0x000164000c101b00 */
.L_x_577:
[----:B------:R-:W-:Y:S05]  /*b840*/  BSYNC B1 ;  /* 0x0000000000017941 */ /* 0x000fea0003800000 */
.L_x_576:
[----:B------:R-:W4:Y:S01]  /*b850*/  LDL R70, [R1+0x40] ;  /* 0x0000400001467983 */ /* 0x000f220000100800 */
[----:B-1---5:R-:W-:Y:S01]  /*b860*/  IMAD.MOV.U32 R3, RZ, RZ, R41 ;  /* 0x000000ffff037224 */ /* 0x022fe200078e0029 */
[----:B--2---:R-:W-:Y:S01]  /*b870*/  MOV R0, R40 ;  /* 0x0000002800007202 */ /* 0x004fe20000000f00 */
[--C-:B0-----:R-:W-:Y:S01]  /*b880*/  IMAD.MOV.U32 R44, RZ, RZ, R35.reuse ;  /* 0x000000ffff2c7224 */ /* 0x101fe200078e0023 */
[--C-:B------:R-:W-:Y:S01]  /*b890*/  SHF.R.U64 R53, R34, 0x10, R35.reuse ;  /* 0x0000001022357819 */ /* 0x100fe20000001223 */
[----:B---3--:R-:W-:Y:S01]  /*b8a0*/  IMAD.MOV.U32 R5, RZ, RZ, R20 ;  /* 0x000000ffff057224 */ /* 0x008fe200078e0014 */
[----:B------:R-:W-:Y:S01]  /*b8b0*/  SHF.R.U32.HI R54, RZ, 0x10, R35 ;  /* 0x00000010ff367819 */ /* 0x000fe20000011623 */
[----:B------:R-:W-:Y:S01]  /*b8c0*/  IMAD.MOV.U32 R43, RZ, RZ, R31 ;  /* 0x000000ffff2b7224 */ /* 0x000fe200078e001f */
[----:B------:R-:W-:Y:S01]  /*b8d0*/  PRMT R35, R0, 0x5410, R3 ;  /* 0x0000541000237816 */ /* 0x000fe20000000003 */
[----:B------:R-:W-:Y:S01]  /*b8e0*/  @P0 VIADD R8, R37, 0xffffffc0 ;  /* 0xffffffc025080836 */ /* 0x000fe20000000000 */
[----:B----4-:R-:W-:Y:S01]  /*b8f0*/  MOV R14, R21 ;  /* 0x00000015000e7202 */ /* 0x010fe20000000f00 */
[----:B------:R-:W-:Y:S01]  /*b900*/  IMAD.MOV.U32 R15, RZ, RZ, R29 ;  /* 0x000000ffff0f7224 */ /* 0x000fe200078e001d */
[--C-:B------:R-:W-:Y:S01]  /*b910*/  SHF.R.U64 R51, R30, 0x10, R31.reuse ;  /* 0x000000101e337819 */ /* 0x100fe2000000121f */
[----:B------:R-:W-:Y:S01]  /*b920*/  IMAD.MOV.U32 R46, RZ, RZ, R38 ;  /* 0x000000ffff2e7224 */ /* 0x000fe200078e0026 */
[----:B------:R-:W-:Y:S01]  /*b930*/  SHF.R.U32.HI R52, RZ, 0x10, R31 ;  /* 0x00000010ff347819 */ /* 0x000fe2000001161f */
[----:B------:R-:W-:Y:S01]  /*b940*/  IMAD.MOV.U32 R47, RZ, RZ, R39 ;  /* 0x000000ffff2f7224 */ /* 0x000fe200078e0027 */
[----:B------:R-:W-:Y:S01]  /*b950*/  PRMT R31, R5, 0x5410, R14 ;  /* 0x00005410051f7816 */ /* 0x000fe2000000000e */
[----:B------:R-:W-:Y:S01]  /*b960*/  IMAD.MOV.U32 R42, RZ, RZ, R25 ;  /* 0x000000ffff2a7224 */ /* 0x000fe200078e0019 */
[--C-:B------:R-:W-:Y:S01]  /*b970*/  SHF.R.U64 R49, R20, 0x10, R21.reuse ;  /* 0x0000001014317819 */ /* 0x100fe20000001215 */
[----:B------:R-:W-:Y:S01]  /*b980*/  BSSY B1, `(.L_x_578) ;  /* 0x000003f000017945 */ /* 0x000fe20003800000 */
[----:B------:R-:W-:Y:S01]  /*b990*/  SHF.R.U32.HI R50, RZ, 0x10, R21 ;  /* 0x00000010ff327819 */ /* 0x000fe20000011615 */
[----:B------:R-:W-:Y:S01]  /*b9a0*/  IMAD.MOV.U32 R21, RZ, RZ, R30 ;  /* 0x000000ffff157224 */ /* 0x000fe200078e001e */
[----:B------:R-:W-:-:S02]  /*b9b0*/  MOV R45, R33 ;  /* 0x00000021002d7202 */ /* 0x000fc40000000f00 */
[--C-:B------:R-:W-:Y:S02]  /*b9c0*/  SHF.R.U64 R55, R32, 0x10, R33.reuse ;  /* 0x0000001020377819 */ /* 0x100fe40000001221 */
[----:B------:R-:W-:Y:S01]  /*b9d0*/  SHF.R.U32.HI R56, RZ, 0x10, R33 ;  /* 0x00000010ff387819 */ /* 0x000fe20000011621 */
[----:B------:R-:W-:Y:S01]  /*b9e0*/  IMAD.MOV.U32 R33, RZ, RZ, R6 ;  /* 0x000000ffff217224 */ /* 0x000fe200078e0006 */
[--C-:B------:R-:W-:Y:S02]  /*b9f0*/  SHF.R.U64 R58, R28, 0x10, R29.reuse ;  /* 0x000000101c3a7819 */ /* 0x100fe4000000121d */
[----:B------:R-:W-:Y:S01]  /*ba00*/  SHF.R.U32.HI R59, RZ, 0x10, R29 ;  /* 0x00000010ff3b7819 */ /* 0x000fe2000001161d */
[----:B------:R-:W-:Y:S01]  /*ba10*/  IMAD.MOV.U32 R29, RZ, RZ, R10 ;  /* 0x000000ffff1d7224 */ /* 0x000fe200078e000a */
[----:B------:R-:W-:Y:S01]  /*ba20*/  MOV R30, R34 ;  /* 0x00000022001e7202 */ /* 0x000fe20000000f00 */
[----:B------:R-:W-:Y:S01]  /*ba30*/  IMAD.MOV.U32 R34, RZ, RZ, R32 ;  /* 0x000000ffff227224 */ /* 0x000fe200078e0020 */
[----:B------:R-:W-:Y:S01]  /*ba40*/  SHF.R.U64 R60, R6, 0x10, R7 ;  /* 0x00000010063c7819 */ /* 0x000fe20000001207 */
[--C-:B------:R-:W-:Y:S01]  /*ba50*/  IMAD.MOV.U32 R6, RZ, RZ, R11.reuse ;  /* 0x000000ffff067224 */ /* 0x100fe200078e000b */
[----:B------:R-:W-:Y:S01]  /*ba60*/  SHF.R.U64 R62, R10, 0x10, R11 ;  /* 0x000000100a3e7819 */ /* 0x000fe2000000120b */
[----:B------:R-:W-:Y:S01]  /*ba70*/  IMAD.MOV.U32 R10, RZ, RZ, R13 ;  /* 0x000000ffff0a7224 */ /* 0x000fe200078e000d */
[----:B------:R-:W-:-:S02]  /*ba80*/  SHF.R.U64 R37, R40, 0x10, R41 ;  /* 0x0000001028257819 */ /* 0x000fc40000001229 */
[----:B------:R-:W-:Y:S01]  /*ba90*/  SHF.R.U32.HI R48, RZ, 0x10, R41 ;  /* 0x00000010ff307819 */ /* 0x000fe20000011629 */
[----:B------:R-:W-:Y:S01]  /*baa0*/  IMAD.MOV.U32 R41, RZ, RZ, R24 ;  /* 0x000000ffff297224 */ /* 0x000fe200078e0018 */
[----:B------:R-:W-:Y:S02]  /*bab0*/  SHF.R.U64 R57, R38, 0x10, R39 ;  /* 0x0000001026397819 */ /* 0x000fe40000001227 */
[----:B------:R-:W-:Y:S02]  /*bac0*/  MOV R20, R7 ;  /* 0x0000000700147202 */ /* 0x000fe40000000f00 */
[----:B------:R-:W-:Y:S02]  /*bad0*/  SHF.R.U32.HI R61, RZ, 0x10, R7 ;  /* 0x00000010ff3d7819 */ /* 0x000fe40000011607 */
[----:B------:R-:W-:Y:S01]  /*bae0*/  SHF.R.U32.HI R63, RZ, 0x10, R11 ;  /* 0x00000010ff3f7819 */ /* 0x000fe2000001160b */
[----:B------:R-:W-:Y:S01]  /*baf0*/  IMAD.MOV.U32 R11, RZ, RZ, R26 ;  /* 0x000000ffff0b7224 */ /* 0x000fe200078e001a */
[----:B------:R-:W-:-:S02]  /*bb00*/  SHF.R.U32.HI R39, RZ, 0x10, R39 ;  /* 0x00000010ff277819 */ /* 0x000fc40000011627 */
[----:B------:R-:W-:Y:S02]  /*bb10*/  MOV R38, R28 ;  /* 0x0000001c00267202 */ /* 0x000fe40000000f00 */
[----:B------:R-:W-:Y:S02]  /*bb20*/  MOV R7, R12 ;  /* 0x0000000c00077202 */ /* 0x000fe40000000f00 */
[--C-:B------:R-:W-:Y:S02]  /*bb30*/  SHF.R.U64 R64, R12, 0x10, R13.reuse ;  /* 0x000000100c407819 */ /* 0x100fe4000000120d */
[----:B------:R-:W-:Y:S02]  /*bb40*/  SHF.R.U32.HI R65, RZ, 0x10, R13 ;  /* 0x00000010ff417819 */ /* 0x000fe4000001160d */
[----:B------:R-:W-:Y:S02]  /*bb50*/  MOV R40, R27 ;  /* 0x0000001b00287202 */ /* 0x000fe40000000f00 */
[----:B------:R-:W-:-:S02]  /*bb60*/  SHF.R.U64 R66, R26, 0x10, R27 ;  /* 0x000000101a427819 */ /* 0x000fc4000000121b */
[----:B------:R-:W-:Y:S02]  /*bb70*/  SHF.R.U32.HI R67, RZ, 0x10, R27 ;  /* 0x00000010ff437819 */ /* 0x000fe4000001161b */
[----:B------:R-:W-:Y:S02]  /*bb80*/  VIMNMX R12, R4, 0x80, PT ;  /* 0x00000080040c7848 */ /* 0x000fe40003fe0100 */
[--C-:B------:R-:W-:Y:S02]  /*bb90*/  SHF.R.U64 R68, R24, 0x10, R25.reuse ;  /* 0x0000001018447819 */ /* 0x100fe40000001219 */
[----:B------:R-:W-:Y:S02]  /*bba0*/  SHF.R.U32.HI R69, RZ, 0x10, R25 ;  /* 0x00000010ff457819 */ /* 0x000fe40000011619 */
[----:B------:R-:W-:Y:S02]  /*bbb0*/  PRMT R27, R21, 0x5410, R43 ;  /* 0x00005410151b7816 */ /* 0x000fe4000000002b */
[----:B------:R-:W-:-:S02]  /*bbc0*/  PRMT R21, R30, 0x5410, R44 ;  /* 0x000054101e157816 */ /* 0x000fc4000000002c */
[----:B------:R-:W-:Y:S02]  /*bbd0*/  PRMT R13, R34, 0x5410, R45 ;  /* 0x00005410220d7816 */ /* 0x000fe4000000002d */
[----:B------:R-:W-:Y:S02]  /*bbe0*/  PRMT R3, R57, 0x5410, R39 ;  /* 0x0000541039037816 */ /* 0x000fe40000000027 */
[----:B------:R-:W-:Y:S02]  /*bbf0*/  PRMT R38, R38, 0x5410, R15 ;  /* 0x0000541026267816 */ /* 0x000fe4000000000f */
[----:B------:R-:W-:Y:S02]  /*bc00*/  PRMT R33, R33, 0x5410, R20 ;  /* 0x0000541021217816 */ /* 0x000fe40000000014 */
        /* <DEDUP_REMOVED lines=11> */
[----:B------:R-:W-:Y:S02]  /*bcc0*/  ISETP.GE.AND P1, PT, R201, R12, PT ;  /* 0x0000000cc900720c */ /* 0x000fe40003f26270 */
[----:B------:R-:W-:Y:S02]  /*bcd0*/  PRMT R15, R11, 0x5410, R40 ;  /* 0x000054100b0f7816 */ /* 0x000fe40000000028 */
[----:B------:R-:W-:-:S02]  /*bce0*/  PRMT R20, R66, 0x5410, R67 ;  /* 0x0000541042147816 */ /* 0x000fc40000000043 */
[----:B------:R-:W-:Y:S02]  /*bcf0*/  PRMT R10, R41, 0x5410, R42 ;  /* 0x00005410290a7816 */ /* 0x000fe4000000002a */
[----:B------:R-:W-:-:S04]  /*bd00*/  LEA.HI R0, R70, R70, RZ, 0x1 ;  /* 0x0000004646007211 */ /* 0x000fc800078f08ff */
[----:B------:R-:W-:-:S04]  /*bd10*/  LOP3.LUT R0, R0, 0xfffffffe, RZ, 0xc0, !PT ;  /* 0xfffffffe00007812 */ /* 0x000fc800078ec0ff */
[----:B------:R-:W-:-:S04]  /*bd20*/  IADD3 R0, R70, -R0, RZ ;  /* 0x8000000046007210 */ /* 0x000fc80007ffe0ff */
[----:B------:R-:W-:Y:S02]  /*bd30*/  SHF.L.U32 R5, R0, 0x1f, RZ ;  /* 0x0000001f00057819 */ /* 0x000fe400000006ff */
[----:B------:R-:W-:Y:S02]  /*bd40*/  PRMT R0, R46, 0x5410, R47 ;  /* 0x000054102e007816 */ /* 0x000fe4000000002f */
[----:B------:R-:W0:Y:S02]  /*bd50*/  SYNCS.PHASECHK.TRANS64.TRYWAIT P0, [R2+URZ+0x30800], R5 ;  /* 0x03080005020075a7 */ /* 0x000e24000800017f */
[----:B0-----:R-:W-:Y:S05]  /*bd60*/  @!P0 BRA `(.L_x_579) ;  /* 0x00000150006c8947 */ /* 0x001fea0003800000 */
.L_x_822:
[----:B------:R-:W-:Y:S05]  /*bd70*/  BSYNC B1 ;  /* 0x0000000000017941 */ /* 0x000fea0003800000 */
.L_x_578:
[----:B------:R-:W-:Y:S01]  /*bd80*/  BSSY B1, `(.L_x_580) ;  /* 0x00000fe000017945 */ /* 0x000fe20003800000 */
[----:B------:R-:W-:-:S03]  /*bd90*/  PRMT R11, R68, 0x5410, R69 ;  /* 0x00005410440b7816 */ /* 0x000fc60000000045 */
[----:B------:R-:W-:Y:S05]  /*bda0*/  @P1 BRA `(.L_x_581) ;  /* 0x0000000c00ec1947 */ /* 0x000fea0003800000 */
[----:B0-----:R-:W0:Y:S01]  /*bdb0*/  LDC R5, c[0x0][0x3f4] ;  /* 0x0000fd00ff057b82 */ /* 0x001e220000000800 */
[----:B------:R-:W-:Y:S01]  /*bdc0*/  BSSY B2, `(.L_x_582) ;  /* 0x000002e000027945 */ /* 0x000fe20003800000 */
[-C--:B0-----:R-:W-:Y:S02]  /*bdd0*/  ISETP.GE.AND P0, PT, R194, R5.reuse, PT ;  /* 0x00000005c200720c */ /* 0x081fe40003f06270 */
[-C--:B------:R-:W-:Y:S02]  /*bde0*/  ISETP.GE.AND P1, PT, R206, R5.reuse, PT ;  /* 0x00000005ce00720c */ /* 0x080fe40003f26270 */
[-C--:B------:R-:W-:Y:S02]  /*bdf0*/  ISETP.GE.AND P2, PT, R204, R5.reuse, PT ;  /* 0x00000005cc00720c */ /* 0x080fe40003f46270 */
[-C--:B------:R-:W-:Y:S02]  /*be00*/  ISETP.GE.AND P3, PT, R205, R5.reuse, PT ;  /* 0x00000005cd00720c */ /* 0x080fe40003f66270 */
[----:B------:R-:W-:-:S02]  /*be10*/  ISETP.GE.AND P4, PT, R207, R5, PT ;  /* 0x00000005cf00720c */ /* 0x000fc40003f86270 */
[----:B------:R-:W-:-:S03]  /*be20*/  ISETP.GE.AND P5, PT, R208, R5, PT ;  /* 0x00000005d000720c */ /* 0x000fc60003fa6270 */
[----:B------:R-:W-:Y:S10]  /*be30*/  @P0 BRA `(.L_x_583) ;  /* 0x0000000000980947 */ /* 0x000ff40003800000 */
[----:B------:R-:W0:Y:S01]  /*be40*/  LDS.128 R4, [R9+0x12400] ;  /* 0x0124000009047984 */ /* 0x000e220000000c00 */
[----:B------:R-:W-:Y:S02]  /*be50*/  HADD2.F32 R47, -RZ, R38.H0_H0 ;  /* 0x20000026ff2f7230 */ /* 0x000fe40000004100 */
[----:B------:R-:W-:Y:S02]  /*be60*/  HADD2.F32 R45, -RZ, R35.H0_H0 ;  /* 0x20000023ff2d7230 */ /* 0x000fe40000004100 */
[----:B------:R-:W-:Y:S02]  /*be70*/  HADD2.F32 R44, -RZ, R37.H0_H0 ;  /* 0x20000025ff2c7230 */ /* 0x000fe40000004100 */
[----:B------:R-:W-:Y:S02]  /*be80*/  HADD2.F32 R46, -RZ, R39.H0_H0 ;  /* 0x20000027ff2e7230 */ /* 0x000fe40000004100 */
[--C-:B0-----:R-:W-:Y:S02]  /*be90*/  HADD2.F32 R40, -RZ, R4.reuse.H0_H0 ;  /* 0x20000004ff287230 */ /* 0x101fe40000004100 */
[----:B------:R-:W-:-:S02]  /*bea0*/  HADD2.F32 R4, -RZ, R4.H1_H1 ;  /* 0x30000004ff047230 */ /* 0x000fc40000004100 */
[--C-:B------:R-:W-:Y:S02]  /*beb0*/  HADD2.F32 R41, -RZ, R5.reuse.H0_H0 ;  /* 0x20000005ff297230 */ /* 0x100fe40000004100 */
[----:B------:R-:W-:Y:S02]  /*bec0*/  HADD2.F32 R5, -RZ, R5.H1_H1 ;  /* 0x30000005ff057230 */ /* 0x000fe40000004100 */
[C---:B------:R-:W-:Y:S01]  /*bed0*/  FMUL.FTZ R49, R4.reuse, R47 ;  /* 0x0000002f04317220 */ /* 0x040fe20000410000 */
[-C--:B------:R-:W-:Y:S01]  /*bee0*/  FMUL.FTZ R4, R4, R45.reuse ;  /* 0x0000002d04047220 */ /* 0x080fe20000410000 */
[--C-:B------:R-:W-:Y:S02]  /*bef0*/  HADD2.F32 R42, -RZ, R6.reuse.H0_H0 ;  /* 0x20000006ff2a7230 */ /* 0x100fe40000004100 */
[----:B------:R-:W-:Y:S02]  /*bf00*/  HADD2.F32 R43, -RZ, R7.H0_H0 ;  /* 0x20000007ff2b7230 */ /* 0x000fe40000004100 */
[C---:B------:R-:W-:Y:S01]  /*bf10*/  FMUL.FTZ R50, R5.reuse, R46 ;  /* 0x0000002e05327220 */ /* 0x040fe20000410000 */
[C---:B------:R-:W-:Y:S01]  /*bf20*/  FFMA.FTZ R49, R40.reuse, R45, -R49 ;  /* 0x0000002d28317223 */ /* 0x040fe20000010831 */
[----:B------:R-:W-:Y:S01]  /*bf30*/  FFMA.FTZ R48, R40, R47, R4 ;  /* 0x0000002f28307223 */ /* 0x000fe20000010004 */
[----:B------:R-:W-:Y:S01]  /*bf40*/  FMUL.FTZ R52, R5, R44 ;  /* 0x0000002c05347220 */ /* 0x000fe20000410000 */
[----:B------:R-:W-:-:S02]  /*bf50*/  HADD2.F32 R6, -RZ, R6.H1_H1 ;  /* 0x30000006ff067230 */ /* 0x000fc40000004100 */
[C---:B------:R-:W-:Y:S01]  /*bf60*/  FFMA.FTZ R50, R41.reuse, R44, -R50 ;  /* 0x0000002c29327223 */ /* 0x040fe20000010832 */
[----:B------:R-:W-:Y:S02]  /*bf70*/  HADD2.F32 R7, -RZ, R7.H1_H1 ;  /* 0x30000007ff077230 */ /* 0x000fe40000004100 */
[----:B------:R-:W-:Y:S01]  /*bf80*/  FFMA.FTZ R41, R41, R46, R52 ;  /* 0x0000002e29297223 */ /* 0x000fe20000010034 */
[----:B------:R-:W-:Y:S02]  /*bf90*/  HADD2.F32 R45, -RZ, R38.H1_H1 ;  /* 0x30000026ff2d7230 */ /* 0x000fe40000004100 */
[----:B------:R-:W-:Y:S02]  /*bfa0*/  HADD2.F32 R5, -RZ, R35.H1_H1 ;  /* 0x30000023ff057230 */ /* 0x000fe40000004100 */
[----:B------:R-:W-:Y:S02]  /*bfb0*/  HADD2.F32 R40, -RZ, R39.H1_H1 ;  /* 0x30000027ff287230 */ /* 0x000fe40000004100 */
[----:B------:R-:W-:Y:S01]  /*bfc0*/  FMUL.FTZ R47, R6, R45 ;  /* 0x0000002d062f7220 */ /* 0x000fe20000410000 */
[----:B------:R-:W-:-:S02]  /*bfd0*/  HADD2.F32 R4, -RZ, R37.H1_H1 ;  /* 0x30000025ff047230 */ /* 0x000fc40000004100 */
[-C--:B------:R-:W-:Y:S01]  /*bfe0*/  FMUL.FTZ R44, R6, R5.reuse ;  /* 0x00000005062c7220 */ /* 0x080fe20000410000 */
[C---:B------:R-:W-:Y:S01]  /*bff0*/  FMUL.FTZ R46, R7.reuse, R40 ;  /* 0x00000028072e7220 */ /* 0x040fe20000410000 */
[C---:B------:R-:W-:Y:S01]  /*c000*/  FFMA.FTZ R6, R42.reuse, R5, -R47 ;  /* 0x000000052a067223 */ /* 0x040fe2000001082f */
[-C--:B------:R-:W-:Y:S01]  /*c010*/  FMUL.FTZ R51, R7, R4.reuse ;  /* 0x0000000407337220 */ /* 0x080fe20000410000 */
[----:B------:R-:W-:Y:S01]  /*c020*/  FFMA.FTZ R45, R42, R45, R44 ;  /* 0x0000002d2a2d7223 */ /* 0x000fe2000001002c */
[C---:B------:R-:W-:Y:S01]  /*c030*/  FFMA.FTZ R7, R43.reuse, R4, -R46 ;  /* 0x000000042b077223 */ /* 0x040fe2000001082e */
[----:B------:R-:W-:Y:S01]  /*c040*/  F2FP.F16.F32.PACK_AB R4, R48, R49 ;  /* 0x000000313004723e */ /* 0x000fe200000000ff */
[----:B------:R-:W-:Y:S01]  /*c050*/  FFMA.FTZ R40, R43, R40, R51 ;  /* 0x000000282b287223 */ /* 0x000fe20000010033 */
[----:B------:R-:W-:Y:S02]  /*c060*/  F2FP.F16.F32.PACK_AB R5, R41, R50 ;  /* 0x000000322905723e */ /* 0x000fe400000000ff */
[----:B------:R-:W-:-:S02]  /*c070*/  F2FP.F16.F32.PACK_AB R6, R45, R6 ;  /* 0x000000062d06723e */ /* 0x000fc400000000ff */
[----:B------:R-:W-:-:S05]  /*c080*/  F2FP.F16.F32.PACK_AB R7, R40, R7 ;  /* 0x000000072807723e */ /* 0x000fca00000000ff */
[----:B------:R0:W-:Y:S02]  /*c090*/  STS.128 [R9+0x12400], R4 ;  /* 0x0124000409007388 */ /* 0x0001e40000000c00 */
.L_x_583:
[----:B------:R-:W-:Y:S05]  /*c0a0*/  BSYNC B2 ;  /* 0x0000000000027941 */ /* 0x000fea0003800000 */
.L_x_582:
[----:B------:R-:W-:Y:S04]  /*c0b0*/  BSSY B2, `(.L_x_584) ;  /* 0x0000028000027945 */ /* 0x000fe80003800000 */
[----:B------:R-:W-:Y:S05]  /*c0c0*/  @P1 BRA `(.L_x_585) ;  /* 0x0000000000981947 */ /* 0x000fea0003800000 */
[----:B0-----:R-:W0:Y:S01]  /*c0d0*/  LDS.128 R4, [R8] ;  /* 0x0000000008047984 */ /* 0x001e220000000c00 */
        /* <DEDUP_REMOVED lines=36> */
[----:B------:R1:W-:Y:S02]  /*c320*/  STS.128 [R8], R4 ;  /* 0x0000000408007388 */ /* 0x0003e40000000c00 */
.L_x_585:
[----:B------:R-:W-:Y:S05]  /*c330*/  BSYNC B2 ;  /* 0x0000000000027941 */ /* 0x000fea0003800000 */
.L_x_584:
[----:B------:R-:W-:Y:S04]  /*c340*/  BSSY B2, `(.L_x_586) ;  /* 0x0000028000027945 */ /* 0x000fe80003800000 */
[----:B------:R-:W-:Y:S05]  /*c350*/  @P2 BRA `(.L_x_587) ;  /* 0x0000000000982947 */ /* 0x000fea0003800000 */
[----:B01----:R-:W0:Y:S01]  /*c360*/  LDS.128 R4, [R9+0x16400] ;  /* 0x0164000009047984 */ /* 0x003e220000000c00 */
        /* <DEDUP_REMOVED lines=37> */
.L_x_587:
[----:B------:R-:W-:Y:S05]  /*c5c0*/  BSYNC B2 ;  /* 0x0000000000027941 */ /* 0x000fea0003800000 */
.L_x_586:
[----:B------:R-:W-:Y:S04]  /*c5d0*/  BSSY B2, `(.L_x_588) ;  /* 0x0000028000027945 */ /* 0x000fe80003800000 */
[----:B------:R-:W-:Y:S05]  /*c5e0*/  @P3 BRA `(.L_x_589) ;  /* 0x0000000000983947 */ /* 0x000fea0003800000 */
[----:B012---:R-:W0:Y:S01]  /*c5f0*/  LDS.128 R4, [R8+0x4000] ;  /* 0x0040000008047984 */ /* 0x007e220000000c00 */
        /* <DEDUP_REMOVED lines=37> */
.L_x_589:
[----:B------:R-:W-:Y:S05]  /*c850*/  BSYNC B2 ;  /* 0x0000000000027941 */ /* 0x000fea0003800000 */
.L_x_588:
[----:B------:R-:W-:Y:S04]  /*c860*/  BSSY B2, `(.L_x_590) ;  /* 0x0000028000027945 */ /* 0x000fe80003800000 */
[----:B------:R-:W-:Y:S05]  /*c870*/  @P4 BRA `(.L_x_591) ;  /* 0x0000000000984947 */ /* 0x000fea0003800000 */
[----:B0123--:R-:W0:Y:S01]  /*c880*/  LDS.128 R4, [R9+0x1a400] ;  /* 0x01a4000009047984 */ /* 0x00fe220000000c00 */
        /* <DEDUP_REMOVED lines=37> */
.L_x_591:
[----:B------:R-:W-:Y:S05]  /*cae0*/  BSYNC B2 ;  /* 0x0000000000027941 */ /* 0x000fea0003800000 */
.L_x_590:
[----:B------:R-:W-:Y:S05]  /*caf0*/  @P5 BRA `(.L_x_581) ;  /* 0x0000000000985947 */ /* 0x000fea0003800000 */
[----:B01234-:R-:W0:Y:S01]  /*cb00*/  LDS.128 R4, [R8+0x8000] ;  /* 0x0080000008047984 */ /* 0x01fe220000000c00 */
        /* <DEDUP_REMOVED lines=37> */
.L_x_581:
[----:B------:R-:W-:Y:S05]  /*cd60*/  BSYNC B1 ;  /* 0x0000000000017941 */ /* 0x000fea0003800000 */
.L_x_580:
[----:B01234-:R-:W-:-:S05]  /*cd70*/  VIADD R4, R201, 0x40 ;  /* 0x00000040c9047836 */ /* 0x01ffca0000000000 */
[----:B------:R-:W-:-:S13]  /*cd80*/  ISETP.GE.AND P0, PT, R4, R12, PT ;  /* 0x0000000c0400720c */ /* 0x000fda0003f06270 */
[----:B------:R-:W-:Y:S05]  /*cd90*/  @P0 BRA `(.L_x_592) ;  /* 0x0000003c00080947 */ /* 0x000fea0003800000 */
[----:B------:R-:W0:Y:S01]  /*cda0*/  LDC R5, c[0x0][0x3f4] ;  /* 0x0000fd00ff057b82 */ /* 0x000e220000000800 */
        /* <DEDUP_REMOVED lines=9> */
[--C-:B------:R-:W-:Y:S02]  /*ce40*/  HADD2.F32 R48, -RZ, R38.reuse.H0_H0 ;  /* 0x20000026ff307230 */ /* 0x100fe40000004100 */
[----:B------:R-:W-:Y:S02]  /*ce50*/  HADD2.F32 R50, -RZ, R39.H0_H0 ;  /* 0x20000027ff327230 */ /* 0x000fe40000004100 */
[----:B------:R-:W-:Y:S02]  /*ce60*/  HADD2.F32 R44, -RZ, R35.H0_H0 ;  /* 0x20000023ff2c7230 */ /* 0x000fe40000004100 */
[----:B------:R-:W-:Y:S02]  /*ce70*/  HADD2.F32 R46, -RZ, R37.H0_H0 ;  /* 0x20000025ff2e7230 */ /* 0x000fe40000004100 */
[----:B------:R-:W-:Y:S02]  /*ce80*/  HADD2.F32 R49, -RZ, R38.H1_H1 ;  /* 0x30000026ff317230 */ /* 0x000fe40000004100 */
[----:B0-----:R-:W-:-:S02]  /*ce90*/  HADD2.F32 R12, -RZ, R4.H0_H0 ;  /* 0x20000004ff0c7230 */ /* 0x001fc40000004100 */
[----:B------:R-:W-:Y:S02]  /*cea0*/  HADD2.F32 R4, -RZ, R4.H1_H1 ;  /* 0x30000004ff047230 */ /* 0x000fe40000004100 */
[--C-:B------:R-:W-:Y:S02]  /*ceb0*/  HADD2.F32 R40, -RZ, R5.reuse.H0_H0 ;  /* 0x20000005ff287230 */ /* 0x100fe40000004100 */
[----:B------:R-:W-:Y:S02]  /*cec0*/  HADD2.F32 R5, -RZ, R5.H1_H1 ;  /* 0x30000005ff057230 */ /* 0x000fe40000004100 */
[-C--:B------:R-:W-:Y:S01]  /*ced0*/  FMUL.FTZ R43, R48, R4.reuse ;  /* 0x00000004302b7220 */ /* 0x080fe20000410000 */
[----:B------:R-:W-:Y:S01]  /*cee0*/  FMUL.FTZ R45, R44, R4 ;  /* 0x000000042c2d7220 */ /* 0x000fe20000410000 */
[----:B------:R-:W-:Y:S02]  /*cef0*/  HADD2.F32 R41, -RZ, R6.H0_H0 ;  /* 0x20000006ff297230 */ /* 0x000fe40000004100 */
[-C--:B------:R-:W-:Y:S01]  /*cf00*/  FMUL.FTZ R47, R50, R5.reuse ;  /* 0x00000005322f7220 */ /* 0x080fe20000410000 */
[----:B------:R-:W-:Y:S01]  /*cf10*/  FFMA.FTZ R4, R44, R12, -R43 ;  /* 0x0000000c2c047223 */ /* 0x000fe2000001082b */
[----:B------:R-:W-:Y:S01]  /*cf20*/  FMUL.FTZ R43, R46, R5 ;  /* 0x000000052e2b7220 */ /* 0x000fe20000410000 */
[----:B------:R-:W-:-:S02]  /*cf30*/  HADD2.F32 R42, -RZ, R7.H0_H0 ;  /* 0x20000007ff2a7230 */ /* 0x000fc40000004100 */
[----:B------:R-:W-:Y:S01]  /*cf40*/  FFMA.FTZ R5, R46, R40, -R47 ;  /* 0x000000282e057223 */ /* 0x000fe2000001082f */
[----:B------:R-:W-:Y:S02]  /*cf50*/  HADD2.F32 R6, -RZ, R6.H1_H1 ;  /* 0x30000006ff067230 */ /* 0x000fe40000004100 */
[----:B------:R-:W-:Y:S01]  /*cf60*/  FFMA.FTZ R45, R48, R12, R45 ;  /* 0x0000000c302d7223 */ /* 0x000fe2000001002d */
[----:B------:R-:W-:Y:S02]  /*cf70*/  HADD2.F32 R7, -RZ, R7.H1_H1 ;  /* 0x30000007ff077230 */ /* 0x000fe40000004100 */
[----:B------:R-:W-:Y:S01]  /*cf80*/  FFMA.FTZ R40, R50, R40, R43 ;  /* 0x0000002832287223 */ /* 0x000fe2000001002b */
[----:B------:R-:W-:Y:S02]  /*cf90*/  HADD2.F32 R46, -RZ, R39.H1_H1 ;  /* 0x30000027ff2e7230 */ /* 0x000fe40000004100 */
[----:B------:R-:W-:Y:S01]  /*cfa0*/  FMUL.FTZ R12, R49, R6 ;  /* 0x00000006310c7220 */ /* 0x000fe20000410000 */
[----:B------:R-:W-:Y:S01]  /*cfb0*/  HADD2.F32 R47, -RZ, R35.H1_H1 ;  /* 0x30000023ff2f7230 */ /* 0x000fe20000004100 */
[----:B------:R-:W-:Y:S01]  /*cfc0*/  F2FP.F16.F32.PACK_AB R4, R45, R4 ;  /* 0x000000042d04723e */ /* 0x000fe200000000ff */
[----:B------:R-:W-:-:S02]  /*cfd0*/  HADD2.F32 R44, -RZ, R37.H1_H1 ;  /* 0x30000025ff2c7230 */ /* 0x000fc40000004100 */
[----:B------:R-:W-:Y:S01]  /*cfe0*/  FMUL.FTZ R35, R46, R7 ;  /* 0x000000072e237220 */ /* 0x000fe20000410000 */
[----:B------:R-:W-:Y:S01]  /*cff0*/  F2FP.F16.F32.PACK_AB R5, R40, R5 ;  /* 0x000000052805723e */ /* 0x000fe200000000ff */
[C---:B------:R-:W-:Y:S01]  /*d000*/  FMUL.FTZ R38, R47.reuse, R6 ;  /* 0x000000062f267220 */ /* 0x040fe20000410000 */
[----:B------:R-:W-:Y:S01]  /*d010*/  FFMA.FTZ R6, R47, R41, -R12 ;  /* 0x000000292f067223 */ /* 0x000fe2000001080c */
[C---:B------:R-:W-:Y:S01]  /*d020*/  FMUL.FTZ R37, R44.reuse, R7 ;  /* 0x000000072c257220 */ /* 0x040fe20000410000 */
[-C--:B------:R-:W-:Y:S01]  /*d030*/  FFMA.FTZ R7, R44, R42.reuse, -R35 ;  /* 0x0000002a2c077223 */ /* 0x080fe20000010823 */
[----:B------:R-:W-:Y:S02]  /*d040*/  FFMA.FTZ R41, R49, R41, R38 ;  /* 0x0000002931297223 */ /* 0x000fe40000010026 */
[----:B------:R-:W-:-:S03]  /*d050*/  FFMA.FTZ R42, R46, R42, R37 ;  /* 0x0000002a2e2a7223 */ /* 0x000fc60000010025 */
[----:B------:R-:W-:Y:S02]  /*d060*/  F2FP.F16.F32.PACK_AB R6, R41, R6 ;  /* 0x000000062906723e */ /* 0x000fe400000000ff */
[----:B------:R-:W-:-:S05]  /*d070*/  F2FP.F16.F32.PACK_AB R7, R42, R7 ;  /* 0x000000072a07723e */ /* 0x000fca00000000ff */
[----:B------:R0:W-:Y:S02]  /*d080*/  STS.128 [R9+0x14400], R4 ;  /* 0x0144000409007388 */ /* 0x0001e40000000c00 */
.L_x_594:
[----:B------:R-:W-:Y:S05]  /*d090*/  BSYNC B1 ;  /* 0x0000000000017941 */ /* 0x000fea0003800000 */
.L_x_593:
[----:B------:R-:W-:Y:S04]  /*d0a0*/  BSSY B1, `(.L_x_595) ;  /* 0x0000028000017945 */ /* 0x000fe80003800000 */
[----:B------:R-:W-:Y:S05]  /*d0b0*/  @P1 BRA `(.L_x_596) ;  /* 0x0000000000981947 */ /* 0x000fea0003800000 */
[----:B0-----:R-:W0:Y:S01]  /*d0c0*/  LDS.128 R4, [R8+0x2000] ;  /* 0x0020000008047984 */ /* 0x001e220000000c00 */
        /* <DEDUP_REMOVED lines=8> */
[-C--:B------:R-:W-:Y:S01]  /*d150*/  FMUL.FTZ R39, R44, R4.reuse ;  /* 0x000000042c277220 */ /* 0x080fe20000410000 */
[C---:B------:R-:W-:Y:S01]  /*d160*/  FMUL.FTZ R41, R42.reuse, R4 ;  /* 0x000000042a297220 */ /* 0x040fe20000410000 */
[----:B------:R-:W-:Y:S02]  /*d170*/  HADD2.F32 R37, -RZ, R6.H0_H0 ;  /* 0x20000006ff257230 */ /* 0x000fe40000004100 */
[-C--:B------:R-:W-:Y:S01]  /*d180*/  FMUL.FTZ R40, R45, R5.reuse ;  /* 0x000000052d287220 */ /* 0x080fe20000410000 */
[-C--:B------:R-:W-:Y:S01]  /*d190*/  FFMA.FTZ R4, R42, R12.reuse, -R39 ;  /* 0x0000000c2a047223 */ /* 0x080fe20000010827 */
[----:B------:R-:W-:Y:S01]  /*d1a0*/  FFMA.FTZ R41, R44, R12, R41 ;  /* 0x0000000c2c297223 */ /* 0x000fe20000010029 */
[----:B------:R-:W-:Y:S01]  /*d1b0*/  FMUL.FTZ R12, R43, R5 ;  /* 0x000000052b0c7220 */ /* 0x000fe20000410000 */
[----:B------:R-:W-:-:S02]  /*d1c0*/  HADD2.F32 R38, -RZ, R7.H0_H0 ;  /* 0x20000007ff267230 */ /* 0x000fc40000004100 */
[-C--:B------:R-:W-:Y:S01]  /*d1d0*/  FFMA.FTZ R5, R43, R35.reuse, -R40 ;  /* 0x000000232b057223 */ /* 0x080fe20000010828 */
[----:B------:R-:W-:Y:S02]  /*d1e0*/  HADD2.F32 R6, -RZ, R6.H1_H1 ;  /* 0x30000006ff067230 */ /* 0x000fe40000004100 */
[----:B------:R-:W-:Y:S01]  /*d1f0*/  FFMA.FTZ R12, R45, R35, R12 ;  /* 0x000000232d0c7223 */ /* 0x000fe2000001000c */
[----:B------:R-:W-:Y:S01]  /*d200*/  HADD2.F32 R7, -RZ, R7.H1_H1 ;  /* 0x30000007ff077230 */ /* 0x000fe20000004100 */
[----:B------:R-:W-:Y:S01]  /*d210*/  F2FP.F16.F32.PACK_AB R4, R41, R4 ;  /* 0x000000042904723e */ /* 0x000fe200000000ff */
[----:B------:R-:W-:Y:S02]  /*d220*/  HADD2.F32 R43, -RZ, R33.H1_H1 ;  /* 0x30000021ff2b7230 */ /* 0x000fe40000004100 */
[----:B------:R-:W-:Y:S01]  /*d230*/  HADD2.F32 R42, -RZ, R34.H1_H1 ;  /* 0x30000022ff2a7230 */ /* 0x000fe20000004100 */
[----:B------:R-:W-:Y:S01]  /*d240*/  F2FP.F16.F32.PACK_AB R5, R12, R5 ;  /* 0x000000050c05723e */ /* 0x000fe200000000ff */
[----:B------:R-:W-:-:S02]  /*d250*/  HADD2.F32 R39, -RZ, R31.H1_H1 ;  /* 0x3000001fff277230 */ /* 0x000fc40000004100 */
[----:B------:R-:W-:Y:S02]  /*d260*/  HADD2.F32 R40, -RZ, R32.H1_H1 ;  /* 0x30000020ff287230 */ /* 0x000fe40000004100 */
[-C--:B------:R-:W-:Y:S01]  /*d270*/  FMUL.FTZ R32, R43, R6.reuse ;  /* 0x000000062b207220 */ /* 0x080fe20000410000 */
[-C--:B------:R-:W-:Y:S01]  /*d280*/  FMUL.FTZ R31, R42, R7.reuse ;  /* 0x000000072a1f7220 */ /* 0x080fe20000410000 */
[C---:B------:R-:W-:Y:S01]  /*d290*/  FMUL.FTZ R34, R39.reuse, R6 ;  /* 0x0000000627227220 */ /* 0x040fe20000410000 */
[C---:B------:R-:W-:Y:S01]  /*d2a0*/  FMUL.FTZ R33, R40.reuse, R7 ;  /* 0x0000000728217220 */ /* 0x040fe20000410000 */
[-C--:B------:R-:W-:Y:S01]  /*d2b0*/  FFMA.FTZ R6, R39, R37.reuse, -R32 ;  /* 0x0000002527067223 */ /* 0x080fe20000010820 */
[-C--:B------:R-:W-:Y:S01]  /*d2c0*/  FFMA.FTZ R7, R40, R38.reuse, -R31 ;  /* 0x0000002628077223 */ /* 0x080fe2000001081f */
[----:B------:R-:W-:Y:S01]  /*d2d0*/  FFMA.FTZ R37, R43, R37, R34 ;  /* 0x000000252b257223 */ /* 0x000fe20000010022 */
[----:B------:R-:W-:-:S04]  /*d2e0*/  FFMA.FTZ R38, R42, R38, R33 ;  /* 0x000000262a267223 */ /* 0x000fc80000010021 */
[----:B------:R-:W-:Y:S02]  /*d2f0*/  F2FP.F16.F32.PACK_AB R6, R37, R6 ;  /* 0x000000062506723e */ /* 0x000fe400000000ff */
[----:B------:R-:W-:-:S05]  /*d300*/  F2FP.F16.F32.PACK_AB R7, R38, R7 ;  /* 0x000000072607723e */ /* 0x000fca00000000ff */
[----:B------:R1:W-:Y:S02]  /*d310*/  STS.128 [R8+0x2000], R4 ;  /* 0x0020000408007388 */ /* 0x0003e40000000c00 */
.L_x_596:
[----:B------:R-:W-:Y:S05]  /*d320*/  BSYNC B1 ;  /* 0x0000000000017941 */ /* 0x000fea0003800000 */
.L_x_595:
        /* <DEDUP_REMOVED lines=28> */
[-C--:B------:R-:W-:Y:S01]  /*d4f0*/  FMUL.FTZ R27, R38, R6.reuse ;  /* 0x00000006261b7220 */ /* 0x080fe20000410000 */
[----:B------:R-:W-:Y:S02]  /*d500*/  HADD2.F32 R35, -RZ, R28.H1_H1 ;  /* 0x3000001cff237230 */ /* 0x000fe40000004100 */
[C---:B------:R-:W-:Y:S01]  /*d510*/  FMUL.FTZ R29, R34.reuse, R6 ;  /* 0x00000006221d7220 */ /* 0x040fe20000410000 */
[-C--:B------:R-:W-:Y:S01]  /*d520*/  FMUL.FTZ R28, R39, R7.reuse ;  /* 0x00000007271c7220 */ /* 0x080fe20000410000 */
[-C--:B------:R-:W-:Y:S01]  /*d530*/  FFMA.FTZ R6, R34, R32.reuse, -R27 ;  /* 0x0000002022067223 */ /* 0x080fe2000001081b */
[C---:B------:R-:W-:Y:S01]  /*d540*/  FMUL.FTZ R30, R35.reuse, R7 ;  /* 0x00000007231e7220 */ /* 0x040fe20000410000 */
[----:B------:R-:W-:Y:S01]  /*d550*/  FFMA.FTZ R29, R38, R32, R29 ;  /* 0x00000020261d7223 */ /* 0x000fe2000001001d */
[-C--:B------:R-:W-:Y:S02]  /*d560*/  FFMA.FTZ R7, R35, R33.reuse, -R28 ;  /* 0x0000002123077223 */ /* 0x080fe4000001081c */
[----:B------:R-:W-:-:S02]  /*d570*/  FFMA.FTZ R30, R39, R33, R30 ;  /* 0x00000021271e7223 */ /* 0x000fc4000001001e */
[----:B------:R-:W-:-:S03]  /*d580*/  F2FP.F16.F32.PACK_AB R6, R29, R6 ;  /* 0x000000061d06723e */ /* 0x000fc600000000ff */
[----:B------:R-:W-:-:S05]  /*d590*/  F2FP.F16.F32.PACK_AB R7, R30, R7 ;  /* 0x000000071e07723e */ /* 0x000fca00000000ff */
[----:B------:R2:W-:Y:S02]  /*d5a0*/  STS.128 [R9+0x18400], R4 ;  /* 0x0184000409007388 */ /* 0x0005e40000000c00 */
.L_x_598:
[----:B------:R-:W-:Y:S05]  /*d5b0*/  BSYNC B1 ;  /* 0x0000000000017941 */ /* 0x000fea0003800000 */
.L_x_597:
        /* <DEDUP_REMOVED lines=40> */
.L_x_600:
[----:B------:R-:W-:Y:S05]  /*d840*/  BSYNC B1 ;  /* 0x0000000000017941 */ /* 0x000fea0003800000 */
.L_x_599:
        /* <DEDUP_REMOVED lines=40> */
.L_x_602:
[----:B------:R-:W-:Y:S05]  /*dad0*/  BSYNC B1 ;  /* 0x0000000000017941 */ /* 0x000fea0003800000 */
.L_x_601:
        /* <DEDUP_REMOVED lines=13> */
[----:B------:R-:W-:Y:S01]  /*dbb0*/  FMUL.FTZ R15, R28, R5 ;  /* 0x000000051c0f7220 */ /* 0x000fe20000410000 */
[----:B------:R-:W-:Y:S01]  /*dbc0*/  FFMA.FTZ R4, R21, R9, -R20 ;  /* 0x0000000915047223 */ /* 0x000fe20000010814 */
[----:B------:R-:W-:-:S02]  /*dbd0*/  HADD2.F32 R14, -RZ, R7.H0_H0 ;  /* 0x20000007ff0e7230 */ /* 0x000fc40000004100 */
[----:B------:R-:W-:Y:S01]  /*dbe0*/  FFMA.FTZ R9, R25, R9, R24 ;  /* 0x0000000919097223 */ /* 0x000fe20000010018 */
[C---:B------:R-:W-:Y:S01]  /*dbf0*/  FMUL.FTZ R21, R26.reuse, R5 ;  /* 0x000000051a157220 */ /* 0x040fe20000410000 */
[----:B------:R-:W-:Y:S02]  /*dc00*/  HADD2.F32 R6, -RZ, R6.H1_H1 ;  /* 0x30000006ff067230 */ /* 0x000fe40000004100 */
[-C--:B------:R-:W-:Y:S01]  /*dc10*/  FFMA.FTZ R5, R26, R12.reuse, -R15 ;  /* 0x0000000c1a057223 */ /* 0x080fe2000001080f */
[----:B------:R-:W-:Y:S02]  /*dc20*/  HADD2.F32 R7, -RZ, R7.H1_H1 ;  /* 0x30000007ff077230 */ /* 0x000fe40000004100 */
[----:B------:R-:W-:Y:S01]  /*dc30*/  FFMA.FTZ R12, R28, R12, R21 ;  /* 0x0000000c1c0c7223 */ /* 0x000fe20000010015 */
[----:B------:R-:W-:Y:S01]  /*dc40*/  HADD2.F32 R25, -RZ, R10.H1_H1 ;  /* 0x3000000aff197230 */ /* 0x000fe20000004100 */
[----:B------:R-:W-:Y:S01]  /*dc50*/  F2FP.F16.F32.PACK_AB R4, R9, R4 ;  /* 0x000000040904723e */ /* 0x000fe200000000ff */
[----:B------:R-:W-:-:S02]  /*dc60*/  HADD2.F32 R20, -RZ, R11.H1_H1 ;  /* 0x3000000bff147230 */ /* 0x000fc40000004100 */
[----:B------:R-:W-:Y:S02]  /*dc70*/  HADD2.F32 R15, -RZ, R0.H1_H1 ;  /* 0x30000000ff0f7230 */ /* 0x000fe40000004100 */
[-C--:B------:R-:W-:Y:S01]  /*dc80*/  FMUL.FTZ R0, R25, R6.reuse ;  /* 0x0000000619007220 */ /* 0x080fe20000410000 */
[----:B------:R-:W-:Y:S02]  /*dc90*/  HADD2.F32 R10, -RZ, R3.H1_H1 ;  /* 0x30000003ff0a7230 */ /* 0x000fe40000004100 */
[----:B------:R-:W-:Y:S01]  /*dca0*/  FMUL.FTZ R3, R20, R7 ;  /* 0x0000000714037220 */ /* 0x000fe20000410000 */
[----:B------:R-:W-:Y:S01]  /*dcb0*/  F2FP.F16.F32.PACK_AB R5, R12, R5 ;  /* 0x000000050c05723e */ /* 0x000fe200000000ff */
[C---:B------:R-:W-:Y:S01]  /*dcc0*/  FMUL.FTZ R6, R15.reuse, R6 ;  /* 0x000000060f067220 */ /* 0x040fe20000410000 */
[----:B------:R-:W-:Y:S01]  /*dcd0*/  FFMA.FTZ R0, R15, R13, -R0 ;  /* 0x0000000d0f007223 */ /* 0x000fe20000010800 */
[C---:B------:R-:W-:Y:S01]  /*dce0*/  FMUL.FTZ R7, R10.reuse, R7 ;  /* 0x000000070a077220 */ /* 0x040fe20000410000 */
[----:B------:R-:W-:Y:S01]  /*dcf0*/  FFMA.FTZ R3, R10, R14, -R3 ;  /* 0x0000000e0a037223 */ /* 0x000fe20000010803 */
[----:B------:R-:W-:-:S02]  /*dd00*/  FFMA.FTZ R13, R25, R13, R6 ;  /* 0x0000000d190d7223 */ /* 0x000fc40000010006 */
[----:B------:R-:W-:-:S03]  /*dd10*/  FFMA.FTZ R14, R20, R14, R7 ;  /* 0x0000000e140e7223 */ /* 0x000fc60000010007 */
[----:B------:R-:W-:Y:S02]  /*dd20*/  F2FP.F16.F32.PACK_AB R6, R13, R0 ;  /* 0x000000000d06723e */ /* 0x000fe400000000ff */
[----:B------:R-:W-:-:S05]  /*dd30*/  F2FP.F16.F32.PACK_AB R7, R14, R3 ;  /* 0x000000030e07723e */ /* 0x000fca00000000ff */
[----:B------:R0:W-:Y:S01]  /*dd40*/  STS.128 [R8+0xa000], R4 ;  /* 0x00a0000408007388 */ /* 0x0001e20000000c00 */
[----:B------:R-:W-:Y:S05]  /*dd50*/  BRA `(.L_x_592) ;  /* 0x0000002c00187947 */ /* 0x000fea0003800000 */
.L_x_574:
[----:B------:R-:W-:-:S03]  /*dd60*/  UMOV UR4, 0xffffffff ;  /* 0xffffffff00047882 */ /* 0x000fc60000000000 */
[----:B------:R-:W-:Y:S05]  /*dd70*/  BRA.DIV UR4, `(.L_x_603) ;  /* 0x00000132047c7947 */ /* 0x000fea000b800000 */
[----:B------:R0:W1:Y:S04]  /*dd80*/  SHFL.IDX PT, R3, R25, RZ, 0x1c1f ;  /* 0x001c1fff19037589 */ /* 0x00006800000e0000 */
[----:B------:R0:W2:Y:S04]  /*dd90*/  SHFL.IDX PT, R0, R24, RZ, 0x1c1f ;  /* 0x001c1fff18007589 */ /* 0x0000a800000e0000 */
[----:B------:R0:W3:Y:S04]  /*dda0*/  SHFL.IDX PT, R21, R27, RZ, 0x1c1f ;  /* 0x001c1fff1b157589 */ /* 0x0000e800000e0000 */
[----:B------:R0:W4:Y:S02]  /*ddb0*/  SHFL.IDX PT, R20, R26, RZ, 0x1c1f ;  /* 0x001c1fff1a147589 */ /* 0x00012400000e0000 */
.L_x_828:
[----:B------:R-:W-:Y:S01]  /*ddc0*/  ULDC UR4, c[0x0][0x448] ;  /* 0x0001120000047ab9 */ /* 0x000fe20000000800 */
[----:B------:R-:W-:Y:S01]  /*ddd0*/  BSSY B1, `(.L_x_604) ;  /* 0x0000035000017945 */ /* 0x000fe20003800000 */
[----:B------:R-:W-:Y:S01]  /*dde0*/  IMAD R50, R141, UR4, RZ ;  /* 0x000000048d327c24 */ /* 0x000fe2000f8e02ff */
[----:B------:R-:W-:Y:S02]  /*ddf0*/  CS2R R4, SRZ ;  /* 0x0000000000047805 */ /* 0x000fe4000001ff00 */
[----:B------:R-:W-:Y:S02]  /*de00*/  CS2R R8, SRZ ;  /* 0x0000000000087805 */ /* 0x000fe4000001ff00 */
[----:B------:R-:W-:Y:S02]  /*de10*/  CS2R R10, SRZ ;  /* 0x00000000000a7805 */ /* 0x000fe4000001ff00 */
[----:B------:R-:W-:Y:S02]  /*de20*/  CS2R R12, SRZ ;  /* 0x00000000000c7805 */ /* 0x000fe4000001ff00 */
[----:B------:R-:W-:Y:S01]  /*de30*/  ISETP.GE.AND P0, PT, R6, R50, PT ;  /* 0x000000320600720c */ /* 0x000fe20003f06270 */
[----:B------:R-:W-:Y:S01]  /*de40*/  IMAD R50, R29, -0x80, R50 ;  /* 0xffffff801d327824 */ /* 0x000fe200078e0232 */
[----:B------:R-:W-:-:S02]  /*de50*/  CS2R R6, SRZ ;  /* 0x0000000000067805 */ /* 0x000fc4000001ff00 */
[----:B------:R-:W-:Y:S02]  /*de60*/  CS2R R14, SRZ ;  /* 0x00000000000e7805 */ /* 0x000fe4000001ff00 */
[----:B0-----:R-:W-:Y:S02]  /*de70*/  CS2R R24, SRZ ;  /* 0x0000000000187805 */ /* 0x001fe4000001ff00 */
[----:B------:R-:W-:Y:S02]  /*de80*/  CS2R R26, SRZ ;  /* 0x00000000001a7805 */ /* 0x000fe4000001ff00 */
[----:B------:R-:W-:Y:S02]  /*de90*/  CS2R R28, SRZ ;  /* 0x00000000001c7805 */ /* 0x000fe4000001ff00 */
[----:B------:R-:W-:Y:S02]  /*dea0*/  CS2R R30, SRZ ;  /* 0x00000000001e7805 */ /* 0x000fe4000001ff00 */
[----:B------:R-:W-:-:S02]  /*deb0*/  CS2R R32, SRZ ;  /* 0x0000000000207805 */ /* 0x000fc4000001ff00 */
[----:B------:R-:W-:Y:S01]  /*dec0*/  CS2R R34, SRZ ;  /* 0x0000000000227805 */ /* 0x000fe2000001ff00 */
[----:B------:R-:W-:Y:S06]  /*ded0*/  @P0 BRA `(.L_x_605) ;  /* 0x0000000000900947 */ /* 0x000fec0003800000 */
[----:B------:R-:W-:Y:S01]  /*dee0*/  ULDC UR4, c[0x0][0x3f4] ;  /* 0x0000fd0000047ab9 */ /* 0x000fe20000000800 */
[----:B--2---:R-:W-:Y:S01]  /*def0*/  MOV R4, R0 ;  /* 0x0000000000047202 */ /* 0x004fe20000000f00 */
[----:B-1----:R-:W-:Y:S01]  /*df00*/  IMAD.MOV.U32 R5, RZ, RZ, R3 ;  /* 0x000000ffff057224 */ /* 0x002fe200078e0003 */
[----:B------:R-:W-:Y:S02]  /*df10*/  ISETP.GE.AND P2, PT, R16, UR4, PT ;  /* 0x0000000410007c0c */ /* 0x000fe4000bf46270 */
[----:B------:R-:W-:Y:S02]  /*df20*/  CS2R R28, SRZ ;  /* 0x00000000001c7805 */ /* 0x000fe4000001ff00 */
[----:B------:R-:W-:Y:S02]  /*df30*/  ISETP.GE.AND P4, PT, R192, UR4, PT ;  /* 0x00000004c0007c0c */ /* 0x000fe4000bf86270 */
[----:B------:R-:W-:Y:S02]  /*df40*/  CS2R R30, SRZ ;  /* 0x00000000001e7805 */ /* 0x000fe4000001ff00 */
[----:B------:R-:W-:-:S02]  /*df50*/  ISETP.GE.AND P3, PT, R193, UR4, PT ;  /* 0x00000004c1007c0c */ /* 0x000fc4000bf66270 */
[----:B------:R-:W-:Y:S02]  /*df60*/  CS2R R8, SRZ ;  /* 0x0000000000087805 */ /* 0x000fe4000001ff00 */
[----:B------:R-:W-:Y:S02]  /*df70*/  CS2R R10, SRZ ;  /* 0x00000000000a7805 */ /* 0x000fe4000001ff00 */
[----:B------:R-:W-:Y:S02]  /*df80*/  CS2R R32, SRZ ;  /* 0x0000000000207805 */ /* 0x000fe4000001ff00 */
[----:B------:R-:W-:Y:S01]  /*df90*/  CS2R R34, SRZ ;  /* 0x0000000000227805 */ /* 0x000fe2000001ff00 */
[----:B------:R-:W-:Y:S01]  /*dfa0*/  @!P2 IMAD.SHL.U32 R49, R16, 0x2, RZ ;  /* 0x000000021031a824 */ /* 0x000fe200078e00ff */
[----:B------:R-:W-:-:S03]  /*dfb0*/  @!P4 SHF.L.U32 R45, R197, 0x3, RZ ;  /* 0x00000003c52dc819 */ /* 0x000fc600000006ff */
[----:B------:R-:W-:Y:S01]  /*dfc0*/  @!P3 IMAD.SHL.U32 R41, R196, 0x8, RZ ;  /* 0x00000008c429b824 */ /* 0x000fe200078e00ff */
[-C--:B------:R-:W-:Y:S02]  /*dfd0*/  @!P2 IADD3 R46, P0, R0, R49.reuse, RZ ;  /* 0x00000031002ea210 */ /* 0x080fe40007f1e0ff */
[----:B----4-:R-:W-:Y:S01]  /*dfe0*/  @!P2 IADD3 R48, P1, R20, R49, RZ ;  /* 0x000000311430a210 */ /* 0x010fe20007f3e0ff */
[----:B------:R-:W-:Y:S01]  /*dff0*/  @!P3 IMAD.WIDE R38, R41, 0x2, R4 ;  /* 0x000000022926b825 */ /* 0x000fe200078e0204 */
[----:B------:R-:W-:Y:S02]  /*e000*/  @!P2 SHF.L.U64.HI R0, R16, 0x1, R17 ;  /* 0x000000011000a819 */ /* 0x000fe40000010211 */
[----:B------:R-:W-:Y:S02]  /*e010*/  CS2R R12, SRZ ;  /* 0x00000000000c7805 */ /* 0x000fe4000001ff00 */
[----:B------:R-:W-:Y:S01]  /*e020*/  CS2R R14, SRZ ;  /* 0x00000000000e7805 */ /* 0x000fe2000001ff00 */
[----:B------:R-:W-:Y:S01]  /*e030*/  @!P4 IMAD.WIDE R42, R45, 0x2, R4 ;  /* 0x000000022d2ac825 */ /* 0x000fe200078e0204 */
[----:B------:R-:W-:-:S02]  /*e040*/  CS2R R24, SRZ ;  /* 0x0000000000187805 */ /* 0x000fc4000001ff00 */
[----:B------:R-:W-:Y:S02]  /*e050*/  CS2R R26, SRZ ;  /* 0x00000000001a7805 */ /* 0x000fe4000001ff00 */
[----:B------:R-:W-:Y:S02]  /*e060*/  CS2R R4, SRZ ;  /* 0x0000000000047805 */ /* 0x000fe4000001ff00 */
[----:B------:R-:W-:Y:S01]  /*e070*/  CS2R R6, SRZ ;  /* 0x0000000000067805 */ /* 0x000fe2000001ff00 */
[--C-:B---3--:R-:W-:Y:S01]  /*e080*/  @!P3 IMAD.WIDE R40, R41, 0x2, R20.reuse ;  /* 0x000000022928b825 */ /* 0x108fe200078e0214 */
[----:B------:R0:W5:Y:S03]  /*e090*/  @!P3 LD.E.128 R28, desc[UR56][R38.64] ;  /* 0x00000038261cb980 */ /* 0x000166000c101d00 */
[----:B------:R-:W-:Y:S01]  /*e0a0*/  @!P4 IMAD.WIDE R44, R45, 0x2, R20 ;  /* 0x000000022d2cc825 */ /* 0x000fe200078e0214 */
[----:B------:R0:W5:Y:S03]  /*e0b0*/  @!P3 LD.E.128 R8, desc[UR56][R40.64] ;  /* 0x000000382808b980 */ /* 0x000166000c101d00 */
[--C-:B------:R-:W-:Y:S01]  /*e0c0*/  @!P2 IMAD.X R47, R3, 0x1, R0.reuse, P0 ;  /* 0x00000001032fa824 */ /* 0x100fe200000e0600 */
[----:B------:R0:W5:Y:S01]  /*e0d0*/  @!P4 LD.E.128 R32, desc[UR56][R42.64] ;  /* 0x000000382a20c980 */ /* 0x000162000c101d00 */
[----:B------:R-:W-:-:S03]  /*e0e0*/  @!P2 IMAD.X R49, R21, 0x1, R0, P1 ;  /* 0x000000011531a824 */ /* 0x000fc600008e0600 */
[----:B------:R0:W5:Y:S04]  /*e0f0*/  @!P4 LD.E.128 R12, desc[UR56][R44.64] ;  /* 0x000000382c0cc980 */ /* 0x000168000c101d00 */
[----:B------:R0:W5:Y:S04]  /*e100*/  @!P2 LD.E.128 R24, desc[UR56][R46.64] ;  /* 0x000000382e18a980 */ /* 0x000168000c101d00 */
[----:B------:R0:W5:Y:S02]  /*e110*/  @!P2 LD.E.128 R4, desc[UR56][R48.64] ;  /* 0x000000383004a980 */ /* 0x000164000c101d00 */
.L_x_605:
[----:B------:R-:W-:Y:S05]  /*e120*/  BSYNC B1 ;  /* 0x0000000000017941 */ /* 0x000fea0003800000 */
.L_x_604:
[----:B------:R-:W4:Y:S01]  /*e130*/  LDL R65, [R1+0x40] ;  /* 0x0000400001417983 */ /* 0x000f220000100800 */
[----:B-1---5:R-:W-:Y:S01]  /*e140*/  IMAD.MOV.U32 R3, RZ, RZ, R25 ;  /* 0x000000ffff037224 */ /* 0x022fe200078e0019 */
[----:B--2---:R-:W-:Y:S01]  /*e150*/  MOV R0, R24 ;  /* 0x0000001800007202 */ /* 0x004fe20000000f00 */
[----:B------:R-:W-:Y:S01]  /*e160*/  IMAD.MOV.U32 R37, RZ, RZ, R26 ;  /* 0x000000ffff257224 */ /* 0x000fe200078e001a */
[----:B---3--:R-:W-:Y:S01]  /*e170*/  MOV R21, R27 ;  /* 0x0000001b00157202 */ /* 0x008fe20000000f00 */
[----:B----4-:R-:W-:Y:S01]  /*e180*/  IMAD.MOV.U32 R20, RZ, RZ, R5 ;  /* 0x000000ffff147224 */ /* 0x010fe200078e0005 */
[--C-:B------:R-:W-:Y:S01]  /*e190*/  SHF.R.U64 R26, R26, 0x10, R27.reuse ;  /* 0x000000101a1a7819 */ /* 0x100fe2000000121b */
[----:B0-----:R-:W-:Y:S01]  /*e1a0*/  IMAD.MOV.U32 R41, RZ, RZ, R6 ;  /* 0x000000ffff297224 */ /* 0x001fe200078e0006 */
[----:B------:R-:W-:Y:S01]  /*e1b0*/  SHF.R.U32.HI R43, RZ, 0x10, R27 ;  /* 0x00000010ff2b7819 */ /* 0x000fe2000001161b */
[----:B------:R-:W-:Y:S01]  /*e1c0*/  BSSY B1, `(.L_x_606) ;  /* 0x0000048000017945 */ /* 0x000fe20003800000 */
[----:B------:R-:W-:-:S02]  /*e1d0*/  MOV R27, R30 ;  /* 0x0000001e001b7202 */ /* 0x000fc40000000f00 */
[----:B------:R-:W-:Y:S01]  /*e1e0*/  SHF.R.U64 R46, R30, 0x10, R31 ;  /* 0x000000101e2e7819 */ /* 0x000fe2000000121f */
[----:B------:R-:W-:Y:S01]  /*e1f0*/  IMAD.MOV.U32 R30, RZ, RZ, R32 ;  /* 0x000000ffff1e7224 */ /* 0x000fe200078e0020 */
[----:B------:R-:W-:Y:S01]  /*e200*/  SHF.R.U64 R48, R32, 0x10, R33 ;  /* 0x0000001020307819 */ /* 0x000fe20000001221 */
[----:B------:R-:W-:Y:S01]  /*e210*/  IMAD.MOV.U32 R32, RZ, RZ, R34 ;  /* 0x000000ffff207224 */ /* 0x000fe200078e0022 */
[----:B------:R-:W-:Y:S02]  /*e220*/  SHF.R.U64 R51, R34, 0x10, R35 ;  /* 0x0000001022337819 */ /* 0x000fe40000001223 */
[----:B------:R-:W-:Y:S02]  /*e230*/  PRMT R34, R0, 0x5410, R3 ;  /* 0x0000541000227816 */ /* 0x000fe40000000003 */
[--C-:B------:R-:W-:Y:S02]  /*e240*/  SHF.R.U64 R53, R4, 0x10, R5.reuse ;  /* 0x0000001004357819 */ /* 0x100fe40000001205 */
[----:B------:R-:W-:-:S02]  /*e250*/  SHF.R.U32.HI R54, RZ, 0x10, R5 ;  /* 0x00000010ff367819 */ /* 0x000fc40000011605 */
[----:B------:R-:W-:Y:S01]  /*e260*/  SHF.R.U64 R38, R24, 0x10, R25 ;  /* 0x0000001018267819 */ /* 0x000fe20000001219 */
[----:B------:R-:W-:Y:S01]  /*e270*/  IMAD.MOV.U32 R24, RZ, RZ, R29 ;  /* 0x000000ffff187224 */ /* 0x000fe200078e001d */
[----:B------:R-:W-:Y:S01]  /*e280*/  SHF.R.U32.HI R42, RZ, 0x10, R25 ;  /* 0x00000010ff2a7819 */ /* 0x000fe20000011619 */
[----:B------:R-:W-:Y:S01]  /*e290*/  IMAD.MOV.U32 R25, RZ, RZ, R28 ;  /* 0x000000ffff197224 */ /* 0x000fe200078e001c */
[----:B------:R-:W-:Y:S01]  /*e2a0*/  SHF.R.U64 R44, R28, 0x10, R29 ;  /* 0x000000101c2c7819 */ /* 0x000fe2000000121d */
[----:B------:R-:W-:Y:S01]  /*e2b0*/  IMAD.MOV.U32 R28, RZ, RZ, R31 ;  /* 0x000000ffff1c7224 */ /* 0x000fe200078e001f */
[----:B------:R-:W-:Y:S02]  /*e2c0*/  MOV R39, R4 ;  /* 0x0000000400277202 */ /* 0x000fe40000000f00 */
[----:B------:R-:W-:Y:S01]  /*e2d0*/  SHF.R.U32.HI R45, RZ, 0x10, R29 ;  /* 0x00000010ff2d7819 */ /* 0x000fe2000001161d */
[----:B------:R-:W-:Y:S01]  /*e2e0*/  IMAD.MOV.U32 R29, RZ, RZ, R8 ;  /* 0x000000ffff1d7224 */ /* 0x000fe200078e0008 */
[----:B------:R-:W-:-:S02]  /*e2f0*/  SHF.R.U32.HI R47, RZ, 0x10, R31 ;  /* 0x00000010ff2f7819 */ /* 0x000fc4000001161f */
[----:B------:R-:W-:Y:S02]  /*e300*/  MOV R40, R33 ;  /* 0x0000002100287202 */ /* 0x000fe40000000f00 */
[----:B------:R-:W-:Y:S01]  /*e310*/  SHF.R.U32.HI R49, RZ, 0x10, R33 ;  /* 0x00000010ff317819 */ /* 0x000fe20000011621 */
[----:B------:R-:W-:Y:S01]  /*e320*/  IMAD.MOV.U32 R33, RZ, RZ, R35 ;  /* 0x000000ffff217224 */ /* 0x000fe200078e0023 */
[----:B------:R-:W-:Y:S02]  /*e330*/  MOV R4, R7 ;  /* 0x0000000700047202 */ /* 0x000fe40000000f00 */
[----:B------:R-:W-:Y:S01]  /*e340*/  SHF.R.U64 R55, R6, 0x10, R7 ;  /* 0x0000001006377819 */ /* 0x000fe20000001207 */
[----:B------:R-:W-:Y:S01]  /*e350*/  IMAD.MOV.U32 R6, RZ, RZ, R9 ;  /* 0x000000ffff067224 */ /* 0x000fe200078e0009 */
[----:B------:R-:W-:Y:S01]  /*e360*/  SHF.R.U32.HI R56, RZ, 0x10, R7 ;  /* 0x00000010ff387819 */ /* 0x000fe20000011607 */
[----:B------:R-:W-:Y:S01]  /*e370*/  IMAD.MOV.U32 R7, RZ, RZ, R11 ;  /* 0x000000ffff077224 */ /* 0x000fe200078e000b */
[----:B------:R-:W-:Y:S01]  /*e380*/  SHF.R.U64 R57, R8, 0x10, R9 ;  /* 0x0000001008397819 */ /* 0x000fe20000001209 */
[----:B------:R-:W-:Y:S01]  /*e390*/  IMAD.MOV.U32 R8, RZ, RZ, R12 ;  /* 0x000000ffff087224 */ /* 0x000fe200078e000c */
[----:B------:R-:W-:-:S02]  /*e3a0*/  MOV R31, R10 ;  /* 0x0000000a001f7202 */ /* 0x000fc40000000f00 */
[--C-:B------:R-:W-:Y:S01]  /*e3b0*/  SHF.R.U64 R59, R10, 0x10, R11.reuse ;  /* 0x000000100a3b7819 */ /* 0x100fe2000000120b */
[----:B------:R-:W-:Y:S01]  /*e3c0*/  IMAD.MOV.U32 R10, RZ, RZ, R14 ;  /* 0x000000ffff0a7224 */ /* 0x000fe200078e000e */
[----:B------:R-:W-:Y:S01]  /*e3d0*/  SHF.R.U32.HI R60, RZ, 0x10, R11 ;  /* 0x00000010ff3c7819 */ /* 0x000fe2000001160b */
[----:B------:R-:W-:Y:S01]  /*e3e0*/  IMAD.MOV.U32 R11, RZ, RZ, R15 ;  /* 0x000000ffff0b7224 */ /* 0x000fe200078e000f */
[----:B------:R-:W-:Y:S02]  /*e3f0*/  SHF.R.U32.HI R58, RZ, 0x10, R9 ;  /* 0x00000010ff3a7819 */ /* 0x000fe40000011609 */
[----:B------:R-:W-:Y:S02]  /*e400*/  PRMT R25, R25, 0x5410, R24 ;  /* 0x0000541019197816 */ /* 0x000fe40000000018 */
[----:B------:R-:W-:Y:S02]  /*e410*/  SHF.R.U32.HI R52, RZ, 0x10, R35 ;  /* 0x00000010ff347819 */ /* 0x000fe40000011623 */
[----:B------:R-:W-:-:S02]  /*e420*/  MOV R9, R13 ;  /* 0x0000000d00097202 */ /* 0x000fc40000000f00 */
[--C-:B------:R-:W-:Y:S02]  /*e430*/  SHF.R.U64 R61, R12, 0x10, R13.reuse ;  /* 0x000000100c3d7819 */ /* 0x100fe4000000120d */
[----:B------:R-:W-:Y:S02]  /*e440*/  SHF.R.U32.HI R62, RZ, 0x10, R13 ;  /* 0x00000010ff3e7819 */ /* 0x000fe4000001160d */
[----:B------:R-:W-:Y:S02]  /*e450*/  VIMNMX R24, R50, 0x80, PT ;  /* 0x0000008032187848 */ /* 0x000fe40003fe0100 */
[----:B------:R-:W-:Y:S02]  /*e460*/  PRMT R35, R38, 0x5410, R42 ;  /* 0x0000541026237816 */ /* 0x000fe4000000002a */
[--C-:B------:R-:W-:Y:S02]  /*e470*/  SHF.R.U64 R63, R14, 0x10, R15.reuse ;  /* 0x000000100e3f7819 */ /* 0x100fe4000000120f */
[----:B------:R-:W-:-:S02]  /*e480*/  SHF.R.U32.HI R64, RZ, 0x10, R15 ;  /* 0x00000010ff407819 */ /* 0x000fc4000001160f */
        /* <DEDUP_REMOVED lines=14> */
[----:B------:R-:W-:Y:S02]  /*e570*/  ISETP.GE.AND P1, PT, R201, R24, PT ;  /* 0x00000018c900720c */ /* 0x000fe40003f26270 */
[----:B------:R-:W-:Y:S02]  /*e580*/  PRMT R14, R8, 0x5410, R9 ;  /* 0x00005410080e7816 */ /* 0x000fe40000000009 */
[----:B------:R-:W-:Y:S02]  /*e590*/  PRMT R15, R61, 0x5410, R62 ;  /* 0x000054103d0f7816 */ /* 0x000fe4000000003e */
[----:B------:R-:W-:-:S02]  /*e5a0*/  PRMT R20, R10, 0x5410, R11 ;  /* 0x000054100a147816 */ /* 0x000fc4000000000b */
[----:B------:R-:W-:-:S04]  /*e5b0*/  LEA.HI R0, R65, R65, RZ, 0x1 ;  /* 0x0000004141007211 */ /* 0x000fc800078f08ff */
[----:B------:R-:W-:-:S04]  /*e5c0*/  LOP3.LUT R0, R0, 0xfffffffe, RZ, 0xc0, !PT ;  /* 0xfffffffe00007812 */ /* 0x000fc800078ec0ff */
[----:B------:R-:W-:-:S04]  /*e5d0*/  IADD3 R0, R65, -R0, RZ ;  /* 0x8000000041007210 */ /* 0x000fc80007ffe0ff */
[----:B------:R-:W-:Y:S02]  /*e5e0*/  SHF.L.U32 R5, R0, 0x1f, RZ ;  /* 0x0000001f00057819 */ /* 0x000fe400000006ff */
[----:B------:R-:W-:Y:S02]  /*e5f0*/  PRMT R0, R30, 0x5410, R40 ;  /* 0x000054101e007816 */ /* 0x000fe40000000028 */
[----:B------:R-:W0:Y:S01]  /*e600*/  SYNCS.PHASECHK.TRANS64.TRYWAIT P0, [R2+URZ+0x30800], R5 ;  /* 0x03080005020075a7 */ /* 0x000e22000800017f */
[----:B------:R-:W-:Y:S02]  /*e610*/  PRMT R40, R53, 0x5410, R54 ;  /* 0x0000541035287816 */ /* 0x000fe40000000036 */
[----:B------:R-:W-:Y:S01]  /*e620*/  PRMT R30, R57, 0x5410, R58 ;  /* 0x00005410391e7816 */ /* 0x000fe2000000003a */
[----:B0-----:R-:W-:Y:S06]  /*e630*/  @!P0 BRA `(.L_x_607) ;  /* 0x0000012800c08947 */ /* 0x001fec0003800000 */
.L_x_829:
[----:B------:R-:W-:Y:S05]  /*e640*/  BSYNC B1 ;  /* 0x0000000000017941 */ /* 0x000fea0003800000 */
.L_x_606:
[----:B------:R-:W-:Y:S01]  /*e650*/  BSSY B1, `(.L_x_608) ;  /* 0x000011c000017945 */ /* 0x000fe20003800000 */
[----:B------:R-:W-:-:S03]  /*e660*/  PRMT R21, R63, 0x5410, R64 ;  /* 0x000054103f157816 */ /* 0x000fc60000000040 */
[----:B------:R-:W-:Y:S05]  /*e670*/  @P1 BRA `(.L_x_609) ;  /* 0x0000001000641947 */ /* 0x000fea0003800000 */
[----:B------:R-:W1:Y:S01]  /*e680*/  LDC R33, c[0x0][0x3f4] ;  /* 0x0000fd00ff217b82 */ /* 0x000e620000000800 */
[----:B------:R-:W-:Y:S01]  /*e690*/  BSSY B2, `(.L_x_610) ;  /* 0x0000065000027945 */ /* 0x000fe20003800000 */
[-C--:B-1----:R-:W-:Y:S02]  /*e6a0*/  ISETP.GE.AND P0, PT, R16, R33.reuse, PT ;  /* 0x000000211000720c */ /* 0x082fe40003f06270 */
[-C--:B------:R-:W-:Y:S02]  /*e6b0*/  ISETP.GE.AND P1, PT, R193, R33.reuse, PT ;  /* 0x00000021c100720c */ /* 0x080fe40003f26270 */
[----:B------:R-:W-:-:S09]  /*e6c0*/  ISETP.GE.AND P2, PT, R192, R33, PT ;  /* 0x00000021c000720c */ /* 0x000fd20003f46270 */
[----:B------:R-:W-:Y:S05]  /*e6d0*/  @P0 BRA `(.L_x_611) ;  /* 0x0000000400800947 */ /* 0x000fea0003800000 */
[----:B------:R-:W1:Y:S01]  /*e6e0*/  S2R R6, SR_TID.X ;  /* 0x0000000000067919 */ /* 0x000e620000002100 */
[----:B------:R-:W-:Y:S02]  /*e6f0*/  HADD2.F32 R52, -RZ, R34.H0_H0 ;  /* 0x20000022ff347230 */ /* 0x000fe40000004100 */
[--C-:B------:R-:W-:Y:S02]  /*e700*/  HADD2.F32 R54, -RZ, R39.reuse.H0_H0 ;  /* 0x20000027ff367230 */ /* 0x100fe40000004100 */
[----:B------:R-:W-:Y:S02]  /*e710*/  HADD2.F32 R51, -RZ, R40.H0_H0 ;  /* 0x20000028ff337230 */ /* 0x000fe40000004100 */
[----:B------:R-:W-:Y:S02]  /*e720*/  HADD2.F32 R53, -RZ, R39.H1_H1 ;  /* 0x30000027ff357230 */ /* 0x000fe40000004100 */
[----:B-1----:R-:W-:-:S05]  /*e730*/  VIADD R6, R6, 0xffffff80 ;  /* 0xffffff8006067836 */ /* 0x002fca0000000000 */
[----:B------:R-:W-:-:S04]  /*e740*/  SHF.R.S32.HI R4, RZ, 0x1f, R6 ;  /* 0x0000001fff047819 */ /* 0x000fc80000011406 */
[----:B------:R-:W-:-:S04]  /*e750*/  LEA.HI R4, R4, R6, RZ, 0x2 ;  /* 0x0000000604047211 */ /* 0x000fc800078f10ff */
[----:B------:R-:W-:-:S05]  /*e760*/  LOP3.LUT R4, R4, 0xfffffffc, RZ, 0xc0, !PT ;  /* 0xfffffffc04047812 */ /* 0x000fca00078ec0ff */
[----:B------:R-:W-:-:S05]  /*e770*/  IMAD.IADD R4, R6, 0x1, -R4 ;  /* 0x0000000106047824 */ /* 0x000fca00078e0a04 */
[----:B------:R-:W-:Y:S02]  /*e780*/  LEA.HI R6, R33, R4, RZ, 0x1d ;  /* 0x0000000421067211 */ /* 0x000fe400078fe8ff */
[----:B------:R-:W-:Y:S02]  /*e790*/  LOP3.LUT R4, R216, 0x38, R16, 0xf8, !PT ;  /* 0x00000038d8047812 */ /* 0x000fe400078ef810 */
[----:B------:R-:W-:Y:S02]  /*e7a0*/  SHF.R.S32.HI R9, RZ, 0x1f, R6 ;  /* 0x0000001fff097819 */ /* 0x000fe40000011406 */
[----:B------:R-:W-:Y:S02]  /*e7b0*/  SHF.L.U32 R7, R6, 0x3, RZ ;  /* 0x0000000306077819 */ /* 0x000fe400000006ff */
[----:B------:R-:W-:Y:S02]  /*e7c0*/  LEA.HI R9, R9, R6, RZ, 0x3 ;  /* 0x0000000609097211 */ /* 0x000fe400078f18ff */
[----:B0-----:R-:W-:-:S02]  /*e7d0*/  LOP3.LUT R5, R4, R217, RZ, 0x3c, !PT ;  /* 0x000000d904057212 */ /* 0x001fc400078e3cff */
[----:B------:R-:W-:Y:S01]  /*e7e0*/  LOP3.LUT R4, R216, 0x38, R7, 0xf8, !PT ;  /* 0x00000038d8047812 */ /* 0x000fe200078ef807 */
[----:B------:R-:W-:Y:S02]  /*e7f0*/  IMAD.SHL.U32 R9, R9, 0x400, RZ ;  /* 0x0000040009097824 */ /* 0x000fe400078e00ff */
[----:B------:R-:W-:Y:S01]  /*e800*/  IMAD.IADD R5, R218, 0x1, R5 ;  /* 0x00000001da057824 */ /* 0x000fe200078e0205 */
[----:B------:R-:W-:Y:S02]  /*e810*/  LOP3.LUT R8, R4, R217, RZ, 0x3c, !PT ;  /* 0x000000d904087212 */ /* 0x000fe400078e3cff */
[----:B------:R-:W-:Y:S02]  /*e820*/  LOP3.LUT R9, R9, 0x7fffe000, RZ, 0xc0, !PT ;  /* 0x7fffe00009097812 */ /* 0x000fe400078ec0ff */
[----:B------:R-:W-:Y:S02]  /*e830*/  LEA R59, R5, R2, 0x1 ;  /* 0x00000002053b7211 */ /* 0x000fe400078e08ff */
[----:B------:R-:W-:-:S03]  /*e840*/  IADD3 R9, R8, R9, R218 ;  /* 0x0000000908097210 */ /* 0x000fc60007ffe0da */
[----:B------:R-:W0:Y:S02]  /*e850*/  LDS.128 R4, [R59+0x12400] ;  /* 0x012400003b047984 */ /* 0x000e240000000c00 */
[----:B------:R-:W-:-:S05]  /*e860*/  IMAD R61, R9, 0x2, R2 ;  /* 0x00000002093d7824 */ /* 0x000fca00078e0202 */
[----:B------:R-:W1:Y:S01]  /*e870*/  LDS.128 R8, [R61+0x12400] ;  /* 0x012400003d087984 */ /* 0x000e620000000c00 */
[--C-:B0-----:R-:W-:Y:S02]  /*e880*/  HADD2.F32 R43, -RZ, R4.reuse.H0_H0 ;  /* 0x20000004ff2b7230 */ /* 0x101fe40000004100 */
[----:B------:R-:W-:Y:S02]  /*e890*/  HADD2.F32 R4, -RZ, R4.H1_H1 ;  /* 0x30000004ff047230 */ /* 0x000fe40000004100 */
[--C-:B------:R-:W-:Y:S02]  /*e8a0*/  HADD2.F32 R44, -RZ, R5.reuse.H0_H0 ;  /* 0x20000005ff2c7230 */ /* 0x100fe40000004100 */
[----:B------:R-:W-:Y:S02]  /*e8b0*/  HADD2.F32 R5, -RZ, R5.H1_H1 ;  /* 0x30000005ff057230 */ /* 0x000fe40000004100 */
[--C-:B-1----:R-:W-:Y:S02]  /*e8c0*/  HADD2.F32 R47, -RZ, R8.reuse.H0_H0 ;  /* 0x20000008ff2f7230 */ /* 0x102fe40000004100 */
[----:B------:R-:W-:-:S02]  /*e8d0*/  HADD2.F32 R8, -RZ, R8.H1_H1 ;  /* 0x30000008ff087230 */ /* 0x000fc40000004100 */
[----:B------:R-:W-:Y:S02]  /*e8e0*/  HADD2.F32 R48, -RZ, R9.H0_H0 ;  /* 0x20000009ff307230 */ /* 0x000fe40000004100 */
[C---:B------:R-:W-:Y:S01]  /*e8f0*/  FMUL.FTZ R56, R47.reuse, R54 ;  /* 0x000000362f387220 */ /* 0x040fe20000410000 */
[-C--:B------:R-:W-:Y:S01]  /*e900*/  FMUL.FTZ R58, R47, R52.reuse ;  /* 0x000000342f3a7220 */ /* 0x080fe20000410000 */
[----:B------:R-:W-:Y:S02]  /*e910*/  HADD2.F32 R47, -RZ, R35.H0_H0 ;  /* 0x20000023ff2f7230 */ /* 0x000fe40000004100 */
[C---:B------:R-:W-:Y:S01]  /*e920*/  FMUL.FTZ R55, R8.reuse, R51 ;  /* 0x0000003308377220 */ /* 0x040fe20000410000 */
[C---:B------:R-:W-:Y:S01]  /*e930*/  FFMA.FTZ R56, R43.reuse, R52, -R56 ;  /* 0x000000342b387223 */ /* 0x040fe20000010838 */
[----:B------:R-:W-:Y:S01]  /*e940*/  FFMA.FTZ R58, R43, R54, R58 ;  /* 0x000000362b3a7223 */ /* 0x000fe2000001003a */
[----:B------:R-:W-:Y:S02]  /*e950*/  HADD2.F32 R43, -RZ, R34.H1_H1 ;  /* 0x30000022ff2b7230 */ /* 0x000fe40000004100 */
[-C--:B------:R-:W-:Y:S01]  /*e960*/  FMUL.FTZ R57, R8, R47.reuse ;  /* 0x0000002f08397220 */ /* 0x080fe20000410000 */
[----:B------:R-:W-:Y:S01]  /*e970*/  FFMA.FTZ R55, R4, R47, -R55 ;  /* 0x0000002f04377223 */ /* 0x000fe20000010837 */
[----:B------:R-:W-:Y:S01]  /*e980*/  FMUL.FTZ R47, R48, R53 ;  /* 0x00000035302f7220 */ /* 0x000fe20000410000 */
[----:B------:R-:W-:-:S02]  /*e990*/  HADD2.F32 R9, -RZ, R9.H1_H1 ;  /* 0x30000009ff097230 */ /* 0x000fc40000004100 */
[----:B------:R-:W-:Y:S01]  /*e9a0*/  FMUL.FTZ R48, R48, R43 ;  /* 0x0000002b30307220 */ /* 0x000fe20000410000 */
[----:B------:R-:W-:Y:S02]  /*e9b0*/  HADD2.F32 R52, -RZ, R40.H1_H1 ;  /* 0x30000028ff347230 */ /* 0x000fe40000004100 */
[----:B------:R-:W-:Y:S01]  /*e9c0*/  FFMA.FTZ R57, R4, R51, R57 ;  /* 0x0000003304397223 */ /* 0x000fe20000010039 */
[----:B------:R-:W-:Y:S02]  /*e9d0*/  HADD2.F32 R4, -RZ, R35.H1_H1 ;  /* 0x30000023ff047230 */ /* 0x000fe40000004100 */
[C---:B------:R-:W-:Y:S01]  /*e9e0*/  FFMA.FTZ R47, R44.reuse, R43, -R47 ;  /* 0x0000002b2c2f7223 */ /* 0x040fe2000001082f */
[----:B------:R-:W-:Y:S01]  /*e9f0*/  FFMA.FTZ R48, R44, R53, R48 ;  /* 0x000000352c307223 */ /* 0x000fe20000010030 */
[----:B------:R-:W-:Y:S02]  /*ea00*/  HADD2.F32 R49, -RZ, R10.H0_H0 ;  /* 0x2000000aff317230 */ /* 0x000fe40000004100 */
[----:B------:R-:W-:Y:S01]  /*ea10*/  FMUL.FTZ R54, R9, R52 ;  /* 0x0000003409367220 */ /* 0x000fe20000410000 */
[----:B------:R-:W-:-:S02]  /*ea20*/  HADD2.F32 R8, -RZ, R37.H0_H0 ;  /* 0x20000025ff087230 */ /* 0x000fc40000004100 */
[-C--:B------:R-:W-:Y:S01]  /*ea30*/  FMUL.FTZ R60, R9, R4.reuse ;  /* 0x00000004093c7220 */ /* 0x080fe20000410000 */
[----:B------:R-:W-:Y:S02]  /*ea40*/  HADD2.F32 R44, -RZ, R41.H0_H0 ;  /* 0x20000029ff2c7230 */ /* 0x000fe40000004100 */
[----:B------:R-:W-:Y:S01]  /*ea50*/  FFMA.FTZ R54, R5, R4, -R54 ;  /* 0x0000000405367223 */ /* 0x000fe20000010836 */
[----:B------:R-:W-:Y:S02]  /*ea60*/  HADD2.F32 R10, -RZ, R10.H1_H1 ;  /* 0x3000000aff0a7230 */ /* 0x000fe40000004100 */
[C---:B------:R-:W-:Y:S01]  /*ea70*/  FMUL.FTZ R53, R49.reuse, R8 ;  /* 0x0000000831357220 */ /* 0x040fe20000410000 */
[----:B------:R-:W-:Y:S02]  /*ea80*/  HADD2.F32 R43, -RZ, R42.H0_H0 ;  /* 0x2000002aff2b7230 */ /* 0x000fe40000004100 */
[----:B------:R-:W-:Y:S01]  /*ea90*/  FMUL.FTZ R4, R49, R44 ;  /* 0x0000002c31047220 */ /* 0x000fe20000410000 */
[----:B------:R-:W-:-:S02]  /*eaa0*/  HADD2.F32 R45, -RZ, R6.H0_H0 ;  /* 0x20000006ff2d7230 */ /* 0x000fc40000004100 */
[----:B------:R-:W-:Y:S01]  /*eab0*/  FFMA.FTZ R49, R5, R52, R60 ;  /* 0x0000003405317223 */ /* 0x000fe2000001003c */
[----:B------:R-:W-:Y:S02]  /*eac0*/  HADD2.F32 R9, -RZ, R38.H0_H0 ;  /* 0x20000026ff097230 */ /* 0x000fe40000004100 */
[C---:B------:R-:W-:Y:S01]  /*ead0*/  FMUL.FTZ R5, R10.reuse, R43 ;  /* 0x0000002b0a057220 */ /* 0x040fe20000410000 */
[----:B------:R-:W-:Y:S02]  /*eae0*/  HADD2.F32 R6, -RZ, R6.H1_H1 ;  /* 0x30000006ff067230 */ /* 0x000fe40000004100 */
[C---:B------:R-:W-:Y:S01]  /*eaf0*/  FFMA.FTZ R51, R45.reuse, R8, -R4 ;  /* 0x000000082d337223 */ /* 0x040fe20000010804 */
[----:B------:R-:W-:Y:S01]  /*eb00*/  FFMA.FTZ R53, R45, R44, R53 ;  /* 0x0000002c2d357223 */ /* 0x000fe20000010035 */
[-C--:B------:R-:W-:Y:S01]  /*eb10*/  FMUL.FTZ R45, R10, R9.reuse ;  /* 0x000000090a2d7220 */ /* 0x080fe20000410000 */
[----:B------:R-:W-:Y:S02]  /*eb20*/  HADD2.F32 R50, -RZ, R11.H0_H0 ;  /* 0x2000000bff327230 */ /* 0x000fe40000004100 */
[----:B------:R-:W-:Y:S01]  /*eb30*/  FFMA.FTZ R10, R6, R9, -R5 ;  /* 0x00000009060a7223 */ /* 0x000fe20000010805 */
[----:B------:R-:W-:-:S02]  /*eb40*/  HADD2.F32 R9, -RZ, R41.H1_H1 ;  /* 0x30000029ff097230 */ /* 0x000fc40000004100 */
[----:B------:R-:W-:Y:S01]  /*eb50*/  FFMA.FTZ R44, R6, R43, R45 ;  /* 0x0000002b062c7223 */ /* 0x000fe2000001002d */
[----:B------:R-:W-:Y:S02]  /*eb60*/  HADD2.F32 R5, -RZ, R37.H1_H1 ;  /* 0x30000025ff057230 */ /* 0x000fe40000004100 */
[----:B------:R-:W-:Y:S02]  /*eb70*/  HADD2.F32 R11, -RZ, R11.H1_H1 ;  /* 0x3000000bff0b7230 */ /* 0x000fe40000004100 */
[C---:B------:R-:W-:Y:S01]  /*eb80*/  FMUL.FTZ R43, R50.reuse, R9 ;  /* 0x00000009322b7220 */ /* 0x040fe20000410000 */
[----:B------:R-:W-:Y:S02]  /*eb90*/  HADD2.F32 R8, -RZ, R42.H1_H1 ;  /* 0x3000002aff087230 */ /* 0x000fe40000004100 */
[----:B------:R-:W-:Y:S01]  /*eba0*/  FMUL.FTZ R50, R50, R5 ;  /* 0x0000000532327220 */ /* 0x000fe20000410000 */
[----:B------:R-:W-:Y:S02]  /*ebb0*/  HADD2.F32 R4, -RZ, R38.H1_H1 ;  /* 0x30000026ff047230 */ /* 0x000fe40000004100 */
[----:B------:R-:W-:-:S02]  /*ebc0*/  HADD2.F32 R46, -RZ, R7.H0_H0 ;  /* 0x20000007ff2e7230 */ /* 0x000fc40000004100 */
[C---:B------:R-:W-:Y:S01]  /*ebd0*/  FMUL.FTZ R6, R11.reuse, R8 ;  /* 0x000000080b067220 */ /* 0x040fe20000410000 */
[----:B------:R-:W-:Y:S02]  /*ebe0*/  HADD2.F32 R7, -RZ, R7.H1_H1 ;  /* 0x30000007ff077230 */ /* 0x000fe40000004100 */
[-C--:B------:R-:W-:Y:S01]  /*ebf0*/  FMUL.FTZ R45, R11, R4.reuse ;  /* 0x000000040b2d7220 */ /* 0x080fe20000410000 */
[C---:B------:R-:W-:Y:S01]  /*ec00*/  FFMA.FTZ R43, R46.reuse, R5, -R43 ;  /* 0x000000052e2b7223 */ /* 0x040fe2000001082b */
[----:B------:R-:W-:Y:S01]  /*ec10*/  FFMA.FTZ R11, R46, R9, R50 ;  /* 0x000000092e0b7223 */ /* 0x000fe20000010032 */
[C---:B------:R-:W-:Y:S01]  /*ec20*/  FFMA.FTZ R46, R7.reuse, R4, -R6 ;  /* 0x00000004072e7223 */ /* 0x040fe20000010806 */
[----:B------:R-:W-:Y:S01]  /*ec30*/  FFMA.FTZ R50, R7, R8, R45 ;  /* 0x0000000807327223 */ /* 0x000fe2000001002d */
[----:B------:R-:W-:Y:S02]  /*ec40*/  F2FP.F16.F32.PACK_AB R4, R55, R56 ;  /* 0x000000383704723e */ /* 0x000fe400000000ff */
[----:B------:R-:W-:-:S02]  /*ec50*/  F2FP.F16.F32.PACK_AB R5, R54, R47 ;  /* 0x0000002f3605723e */ /* 0x000fc400000000ff */
[----:B------:R-:W-:Y:S02]  /*ec60*/  F2FP.F16.F32.PACK_AB R6, R10, R51 ;  /* 0x000000330a06723e */ /* 0x000fe400000000ff */
[----:B------:R-:W-:Y:S02]  /*ec70*/  F2FP.F16.F32.PACK_AB R7, R46, R43 ;  /* 0x0000002b2e07723e */ /* 0x000fe400000000ff */
[----:B------:R-:W-:Y:S02]  /*ec80*/  F2FP.F16.F32.PACK_AB R8, R57, R58 ;  /* 0x0000003a3908723e */ /* 0x000fe400000000ff */
[----:B------:R-:W-:Y:S01]  /*ec90*/  F2FP.F16.F32.PACK_AB R9, R49, R48 ;  /* 0x000000303109723e */ /* 0x000fe200000000ff */
[----:B------:R1:W-:Y:S01]  /*eca0*/  STS.128 [R59+0x12400], R4 ;  /* 0x012400043b007388 */ /* 0x0003e20000000c00 */
[----:B------:R-:W-:Y:S02]  /*ecb0*/  F2FP.F16.F32.PACK_AB R10, R44, R53 ;  /* 0x000000352c0a723e */ /* 0x000fe400000000ff */
[----:B------:R-:W-:-:S05]  /*ecc0*/  F2FP.F16.F32.PACK_AB R11, R50, R11 ;  /* 0x0000000b320b723e */ /* 0x000fca00000000ff */
[----:B------:R1:W-:Y:S02]  /*ecd0*/  STS.128 [R61+0x12400], R8 ;  /* 0x012400083d007388 */ /* 0x0003e40000000c00 */
.L_x_611:
[----:B------:R-:W-:Y:S05]  /*ece0*/  BSYNC B2 ;  /* 0x0000000000027941 */ /* 0x000fea0003800000 */
.L_x_610:
[----:B------:R-:W-:Y:S04]  /*ecf0*/  BSSY B2, `(.L_x_612) ;  /* 0x0000059000027945 */ /* 0x000fe80003800000 */
[----:B------:R-:W-:Y:S05]  /*ed00*/  @P1 BRA `(.L_x_613) ;  /* 0x00000004005c1947 */ /* 0x000fea0003800000 */
[----:B------:R-:W2:Y:S01]  /*ed10*/  LDL R60, [R1+0x70] ;  /* 0x00007000013c7983 */ /* 0x000ea20000100800 */
[----:B-1----:R-:W-:Y:S01]  /*ed20*/  LEA.HI R4, R33, R196, RZ, 0x1d ;  /* 0x000000c421047211 */ /* 0x002fe200078fe8ff */
[----:B------:R-:W-:Y:S02]  /*ed30*/  HADD2.F32 R55, -RZ, R29.H0_H0 ;  /* 0x2000001dff377230 */ /* 0x000fe40000004100 */
[----:B------:R-:W-:Y:S01]  /*ed40*/  HADD2.F32 R53, -RZ, R25.H0_H0 ;  /* 0x20000019ff357230 */ /* 0x000fe20000004100 */
[----:B------:R-:W-:Y:S01]  /*ed50*/  SHF.R.S32.HI R7, RZ, 0x1f, R4 ;  /* 0x0000001fff077819 */ /* 0x000fe20000011404 */
[----:B0-----:R-:W-:Y:S02]  /*ed60*/  IMAD.SHL.U32 R5, R4, 0x8, RZ ;  /* 0x0000000804057824 */ /* 0x001fe400078e00ff */
[----:B------:R-:W-:Y:S01]  /*ed70*/  HADD2.F32 R57, -RZ, R30.H0_H0 ;  /* 0x2000001eff397230 */ /* 0x000fe20000004100 */
[----:B------:R-:W-:Y:S02]  /*ed80*/  LEA.HI R7, R7, R4, RZ, 0x3 ;  /* 0x0000000407077211 */ /* 0x000fe400078f18ff */
[----:B------:R-:W-:-:S02]  /*ed90*/  LOP3.LUT R4, R216, 0x38, R5, 0xf8, !PT ;  /* 0x00000038d8047812 */ /* 0x000fc400078ef805 */
[----:B------:R-:W-:Y:S02]  /*eda0*/  SHF.L.U32 R7, R7, 0xa, RZ ;  /* 0x0000000a07077819 */ /* 0x000fe400000006ff */
[----:B------:R-:W-:Y:S02]  /*edb0*/  LOP3.LUT R8, R4, R217, RZ, 0x3c, !PT ;  /* 0x000000d904087212 */ /* 0x000fe400078e3cff */
[----:B------:R-:W-:-:S04]  /*edc0*/  LOP3.LUT R9, R7, 0x7fffe000, RZ, 0xc0, !PT ;  /* 0x7fffe00007097812 */ /* 0x000fc800078ec0ff */
[----:B------:R-:W-:-:S05]  /*edd0*/  IADD3 R9, R8, R9, R218 ;  /* 0x0000000908097210 */ /* 0x000fca0007ffe0da */
[----:B------:R-:W-:-:S05]  /*ede0*/  IMAD R43, R9, 0x2, R2 ;  /* 0x00000002092b7824 */ /* 0x000fca00078e0202 */
[----:B------:R-:W0:Y:S02]  /*edf0*/  LDS.128 R8, [R43+0x12400] ;  /* 0x012400002b087984 */ /* 0x000e240000000c00 */
[--C-:B0-----:R-:W-:Y:S02]  /*ee00*/  HADD2.F32 R48, -RZ, R8.reuse.H0_H0 ;  /* 0x20000008ff307230 */ /* 0x101fe40000004100 */
[----:B------:R-:W-:Y:S02]  /*ee10*/  HADD2.F32 R8, -RZ, R8.H1_H1 ;  /* 0x30000008ff087230 */ /* 0x000fe40000004100 */
[----:B------:R-:W-:Y:S02]  /*ee20*/  HADD2.F32 R49, -RZ, R9.H0_H0 ;  /* 0x20000009ff317230 */ /* 0x000fe40000004100 */
[C---:B------:R-:W-:Y:S01]  /*ee30*/  FMUL.FTZ R59, R48.reuse, R55 ;  /* 0x00000037303b7220 */ /* 0x040fe20000410000 */
[----:B------:R-:W-:Y:S01]  /*ee40*/  FMUL.FTZ R61, R48, R53 ;  /* 0x00000035303d7220 */ /* 0x000fe20000410000 */
[----:B------:R-:W-:-:S02]  /*ee50*/  HADD2.F32 R48, -RZ, R29.H1_H1 ;  /* 0x3000001dff307230 */ /* 0x000fc40000004100 */
[----:B------:R-:W-:Y:S01]  /*ee60*/  FMUL.FTZ R63, R8, R57 ;  /* 0x00000039083f7220 */ /* 0x000fe20000410000 */
[----:B------:R-:W-:Y:S02]  /*ee70*/  HADD2.F32 R9, -RZ, R9.H1_H1 ;  /* 0x30000009ff097230 */ /* 0x000fe40000004100 */
[--C-:B------:R-:W-:Y:S02]  /*ee80*/  HADD2.F32 R50, -RZ, R10.reuse.H0_H0 ;  /* 0x2000000aff327230 */ /* 0x100fe40000004100 */
[----:B------:R-:W-:Y:S01]  /*ee90*/  FMUL.FTZ R56, R49, R48 ;  /* 0x0000003031387220 */ /* 0x000fe20000410000 */
[----:B------:R-:W-:Y:S02]  /*eea0*/  HADD2.F32 R10, -RZ, R10.H1_H1 ;  /* 0x3000000aff0a7230 */ /* 0x000fe40000004100 */
[--C-:B------:R-:W-:Y:S02]  /*eeb0*/  HADD2.F32 R51, -RZ, R11.reuse.H0_H0 ;  /* 0x2000000bff337230 */ /* 0x100fe40000004100 */
[----:B------:R-:W-:Y:S01]  /*eec0*/  HADD2.F32 R11, -RZ, R11.H1_H1 ;  /* 0x3000000bff0b7230 */ /* 0x000fe20000004100 */
[----:B--2---:R-:W0:Y:S02]  /*eed0*/  LDS.128 R4, [R60] ;  /* 0x000000003c047984 */ /* 0x004e240000000c00 */
[----:B0-----:R-:W-:-:S02]  /*eee0*/  HADD2.F32 R44, -RZ, R4.H0_H0 ;  /* 0x20000004ff2c7230 */ /* 0x001fc40000004100 */
[----:B------:R-:W-:Y:S02]  /*eef0*/  HADD2.F32 R4, -RZ, R4.H1_H1 ;  /* 0x30000004ff047230 */ /* 0x000fe40000004100 */
[----:B------:R-:W-:Y:S02]  /*ef00*/  HADD2.F32 R45, -RZ, R5.H0_H0 ;  /* 0x20000005ff2d7230 */ /* 0x000fe40000004100 */
[C---:B------:R-:W-:Y:S01]  /*ef10*/  FFMA.FTZ R59, R44.reuse, R53, -R59 ;  /* 0x000000352c3b7223 */ /* 0x040fe2000001083b */
[----:B------:R-:W-:Y:S02]  /*ef20*/  HADD2.F32 R53, -RZ, R26.H0_H0 ;  /* 0x2000001aff357230 */ /* 0x000fe40000004100 */
[----:B------:R-:W-:Y:S01]  /*ef30*/  FFMA.FTZ R61, R44, R55, R61 ;  /* 0x000000372c3d7223 */ /* 0x000fe2000001003d */
[----:B------:R-:W-:Y:S02]  /*ef40*/  HADD2.F32 R44, -RZ, R25.H1_H1 ;  /* 0x30000019ff2c7230 */ /* 0x000fe40000004100 */
[----:B------:R-:W-:-:S02]  /*ef50*/  HADD2.F32 R5, -RZ, R5.H1_H1 ;  /* 0x30000005ff057230 */ /* 0x000fc40000004100 */
[-C--:B------:R-:W-:Y:S01]  /*ef60*/  FMUL.FTZ R55, R8, R53.reuse ;  /* 0x0000003508377220 */ /* 0x080fe20000410000 */
[C---:B------:R-:W-:Y:S01]  /*ef70*/  FFMA.FTZ R52, R4.reuse, R53, -R63 ;  /* 0x0000003504347223 */ /* 0x040fe2000001083f */
[----:B------:R-:W-:Y:S01]  /*ef80*/  FMUL.FTZ R49, R49, R44 ;  /* 0x0000002c31317220 */ /* 0x000fe20000410000 */
[----:B------:R-:W-:Y:S02]  /*ef90*/  HADD2.F32 R8, -RZ, R30.H1_H1 ;  /* 0x3000001eff087230 */ /* 0x000fe40000004100 */
[----:B------:R-:W-:Y:S01]  /*efa0*/  FFMA.FTZ R54, R4, R57, R55 ;  /* 0x0000003904367223 */ /* 0x000fe20000010037 */
[----:B------:R-:W-:Y:S02]  /*efb0*/  HADD2.F32 R4, -RZ, R26.H1_H1 ;  /* 0x3000001aff047230 */ /* 0x000fe40000004100 */
[C---:B------:R-:W-:Y:S01]  /*efc0*/  FFMA.FTZ R48, R45.reuse, R48, R49 ;  /* 0x000000302d307223 */ /* 0x040fe20000010031 */
[----:B------:R-:W-:Y:S02]  /*efd0*/  HADD2.F32 R49, -RZ, R31.H0_H0 ;  /* 0x2000001fff317230 */ /* 0x000fe40000004100 */
[----:B------:R-:W-:Y:S01]  /*efe0*/  FFMA.FTZ R56, R45, R44, -R56 ;  /* 0x0000002c2d387223 */ /* 0x000fe20000010838 */
[----:B------:R-:W-:-:S02]  /*eff0*/  HADD2.F32 R46, -RZ, R6.H0_H0 ;  /* 0x20000006ff2e7230 */ /* 0x000fc40000004100 */
[C---:B------:R-:W-:Y:S01]  /*f000*/  FMUL.FTZ R44, R9.reuse, R8 ;  /* 0x00000008092c7220 */ /* 0x040fe20000410000 */
[----:B------:R-:W-:Y:S02]  /*f010*/  HADD2.F32 R45, -RZ, R27.H0_H0 ;  /* 0x2000001bff2d7230 */ /* 0x000fe40000004100 */
[-C--:B------:R-:W-:Y:S01]  /*f020*/  FMUL.FTZ R58, R9, R4.reuse ;  /* 0x00000004093a7220 */ /* 0x080fe20000410000 */
[----:B------:R-:W-:Y:S02]  /*f030*/  HADD2.F32 R53, -RZ, R32.H0_H0 ;  /* 0x20000020ff357230 */ /* 0x000fe40000004100 */
[C---:B------:R-:W-:Y:S01]  /*f040*/  FMUL.FTZ R63, R50.reuse, R49 ;  /* 0x00000031323f7220 */ /* 0x040fe20000410000 */
[----:B------:R-:W-:Y:S02]  /*f050*/  HADD2.F32 R9, -RZ, R28.H0_H0 ;  /* 0x2000001cff097230 */ /* 0x000fe40000004100 */
[C---:B------:R-:W-:Y:S01]  /*f060*/  FFMA.FTZ R55, R5.reuse, R4, -R44 ;  /* 0x0000000405377223 */ /* 0x040fe2000001082c */
[-C--:B------:R-:W-:Y:S01]  /*f070*/  FMUL.FTZ R50, R50, R45.reuse ;  /* 0x0000002d32327220 */ /* 0x080fe20000410000 */
[----:B------:R-:W-:Y:S01]  /*f080*/  FFMA.FTZ R57, R5, R8, R58 ;  /* 0x0000000805397223 */ /* 0x000fe2000001003a */
[----:B------:R-:W-:Y:S01]  /*f090*/  FFMA.FTZ R63, R46, R45, -R63 ;  /* 0x0000002d2e3f7223 */ /* 0x000fe2000001083f */
[----:B------:R-:W-:-:S02]  /*f0a0*/  HADD2.F32 R6, -RZ, R6.H1_H1 ;  /* 0x30000006ff067230 */ /* 0x000fc40000004100 */
[C---:B------:R-:W-:Y:S01]  /*f0b0*/  FMUL.FTZ R5, R10.reuse, R53 ;  /* 0x000000350a057220 */ /* 0x040fe20000410000 */
[----:B------:R-:W-:Y:S01]  /*f0c0*/  FMUL.FTZ R45, R10, R9 ;  /* 0x000000090a2d7220 */ /* 0x000fe20000410000 */
[----:B------:R-:W-:Y:S02]  /*f0d0*/  HADD2.F32 R10, -RZ, R31.H1_H1 ;  /* 0x3000001fff0a7230 */ /* 0x000fe40000004100 */
[----:B------:R-:W-:Y:S01]  /*f0e0*/  FFMA.FTZ R50, R46, R49, R50 ;  /* 0x000000312e327223 */ /* 0x000fe20000010032 */
[----:B------:R-:W-:Y:S02]  /*f0f0*/  HADD2.F32 R44, -RZ, R32.H1_H1 ;  /* 0x30000020ff2c7230 */ /* 0x000fe40000004100 */
[C---:B------:R-:W-:Y:S01]  /*f100*/  FFMA.FTZ R46, R6.reuse, R9, -R5 ;  /* 0x00000009062e7223 */ /* 0x040fe20000010805 */
[----:B------:R-:W-:Y:S02]  /*f110*/  HADD2.F32 R4, -RZ, R27.H1_H1 ;  /* 0x3000001bff047230 */ /* 0x000fe40000004100 */
[----:B------:R-:W-:Y:S01]  /*f120*/  FFMA.FTZ R45, R6, R53, R45 ;  /* 0x00000035062d7223 */ /* 0x000fe2000001002d */
[----:B------:R-:W-:-:S02]  /*f130*/  HADD2.F32 R8, -RZ, R28.H1_H1 ;  /* 0x3000001cff087230 */ /* 0x000fc40000004100 */
[----:B------:R-:W-:Y:S01]  /*f140*/  FMUL.FTZ R6, R51, R10 ;  /* 0x0000000a33067220 */ /* 0x000fe20000410000 */
[--C-:B------:R-:W-:Y:S02]  /*f150*/  HADD2.F32 R47, -RZ, R7.reuse.H0_H0 ;  /* 0x20000007ff2f7230 */ /* 0x100fe40000004100 */
[----:B------:R-:W-:Y:S01]  /*f160*/  FMUL.FTZ R58, R11, R44 ;  /* 0x0000002c0b3a7220 */ /* 0x000fe20000410000 */
[----:B------:R-:W-:Y:S02]  /*f170*/  HADD2.F32 R7, -RZ, R7.H1_H1 ;  /* 0x30000007ff077230 */ /* 0x000fe40000004100 */
[----:B------:R-:W-:Y:S01]  /*f180*/  FMUL.FTZ R51, R51, R4 ;  /* 0x0000000433337220 */ /* 0x000fe20000410000 */
[----:B------:R-:W-:Y:S01]  /*f190*/  FMUL.FTZ R5, R11, R8 ;  /* 0x000000080b057220 */ /* 0x000fe20000410000 */
[----:B------:R-:W-:Y:S01]  /*f1a0*/  FFMA.FTZ R11, R47, R4, -R6 ;  /* 0x000000042f0b7223 */ /* 0x000fe20000010806 */
[----:B------:R-:W-:Y:S01]  /*f1b0*/  F2FP.F16.F32.PACK_AB R4, R52, R59 ;  /* 0x0000003b3404723e */ /* 0x000fe200000000ff */
[----:B------:R-:W-:Y:S01]  /*f1c0*/  FFMA.FTZ R58, R7, R8, -R58 ;  /* 0x00000008073a7223 */ /* 0x000fe2000001083a */
[----:B------:R-:W-:Y:S01]  /*f1d0*/  FFMA.FTZ R51, R47, R10, R51 ;  /* 0x0000000a2f337223 */ /* 0x000fe20000010033 */
[----:B------:R-:W-:Y:S01]  /*f1e0*/  FFMA.FTZ R44, R7, R44, R5 ;  /* 0x0000002c072c7223 */ /* 0x000fe20000010005 */
[----:B------:R-:W-:-:S02]  /*f1f0*/  F2FP.F16.F32.PACK_AB R5, R55, R56 ;  /* 0x000000383705723e */ /* 0x000fc400000000ff */
[----:B------:R-:W-:Y:S02]  /*f200*/  F2FP.F16.F32.PACK_AB R6, R46, R63 ;  /* 0x0000003f2e06723e */ /* 0x000fe400000000ff */
[----:B------:R-:W-:Y:S02]  /*f210*/  F2FP.F16.F32.PACK_AB R7, R58, R11 ;  /* 0x0000000b3a07723e */ /* 0x000fe400000000ff */
[----:B------:R-:W-:Y:S02]  /*f220*/  F2FP.F16.F32.PACK_AB R8, R54, R61 ;  /* 0x0000003d3608723e */ /* 0x000fe400000000ff */
[----:B------:R-:W-:Y:S01]  /*f230*/  F2FP.F16.F32.PACK_AB R9, R57, R48 ;  /* 0x000000303909723e */ /* 0x000fe200000000ff */
[----:B------:R2:W-:Y:S01]  /*f240*/  STS.128 [R60], R4 ;  /* 0x000000043c007388 */ /* 0x0005e20000000c00 */
[----:B------:R-:W-:Y:S02]  /*f250*/  F2FP.F16.F32.PACK_AB R10, R45, R50 ;  /* 0x000000322d0a723e */ /* 0x000fe400000000ff */
[----:B------:R-:W-:-:S05]  /*f260*/  F2FP.F16.F32.PACK_AB R11, R44, R51 ;  /* 0x000000332c0b723e */ /* 0x000fca00000000ff */
[----:B------:R2:W-:Y:S02]  /*f270*/  STS.128 [R43+0x12400], R8 ;  /* 0x012400082b007388 */ /* 0x0005e40000000c00 */
.L_x_613:
[----:B------:R-:W-:Y:S05]  /*f280*/  BSYNC B2 ;  /* 0x0000000000027941 */ /* 0x000fea0003800000 */
.L_x_612:
[----:B------:R-:W-:Y:S05]  /*f290*/  @P2 BRA `(.L_x_609) ;  /* 0x00000004005c2947 */ /* 0x000fea0003800000 */
[----:B-1----:R-:W3:Y:S01]  /*f2a0*/  LDL R59, [R1+0x68] ;  /* 0x00006800013b7983 */ /* 0x002ee20000100800 */
[----:B------:R-:W-:Y:S01]  /*f2b0*/  LEA.HI R33, R33, R197, RZ, 0x1d ;  /* 0x000000c521217211 */ /* 0x000fe200078fe8ff */
[----:B------:R-:W-:Y:S02]  /*f2c0*/  HADD2.F32 R52, -RZ, R0.H0_H0 ;  /* 0x20000000ff347230 */ /* 0x000fe40000004100 */
[--C-:B------:R-:W-:Y:S01]  /*f2d0*/  HADD2.F32 R54, -RZ, R14.reuse.H0_H0 ;  /* 0x2000000eff367230 */ /* 0x100fe20000004100 */
[----:B--2---:R-:W-:Y:S01]  /*f2e0*/  SHF.R.S32.HI R4, RZ, 0x1f, R33 ;  /* 0x0000001fff047819 */ /* 0x004fe20000011421 */
[----:B0-----:R-:W-:Y:S02]  /*f2f0*/  IMAD.SHL.U32 R5, R33, 0x8, RZ ;  /* 0x0000000821057824 */ /* 0x001fe400078e00ff */
[----:B------:R-:W-:Y:S01]  /*f300*/  HADD2.F32 R51, -RZ, R15.H0_H0 ;  /* 0x2000000fff337230 */ /* 0x000fe20000004100 */
[----:B------:R-:W-:Y:S01]  /*f310*/  LEA.HI R33, R4, R33, RZ, 0x3 ;  /* 0x0000002104217211 */ /* 0x000fe200078f18ff */
[----:B------:R-:W-:Y:S01]  /*f320*/  HADD2.F32 R53, -RZ, R14.H1_H1 ;  /* 0x3000000eff357230 */ /* 0x000fe20000004100 */
        /* <DEDUP_REMOVED lines=12> */
[----:B------:R-:W-:-:S02]  /*f3f0*/  HADD2.F32 R47, -RZ, R3.H0_H0 ;  /* 0x20000003ff2f7230 */ /* 0x000fc40000004100 */
[C---:B------:R-:W-:Y:S01]  /*f400*/  FMUL.FTZ R55, R8.reuse, R51 ;  /* 0x0000003308377220 */ /* 0x040fe20000410000 */
[----:B------:R-:W-:Y:S02]  /*f410*/  HADD2.F32 R9, -RZ, R9.H1_H1 ;  /* 0x30000009ff097230 */ /* 0x000fe40000004100 */
[----:B------:R-:W-:Y:S02]  /*f420*/  HADD2.F32 R49, -RZ, R10.H0_H0 ;  /* 0x2000000aff317230 */ /* 0x000fe40000004100 */
[----:B------:R-:W-:Y:S01]  /*f430*/  FMUL.FTZ R57, R8, R47 ;  /* 0x0000002f08397220 */ /* 0x000fe20000410000 */
[----:B------:R-:W-:Y:S02]  /*f440*/  HADD2.F32 R8, -RZ, R12.H0_H0 ;  /* 0x2000000cff087230 */ /* 0x000fe40000004100 */
[----:B------:R-:W-:Y:S02]  /*f450*/  HADD2.F32 R10, -RZ, R10.H1_H1 ;  /* 0x3000000aff0a7230 */ /* 0x000fe40000004100 */
[----:B------:R-:W-:-:S02]  /*f460*/  HADD2.F32 R50, -RZ, R11.H0_H0 ;  /* 0x2000000bff327230 */ /* 0x000fc40000004100 */
[----:B------:R-:W-:Y:S01]  /*f470*/  HADD2.F32 R11, -RZ, R11.H1_H1 ;  /* 0x3000000bff0b7230 */ /* 0x000fe20000004100 */
[----:B---3--:R-:W0:Y:S02]  /*f480*/  LDS.128 R4, [R59] ;  /* 0x000000003b047984 */ /* 0x008e240000000c00 */
[--C-:B0-----:R-:W-:Y:S02]  /*f490*/  HADD2.F32 R43, -RZ, R4.reuse.H0_H0 ;  /* 0x20000004ff2b7230 */ /* 0x101fe40000004100 */
[----:B------:R-:W-:Y:S02]  /*f4a0*/  HADD2.F32 R4, -RZ, R4.H1_H1 ;  /* 0x30000004ff047230 */ /* 0x000fe40000004100 */
[----:B------:R-:W-:Y:S02]  /*f4b0*/  HADD2.F32 R44, -RZ, R5.H0_H0 ;  /* 0x20000005ff2c7230 */ /* 0x000fe40000004100 */
[C---:B------:R-:W-:Y:S01]  /*f4c0*/  FFMA.FTZ R56, R43.reuse, R52, -R56 ;  /* 0x000000342b387223 */ /* 0x040fe20000010838 */
[----:B------:R-:W-:Y:S01]  /*f4d0*/  FFMA.FTZ R58, R43, R54, R58 ;  /* 0x000000362b3a7223 */ /* 0x000fe2000001003a */
[----:B------:R-:W-:-:S02]  /*f4e0*/  HADD2.F32 R43, -RZ, R0.H1_H1 ;  /* 0x30000000ff2b7230 */ /* 0x000fc40000004100 */
[----:B------:R-:W-:Y:S01]  /*f4f0*/  FFMA.FTZ R55, R4, R47, -R55 ;  /* 0x0000002f04377223 */ /* 0x000fe20000010837 */
[----:B------:R-:W-:Y:S01]  /*f500*/  FMUL.FTZ R47, R48, R53 ;  /* 0x00000035302f7220 */ /* 0x000fe20000410000 */
[----:B------:R-:W-:Y:S02]  /*f510*/  HADD2.F32 R52, -RZ, R15.H1_H1 ;  /* 0x3000000fff347230 */ /* 0x000fe40000004100 */
[----:B------:R-:W-:Y:S01]  /*f520*/  FFMA.FTZ R57, R4, R51, R57 ;  /* 0x0000003304397223 */ /* 0x000fe20000010039 */
[-C--:B------:R-:W-:Y:S01]  /*f530*/  FMUL.FTZ R48, R48, R43.reuse ;  /* 0x0000002b30307220 */ /* 0x080fe20000410000 */
[----:B------:R-:W-:Y:S02]  /*f540*/  HADD2.F32 R4, -RZ, R3.H1_H1 ;  /* 0x30000003ff047230 */ /* 0x000fe40000004100 */
[C---:B------:R-:W-:Y:S01]  /*f550*/  FFMA.FTZ R47, R44.reuse, R43, -R47 ;  /* 0x0000002b2c2f7223 */ /* 0x040fe2000001082f */
[----:B------:R-:W-:Y:S02]  /*f560*/  HADD2.F32 R5, -RZ, R5.H1_H1 ;  /* 0x30000005ff057230 */ /* 0x000fe40000004100 */
[----:B------:R-:W-:Y:S01]  /*f570*/  FFMA.FTZ R48, R44, R53, R48 ;  /* 0x000000352c307223 */ /* 0x000fe20000010030 */
[----:B------:R-:W-:Y:S01]  /*f580*/  FMUL.FTZ R54, R9, R52 ;  /* 0x0000003409367220 */ /* 0x000fe20000410000 */
[----:B------:R-:W-:-:S02]  /*f590*/  HADD2.F32 R44, -RZ, R20.H0_H0 ;  /* 0x20000014ff2c7230 */ /* 0x000fc40000004100 */
[-C--:B------:R-:W-:Y:S01]  /*f5a0*/  FMUL.FTZ R60, R9, R4.reuse ;  /* 0x00000004093c7220 */ /* 0x080fe20000410000 */
[----:B------:R-:W-:Y:S02]  /*f5b0*/  HADD2.F32 R43, -RZ, R21.H0_H0 ;  /* 0x20000015ff2b7230 */ /* 0x000fe40000004100 */
[----:B------:R-:W-:Y:S01]  /*f5c0*/  FFMA.FTZ R54, R5, R4, -R54 ;  /* 0x0000000405367223 */ /* 0x000fe20000010836 */
[--C-:B------:R-:W-:Y:S02]  /*f5d0*/  HADD2.F32 R45, -RZ, R6.reuse.H0_H0 ;  /* 0x20000006ff2d7230 */ /* 0x100fe40000004100 */
[C---:B------:R-:W-:Y:S01]  /*f5e0*/  FMUL.FTZ R4, R49.reuse, R44 ;  /* 0x0000002c31047220 */ /* 0x040fe20000410000 */
[----:B------:R-:W-:Y:S02]  /*f5f0*/  HADD2.F32 R9, -RZ, R13.H0_H0 ;  /* 0x2000000dff097230 */ /* 0x000fe40000004100 */
[----:B------:R-:W-:Y:S01]  /*f600*/  FMUL.FTZ R53, R49, R8 ;  /* 0x0000000831357220 */ /* 0x000fe20000410000 */
[----:B------:R-:W-:-:S02]  /*f610*/  HADD2.F32 R6, -RZ, R6.H1_H1 ;  /* 0x30000006ff067230 */ /* 0x000fc40000004100 */
[----:B------:R-:W-:Y:S01]  /*f620*/  FFMA.FTZ R49, R5, R52, R60 ;  /* 0x0000003405317223 */ /* 0x000fe2000001003c */
[C---:B------:R-:W-:Y:S01]  /*f630*/  FMUL.FTZ R5, R10.reuse, R43 ;  /* 0x0000002b0a057220 */ /* 0x040fe20000410000 */
[C---:B------:R-:W-:Y:S01]  /*f640*/  FFMA.FTZ R51, R45.reuse, R8, -R4 ;  /* 0x000000082d337223 */ /* 0x040fe20000010804 */
[----:B------:R-:W-:Y:S01]  /*f650*/  FFMA.FTZ R53, R45, R44, R53 ;  /* 0x0000002c2d357223 */ /* 0x000fe20000010035 */
[-C--:B------:R-:W-:Y:S01]  /*f660*/  FMUL.FTZ R45, R10, R9.reuse ;  /* 0x000000090a2d7220 */ /* 0x080fe20000410000 */
[C---:B------:R-:W-:Y:S01]  /*f670*/  FFMA.FTZ R10, R6.reuse, R9, -R5 ;  /* 0x00000009060a7223 */ /* 0x040fe20000010805 */
[----:B------:R-:W-:Y:S02]  /*f680*/  HADD2.F32 R9, -RZ, R20.H1_H1 ;  /* 0x30000014ff097230 */ /* 0x000fe40000004100 */
[----:B------:R-:W-:Y:S02]  /*f690*/  HADD2.F32 R5, -RZ, R12.H1_H1 ;  /* 0x3000000cff057230 */ /* 0x000fe40000004100 */
[----:B------:R-:W-:Y:S01]  /*f6a0*/  FFMA.FTZ R44, R6, R43, R45 ;  /* 0x0000002b062c7223 */ /* 0x000fe2000001002d */
[----:B------:R-:W-:-:S02]  /*f6b0*/  HADD2.F32 R8, -RZ, R21.H1_H1 ;  /* 0x30000015ff087230 */ /* 0x000fc40000004100 */
[C---:B------:R-:W-:Y:S01]  /*f6c0*/  FMUL.FTZ R43, R50.reuse, R9 ;  /* 0x00000009322b7220 */ /* 0x040fe20000410000 */
[----:B------:R-:W-:Y:S02]  /*f6d0*/  HADD2.F32 R4, -RZ, R13.H1_H1 ;  /* 0x3000000dff047230 */ /* 0x000fe40000004100 */
[-C--:B------:R-:W-:Y:S01]  /*f6e0*/  FMUL.FTZ R50, R50, R5.reuse ;  /* 0x0000000532327220 */ /* 0x080fe20000410000 */
[--C-:B------:R-:W-:Y:S02]  /*f6f0*/  HADD2.F32 R46, -RZ, R7.reuse.H0_H0 ;  /* 0x20000007ff2e7230 */ /* 0x100fe40000004100 */
[C---:B------:R-:W-:Y:S01]  /*f700*/  FMUL.FTZ R6, R11.reuse, R8 ;  /* 0x000000080b067220 */ /* 0x040fe20000410000 */
[----:B------:R-:W-:Y:S02]  /*f710*/  HADD2.F32 R7, -RZ, R7.H1_H1 ;  /* 0x30000007ff077230 */ /* 0x000fe40000004100 */
[-C--:B------:R-:W-:Y:S01]  /*f720*/  FMUL.FTZ R45, R11, R4.reuse ;  /* 0x000000040b2d7220 */ /* 0x080fe20000410000 */
[C---:B------:R-:W-:Y:S01]  /*f730*/  FFMA.FTZ R43, R46.reuse, R5, -R43 ;  /* 0x000000052e2b7223 */ /* 0x040fe2000001082b */
[----:B------:R-:W-:Y:S01]  /*f740*/  FFMA.FTZ R11, R46, R9, R50 ;  /* 0x000000092e0b7223 */ /* 0x000fe20000010032 */
[C---:B------:R-:W-:Y:S01]  /*f750*/  FFMA.FTZ R46, R7.reuse, R4, -R6 ;  /* 0x00000004072e7223 */ /* 0x040fe20000010806 */
[----:B------:R-:W-:Y:S01]  /*f760*/  FFMA.FTZ R50, R7, R8, R45 ;  /* 0x0000000807327223 */ /* 0x000fe2000001002d */
[----:B------:R-:W-:-:S02]  /*f770*/  F2FP.F16.F32.PACK_AB R4, R55, R56 ;  /* 0x000000383704723e */ /* 0x000fc400000000ff */
[----:B------:R-:W-:Y:S02]  /*f780*/  F2FP.F16.F32.PACK_AB R5, R54, R47 ;  /* 0x0000002f3605723e */ /* 0x000fe400000000ff */
[----:B------:R-:W-:Y:S02]  /*f790*/  F2FP.F16.F32.PACK_AB R6, R10, R51 ;  /* 0x000000330a06723e */ /* 0x000fe400000000ff */
[----:B------:R-:W-:Y:S02]  /*f7a0*/  F2FP.F16.F32.PACK_AB R7, R46, R43 ;  /* 0x0000002b2e07723e */ /* 0x000fe400000000ff */
[----:B------:R-:W-:Y:S02]  /*f7b0*/  F2FP.F16.F32.PACK_AB R8, R57, R58 ;  /* 0x0000003a3908723e */ /* 0x000fe400000000ff */
[----:B------:R-:W-:Y:S01]  /*f7c0*/  F2FP.F16.F32.PACK_AB R9, R49, R48 ;  /* 0x000000303109723e */ /* 0x000fe200000000ff */
[----:B------:R3:W-:Y:S01]  /*f7d0*/  STS.128 [R59], R4 ;  /* 0x000000043b007388 */ /* 0x0007e20000000c00 */
[----:B------:R-:W-:-:S02]  /*f7e0*/  F2FP.F16.F32.PACK_AB R10, R44, R53 ;  /* 0x000000352c0a723e */ /* 0x000fc400000000ff */
[----:B------:R-:W-:-:S05]  /*f7f0*/  F2FP.F16.F32.PACK_AB R11, R50, R11 ;  /* 0x0000000b320b723e */ /* 0x000fca00000000ff */
[----:B------:R3:W-:Y:S02]  /*f800*/  STS.128 [R33+0x12400], R8 ;  /* 0x0124000821007388 */ /* 0x0007e40000000c00 */
.L_x_609:
[----:B------:R-:W-:Y:S05]  /*f810*/  BSYNC B1 ;  /* 0x0000000000017941 */ /* 0x000fea0003800000 */
.L_x_608:
[----:B-123--:R-:W-:-:S05]  /*f820*/  VIADD R4, R201, 0x40 ;  /* 0x00000040c9047836 */ /* 0x00efca0000000000 */
[----:B------:R-:W-:-:S13]  /*f830*/  ISETP.GE.AND P0, PT, R4, R24, PT ;  /* 0x000000180400720c */ /* 0x000fda0003f06270 */
[----:B------:R-:W-:Y:S05]  /*f840*/  @P0 BRA `(.L_x_592) ;  /* 0x00000010005c0947 */ /* 0x000fea0003800000 */
[----:B------:R-:W1:Y:S01]  /*f850*/  LDC R33, c[0x0][0x3f4] ;  /* 0x0000fd00ff217b82 */ /* 0x000e620000000800 */
[----:B------:R-:W-:Y:S01]  /*f860*/  BSSY B1, `(.L_x_614) ;  /* 0x0000063000017945 */ /* 0x000fe20003800000 */
[----:B------:R-:W-:Y:S02]  /*f870*/  SHF.R.U32.HI R59, RZ, 0x3, R203 ;  /* 0x00000003ff3b7819 */ /* 0x000fe400000116cb */
[-C--:B-1----:R-:W-:Y:S02]  /*f880*/  ISETP.GE.AND P0, PT, R16, R33.reuse, PT ;  /* 0x000000211000720c */ /* 0x082fe40003f06270 */
[-C--:B------:R-:W-:Y:S02]  /*f890*/  ISETP.GE.AND P1, PT, R193, R33.reuse, PT ;  /* 0x00000021c100720c */ /* 0x080fe40003f26270 */
[----:B------:R-:W-:-:S09]  /*f8a0*/  ISETP.GE.AND P2, PT, R192, R33, PT ;  /* 0x00000021c000720c */ /* 0x000fd20003f46270 */
[----:B------:R-:W-:Y:S05]  /*f8b0*/  @P0 BRA `(.L_x_615) ;  /* 0x0000000400740947 */ /* 0x000fea0003800000 */
[----:B------:R-:W2:Y:S01]  /*f8c0*/  LDL R61, [R1+0x6c] ;  /* 0x00006c00013d7983 */ /* 0x000ea20000100800 */
[----:B0-----:R-:W0:Y:S02]  /*f8d0*/  S2R R5, SR_TID.X ;  /* 0x0000000000057919 */ /* 0x001e240000002100 */
[----:B0-----:R-:W-:-:S04]  /*f8e0*/  IADD3 R5, R5, -0x80, RZ ;  /* 0xffffff8005057810 */ /* 0x001fc80007ffe0ff */
[----:B------:R-:W-:-:S04]  /*f8f0*/  SHF.R.S32.HI R4, RZ, 0x1f, R5 ;  /* 0x0000001fff047819 */ /* 0x000fc80000011405 */
[----:B------:R-:W-:-:S04]  /*f900*/  LEA.HI R4, R4, R5, RZ, 0x2 ;  /* 0x0000000504047211 */ /* 0x000fc800078f10ff */
[----:B------:R-:W-:-:S05]  /*f910*/  LOP3.LUT R4, R4, 0xfffffffc, RZ, 0xc0, !PT ;  /* 0xfffffffc04047812 */ /* 0x000fca00078ec0ff */
[----:B------:R-:W-:-:S05]  /*f920*/  IMAD.IADD R4, R5, 0x1, -R4 ;  /* 0x0000000105047824 */ /* 0x000fca00078e0a04 */
[----:B------:R-:W-:-:S04]  /*f930*/  LEA.HI R4, R33, R4, RZ, 0x1d ;  /* 0x0000000421047211 */ /* 0x000fc800078fe8ff */
[----:B------:R-:W-:Y:S01]  /*f940*/  SHF.R.S32.HI R5, RZ, 0x1f, R4 ;  /* 0x0000001fff057819 */ /* 0x000fe20000011404 */
[----:B------:R-:W-:-:S03]  /*f950*/  IMAD.SHL.U32 R6, R4, 0x8, RZ ;  /* 0x0000000804067824 */ /* 0x000fc600078e00ff */
[----:B------:R-:W-:Y:S02]  /*f960*/  LEA.HI R5, R5, R4, RZ, 0x3 ;  /* 0x0000000405057211 */ /* 0x000fe400078f18ff */
[----:B------:R-:W-:Y:S02]  /*f970*/  LOP3.LUT R4, R203, 0x38, R6, 0xf8, !PT ;  /* 0x00000038cb047812 */ /* 0x000fe400078ef806 */
[----:B------:R-:W-:Y:S02]  /*f980*/  SHF.L.U32 R5, R5, 0xa, RZ ;  /* 0x0000000a05057819 */ /* 0x000fe400000006ff */
[----:B------:R-:W-:Y:S02]  /*f990*/  LOP3.LUT R8, R4, R59, RZ, 0x3c, !PT ;  /* 0x0000003b04087212 */ /* 0x000fe400078e3cff */
[----:B------:R-:W-:-:S04]  /*f9a0*/  LOP3.LUT R9, R5, 0x7fffe000, RZ, 0xc0, !PT ;  /* 0x7fffe00005097812 */ /* 0x000fc800078ec0ff */
[----:B------:R-:W-:-:S05]  /*f9b0*/  IADD3 R9, R8, R9, R219 ;  /* 0x0000000908097210 */ /* 0x000fca0007ffe0db */
[----:B------:R-:W-:-:S05]  /*f9c0*/  IMAD R24, R9, 0x2, R2 ;  /* 0x0000000209187824 */ /* 0x000fca00078e0202 */
[----:B------:R-:W0:Y:S01]  /*f9d0*/  LDS.128 R8, [R24+0x12400] ;  /* 0x0124000018087984 */ /* 0x000e220000000c00 */
[----:B------:R-:W-:Y:S02]  /*f9e0*/  HADD2.F32 R51, -RZ, R34.H0_H0 ;  /* 0x20000022ff337230 */ /* 0x000fe40000004100 */
[----:B------:R-:W-:Y:S02]  /*f9f0*/  HADD2.F32 R53, -RZ, R39.H0_H0 ;  /* 0x20000027ff357230 */ /* 0x000fe40000004100 */
[----:B------:R-:W-:Y:S02]  /*fa00*/  HADD2.F32 R58, -RZ, R40.H0_H0 ;  /* 0x20000028ff3a7230 */ /* 0x000fe40000004100 */
[----:B------:R-:W-:Y:S02]  /*fa10*/  HADD2.F32 R56, -RZ, R35.H0_H0 ;  /* 0x20000023ff387230 */ /* 0x000fe40000004100 */
[----:B------:R-:W-:Y:S02]  /*fa20*/  HADD2.F32 R60, -RZ, R39.H1_H1 ;  /* 0x30000027ff3c7230 */ /* 0x000fe40000004100 */
[----:B------:R-:W-:-:S02]  /*fa30*/  HADD2.F32 R34, -RZ, R34.H1_H1 ;  /* 0x30000022ff227230 */ /* 0x000fc40000004100 */
[----:B------:R-:W-:Y:S02]  /*fa40*/  HADD2.F32 R55, -RZ, R40.H1_H1 ;  /* 0x30000028ff377230 */ /* 0x000fe40000004100 */
[----:B------:R-:W-:Y:S02]  /*fa50*/  HADD2.F32 R35, -RZ, R35.H1_H1 ;  /* 0x30000023ff237230 */ /* 0x000fe40000004100 */
[----:B------:R-:W-:Y:S02]  /*fa60*/  HADD2.F32 R57, -RZ, R41.H0_H0 ;  /* 0x20000029ff397230 */ /* 0x000fe40000004100 */
[--C-:B0-----:R-:W-:Y:S02]  /*fa70*/  HADD2.F32 R47, -RZ, R8.reuse.H0_H0 ;  /* 0x20000008ff2f7230 */ /* 0x101fe40000004100 */
[----:B------:R-:W-:-:S03]  /*fa80*/  HADD2.F32 R8, -RZ, R8.H1_H1 ;  /* 0x30000008ff087230 */ /* 0x000fc60000004100 */
[-C--:B------:R-:W-:Y:S01]  /*fa90*/  FMUL.FTZ R52, R53, R47.reuse ;  /* 0x0000002f35347220 */ /* 0x080fe20000410000 */
[----:B------:R-:W-:Y:S01]  /*faa0*/  FMUL.FTZ R54, R51, R47 ;  /* 0x0000002f33367220 */ /* 0x000fe20000410000 */
[--C-:B------:R-:W-:Y:S02]  /*fab0*/  HADD2.F32 R48, -RZ, R9.reuse.H0_H0 ;  /* 0x20000009ff307230 */ /* 0x100fe40000004100 */
[----:B------:R-:W-:Y:S01]  /*fac0*/  FMUL.FTZ R39, R58, R8 ;  /* 0x000000083a277220 */ /* 0x000fe20000410000 */
[----:B------:R-:W-:Y:S02]  /*fad0*/  HADD2.F32 R9, -RZ, R9.H1_H1 ;  /* 0x30000009ff097230 */ /* 0x000fe40000004100 */
[--C-:B------:R-:W-:Y:S02]  /*fae0*/  HADD2.F32 R49, -RZ, R10.reuse.H0_H0 ;  /* 0x2000000aff317230 */ /* 0x100fe40000004100 */
[----:B------:R-:W-:Y:S01]  /*faf0*/  FMUL.FTZ R47, R60, R48 ;  /* 0x000000303c2f7220 */ /* 0x000fe20000410000 */
[----:B------:R-:W-:-:S02]  /*fb00*/  HADD2.F32 R10, -RZ, R10.H1_H1 ;  /* 0x3000000aff0a7230 */ /* 0x000fc40000004100 */
[--C-:B------:R-:W-:Y:S02]  /*fb10*/  HADD2.F32 R50, -RZ, R11.reuse.H0_H0 ;  /* 0x2000000bff327230 */ /* 0x100fe40000004100 */
[----:B------:R-:W-:Y:S01]  /*fb20*/  HADD2.F32 R11, -RZ, R11.H1_H1 ;  /* 0x3000000bff0b7230 */ /* 0x000fe20000004100 */
[----:B--2---:R-:W0:Y:S02]  /*fb30*/  LDS.128 R4, [R61] ;  /* 0x000000003d047984 */ /* 0x004e240000000c00 */
[--C-:B0-----:R-:W-:Y:S02]  /*fb40*/  HADD2.F32 R43, -RZ, R4.reuse.H0_H0 ;  /* 0x20000004ff2b7230 */ /* 0x101fe40000004100 */
[----:B------:R-:W-:-:S03]  /*fb50*/  HADD2.F32 R4, -RZ, R4.H1_H1 ;  /* 0x30000004ff047230 */ /* 0x000fc60000004100 */
[-C--:B------:R-:W-:Y:S01]  /*fb60*/  FFMA.FTZ R52, R51, R43.reuse, -R52 ;  /* 0x0000002b33347223 */ /* 0x080fe20000010834 */
[----:B------:R-:W-:Y:S01]  /*fb70*/  FFMA.FTZ R54, R53, R43, R54 ;  /* 0x0000002b35367223 */ /* 0x000fe20000010036 */
[C---:B------:R-:W-:Y:S01]  /*fb80*/  FMUL.FTZ R43, R56.reuse, R8 ;  /* 0x00000008382b7220 */ /* 0x040fe20000410000 */
[--C-:B------:R-:W-:Y:S02]  /*fb90*/  HADD2.F32 R44, -RZ, R5.reuse.H0_H0 ;  /* 0x20000005ff2c7230 */ /* 0x100fe40000004100 */
[-C--:B------:R-:W-:Y:S01]  /*fba0*/  FFMA.FTZ R39, R56, R4.reuse, -R39 ;  /* 0x0000000438277223 */ /* 0x080fe20000010827 */
[----:B------:R-:W-:Y:S02]  /*fbb0*/  HADD2.F32 R5, -RZ, R5.H1_H1 ;  /* 0x30000005ff057230 */ /* 0x000fe40000004100 */
[----:B------:R-:W-:Y:S01]  /*fbc0*/  FFMA.FTZ R43, R58, R4, R43 ;  /* 0x000000043a2b7223 */ /* 0x000fe2000001002b */
[----:B------:R-:W-:Y:S01]  /*fbd0*/  FMUL.FTZ R51, R34, R48 ;  /* 0x0000003022337220 */ /* 0x000fe20000410000 */
[----:B------:R-:W-:Y:S01]  /*fbe0*/  FMUL.FTZ R4, R55, R9 ;  /* 0x0000000937047220 */ /* 0x000fe20000410000 */
[----:B------:R-:W-:-:S02]  /*fbf0*/  HADD2.F32 R53, -RZ, R37.H0_H0 ;  /* 0x20000025ff357230 */ /* 0x000fc40000004100 */
[C---:B------:R-:W-:Y:S01]  /*fc00*/  FMUL.FTZ R8, R35.reuse, R9 ;  /* 0x0000000923087220 */ /* 0x040fe20000410000 */
[----:B------:R-:W-:Y:S02]  /*fc10*/  HADD2.F32 R56, -RZ, R42.H0_H0 ;  /* 0x2000002aff387230 */ /* 0x000fe40000004100 */
[-C--:B------:R-:W-:Y:S01]  /*fc20*/  FFMA.FTZ R47, R34, R44.reuse, -R47 ;  /* 0x0000002c222f7223 */ /* 0x080fe2000001082f */
[----:B------:R-:W-:Y:S02]  /*fc30*/  HADD2.F32 R45, -RZ, R6.H0_H0 ;  /* 0x20000006ff2d7230 */ /* 0x000fe40000004100 */
[----:B------:R-:W-:Y:S01]  /*fc40*/  FFMA.FTZ R51, R60, R44, R51 ;  /* 0x0000002c3c337223 */ /* 0x000fe20000010033 */
[----:B------:R-:W-:Y:S02]  /*fc50*/  HADD2.F32 R48, -RZ, R38.H0_H0 ;  /* 0x20000026ff307230 */ /* 0x000fe40000004100 */
[----:B------:R-:W-:Y:S01]  /*fc60*/  FFMA.FTZ R34, R35, R5, -R4 ;  /* 0x0000000523227223 */ /* 0x000fe20000010804 */
[----:B------:R-:W-:-:S02]  /*fc70*/  HADD2.F32 R6, -RZ, R6.H1_H1 ;  /* 0x30000006ff067230 */ /* 0x000fc40000004100 */
[----:B------:R-:W-:Y:S01]  /*fc80*/  FFMA.FTZ R40, R55, R5, R8 ;  /* 0x0000000537287223 */ /* 0x000fe20000010008 */
[-C--:B------:R-:W-:Y:S01]  /*fc90*/  FMUL.FTZ R4, R57, R49.reuse ;  /* 0x0000003139047220 */ /* 0x080fe20000410000 */
[C---:B------:R-:W-:Y:S01]  /*fca0*/  FMUL.FTZ R44, R53.reuse, R49 ;  /* 0x00000031352c7220 */ /* 0x040fe20000410000 */
[-C--:B------:R-:W-:Y:S01]  /*fcb0*/  FMUL.FTZ R5, R56, R10.reuse ;  /* 0x0000000a38057220 */ /* 0x080fe20000410000 */
[C---:B------:R-:W-:Y:S01]  /*fcc0*/  FMUL.FTZ R9, R48.reuse, R10 ;  /* 0x0000000a30097220 */ /* 0x040fe20000410000 */
[-C--:B------:R-:W-:Y:S01]  /*fcd0*/  FFMA.FTZ R35, R53, R45.reuse, -R4 ;  /* 0x0000002d35237223 */ /* 0x080fe20000010804 */
[----:B------:R-:W-:Y:S01]  /*fce0*/  FFMA.FTZ R44, R57, R45, R44 ;  /* 0x0000002d392c7223 */ /* 0x000fe2000001002c */
[----:B------:R-:W-:Y:S01]  /*fcf0*/  FFMA.FTZ R10, R48, R6, -R5 ;  /* 0x00000006300a7223 */ /* 0x000fe20000010805 */
[----:B------:R-:W-:Y:S02]  /*fd00*/  HADD2.F32 R48, -RZ, R41.H1_H1 ;  /* 0x30000029ff307230 */ /* 0x000fe40000004100 */
[----:B------:R-:W-:-:S02]  /*fd10*/  HADD2.F32 R45, -RZ, R42.H1_H1 ;  /* 0x3000002aff2d7230 */ /* 0x000fc40000004100 */
[----:B------:R-:W-:Y:S02]  /*fd20*/  HADD2.F32 R8, -RZ, R37.H1_H1 ;  /* 0x30000025ff087230 */ /* 0x000fe40000004100 */
[----:B------:R-:W-:Y:S02]  /*fd30*/  HADD2.F32 R41, -RZ, R38.H1_H1 ;  /* 0x30000026ff297230 */ /* 0x000fe40000004100 */
[--C-:B------:R-:W-:Y:S02]  /*fd40*/  HADD2.F32 R46, -RZ, R7.reuse.H0_H0 ;  /* 0x20000007ff2e7230 */ /* 0x100fe40000004100 */
[----:B------:R-:W-:Y:S01]  /*fd50*/  FFMA.FTZ R37, R56, R6, R9 ;  /* 0x0000000638257223 */ /* 0x000fe20000010009 */
        /* <DEDUP_REMOVED lines=8> */
[----:B------:R-:W-:Y:S01]  /*fde0*/  FFMA.FTZ R41, R45, R7, R6 ;  /* 0x000000072d297223 */ /* 0x000fe20000010006 */
[----:B------:R-:W-:-:S02]  /*fdf0*/  F2FP.F16.F32.PACK_AB R4, R39, R52 ;  /* 0x000000342704723e */ /* 0x000fc400000000ff */
[----:B------:R-:W-:Y:S02]  /*fe00*/  F2FP.F16.F32.PACK_AB R5, R34, R47 ;  /* 0x0000002f2205723e */ /* 0x000fe400000000ff */
[----:B------:R-:W-:Y:S02]  /*fe10*/  F2FP.F16.F32.PACK_AB R6, R10, R35 ;  /* 0x000000230a06723e */ /* 0x000fe400000000ff */
[----:B------:R-:W-:Y:S02]  /*fe20*/  F2FP.F16.F32.PACK_AB R7, R38, R11 ;  /* 0x0000000b2607723e */ /* 0x000fe400000000ff */
[----:B------:R-:W-:Y:S02]  /*fe30*/  F2FP.F16.F32.PACK_AB R8, R43, R54 ;  /* 0x000000362b08723e */ /* 0x000fe400000000ff */
[----:B------:R-:W-:Y:S02]  /*fe40*/  F2FP.F16.F32.PACK_AB R9, R40, R51 ;  /* 0x000000332809723e */ /* 0x000fe400000000ff */
[----:B------:R-:W-:-:S02]  /*fe50*/  F2FP.F16.F32.PACK_AB R10, R37, R44 ;  /* 0x0000002c250a723e */ /* 0x000fc400000000ff */
[----:B------:R-:W-:Y:S01]  /*fe60*/  F2FP.F16.F32.PACK_AB R11, R41, R46 ;  /* 0x0000002e290b723e */ /* 0x000fe200000000ff */
[----:B------:R1:W-:Y:S04]  /*fe70*/  STS.128 [R61], R4 ;  /* 0x000000043d007388 */ /* 0x0003e80000000c00 */
[----:B------:R1:W-:Y:S02]  /*fe80*/  STS.128 [R24+0x12400], R8 ;  /* 0x0124000818007388 */ /* 0x0003e40000000c00 */
.L_x_615:
[----:B------:R-:W-:Y:S05]  /*fe90*/  BSYNC B1 ;  /* 0x0000000000017941 */ /* 0x000fea0003800000 */
.L_x_614:
[----:B------:R-:W-:Y:S04]  /*fea0*/  BSSY B1, `(.L_x_616) ;  /* 0x0000059000017945 */ /* 0x000fe80003800000 */
[----:B------:R-:W-:Y:S05]  /*feb0*/  @P1 BRA `(.L_x_617) ;  /* 0x00000004005c1947 */ /* 0x000fea0003800000 */
[----:B------:R-:W2:Y:S01]  /*fec0*/  LDL R50, [R1+0x64] ;  /* 0x0000640001327983 */ /* 0x000ea20000100800 */
[----:B-1----:R-:W-:Y:S01]  /*fed0*/  LEA.HI R4, R33, R196, RZ, 0x1d ;  /* 0x000000c421047211 */ /* 0x002fe200078fe8ff */
[----:B------:R-:W-:Y:S02]  /*fee0*/  HADD2.F32 R46, -RZ, R29.H0_H0 ;  /* 0x2000001dff2e7230 */ /* 0x000fe40000004100 */
[----:B------:R-:W-:Y:S01]  /*fef0*/  HADD2.F32 R44, -RZ, R25.H0_H0 ;  /* 0x20000019ff2c7230 */ /* 0x000fe20000004100 */
[----:B0-----:R-:W-:Y:S01]  /*ff00*/  SHF.R.S32.HI R5, RZ, 0x1f, R4 ;  /* 0x0000001fff057819 */ /* 0x001fe20000011404 */
[----:B------:R-:W-:Y:S02]  /*ff10*/  IMAD.SHL.U32 R6, R4, 0x8, RZ ;  /* 0x0000000804067824 */ /* 0x000fe400078e00ff */
[----:B------:R-:W-:Y:S01]  /*ff20*/  HADD2.F32 R47, -RZ, R29.H1_H1 ;  /* 0x3000001dff2f7230 */ /* 0x000fe20000004100 */
[----:B------:R-:W-:Y:S01]  /*ff30*/  LEA.HI R5, R5, R4, RZ, 0x3 ;  /* 0x0000000405057211 */ /* 0x000fe200078f18ff */
[--C-:B------:R-:W-:Y:S01]  /*ff40*/  HADD2.F32 R48, -RZ, R30.reuse.H0_H0 ;  /* 0x2000001eff307230 */ /* 0x100fe20000004100 */
[----:B------:R-:W-:Y:S01]  /*ff50*/  LOP3.LUT R4, R203, 0x38, R6, 0xf8, !PT ;  /* 0x00000038cb047812 */ /* 0x000fe200078ef806 */
[----:B------:R-:W-:Y:S01]  /*ff60*/  HADD2.F32 R45, -RZ, R25.H1_H1 ;  /* 0x30000019ff2d7230 */ /* 0x000fe20000004100 */
[----:B------:R-:W-:Y:S01]  /*ff70*/  SHF.L.U32 R5, R5, 0xa, RZ ;  /* 0x0000000a05057819 */ /* 0x000fe200000006ff */
[----:B------:R-:W-:Y:S01]  /*ff80*/  HADD2.F32 R49, -RZ, R30.H1_H1 ;  /* 0x3000001eff317230 */ /* 0x000fe20000004100 */
[----:B------:R-:W-:-:S02]  /*ff90*/  LOP3.LUT R8, R4, R59, RZ, 0x3c, !PT ;  /* 0x0000003b04087212 */ /* 0x000fc400078e3cff */
[----:B------:R-:W-:-:S04]  /*ffa0*/  LOP3.LUT R9, R5, 0x7fffe000, RZ, 0xc0, !PT ;  /* 0x7fffe00005097812 */ /* 0x000fc800078ec0ff */
[----:B------:R-:W-:-:S05]  /*ffb0*/  IADD3 R9, R8, R9, R219 ;  /* 0x0000000908097210 */ /* 0x000fca0007ffe0db */
[----:B------:R-:W-:-:S05]  /*ffc0*/  IMAD R24, R9, 0x2, R2 ;  /* 0x0000000209187824 */ /* 0x000fca00078e0202 */
[----:B------:R-:W0:Y:S02]  /*ffd0*/  LDS.128 R8, [R24+0x12400] ;  /* 0x0124000018087984 */ /* 0x000e240000000c00 */
[--C-:B0-----:R-:W-:Y:S02]  /*ffe0*/  HADD2.F32 R39, -RZ, R8.reuse.H0_H0 ;  /* 0x20000008ff277230 */ /* 0x101fe40000004100 */
[----:B------:R-:W-:Y:S02]  /*fff0*/  HADD2.F32 R8, -RZ, R8.H1_H1 ;  /* 0x30000008ff087230 */ /* 0x000fe40000004100 */
[--C-:B------:R-:W-:Y:S02]  /*10000*/  HADD2.F32 R40, -RZ, R9.reuse.H0_H0 ;  /* 0x20000009ff287230 */ /* 0x100fe40000004100 */
[-C--:B------:R-:W-:Y:S01]  /*10010*/  FMUL.FTZ R43, R46, R39.reuse ;  /* 0x000000272e2b7220 */ /* 0x080fe20000410000 */
[----:B------:R-:W-:Y:S01]  /*10020*/  FMUL.FTZ R39, R44, R39 ;  /* 0x000000272c277220 */ /* 0x000fe20000410000 */
[----:B------:R-:W-:-:S02]  /*10030*/  HADD2.F32 R9, -RZ, R9.H1_H1 ;  /* 0x30000009ff097230 */ /* 0x000fc40000004100 */
[----:B------:R-:W-:Y:S01]  /*10040*/  FMUL.FTZ R29, R48, R8 ;  /* 0x00000008301d7220 */ /* 0x000fe20000410000 */
[--C-:B------:R-:W-:Y:S02]  /*10050*/  HADD2.F32 R41, -RZ, R10.reuse.H0_H0 ;  /* 0x2000000aff297230 */ /* 0x100fe40000004100 */
[----:B------:R-:W-:Y:S02]  /*10060*/  HADD2.F32 R10, -RZ, R10.H1_H1 ;  /* 0x3000000aff0a7230 */ /* 0x000fe40000004100 */
[--C-:B------:R-:W-:Y:S02]  /*10070*/  HADD2.F32 R42, -RZ, R11.reuse.H0_H0 ;  /* 0x2000000bff2a7230 */ /* 0x100fe40000004100 */
[----:B------:R-:W-:Y:S01]  /*10080*/  HADD2.F32 R11, -RZ, R11.H1_H1 ;  /* 0x3000000bff0b7230 */ /* 0x000fe20000004100 */
[----:B--2---:R-:W0:Y:S02]  /*10090*/  LDS.128 R4, [R50] ;  /* 0x0000000032047984 */ /* 0x004e240000000c00 */
[----:B0-----:R-:W-:-:S02]  /*100a0*/  HADD2.F32 R34, -RZ, R4.H0_H0 ;  /* 0x20000004ff227230 */ /* 0x001fc40000004100 */
[----:B------:R-:W-:Y:S02]  /*100b0*/  HADD2.F32 R4, -RZ, R4.H1_H1 ;  /* 0x30000004ff047230 */ /* 0x000fe40000004100 */
[--C-:B------:R-:W-:Y:S02]  /*100c0*/  HADD2.F32 R35, -RZ, R5.reuse.H0_H0 ;  /* 0x20000005ff237230 */ /* 0x100fe40000004100 */
[-C--:B------:R-:W-:Y:S01]  /*100d0*/  FFMA.FTZ R43, R44, R34.reuse, -R43 ;  /* 0x000000222c2b7223 */ /* 0x080fe2000001082b */
[----:B------:R-:W-:Y:S02]  /*100e0*/  HADD2.F32 R44, -RZ, R26.H0_H0 ;  /* 0x2000001aff2c7230 */ /* 0x000fe40000004100 */
[----:B------:R-:W-:Y:S01]  /*100f0*/  FFMA.FTZ R39, R46, R34, R39 ;  /* 0x000000222e277223 */ /* 0x000fe20000010027 */
[-C--:B------:R-:W-:Y:S01]  /*10100*/  FMUL.FTZ R34, R47, R40.reuse ;  /* 0x000000282f227220 */ /* 0x080fe20000410000 */
[----:B------:R-:W-:Y:S01]  /*10110*/  FMUL.FTZ R40, R45, R40 ;  /* 0x000000282d287220 */ /* 0x000fe20000410000 */
[----:B------:R-:W-:-:S02]  /*10120*/  HADD2.F32 R5, -RZ, R5.H1_H1 ;  /* 0x30000005ff057230 */ /* 0x000fc40000004100 */
[C---:B------:R-:W-:Y:S01]  /*10130*/  FMUL.FTZ R25, R44.reuse, R8 ;  /* 0x000000082c197220 */ /* 0x040fe20000410000 */
[-C--:B------:R-:W-:Y:S01]  /*10140*/  FFMA.FTZ R8, R44, R4.reuse, -R29 ;  /* 0x000000042c087223 */ /* 0x080fe2000001081d */
[-C--:B------:R-:W-:Y:S01]  /*10150*/  FFMA.FTZ R34, R45, R35.reuse, -R34 ;  /* 0x000000232d227223 */ /* 0x080fe20000010822 */
[----:B------:R-:W-:Y:S01]  /*10160*/  FFMA.FTZ R40, R47, R35, R40 ;  /* 0x000000232f287223 */ /* 0x000fe20000010028 */
[----:B------:R-:W-:Y:S01]  /*10170*/  FFMA.FTZ R30, R48, R4, R25 ;  /* 0x00000004301e7223 */ /* 0x000fe20000010019 */
[----:B------:R-:W-:Y:S02]  /*10180*/  HADD2.F32 R25, -RZ, R26.H1_H1 ;  /* 0x3000001aff197230 */ /* 0x000fe40000004100 */
[----:B------:R-:W-:Y:S01]  /*10190*/  FMUL.FTZ R4, R49, R9 ;  /* 0x0000000931047220 */ /* 0x000fe20000410000 */
[----:B------:R-:W-:Y:S02]  /*101a0*/  HADD2.F32 R29, -RZ, R27.H0_H0 ;  /* 0x2000001bff1d7230 */ /* 0x000fe40000004100 */
[----:B------:R-:W-:-:S02]  /*101b0*/  HADD2.F32 R35, -RZ, R31.H0_H0 ;  /* 0x2000001fff237230 */ /* 0x000fc40000004100 */
[C---:B------:R-:W-:Y:S01]  /*101c0*/  FMUL.FTZ R26, R25.reuse, R9 ;  /* 0x00000009191a7220 */ /* 0x040fe20000410000 */
[----:B------:R-:W-:Y:S02]  /*101d0*/  HADD2.F32 R48, -RZ, R32.H0_H0 ;  /* 0x20000020ff307230 */ /* 0x000fe40000004100 */
[----:B------:R-:W-:Y:S01]  /*101e0*/  FFMA.FTZ R9, R25, R5, -R4 ;  /* 0x0000000519097223 */ /* 0x000fe20000010804 */
[--C-:B------:R-:W-:Y:S02]  /*101f0*/  HADD2.F32 R37, -RZ, R6.reuse.H0_H0 ;  /* 0x20000006ff257230 */ /* 0x100fe40000004100 */
[-C--:B------:R-:W-:Y:S01]  /*10200*/  FMUL.FTZ R4, R35, R41.reuse ;  /* 0x0000002923047220 */ /* 0x080fe20000410000 */
[----:B------:R-:W-:Y:S02]  /*10210*/  HADD2.F32 R6, -RZ, R6.H1_H1 ;  /* 0x30000006ff067230 */ /* 0x000fe40000004100 */
[----:B------:R-:W-:Y:S01]  /*10220*/  FMUL.FTZ R44, R29, R41 ;  /* 0x000000291d2c7220 */ /* 0x000fe20000410000 */
[----:B------:R-:W-:-:S02]  /*10230*/  HADD2.F32 R46, -RZ, R28.H0_H0 ;  /* 0x2000001cff2e7230 */ /* 0x000fc40000004100 */
[----:B------:R-:W-:Y:S01]  /*10240*/  FFMA.FTZ R25, R49, R5, R26 ;  /* 0x0000000531197223 */ /* 0x000fe2000001001a */
[-C--:B------:R-:W-:Y:S01]  /*10250*/  FMUL.FTZ R5, R48, R10.reuse ;  /* 0x0000000a30057220 */ /* 0x080fe20000410000 */
[-C--:B------:R-:W-:Y:S01]  /*10260*/  FFMA.FTZ R26, R29, R37.reuse, -R4 ;  /* 0x000000251d1a7223 */ /* 0x080fe20000010804 */
[----:B------:R-:W-:Y:S01]  /*10270*/  FFMA.FTZ R44, R35, R37, R44 ;  /* 0x00000025232c7223 */ /* 0x000fe2000001002c */
[C---:B------:R-:W-:Y:S01]  /*10280*/  FMUL.FTZ R35, R46.reuse, R10 ;  /* 0x0000000a2e237220 */ /* 0x040fe20000410000 */
[-C--:B------:R-:W-:Y:S01]  /*10290*/  FFMA.FTZ R29, R46, R6.reuse, -R5 ;  /* 0x000000062e1d7223 */ /* 0x080fe20000010805 */
[----:B------:R-:W-:Y:S02]  /*102a0*/  HADD2.F32 R46, -RZ, R31.H1_H1 ;  /* 0x3000001fff2e7230 */ /* 0x000fe40000004100 */
[----:B------:R-:W-:Y:S02]  /*102b0*/  HADD2.F32 R37, -RZ, R32.H1_H1 ;  /* 0x30000020ff257230 */ /* 0x000fe40000004100 */
[----:B------:R-:W-:Y:S01]  /*102c0*/  FFMA.FTZ R35, R48, R6, R35 ;  /* 0x0000000630237223 */ /* 0x000fe20000010023 */
[----:B------:R-:W-:-:S02]  /*102d0*/  HADD2.F32 R10, -RZ, R27.H1_H1 ;  /* 0x3000001bff0a7230 */ /* 0x000fc40000004100 */
[-C--:B------:R-:W-:Y:S01]  /*102e0*/  FMUL.FTZ R5, R46, R42.reuse ;  /* 0x0000002a2e057220 */ /* 0x080fe20000410000 */
[----:B------:R-:W-:Y:S02]  /*102f0*/  HADD2.F32 R31, -RZ, R28.H1_H1 ;  /* 0x3000001cff1f7230 */ /* 0x000fe40000004100 */
[-C--:B------:R-:W-:Y:S01]  /*10300*/  FMUL.FTZ R4, R37, R11.reuse ;  /* 0x0000000b25047220 */ /* 0x080fe20000410000 */
[--C-:B------:R-:W-:Y:S02]  /*10310*/  HADD2.F32 R38, -RZ, R7.reuse.H0_H0 ;  /* 0x20000007ff267230 */ /* 0x100fe40000004100 */
[C---:B------:R-:W-:Y:S01]  /*10320*/  FMUL.FTZ R27, R10.reuse, R42 ;  /* 0x0000002a0a1b7220 */ /* 0x040fe20000410000 */
[----:B------:R-:W-:Y:S02]  /*10330*/  HADD2.F32 R7, -RZ, R7.H1_H1 ;  /* 0x30000007ff077230 */ /* 0x000fe40000004100 */
[C---:B------:R-:W-:Y:S01]  /*10340*/  FMUL.FTZ R6, R31.reuse, R11 ;  /* 0x0000000b1f067220 */ /* 0x040fe20000410000 */
[-C--:B------:R-:W-:Y:S01]  /*10350*/  FFMA.FTZ R11, R10, R38.reuse, -R5 ;  /* 0x000000260a0b7223 */ /* 0x080fe20000010805 */
[----:B------:R-:W-:Y:S01]  /*10360*/  FFMA.FTZ R27, R46, R38, R27 ;  /* 0x000000262e1b7223 */ /* 0x000fe2000001001b */
[-C--:B------:R-:W-:Y:S01]  /*10370*/  FFMA.FTZ R28, R31, R7.reuse, -R4 ;  /* 0x000000071f1c7223 */ /* 0x080fe20000010804 */
        /* <DEDUP_REMOVED lines=11> */
.L_x_617:
[----:B------:R-:W-:Y:S05]  /*10430*/  BSYNC B1 ;  /* 0x0000000000017941 */ /* 0x000fea0003800000 */
.L_x_616:
[----:B------:R-:W-:Y:S05]  /*10440*/  @P2 BRA `(.L_x_592) ;  /* 0x00000004005c2947 */ /* 0x000fea0003800000 */
[----:B------:R-:W0:Y:S01]  /*10450*/  LDL R41, [R1+0x60] ;  /* 0x0000600001297983 */ /* 0x000e220000100800 */
[----:B------:R-:W-:Y:S01]  /*10460*/  LEA.HI R33, R33, R197, RZ, 0x1d ;  /* 0x000000c521217211 */ /* 0x000fe200078fe8ff */
[----:B------:R-:W-:Y:S02]  /*10470*/  HADD2.F32 R35, -RZ, R14.H0_H0 ;  /* 0x2000000eff237230 */ /* 0x000fe40000004100 */
[----:B------:R-:W-:Y:S01]  /*10480*/  HADD2.F32 R42, -RZ, R15.H0_H0 ;  /* 0x2000000fff2a7230 */ /* 0x000fe20000004100 */
[----:B-12---:R-:W-:Y:S01]  /*10490*/  SHF.R.S32.HI R6, RZ, 0x1f, R33 ;  /* 0x0000001fff067819 */ /* 0x006fe20000011421 */
[----:B------:R-:W-:Y:S02]  /*104a0*/  IMAD.SHL.U32 R4, R33, 0x8, RZ ;  /* 0x0000000821047824 */ /* 0x000fe400078e00ff */
[----:B------:R-:W-:Y:S01]  /*104b0*/  HADD2.F32 R40, -RZ, R3.H0_H0 ;  /* 0x20000003ff287230 */ /* 0x000fe20000004100 */
[----:B------:R-:W-:Y:S01]  /*104c0*/  LEA.HI R6, R6, R33, RZ, 0x3 ;  /* 0x0000002106067211 */ /* 0x000fe200078f18ff */
[----:B------:R-:W-:Y:S01]  /*104d0*/  HADD2.F32 R33, -RZ, R0.H0_H0 ;  /* 0x20000000ff217230 */ /* 0x000fe20000004100 */
[----:B------:R-:W-:Y:S01]  /*104e0*/  LOP3.LUT R4, R203, 0x38, R4, 0xf8, !PT ;  /* 0x00000038cb047812 */ /* 0x000fe200078ef804 */
[----:B------:R-:W-:Y:S01]  /*104f0*/  HADD2.F32 R14, -RZ, R14.H1_H1 ;  /* 0x3000000eff0e7230 */ /* 0x000fe20000004100 */
[----:B------:R-:W-:Y:S01]  /*10500*/  SHF.L.U32 R6, R6, 0xa, RZ ;  /* 0x0000000a06067819 */ /* 0x000fe200000006ff */
[----:B------:R-:W-:Y:S01]  /*10510*/  HADD2.F32 R0, -RZ, R0.H1_H1 ;  /* 0x30000000ff007230 */ /* 0x000fe20000004100 */
[----:B------:R-:W-:Y:S01]  /*10520*/  LOP3.LUT R8, R4, R59, RZ, 0x3c, !PT ;  /* 0x0000003b04087212 */ /* 0x000fe200078e3cff */
[----:B------:R-:W-:Y:S01]  /*10530*/  HADD2.F32 R37, -RZ, R15.H1_H1 ;  /* 0x3000000fff257230 */ /* 0x000fe20000004100 */
[----:B------:R-:W-:Y:S01]  /*10540*/  LOP3.LUT R9, R6, 0x7fffe000, RZ, 0xc0, !PT ;  /* 0x7fffe00006097812 */ /* 0x000fe200078ec0ff */
[----:B------:R-:W-:-:S02]  /*10550*/  HADD2.F32 R3, -RZ, R3.H1_H1 ;  /* 0x30000003ff037230 */ /* 0x000fc40000004100 */
[--C-:B------:R-:W-:Y:S01]  /*10560*/  HADD2.F32 R39, -RZ, R20.reuse.H0_H0 ;  /* 0x20000014ff277230 */ /* 0x100fe20000004100 */
[----:B------:R-:W-:Y:S01]  /*10570*/  IADD3 R9, R8, R9, R219 ;  /* 0x0000000908097210 */ /* 0x000fe20007ffe0db */
[----:B------:R-:W-:-:S04]  /*10580*/  HADD2.F32 R20, -RZ, R20.H1_H1 ;  /* 0x30000014ff147230 */ /* 0x000fc80000004100 */
[----:B------:R-:W-:-:S05]  /*10590*/  IMAD R24, R9, 0x2, R2 ;  /* 0x0000000209187824 */ /* 0x000fca00078e0202 */
[----:B------:R-:W1:Y:S02]  /*105a0*/  LDS.128 R8, [R24+0x12400] ;  /* 0x0124000018087984 */ /* 0x000e640000000c00 */
[--C-:B-1----:R-:W-:Y:S02]  /*105b0*/  HADD2.F32 R29, -RZ, R8.reuse.H0_H0 ;  /* 0x20000008ff1d7230 */ /* 0x102fe40000004100 */
[----:B------:R-:W-:Y:S02]  /*105c0*/  HADD2.F32 R8, -RZ, R8.H1_H1 ;  /* 0x30000008ff087230 */ /* 0x000fe40000004100 */
[--C-:B------:R-:W-:Y:S02]  /*105d0*/  HADD2.F32 R30, -RZ, R9.reuse.H0_H0 ;  /* 0x20000009ff1e7230 */ /* 0x100fe40000004100 */
[-C--:B------:R-:W-:Y:S01]  /*105e0*/  FMUL.FTZ R34, R35, R29.reuse ;  /* 0x0000001d23227220 */ /* 0x080fe20000410000 */
[----:B------:R-:W-:Y:S01]  /*105f0*/  FMUL.FTZ R38, R33, R29 ;  /* 0x0000001d21267220 */ /* 0x000fe20000410000 */
[----:B------:R-:W-:-:S02]  /*10600*/  HADD2.F32 R9, -RZ, R9.H1_H1 ;  /* 0x30000009ff097230 */ /* 0x000fc40000004100 */
[----:B------:R-:W-:Y:S01]  /*10610*/  FMUL.FTZ R29, R42, R8 ;  /* 0x000000082a1d7220 */ /* 0x000fe20000410000 */
[--C-:B------:R-:W-:Y:S02]  /*10620*/  HADD2.F32 R31, -RZ, R10.reuse.H0_H0 ;  /* 0x2000000aff1f7230 */ /* 0x100fe40000004100 */
[----:B------:R-:W-:Y:S01]  /*10630*/  FMUL.FTZ R15, R0, R30 ;  /* 0x0000001e000f7220 */ /* 0x000fe20000410000 */
[----:B------:R-:W-:Y:S02]  /*10640*/  HADD2.F32 R10, -RZ, R10.H1_H1 ;  /* 0x3000000aff0a7230 */ /* 0x000fe40000004100 */
[--C-:B------:R-:W-:Y:S02]  /*10650*/  HADD2.F32 R32, -RZ, R11.reuse.H0_H0 ;  /* 0x2000000bff207230 */ /* 0x100fe40000004100 */
[----:B------:R-:W-:Y:S01]  /*10660*/  HADD2.F32 R11, -RZ, R11.H1_H1 ;  /* 0x3000000bff0b7230 */ /* 0x000fe20000004100 */
[----:B0-----:R-:W0:Y:S02]  /*10670*/  LDS.128 R4, [R41] ;  /* 0x0000000029047984 */ /* 0x001e240000000c00 */
[----:B0-----:R-:W-:-:S02]  /*10680*/  HADD2.F32 R25, -RZ, R4.H0_H0 ;  /* 0x20000004ff197230 */ /* 0x001fc40000004100 */
[----:B------:R-:W-:Y:S02]  /*10690*/  HADD2.F32 R4, -RZ, R4.H1_H1 ;  /* 0x30000004ff047230 */ /* 0x000fe40000004100 */
[--C-:B------:R-:W-:Y:S02]  /*106a0*/  HADD2.F32 R26, -RZ, R5.reuse.H0_H0 ;  /* 0x20000005ff1a7230 */ /* 0x100fe40000004100 */
[-C--:B------:R-:W-:Y:S01]  /*106b0*/  FFMA.FTZ R34, R33, R25.reuse, -R34 ;  /* 0x0000001921227223 */ /* 0x080fe20000010822 */
[----:B------:R-:W-:Y:S01]  /*106c0*/  FFMA.FTZ R38, R35, R25, R38 ;  /* 0x0000001923267223 */ /* 0x000fe20000010026 */
[----:B------:R-:W-:Y:S01]  /*106d0*/  FMUL.FTZ R25, R40, R8 ;  /* 0x0000000828197220 */ /* 0x000fe20000410000 */
[----:B------:R-:W-:Y:S01]  /*106e0*/  FMUL.FTZ R33, R14, R30 ;  /* 0x0000001e0e217220 */ /* 0x000fe20000410000 */
[----:B------:R-:W-:Y:S02]  /*106f0*/  HADD2.F32 R35, -RZ, R12.H0_H0 ;  /* 0x2000000cff237230 */ /* 0x000fe40000004100 */
[----:B------:R-:W-:Y:S01]  /*10700*/  FFMA.FTZ R29, R40, R4, -R29 ;  /* 0x00000004281d7223 */ /* 0x000fe2000001081d */
[----:B------:R-:W-:-:S02]  /*10710*/  HADD2.F32 R5, -RZ, R5.H1_H1 ;  /* 0x30000005ff057230 */ /* 0x000fc40000004100 */
[----:B------:R-:W-:Y:S01]  /*10720*/  FFMA.FTZ R25, R42, R4, R25 ;  /* 0x000000042a197223 */ /* 0x000fe20000010019 */
[-C--:B------:R-:W-:Y:S01]  /*10730*/  FFMA.FTZ R33, R0, R26.reuse, -R33 ;  /* 0x0000001a00217223 */ /* 0x080fe20000010821 */
[----:B------:R-:W-:Y:S02]  /*10740*/  HADD2.F32 R27, -RZ, R6.H0_H0 ;  /* 0x20000006ff1b7230 */ /* 0x000fe40000004100 */
[----:B------:R-:W-:Y:S01]  /*10750*/  FFMA.FTZ R15, R14, R26, R15 ;  /* 0x0000001a0e0f7223 */ /* 0x000fe2000001000f */
[-C--:B------:R-:W-:Y:S01]  /*10760*/  FMUL.FTZ R0, R37, R9.reuse ;  /* 0x0000000925007220 */ /* 0x080fe20000410000 */
[----:B------:R-:W-:Y:S01]  /*10770*/  FMUL.FTZ R4, R3, R9 ;  /* 0x0000000903047220 */ /* 0x000fe20000410000 */
[----:B------:R-:W-:Y:S02]  /*10780*/  HADD2.F32 R40, -RZ, R21.H0_H0 ;  /* 0x20000015ff287230 */ /* 0x000fe40000004100 */
[-C--:B------:R-:W-:Y:S01]  /*10790*/  FMUL.FTZ R8, R39, R31.reuse ;  /* 0x0000001f27087220 */ /* 0x080fe20000410000 */
[----:B------:R-:W-:Y:S01]  /*107a0*/  FMUL.FTZ R26, R35, R31 ;  /* 0x0000001f231a7220 */ /* 0x000fe20000410000 */
[----:B------:R-:W-:-:S02]  /*107b0*/  HADD2.F32 R30, -RZ, R13.H0_H0 ;  /* 0x2000000dff1e7230 */ /* 0x000fc40000004100 */
[-C--:B------:R-:W-:Y:S01]  /*107c0*/  FFMA.FTZ R0, R3, R5.reuse, -R0 ;  /* 0x0000000503007223 */ /* 0x080fe20000010800 */
[----:B------:R-:W-:Y:S02]  /*107d0*/  HADD2.F32 R6, -RZ, R6.H1_H1 ;  /* 0x30000006ff067230 */ /* 0x000fe40000004100 */
[----:B------:R-:W-:Y:S01]  /*107e0*/  FFMA.FTZ R14, R37, R5, R4 ;  /* 0x00000005250e7223 */ /* 0x000fe20000010004 */
[-C--:B------:R-:W-:Y:S01]  /*107f0*/  FMUL.FTZ R5, R40, R10.reuse ;  /* 0x0000000a28057220 */ /* 0x080fe20000410000 */
[-C--:B------:R-:W-:Y:S01]  /*10800*/  FFMA.FTZ R3, R35, R27.reuse, -R8 ;  /* 0x0000001b23037223 */ /* 0x080fe20000010808 */
[----:B------:R-:W-:Y:S01]  /*10810*/  FFMA.FTZ R26, R39, R27, R26 ;  /* 0x0000001b271a7223 */ /* 0x000fe2000001001a */
[----:B------:R-:W-:Y:S02]  /*10820*/  HADD2.F32 R27, -RZ, R21.H1_H1 ;  /* 0x30000015ff1b7230 */ /* 0x000fe40000004100 */
[----:B------:R-:W-:Y:S01]  /*10830*/  FMUL.FTZ R9, R30, R10 ;  /* 0x0000000a1e097220 */ /* 0x000fe20000410000 */
[----:B------:R-:W-:-:S02]  /*10840*/  HADD2.F32 R12, -RZ, R12.H1_H1 ;  /* 0x3000000cff0c7230 */ /* 0x000fc40000004100 */
[----:B------:R-:W-:Y:S01]  /*10850*/  FFMA.FTZ R10, R30, R6, -R5 ;  /* 0x000000061e0a7223 */ /* 0x000fe20000010805 */
[----:B------:R-:W-:Y:S02]  /*10860*/  HADD2.F32 R21, -RZ, R13.H1_H1 ;  /* 0x3000000dff157230 */ /* 0x000fe40000004100 */
[----:B------:R-:W-:Y:S01]  /*10870*/  FMUL.FTZ R5, R20, R32 ;  /* 0x0000002014057220 */ /* 0x000fe20000410000 */
[--C-:B------:R-:W-:Y:S02]  /*10880*/  HADD2.F32 R28, -RZ, R7.reuse.H0_H0 ;  /* 0x20000007ff1c7230 */ /* 0x100fe40000004100 */
[----:B------:R-:W-:Y:S01]  /*10890*/  FFMA.FTZ R13, R40, R6, R9 ;  /* 0x00000006280d7223 */ /* 0x000fe20000010009 */
[----:B------:R-:W-:Y:S02]  /*108a0*/  HADD2.F32 R7, -RZ, R7.H1_H1 ;  /* 0x30000007ff077230 */ /* 0x000fe40000004100 */
        /* <DEDUP_REMOVED lines=17> */
.L_x_592:
[----:B------:R-:W-:Y:S05]  /*109c0*/  BSYNC B0 ;  /* 0x0000000000007941 */ /* 0x000fea0003800000 */
.L_x_573:
[----:B------:R-:W-:Y:S01]  /*109d0*/  @!PT LDS RZ, [RZ] ;  /* 0x00000000fffff984 */ /* 0x000fe20000000800 */
[----:B------:R-:W-:Y:S01]  /*109e0*/  @!PT LDS RZ, [RZ] ;  /* 0x00000000fffff984 */ /* 0x000fe20000000800 */
[----:B------:R-:W-:Y:S01]  /*109f0*/  @!PT LDS RZ, [RZ] ;  /* 0x00000000fffff984 */ /* 0x000fe20000000800 */
[----:B------:R-:W-:Y:S01]  /*10a00*/  @!PT LDS RZ, [RZ] ;  /* 0x00000000fffff984 */ /* 0x000fe20000000800 */
[----:B------:R5:W-:Y:S06]  /*10a10*/  MEMBAR.ALL.CTA ;  /* 0x0000000000007992 */ /* 0x000bec0000008000 */
[----:B-----5:R-:W5:Y:S01]  /*10a20*/  FENCE.VIEW.ASYNC.S ;  /* 0x00000000000073c6 */ /* 0x020f620000000000 */
[----:B------:R-:W-:Y:S05]  /*10a30*/  WARPSYNC.ALL ;  /* 0x0000000000007948 */ /* 0x000fea0003800000 */
[----:B-----5:R-:W-:Y:S06]  /*10a40*/  BAR.SYNC.DEFER_BLOCKING 0xd, 0x100 ;  /* 0x0344000000007b1d */ /* 0x020fec0000010000 */
.L_x_571:
[----:B------:R-:W-:-:S05]  /*10a50*/  IMAD.U32 R0, RZ, RZ, UR59 ;  /* 0x0000003bff007e24 */ /* 0x000fca000f8e00ff */
[----:B------:R-:W-:-:S13]  /*10a60*/  ISETP.NE.AND P0, PT, R0, 0x3, PT ;  /* 0x000000030000780c */ /* 0x000fda0003f05270 */
[----:B------:R-:W-:Y:S05]  /*10a70*/  @!P0 BRA `(.L_x_618) ;  /* 0x0000000000048947 */ /* 0x000fea0003800000 */
[----:B------:R-:W-:Y:S01]  /*10a80*/  BPT.TRAP 0x1 ;  /* 0x000000040000795c */ /* 0x000fe20000300000 */
.L_x_618:
[----:B01----:R-:W-:Y:S02]  /*10a90*/  LEA R3, R209, R2, 0x3 ;  /* 0x00000002d1037211 */ /* 0x003fe400078e18ff */
[----:B------:R-:W-:-:S04]  /*10aa0*/  SHF.L.U32 R0, R220, 0x1f, RZ ;  /* 0x0000001fdc007819 */ /* 0x000fc800000006ff */
[----:B------:R0:W1:Y:S01]  /*10ab0*/  SYNCS.PHASECHK.TRANS64.TRYWAIT P1, [R3+URZ+0x30830], R0 ;  /* 0x03083000030075a7 */ /* 0x000062000802017f */
[----:B------:R-:W-:Y:S05]  /*10ac0*/  @!P0 BRA `(.L_x_619) ;  /* 0x0000000000048947 */ /* 0x000fea0003800000 */
[----:B------:R-:W-:Y:S01]  /*10ad0*/  BPT.TRAP 0x1 ;  /* 0x000000040000795c */ /* 0x000fe20000300000 */
.L_x_619:
[----:B------:R-:W-:Y:S01]  /*10ae0*/  IMAD.MOV.U32 R119, RZ, RZ, RZ ;  /* 0x000000ffff777224 */ /* 0x000fe200078e00ff */
[----:B-1----:R-:W-:Y:S06]  /*10af0*/  @P1 BRA `(.L_x_620) ;  /* 0x0000000000081947 */ /* 0x002fec0003800000 */
[----:B------:R-:W1:Y:S02]  /*10b00*/  SYNCS.PHASECHK.TRANS64.TRYWAIT P1, [R3+URZ+0x30830], R0 ;  /* 0x03083000030075a7 */ /* 0x000e64000802017f */
[----:B-1----:R-:W-:Y:S05]  /*10b10*/  @!P1 BRA `(.L_x_621) ;  /* 0x00000104009c9947 */ /* 0x002fea0003800000 */
.L_x_620:
[----:B------:R-:W-:Y:S05]  /*10b20*/  WARPSYNC.ALL ;  /* 0x0000000000007948 */ /* 0x000fea0003800000 */
[----:B01----:R-:W-:Y:S01]  /*10b30*/  VIADD R0, R2, 0x1e400 ;  /* 0x0001e40002007836 */ /* 0x003fe20000000000 */
[----:B------:R-:W-:Y:S01]  /*10b40*/  R2UR UR4, R36 ;  /* 0x00000000240472ca */ /* 0x000fe200000e0000 */
[----:B------:R-:W-:Y:S01]  /*10b50*/  UMOV UR9, 0x40000040 ;  /* 0x4000004000097882 */ /* 0x000fe20000000000 */
[----:B--234-:R-:W-:Y:S01]  /*10b60*/  MOV R5, 0x40000040 ;  /* 0x4000004000057802 */ /* 0x01cfe20000000f00 */
[----:B------:R-:W-:Y:S01]  /*10b70*/  WARPGROUP.ARRIVE ;  /* 0x00000000000079c5 */ /* 0x000fe20000000000 */
[----:B------:R-:W-:Y:S01]  /*10b80*/  SHF.R.U32.HI R0, RZ, 0x4, R0 ;  /* 0x00000004ff007819 */ /* 0x000fe20000011600 */
[----:B------:R-:W-:Y:S01]  /*10b90*/  IMAD.MOV.U32 R7, RZ, RZ, 0x40000040 ;  /* 0x40000040ff077424 */ /* 0x000fe200078e00ff */
[----:B------:R-:W-:Y:S01]  /*10ba0*/  R2UR UR11, R5 ;  /* 0x00000000050b72ca */ /* 0x000fe200000e0000 */
[----:B------:R-:W-:Y:S01]  /*10bb0*/  IMAD.U32 R9, RZ, RZ, UR9 ;  /* 0x00000009ff097e24 */ /* 0x000fe2000f8e00ff */
[----:B------:R-:W-:Y:S01]  /*10bc0*/  LOP3.LUT R0, R0, 0x3fff, RZ, 0xc0, !PT ;  /* 0x00003fff00007812 */ /* 0x000fe200078ec0ff */
[----:B------:R-:W-:Y:S01]  /*10bd0*/  UMOV UR53, 0x40000040 ;  /* 0x4000004000357882 */ /* 0x000fe20000000000 */
[----:B------:R-:W-:Y:S01]  /*10be0*/  UMOV UR49, 0x40000040 ;  /* 0x4000004000317882 */ /* 0x000fe20000000000 */
[----:B------:R-:W-:Y:S01]  /*10bf0*/  UMOV UR45, 0x40000040 ;  /* 0x40000040002d7882 */ /* 0x000fe20000000000 */
[----:B------:R-:W-:Y:S01]  /*10c00*/  LOP3.LUT R221, R0, 0x10000, RZ, 0xfc, !PT ;  /* 0x0001000000dd7812 */ /* 0x000fe200078efcff */
[----:B------:R-:W-:Y:S01]  /*10c10*/  ULOP3.LUT UR4, UR4, 0x10000, URZ, 0xfc, !UPT ;  /* 0x0001000004047892 */ /* 0x000fe2000f8efc3f */
[----:B------:R-:W-:Y:S01]  /*10c20*/  MOV R5, 0x40000040 ;  /* 0x4000004000057802 */ /* 0x000fe20000000f00 */
[----:B------:R-:W-:Y:S01]  /*10c30*/  UMOV UR41, 0x40000040 ;  /* 0x4000004000297882 */ /* 0x000fe20000000000 */
[----:B------:R-:W-:Y:S01]  /*10c40*/  UMOV UR37, 0x40000040 ;  /* 0x4000004000257882 */ /* 0x000fe20000000000 */
[----:B------:R-:W-:Y:S01]  /*10c50*/  IMAD R4, R209, 0x900, R221 ;  /* 0x00000900d1047824 */ /* 0x000fe200078e02dd */
[----:B------:R-:W-:Y:S01]  /*10c60*/  UIADD3 UR5, UR4, 0x2, URZ ;  /* 0x0000000204057890 */ /* 0x000fe2000fffe03f */
[----:B------:R-:W-:Y:S01]  /*10c70*/  R2UR UR39, R5 ;  /* 0x00000000052772ca */ /* 0x000fe200000e0000 */
[----:B------:R-:W-:Y:S01]  /*10c80*/  UMOV UR8, UR4 ;  /* 0x0000000400087c82 */ /* 0x000fe20008000000 */
[----:B------:R-:W-:Y:S01]  /*10c90*/  UIADD3 UR52, UR4, 0x406, URZ ;  /* 0x0000040604347890 */ /* 0x000fe2000fffe03f */
[C---:B------:R-:W-:Y:S01]  /*10ca0*/  R2UR UR10, R4.reuse ;  /* 0x00000000040a72ca */ /* 0x040fe200000e0000 */
[----:B------:R-:W-:Y:S01]  /*10cb0*/  IMAD.U32 R8, RZ, RZ, UR8 ;  /* 0x00000008ff087e24 */ /* 0x000fe2000f8e00ff */
[----:B------:R-:W-:Y:S01]  /*10cc0*/  IADD3 R6, R4, 0x2, RZ ;  /* 0x0000000204067810 */ /* 0x000fe20007ffe0ff */
[----:B------:R-:W-:-:S02]  /*10cd0*/  UIADD3 UR48, UR4, 0x800, URZ ;  /* 0x0000080004307890 */ /* 0x000fc4000fffe03f */
[----:B------:R-:W-:Y:S01]  /*10ce0*/  UIADD3 UR44, UR4, 0x802, URZ ;  /* 0x00000802042c7890 */ /* 0x000fe2000fffe03f */
[----:B------:R0:W-:Y:S01]  /*10cf0*/  STL.64 [R1+0x38], R8 ;  /* 0x0000380801007387 */ /* 0x0001e20000100a00 */
[----:B------:R-:W-:Y:S02]  /*10d00*/  UIADD3 UR40, UR4, 0x804, URZ ;  /* 0x0000080404287890 */ /* 0x000fe4000fffe03f */
[----:B------:R-:W-:-:S04]  /*10d10*/  UIADD3 UR36, UR4, 0x806, URZ ;  /* 0x0000080604247890 */ /* 0x000fc8000fffe03f */
[----:B------:R-:W-:Y:S01]  /*10d20*/  HGMMA.64x96x16.F32 R24, gdesc[UR8], RZ, !UPT, gsb0 ;  /* 0x01600000081879f0 */ /* 0x000fe2000c0008ff */
[----:B------:R-:W-:Y:S01]  /*10d30*/  R2UR UR10, R6 ;  /* 0x00000000060a72ca */ /* 0x000fe200000e0000 */
[----:B------:R-:W-:Y:S01]  /*10d40*/  UMOV UR8, UR5 ;  /* 0x0000000500087c82 */ /* 0x000fe20008000000 */
[----:B------:R-:W-:Y:S01]  /*10d50*/  R2UR UR11, R7 ;  /* 0x00000000070b72ca */ /* 0x000fe200000e0000 */
[----:B------:R-:W-:Y:S01]  /*10d60*/  UMOV UR9, 0x40000040 ;  /* 0x4000004000097882 */ /* 0x000fe20000000000 */
[----:B------:R-:W-:Y:S01]  /*10d70*/  VIADD R6, R4, 0x4 ;  /* 0x0000000404067836 */ /* 0x000fe20000000000 */
[----:B------:R-:W-:Y:S01]  /*10d80*/  UIADD3 UR5, UR4, 0x4, URZ ;  /* 0x0000000404057890 */ /* 0x000fe2000fffe03f */
[----:B------:R-:W-:Y:S01]  /*10d90*/  IMAD.MOV.U32 R7, RZ, RZ, 0x40000040 ;  /* 0x40000040ff077424 */ /* 0x000fe200078e00ff */
[----:B0-----:R-:W-:Y:S01]  /*10da0*/  MOV R9, UR9 ;  /* 0x0000000900097c02 */ /* 0x001fe20008000f00 */
[----:B------:R-:W-:-:S05]  /*10db0*/  IMAD.U32 R8, RZ, RZ, UR8 ;  /* 0x00000008ff087e24 */ /* 0x000fca000f8e00ff */
[----:B------:R0:W-:Y:S01]  /*10dc0*/  STL.64 [R1+0x30], R8 ;  /* 0x0000300801007387 */ /* 0x0001e20000100a00 */
[----:B------:R-:W-:Y:S02]  /*10dd0*/  WARPGROUP.DEPBAR.LE gsb0, 0x0 ;  /* 0x00008000000079c5 */ /* 0x000fe40000010000 */
[----:B------:R-:W-:-:S06]  /*10de0*/  WARPGROUP.ARRIVE ;  /* 0x00000000000079c5 */ /* 0x000fcc0000000000 */
[----:B------:R-:W-:Y:S01]  /*10df0*/  HGMMA.64x96x16.F32 R24, gdesc[UR8], R24, gsb0 ;  /* 0x01600000081879f0 */ /* 0x000fe20008000818 */
[----:B------:R-:W-:Y:S01]  /*10e00*/  R2UR UR10, R6 ;  /* 0x00000000060a72ca */ /* 0x000fe200000e0000 */
[----:B------:R-:W-:Y:S01]  /*10e10*/  UMOV UR8, UR5 ;  /* 0x0000000500087c82 */ /* 0x000fe20008000000 */
[----:B------:R-:W-:Y:S01]  /*10e20*/  R2UR UR11, R7 ;  /* 0x00000000070b72ca */ /* 0x000fe200000e0000 */
[----:B------:R-:W-:Y:S01]  /*10e30*/  UMOV UR9, 0x40000040 ;  /* 0x4000004000097882 */ /* 0x000fe20000000000 */
[----:B------:R-:W-:Y:S01]  /*10e40*/  VIADD R6, R4, 0x6 ;  /* 0x0000000604067836 */ /* 0x000fe20000000000 */
[----:B------:R-:W-:Y:S01]  /*10e50*/  MOV R7, 0x40000040 ;  /* 0x4000004000077802 */ /* 0x000fe20000000f00 */
[----:B------:R-:W-:Y:S01]  /*10e60*/  UIADD3 UR5, UR4, 0x6, URZ ;  /* 0x0000000604057890 */ /* 0x000fe2000fffe03f */
        /* <DEDUP_REMOVED lines=10> */
[----:B------:R-:W-:Y:S01]  /*10f10*/  IMAD.MOV.U32 R7, RZ, RZ, 0x40000040 ;  /* 0x40000040ff077424 */ /* 0x000fe200078e00ff */
[----:B------:R-:W-:Y:S01]  /*10f20*/  IADD3 R6, R4, 0x300, RZ ;  /* 0x0000030004067810 */ /* 0x000fe20007ffe0ff */
[----:B------:R-:W-:Y:S01]  /*10f30*/  UIADD3 UR5, UR4, 0x400, URZ ;  /* 0x0000040004057890 */ /* 0x000fe2000fffe03f */
[----:B0-----:R-:W-:Y:S02]  /*10f40*/  IMAD.U32 R8, RZ, RZ, UR8 ;  /* 0x00000008ff087e24 */ /* 0x001fe4000f8e00ff */
        /* <DEDUP_REMOVED lines=37> */
[----:B0-----:R-:W-:Y:S02]  /*111a0*/  IMAD.U32 R8, RZ, RZ, UR8 ;  /* 0x00000008ff087e24 */ /* 0x001fe4000f8e00ff */
[----:B------:R-:W-:Y:S01]  /*111b0*/  IMAD.U32 R9, RZ, RZ, UR9 ;  /* 0x00000009ff097e24 */ /* 0x000fe2000f8e00ff */
[----:B------:R-:W-:Y:S01]  /*111c0*/  R2UR UR54, R6 ;  /* 0x00000000063672ca */ /* 0x000fe200000e0000 */
[----:B------:R-:W-:Y:S01]  /*111d0*/  VIADD R6, R4, 0x600 ;  /* 0x0000060004067836 */ /* 0x000fe20000000000 */
[----:B------:R-:W-:-:S02]  /*111e0*/  R2UR UR55, R7 ;  /* 0x00000000073772ca */ /* 0x000fc400000e0000 */
[----:B------:R-:W-:Y:S01]  /*111f0*/  MOV R7, 0x40000040 ;  /* 0x4000004000077802 */ /* 0x000fe20000000f00 */
[----:B------:R0:W-:Y:S01]  /*11200*/  STL.64 [R1+0x8], R8 ;  /* 0x0000080801007387 */ /* 0x0001e20000100a00 */
[----:B------:R-:W-:Y:S01]  /*11210*/  R2UR UR50, R6 ;  /* 0x00000000063272ca */ /* 0x000fe200000e0000 */
[----:B------:R-:W-:Y:S01]  /*11220*/  VIADD R6, R4, 0x602 ;  /* 0x0000060204067836 */ /* 0x000fe20000000000 */
[----:B------:R-:W-:Y:S01]  /*11230*/  R2UR UR51, R7 ;  /* 0x00000000073372ca */ /* 0x000fe200000e0000 */
[----:B------:R-:W-:-:S03]  /*11240*/  IMAD.MOV.U32 R7, RZ, RZ, 0x40000040 ;  /* 0x40000040ff077424 */ /* 0x000fc600078e00ff */
[----:B------:R-:W-:Y:S02]  /*11250*/  R2UR UR46, R6 ;  /* 0x00000000062e72ca */ /* 0x000fe400000e0000 */
[----:B------:R-:W-:Y:S01]  /*11260*/  R2UR UR47, R7 ;  /* 0x00000000072f72ca */ /* 0x000fe200000e0000 */
[----:B------:R-:W-:Y:S01]  /*11270*/  IMAD.MOV.U32 R7, RZ, RZ, 0x40000040 ;  /* 0x40000040ff077424 */ /* 0x000fe200078e00ff */
[C---:B------:R-:W-:Y:S01]  /*11280*/  IADD3 R6, R4.reuse, 0x604, RZ ;  /* 0x0000060404067810 */ /* 0x040fe20007ffe0ff */
[----:B------:R-:W-:-:S03]  /*11290*/  VIADD R4, R4, 0x606 ;  /* 0x0000060604047836 */ /* 0x000fc60000000000 */
[----:B------:R-:W-:Y:S02]  /*112a0*/  R2UR UR42, R6 ;  /* 0x00000000062a72ca */ /* 0x000fe400000e0000 */
[----:B------:R-:W-:Y:S02]  /*112b0*/  R2UR UR43, R7 ;  /* 0x00000000072b72ca */ /* 0x000fe400000e0000 */
[----:B------:R-:W-:Y:S01]  /*112c0*/  R2UR UR38, R4 ;  /* 0x00000000042672ca */ /* 0x000fe200000e0000 */
        /* <DEDUP_REMOVED lines=19> */
[----:B0-----:R-:W-:Y:S05]  /*11400*/  @!P0 BRA `(.L_x_622) ;  /* 0x0000000000048947 */ /* 0x001fea0003800000 */
[----:B------:R-:W-:Y:S01]  /*11410*/  BPT.TRAP 0x1 ;  /* 0x000000040000795c */ /* 0x000fe20000300000 */
.L_x_622:
[----:B------:R-:W2:Y:S01]  /*11420*/  LDL R12, [R1+0x78] ;  /* 0x00007800010c7983 */ /* 0x000ea20000100800 */
[----:B------:R-:W-:Y:S01]  /*11430*/  ULDC UR4, c[0x0][0x9d8] ;  /* 0x0002760000047ab9 */ /* 0x000fe20000000800 */
[----:B------:R-:W-:Y:S01]  /*11440*/  ULDC UR5, c[0x0][0x988] ;  /* 0x0002620000057ab9 */ /* 0x000fe20000000800 */
        /* <DEDUP_REMOVED lines=30> */
[----:B------:R-:W4:Y:S01]  /*11630*/  MUFU.TANH R29, R29 ;  /* 0x0000001d001d7308 */ /* 0x000f220000002400 */
        /* <DEDUP_REMOVED lines=17> */
[----:B------:R-:W-:Y:S01]  /*11750*/  P2R R8, PR, RZ, 0x1 ;  /* 0x00000001ff087803 */ /* 0x000fe20000000000 */
[----:B------:R-:W-:Y:S01]  /*11760*/  FMUL.FTZ R63, R63, UR4 ;  /* 0x000000043f3f7c20 */ /* 0x000fe20008410000 */
[----:B------:R-:W-:Y:S01]  /*11770*/  FMUL.FTZ R66, R66, UR4 ;  /* 0x0000000442427c20 */ /* 0x000fe20008410000 */
[----:B------:R-:W-:Y:S01]  /*11780*/  FMUL.FTZ R67, R67, UR4 ;  /* 0x0000000443437c20 */ /* 0x000fe20008410000 */
[----:B------:R-:W-:Y:S01]  /*11790*/  FMUL.FTZ R70, R70, UR4 ;  /* 0x0000000446467c20 */ /* 0x000fe20008410000 */
[----:B------:R-:W-:Y:S01]  /*117a0*/  FMUL.FTZ R71, R71, UR4 ;  /* 0x0000000447477c20 */ /* 0x000fe20008410000 */
[----:B------:R-:W4:Y:S01]  /*117b0*/  MUFU.TANH R33, R33 ;  /* 0x0000002100217308 */ /* 0x000f220000002400 */
[----:B------:R-:W-:Y:S01]  /*117c0*/  IADD3 R3, R3, 0x30840, RZ ;  /* 0x0003084003037810 */ /* 0x000fe20007ffe0ff */
[----:B------:R-:W-:Y:S01]  /*117d0*/  ULDC UR38, c[0x0][0x9d8] ;  /* 0x0002760000267ab9 */ /* 0x000fe20000000800 */
[----:B------:R-:W-:Y:S01]  /*117e0*/  ULDC UR39, c[0x0][0x988] ;  /* 0x0002620000277ab9 */ /* 0x000fe20000000800 */
[----:B------:R-:W-:Y:S01]  /*117f0*/  BSSY B0, `(.L_x_623) ;  /* 0x0000483000007945 */ /* 0x000fe20003800000 */
[----:B------:R-:W-:Y:S01]  /*11800*/  PRMT R3, R222, 0x654, R3 ;  /* 0x00000654de037816 */ /* 0x000fe20000000003 */
[--C-:B------:R-:W-:Y:S01]  /*11810*/  IMAD.MOV.U32 R117, RZ, RZ, R119.reuse ;  /* 0x000000ffff757224 */ /* 0x100fe200078e0077 */
[-C--:B------:R-:W-:Y:S01]  /*11820*/  MOV R118, R119.reuse ;  /* 0x0000007700767202 */ /* 0x080fe20000000f00 */
[----:B------:R-:W4:Y:S01]  /*11830*/  MUFU.TANH R6, R27 ;  /* 0x0000001b00067308 */ /* 0x000f220000002400 */
[----:B------:R4:W-:Y:S01]  /*11840*/  SYNCS.ARRIVE.TRANS64.RED.A1T0 RZ, [R3+URZ], RZ ;  /* 0x000000ff03ff79a7 */ /* 0x0009e2000810043f */
[--C-:B------:R-:W-:Y:S01]  /*11850*/  IMAD.MOV.U32 R116, RZ, RZ, R119.reuse ;  /* 0x000000ffff747224 */ /* 0x100fe200078e0077 */
[-C--:B------:R-:W-:Y:S01]  /*11860*/  MOV R115, R119.reuse ;  /* 0x0000007700737202 */ /* 0x080fe20000000f00 */
[--C-:B------:R-:W-:Y:S01]  /*11870*/  IMAD.MOV.U32 R114, RZ, RZ, R119.reuse ;  /* 0x000000ffff727224 */ /* 0x100fe200078e0077 */
[-C--:B------:R-:W-:Y:S01]  /*11880*/  MOV R112, R119.reuse ;  /* 0x0000007700707202 */ /* 0x080fe20000000f00 */
[--C-:B------:R-:W-:Y:S01]  /*11890*/  IMAD.MOV.U32 R113, RZ, RZ, R119.reuse ;  /* 0x000000ffff717224 */ /* 0x100fe200078e0077 */
[-C--:B------:R-:W-:Y:S01]  /*118a0*/  MOV R109, R119.reuse ;  /* 0x00000077006d7202 */ /* 0x080fe20000000f00 */
[----:B------:R-:W4:Y:S01]  /*118b0*/  MUFU.TANH R36, R36 ;  /* 0x0000002400247308 */ /* 0x000f220000002400 */
[--C-:B------:R-:W-:Y:S01]  /*118c0*/  IMAD.MOV.U32 R111, RZ, RZ, R119.reuse ;  /* 0x000000ffff6f7224 */ /* 0x100fe200078e0077 */
[-C--:B------:R-:W-:Y:S01]  /*118d0*/  MOV R106, R119.reuse ;  /* 0x00000077006a7202 */ /* 0x080fe20000000f00 */
[--C-:B------:R-:W-:Y:S01]  /*118e0*/  IMAD.MOV.U32 R110, RZ, RZ, R119.reuse ;  /* 0x000000ffff6e7224 */ /* 0x100fe200078e0077 */
[-C--:B------:R-:W-:Y:S01]  /*118f0*/  MOV R103, R119.reuse ;  /* 0x0000007700677202 */ /* 0x080fe20000000f00 */
[--C-:B------:R-:W-:Y:S01]  /*11900*/  IMAD.MOV.U32 R108, RZ, RZ, R119.reuse ;  /* 0x000000ffff6c7224 */ /* 0x100fe200078e0077 */
[-C--:B------:R-:W-:Y:S01]  /*11910*/  MOV R100, R119.reuse ;  /* 0x0000007700647202 */ /* 0x080fe20000000f00 */
[--C-:B------:R-:W-:Y:S01]  /*11920*/  IMAD.MOV.U32 R107, RZ, RZ, R119.reuse ;  /* 0x000000ffff6b7224 */ /* 0x100fe200078e0077 */
        /* <DEDUP_REMOVED lines=10> */
[----:B------:R-:W-:Y:S01]  /*119d0*/  MOV R76, R119 ;  /* 0x00000077004c7202 */ /* 0x000fe20000000f00 */
[----:B------:R-:W-:-:S02]  /*119e0*/  IMAD.MOV.U32 R96, RZ, RZ, R119 ;  /* 0x000000ffff607224 */ /* 0x000fc400078e0077 */
[--C-:B------:R-:W-:Y:S02]  /*119f0*/  IMAD.MOV.U32 R92, RZ, RZ, R119.reuse ;  /* 0x000000ffff5c7224 */ /* 0x100fe400078e0077 */
[--C-:B------:R-:W-:Y:S01]  /*11a00*/  IMAD.MOV.U32 R90, RZ, RZ, R119.reuse ;  /* 0x000000ffff5a7224 */ /* 0x100fe200078e0077 */
[----:B------:R-:W4:Y:S01]  /*11a10*/  MUFU.TANH R11, R31 ;  /* 0x0000001f000b7308 */ /* 0x000f220000002400 */
[--C-:B------:R-:W-:Y:S02]  /*11a20*/  IMAD.MOV.U32 R86, RZ, RZ, R119.reuse ;  /* 0x000000ffff567224 */ /* 0x100fe400078e0077 */
[--C-:B------:R-:W-:Y:S02]  /*11a30*/  IMAD.MOV.U32 R84, RZ, RZ, R119.reuse ;  /* 0x000000ffff547224 */ /* 0x100fe400078e0077 */
[--C-:B------:R-:W-:Y:S02]  /*11a40*/  IMAD.MOV.U32 R80, RZ, RZ, R119.reuse ;  /* 0x000000ffff507224 */ /* 0x100fe400078e0077 */
[--C-:B------:R-:W-:Y:S01]  /*11a50*/  IMAD.MOV.U32 R78, RZ, RZ, R119.reuse ;  /* 0x000000ffff4e7224 */ /* 0x100fe200078e0077 */
[----:B------:R-:W4:Y:S01]  /*11a60*/  MUFU.TANH R40, R40 ;  /* 0x0000002800287308 */ /* 0x000f220000002400 */
[----:B------:R-:W-:-:S02]  /*11a70*/  IMAD.MOV.U32 R74, RZ, RZ, R119 ;  /* 0x000000ffff4a7224 */ /* 0x000fc400078e0077 */
[----:B------:R-:W-:-:S05]  /*11a80*/  IMAD.MOV.U32 R72, RZ, RZ, R119 ;  /* 0x000000ffff487224 */ /* 0x000fca00078e0077 */
[----:B------:R-:W4:Y:S08]  /*11a90*/  MUFU.TANH R13, R34 ;  /* 0x00000022000d7308 */ /* 0x000f300000002400 */
[----:B------:R-:W4:Y:S08]  /*11aa0*/  MUFU.TANH R41, R41 ;  /* 0x0000002900297308 */ /* 0x000f300000002400 */
[----:B------:R-:W-:Y:S08]  /*11ab0*/  MUFU.TANH R73, R59 ;  /* 0x0000003b00497308 */ /* 0x000ff00000002400 */
        /* <DEDUP_REMOVED lines=9> */
[----:B------:R0:W4:Y:S08]  /*11b50*/  MUFU.TANH R27, R42 ;  /* 0x0000002a001b7308 */ /* 0x0001300000002400 */
[----:B------:R-:W-:Y:S01]  /*11b60*/  MUFU.TANH R0, R43 ;  /* 0x0000002b00007308 */ /* 0x000fe20000002400 */
[----:B0-----:R-:W-:-:S07]  /*11b70*/  IMAD.MOV.U32 R42, RZ, RZ, R119 ;  /* 0x000000ffff2a7224 */ /* 0x001fce00078e0077 */
[----:B------:R-:W0:Y:S08]  /*11b80*/  MUFU.TANH R49, R49 ;  /* 0x0000003100317308 */ /* 0x000e300000002400 */
[----:B------:R-:W0:Y:S08]  /*11b90*/  MUFU.TANH R52, R52 ;  /* 0x0000003400347308 */ /* 0x000e300000002400 */
[----:B------:R1:W0:Y:S08]  /*11ba0*/  MUFU.TANH R31, R46 ;  /* 0x0000002e001f7308 */ /* 0x0002300000002400 */
[----:B------:R-:W0:Y:S01]  /*11bb0*/  MUFU.TANH R75, R53 ;  /* 0x00000035004b7308 */ /* 0x000e220000002400 */
[----:B-1----:R-:W-:-:S07]  /*11bc0*/  MOV R46, R119 ;  /* 0x00000077002e7202 */ /* 0x002fce0000000f00 */
[----:B------:R-:W1:Y:S08]  /*11bd0*/  MUFU.TANH R4, R47 ;  /* 0x0000002f00047308 */ /* 0x000e700000002400 */
[----:B------:R-:W1:Y:S08]  /*11be0*/  MUFU.TANH R56, R56 ;  /* 0x0000003800387308 */ /* 0x000e700000002400 */
[----:B------:R3:W1:Y:S08]  /*11bf0*/  MUFU.TANH R35, R50 ;  /* 0x0000003200237308 */ /* 0x0006700000002400 */
[----:B------:R1:W1:Y:S01]  /*11c00*/  MUFU.TANH R79, R57 ;  /* 0x00000039004f7308 */ /* 0x0002620000002400 */
[----:B---3--:R-:W-:-:S07]  /*11c10*/  IMAD.MOV.U32 R50, RZ, RZ, R119 ;  /* 0x000000ffff327224 */ /* 0x008fce00078e0077 */
[----:B------:R-:W3:Y:S08]  /*11c20*/  MUFU.TANH R60, R60 ;  /* 0x0000003c003c7308 */ /* 0x000ef00000002400 */
[----:B------:R-:W3:Y:S01]  /*11c30*/  MUFU.TANH R54, R54 ;  /* 0x0000003600367308 */ /* 0x000ee20000002400 */
[----:B--2---:R-:W-:-:S04]  /*11c40*/  IMAD.IADD R12, R12, 0x1, R142 ;  /* 0x000000010c0c7824 */ /* 0x004fc800078e028e */
[----:B------:R-:W-:Y:S02]  /*11c50*/  IMAD R14, R143, -0x60, R12 ;  /* 0xffffffa08f0e7824 */ /* 0x000fe400078e020c */
[----:B------:R-:W-:Y:S01]  /*11c60*/  FMUL.FTZ R12, R69, UR4 ;  /* 0x00000004450c7c20 */ /* 0x000fe20008410000 */
[----:B------:R-:W2:Y:S02]  /*11c70*/  MUFU.TANH R61, R61 ;  /* 0x0000003d003d7308 */ /* 0x000ea40000002400 */
[C---:B------:R-:W-:Y:S02]  /*11c80*/  ISETP.GT.AND P6, PT, R14.reuse, RZ, PT ;  /* 0x000000ff0e00720c */ /* 0x040fe40003fc4270 */
[C---:B------:R-:W-:Y:S02]  /*11c90*/  ISETP.GT.AND P5, PT, R14.reuse, 0x1, PT ;  /* 0x000000010e00780c */ /* 0x040fe40003fa4270 */
[----:B------:R-:W-:Y:S02]  /*11ca0*/  ISETP.GT.AND P4, PT, R14, 0x8, PT ;  /* 0x000000080e00780c */ /* 0x000fe40003f84270 */
[----:B------:R-:W2:Y:S01]  /*11cb0*/  MUFU.TANH R64, R64 ;  /* 0x0000004000407308 */ /* 0x000ea20000002400 */
[----:B------:R-:W-:-:S02]  /*11cc0*/  FSEL R93, R24, -INF , P6 ;  /* 0xff800000185d7808 */ /* 0x000fc40003000000 */
[----:B------:R-:W-:Y:S02]  /*11cd0*/  FSEL R20, R25, -INF , P5 ;  /* 0xff80000019147808 */ /* 0x000fe40002800000 */
[----:B------:R-:W-:Y:S02]  /*11ce0*/  ISETP.GT.AND P3, PT, R14, 0x9, PT ;  /* 0x000000090e00780c */ /* 0x000fe40003f64270 */
[----:B------:R-:W-:Y:S01]  /*11cf0*/  FSEL R97, R28, -INF , P4 ;  /* 0xff8000001c617808 */ /* 0x000fe20002000000 */
[----:B------:R-:W2:Y:S01]  /*11d00*/  MUFU.TANH R58, R58 ;  /* 0x0000003a003a7308 */ /* 0x000ea20000002400 */
[----:B------:R-:W-:Y:S02]  /*11d10*/  FMNMX.FTZ R24, R93, R20, !PT ;  /* 0x000000145d187209 */ /* 0x000fe40007810000 */
[----:B------:R-:W-:Y:S02]  /*11d20*/  ISETP.GT.AND P2, PT, R14, 0x10, PT ;  /* 0x000000100e00780c */ /* 0x000fe40003f44270 */
[----:B----4-:R-:W-:-:S02]  /*11d30*/  FSEL R99, R29, -INF , P3 ;  /* 0xff8000001d637808 */ /* 0x010fc40001800000 */
[----:B------:R-:W-:Y:S01]  /*11d40*/  FMNMX.FTZ R24, R97, R24, !PT ;  /* 0x0000001861187209 */ /* 0x000fe20007810000 */
[----:B------:R-:W4:Y:S01]  /*11d50*/  MUFU.TANH R68, R68 ;  /* 0x0000004400447308 */ /* 0x000f220000002400 */
[----:B------:R-:W-:Y:S02]  /*11d60*/  ISETP.GT.AND P1, PT, R14, 0x11, PT ;  /* 0x000000110e00780c */ /* 0x000fe40003f24270 */
[----:B------:R-:W-:Y:S02]  /*11d70*/  FSEL R69, R32, -INF , P2 ;  /* 0xff80000020457808 */ /* 0x000fe40001000000 */
[----:B------:R-:W-:Y:S02]  /*11d80*/  FMNMX.FTZ R24, R99, R24, !PT ;  /* 0x0000001863187209 */ /* 0x000fe40007810000 */
[----:B------:R-:W-:Y:S01]  /*11d90*/  FSEL R7, R7, -INF , P6 ;  /* 0xff80000007077808 */ /* 0x000fe20003000000 */
[----:B------:R-:W4:Y:S01]  /*11da0*/  MUFU.TANH R12, R12 ;  /* 0x0000000c000c7308 */ /* 0x000f220000002400 */
[----:B------:R-:W-:-:S02]  /*11db0*/  ISETP.GT.AND P6, PT, R14, 0x18, PT ;  /* 0x000000180e00780c */ /* 0x000fc40003fc4270 */
[----:B------:R-:W-:Y:S02]  /*11dc0*/  FSEL R59, R33, -INF , P1 ;  /* 0xff800000213b7808 */ /* 0x000fe40000800000 */
[----:B------:R-:W-:Y:S02]  /*11dd0*/  FMNMX.FTZ R24, R69, R24, !PT ;  /* 0x0000001845187209 */ /* 0x000fe40007810000 */
[----:B------:R-:W-:Y:S01]  /*11de0*/  FSEL R6, R6, -INF , P5 ;  /* 0xff80000006067808 */ /* 0x000fe20002800000 */
[----:B------:R-:W-:Y:S01]  /*11df0*/  MUFU.TANH R62, R62 ;  /* 0x0000003e003e7308 */ /* 0x000fe20000002400 */
[----:B------:R-:W-:Y:S02]  /*11e00*/  ISETP.GT.AND P5, PT, R14, 0x19, PT ;  /* 0x000000190e00780c */ /* 0x000fe40003fa4270 */
[----:B------:R-:W-:Y:S02]  /*11e10*/  FSEL R65, R36, -INF , P6 ;  /* 0xff80000024417808 */ /* 0x000fe40003000000 */
[----:B------:R-:W-:-:S02]  /*11e20*/  FMNMX.FTZ R24, R59, R24, !PT ;  /* 0x000000183b187209 */ /* 0x000fc40007810000 */
[----:B------:R-:W-:Y:S01]  /*11e30*/  FSEL R9, R9, -INF , P4 ;  /* 0xff80000009097808 */ /* 0x000fe20002000000 */
[----:B------:R-:W4:Y:S01]  /*11e40*/  MUFU.TANH R66, R66 ;  /* 0x0000004200427308 */ /* 0x000f220000002400 */
[C---:B------:R-:W-:Y:S02]  /*11e50*/  ISETP.GT.AND P4, PT, R14.reuse, 0x20, PT ;  /* 0x000000200e00780c */ /* 0x040fe40003f84270 */
[----:B------:R-:W-:Y:S02]  /*11e60*/  FSEL R55, R37, -INF , P5 ;  /* 0xff80000025377808 */ /* 0x000fe40002800000 */
[----:B------:R-:W-:Y:S02]  /*11e70*/  FMNMX.FTZ R24, R65, R24, !PT ;  /* 0x0000001841187209 */ /* 0x000fe40007810000 */
[----:B------:R-:W-:Y:S01]  /*11e80*/  FSEL R11, R11, -INF , P3 ;  /* 0xff8000000b0b7808 */ /* 0x000fe20001800000 */
[----:B------:R-:W-:Y:S01]  /*11e90*/  MUFU.TANH R70, R70 ;  /* 0x0000004600467308 */ /* 0x000fe20000002400 */
[----:B------:R-:W-:-:S02]  /*11ea0*/  ISETP.GT.AND P3, PT, R14, 0x21, PT ;  /* 0x000000210e00780c */ /* 0x000fc40003f64270 */
[----:B------:R-:W-:Y:S02]  /*11eb0*/  FSEL R51, R40, -INF , P4 ;  /* 0xff80000028337808 */ /* 0x000fe40002000000 */
[----:B------:R-:W-:Y:S02]  /*11ec0*/  FMNMX.FTZ R24, R55, R24, !PT ;  /* 0x0000001837187209 */ /* 0x000fe40007810000 */
[----:B------:R-:W-:Y:S01]  /*11ed0*/  FSEL R13, R13, -INF , P2 ;  /* 0xff8000000d0d7808 */ /* 0x000fe20001000000 */
[----:B------:R4:W4:Y:S01]  /*11ee0*/  MUFU.TANH R95, R71 ;  /* 0x00000047005f7308 */ /* 0x0009220000002400 */
[----:B------:R-:W-:Y:S02]  /*11ef0*/  ISETP.GT.AND P2, PT, R14, 0x28, PT ;  /* 0x000000280e00780c */ /* 0x000fe40003f44270 */
[----:B------:R-:W-:Y:S02]  /*11f00*/  FSEL R43, R41, -INF , P3 ;  /* 0xff800000292b7808 */ /* 0x000fe40001800000 */
[----:B------:R-:W-:-:S02]  /*11f10*/  FMNMX.FTZ R24, R51, R24, !PT ;  /* 0x0000001833187209 */ /* 0x000fc40007810000 */
[----:B------:R-:W-:Y:S02]  /*11f20*/  FSEL R15, R15, -INF , P1 ;  /* 0xff8000000f0f7808 */ /* 0x000fe40000800000 */
[----:B------:R-:W-:Y:S02]  /*11f30*/  ISETP.GT.AND P1, PT, R14, 0x29, PT ;  /* 0x000000290e00780c */ /* 0x000fe40003f24270 */
[----:B------:R-:W-:Y:S01]  /*11f40*/  FSEL R37, R44, -INF , P2 ;  /* 0xff8000002c257808 */ /* 0x000fe20001000000 */
[----:B------:R-:W-:Y:S01]  /*11f50*/  IMAD.MOV.U32 R44, RZ, RZ, R119 ;  /* 0x000000ffff2c7224 */ /* 0x000fe200078e0077 */
[----:B------:R-:W-:Y:S02]  /*11f60*/  FMNMX.FTZ R24, R43, R24, !PT ;  /* 0x000000182b187209 */ /* 0x000fe40007810000 */
[----:B------:R-:W-:Y:S02]  /*11f70*/  FSEL R21, R21, -INF , P6 ;  /* 0xff80000015157808 */ /* 0x000fe40003000000 */
[----:B------:R-:W-:-:S02]  /*11f80*/  ISETP.GT.AND P6, PT, R14, 0x30, PT ;  /* 0x000000300e00780c */ /* 0x000fc40003fc4270 */
[----:B------:R-:W-:Y:S02]  /*11f90*/  FSEL R45, R45, -INF , P1 ;  /* 0xff8000002d2d7808 */ /* 0x000fe40000800000 */
[----:B------:R-:W-:Y:S02]  /*11fa0*/  FMNMX.FTZ R24, R37, R24, !PT ;  /* 0x0000001825187209 */ /* 0x000fe40007810000 */
[----:B------:R-:W-:Y:S02]  /*11fb0*/  FSEL R25, R39, -INF , P5 ;  /* 0xff80000027197808 */ /* 0x000fe40002800000 */
[----:B------:R-:W-:Y:S02]  /*11fc0*/  ISETP.GT.AND P5, PT, R14, 0x31, PT ;  /* 0x000000310e00780c */ /* 0x000fe40003fa4270 */
[----:B------:R-:W-:Y:S01]  /*11fd0*/  FSEL R47, R48, -INF , P6 ;  /* 0xff800000302f7808 */ /* 0x000fe20003000000 */
[----:B------:R-:W-:Y:S01]  /*11fe0*/  IMAD.MOV.U32 R48, RZ, RZ, R119 ;  /* 0x000000ffff307224 */ /* 0x000fe200078e0077 */
[----:B------:R-:W-:-:S02]  /*11ff0*/  FMNMX.FTZ R24, R45, R24, !PT ;  /* 0x000000182d187209 */ /* 0x000fc40007810000 */
[----:B------:R-:W-:Y:S02]  /*12000*/  FSEL R27, R27, -INF , P4 ;  /* 0xff8000001b1b7808 */ /* 0x000fe40002000000 */
[----:B------:R-:W-:Y:S02]  /*12010*/  ISETP.GT.AND P4, PT, R14, 0x38, PT ;  /* 0x000000380e00780c */ /* 0x000fe40003f84270 */
[----:B0-----:R-:W-:Y:S02]  /*12020*/  FSEL R53, R49, -INF , P5 ;  /* 0xff80000031357808 */ /* 0x001fe40002800000 */
[----:B------:R-:W-:Y:S02]  /*12030*/  FMNMX.FTZ R24, R47, R24, !PT ;  /* 0x000000182f187209 */ /* 0x000fe40007810000 */
[----:B------:R-:W-:Y:S01]  /*12040*/  FSEL R29, R0, -INF , P3 ;  /* 0xff800000001d7808 */ /* 0x000fe20001800000 */
[----:B------:R-:W-:Y:S01]  /*12050*/  IMAD.U32 R0, RZ, RZ, UR5 ;  /* 0x00000005ff007e24 */ /* 0x000fe2000f8e00ff */
[----:B------:R-:W-:-:S02]  /*12060*/  ISETP.GT.AND P3, PT, R14, 0x39, PT ;  /* 0x000000390e00780c */ /* 0x000fc40003f64270 */
[----:B-1----:R-:W-:Y:S02]  /*12070*/  FSEL R57, R52, -INF , P4 ;  /* 0xff80000034397808 */ /* 0x002fe40002000000 */
[----:B------:R-:W-:Y:S02]  /*12080*/  FMNMX.FTZ R24, R53, R24, !PT ;  /* 0x0000001835187209 */ /* 0x000fe40007810000 */
[----:B------:R-:W-:Y:S02]  /*12090*/  FSEL R31, R31, -INF , P2 ;  /* 0xff8000001f1f7808 */ /* 0x000fe40001000000 */
        /* <DEDUP_REMOVED lines=14> */
[----:B---3--:R-:W-:Y:S01]  /*12180*/  FSEL R81, R60, -INF , P6 ;  /* 0xff8000003c517808 */ /* 0x008fe20003000000 */
[----:B------:R-:W-:Y:S01]  /*12190*/  IMAD.MOV.U32 R60, RZ, RZ, R119 ;  /* 0x000000ffff3c7224 */ /* 0x000fe200078e0077 */
[----:B------:R-:W-:-:S02]  /*121a0*/  FMNMX.FTZ R24, R79, R24, !PT ;  /* 0x000000184f187209 */ /* 0x000fc40007810000 */
[----:B------:R-:W-:Y:S01]  /*121b0*/  FSEL R41, R54, -INF , P4 ;  /* 0xff80000036297808 */ /* 0x000fe20002000000 */
[----:B------:R-:W-:Y:S01]  /*121c0*/  IMAD.MOV.U32 R54, RZ, RZ, R119 ;  /* 0x000000ffff367224 */ /* 0x000fe200078e0077 */
[----:B------:R-:W-:Y:S02]  /*121d0*/  ISETP.GT.AND P4, PT, R14, 0x50, PT ;  /* 0x000000500e00780c */ /* 0x000fe40003f84270 */
[----:B--2---:R-:W-:Y:S02]  /*121e0*/  FSEL R83, R61, -INF , P5 ;  /* 0xff8000003d537808 */ /* 0x004fe40002800000 */
[----:B------:R-:W-:Y:S02]  /*121f0*/  FMNMX.FTZ R24, R81, R24, !PT ;  /* 0x0000001851187209 */ /* 0x000fe40007810000 */
[----:B------:R-:W-:Y:S02]  /*12200*/  FSEL R49, R10, -INF , P3 ;  /* 0xff8000000a317808 */ /* 0x000fe40001800000 */
[----:B------:R-:W-:-:S02]  /*12210*/  ISETP.GT.AND P3, PT, R14, 0x51, PT ;  /* 0x000000510e00780c */ /* 0x000fc40003f64270 */
[----:B------:R-:W-:Y:S02]  /*12220*/  FSEL R85, R64, -INF , P4 ;  /* 0xff80000040557808 */ /* 0x000fe40002000000 */
[----:B------:R-:W-:Y:S02]  /*12230*/  FMNMX.FTZ R24, R83, R24, !PT ;  /* 0x0000001853187209 */ /* 0x000fe40007810000 */
[----:B------:R-:W-:Y:S02]  /*12240*/  FSEL R61, R58, -INF , P2 ;  /* 0xff8000003a3d7808 */ /* 0x000fe40001000000 */
[----:B------:R-:W-:Y:S02]  /*12250*/  ISETP.GT.AND P2, PT, R14, 0x58, PT ;  /* 0x000000580e00780c */ /* 0x000fe40003f44270 */
[----:B------:R-:W-:Y:S02]  /*12260*/  FSEL R87, R87, -INF , P3 ;  /* 0xff80000057577808 */ /* 0x000fe40001800000 */
[----:B------:R-:W-:-:S02]  /*12270*/  FMNMX.FTZ R24, R85, R24, !PT ;  /* 0x0000001855187209 */ /* 0x000fc40007810000 */
[----:B------:R-:W-:Y:S02]  /*12280*/  FSEL R73, R73, -INF , P1 ;  /* 0xff80000049497808 */ /* 0x000fe40000800000 */
[----:B------:R-:W-:Y:S02]  /*12290*/  ISETP.GT.AND P1, PT, R14, 0x59, PT ;  /* 0x000000590e00780c */ /* 0x000fe40003f24270 */
[----:B----4-:R-:W-:Y:S01]  /*122a0*/  FSEL R89, R68, -INF , P2 ;  /* 0xff80000044597808 */ /* 0x010fe20001000000 */
[----:B------:R-:W-:Y:S01]  /*122b0*/  IMAD.MOV.U32 R68, RZ, RZ, R119 ;  /* 0x000000ffff447224 */ /* 0x000fe200078e0077 */
[----:B------:R-:W-:Y:S02]  /*122c0*/  FMNMX.FTZ R24, R87, R24, !PT ;  /* 0x0000001857187209 */ /* 0x000fe40007810000 */
[----:B------:R-:W-:Y:S02]  /*122d0*/  FSEL R91, R12, -INF , P1 ;  /* 0xff8000000c5b7808 */ /* 0x000fe40000800000 */
[----:B------:R-:W-:-:S02]  /*122e0*/  FMNMX.FTZ R24, R89, R24, !PT ;  /* 0x0000001859187209 */ /* 0x000fc40007810000 */
[----:B------:R-:W-:Y:S01]  /*122f0*/  FSEL R71, R66, -INF , P4 ;  /* 0xff80000042477808 */ /* 0x000fe20002000000 */
[----:B------:R-:W-:Y:S01]  /*12300*/  IMAD.MOV.U32 R66, RZ, RZ, R119 ;  /* 0x000000ffff427224 */ /* 0x000fe200078e0077 */
[----:B------:R-:W-:Y:S02]  /*12310*/  FMNMX.FTZ R24, R91, R24, !PT ;  /* 0x000000185b187209 */ /* 0x000fe40007810000 */
[----:B------:R-:W-:Y:S02]  /*12320*/  FSEL R95, R95, -INF , P1 ;  /* 0xff8000005f5f7808 */ /* 0x000fe40000800000 */
[-C--:B------:R-:W-:Y:S01]  /*12330*/  MOV R64, R119.reuse ;  /* 0x0000007700407202 */ /* 0x080fe20000000f00 */
[----:B------:R-:W0:Y:S01]  /*12340*/  SHFL.BFLY PT, R5, R24, 0x2, 0x1f ;  /* 0x0c401f0018057f89 */ /* 0x000e2200000e0000 */
[-C--:B------:R-:W-:Y:S02]  /*12350*/  MOV R58, R119.reuse ;  /* 0x00000077003a7202 */ /* 0x080fe40000000f00 */
[----:B------:R-:W-:-:S02]  /*12360*/  MOV R52, R119 ;  /* 0x0000007700347202 */ /* 0x000fc40000000f00 */
[----:B------:R-:W-:Y:S02]  /*12370*/  MOV R40, R119 ;  /* 0x0000007700287202 */ /* 0x000fe40000000f00 */
[----:B0-----:R-:W-:-:S05]  /*12380*/  FMNMX.FTZ R10, R24, R5, !PT ;  /* 0x00000005180a7209 */ /* 0x001fca0007810000 */
[----:B------:R-:W0:Y:S02]  /*12390*/  SHFL.BFLY PT, R5, R10, 0x1, 0x1f ;  /* 0x0c201f000a057f89 */ /* 0x000e2400000e0000 */
[----:B0-----:R-:W-:Y:S02]  /*123a0*/  FMNMX.FTZ R5, R10, R5, !PT ;  /* 0x000000050a057209 */ /* 0x001fe40007810000 */
[----:B------:R-:W-:Y:S02]  /*123b0*/  FMNMX.FTZ R10, R7, R6, !PT ;  /* 0x00000006070a7209 */ /* 0x000fe40007810000 */
[C---:B------:R-:W-:Y:S01]  /*123c0*/  FSETP.NEU.FTZ.AND P0, PT, R5.reuse, -INF , PT ;  /* 0xff8000000500780b */ /* 0x040fe20003f1d000 */
[----:B------:R-:W-:Y:S01]  /*123d0*/  FMUL.FTZ R4, R5, R0 ;  /* 0x0000000005047220 */ /* 0x000fe20000410000 */
[----:B------:R-:W-:-:S04]  /*123e0*/  FMNMX.FTZ R10, R9, R10, !PT ;  /* 0x0000000a090a7209 */ /* 0x000fc80007810000 */
[----:B------:R-:W-:Y:S02]  /*123f0*/  FMNMX.FTZ R10, R11, R10, !PT ;  /* 0x0000000a0b0a7209 */ /* 0x000fe40007810000 */
[----:B------:R-:W-:Y:S02]  /*12400*/  FSEL R12, R4, RZ, P0 ;  /* 0x000000ff040c7208 */ /* 0x000fe40000000000 */
[----:B------:R-:W-:Y:S01]  /*12410*/  FMNMX.FTZ R10, R13, R10, !PT ;  /* 0x0000000a0d0a7209 */ /* 0x000fe20007810000 */
[----:B------:R0:W1:Y:S01]  /*12420*/  MUFU.TANH R4, R63 ;  /* 0x0000003f00047308 */ /* 0x0000620000002400 */
[----:B------:R-:W-:Y:S01]  /*12430*/  ISETP.NE.AND P0, PT, R8, RZ, PT ;  /* 0x000000ff0800720c */ /* 0x000fe20003f05270 */
[--C-:B------:R-:W-:Y:S01]  /*12440*/  FFMA.FTZ R186, R65, R0, -R12.reuse ;  /* 0x0000000041ba7223 */ /* 0x100fe2000001080c */
[----:B------:R-:W-:Y:S01]  /*12450*/  FMNMX.FTZ R10, R15, R10, !PT ;  /* 0x0000000a0f0a7209 */ /* 0x000fe20007810000 */
[-CC-:B------:R-:W-:Y:S01]  /*12460*/  FFMA.FTZ R184, R69, R0.reuse, -R12.reuse ;  /* 0x0000000045b87223 */ /* 0x180fe2000001080c */
[----:B------:R-:W-:Y:S01]  /*12470*/  FSEL R65, R62, -INF , P6 ;  /* 0xff8000003e417808 */ /* 0x000fe20003000000 */
[--C-:B------:R-:W-:Y:S01]  /*12480*/  FFMA.FTZ R180, R51, R0, -R12.reuse ;  /* 0x0000000033b47223 */ /* 0x100fe2000001080c */
[----:B------:R-:W-:Y:S01]  /*12490*/  FMNMX.FTZ R10, R21, R10, !PT ;  /* 0x0000000a150a7209 */ /* 0x000fe20007810000 */
[----:B------:R2:W3:Y:S01]  /*124a0*/  MUFU.TANH R8, R67 ;  /* 0x0000004300087308 */ /* 0x0004e20000002400 */
[-CC-:B------:R-:W-:Y:S01]  /*124b0*/  FFMA.FTZ R188, R93, R0.reuse, -R12.reuse ;  /* 0x000000005dbc7223 */ /* 0x180fe2000001080c */
[----:B------:R-:W-:Y:S01]  /*124c0*/  FSEL R93, R70, -INF , P2 ;  /* 0xff800000465d7808 */ /* 0x000fe20001000000 */
[--C-:B------:R-:W-:Y:S01]  /*124d0*/  FFMA.FTZ R190, R97, R0, -R12.reuse ;  /* 0x0000000061be7223 */ /* 0x100fe2000001080c */
[----:B------:R-:W-:Y:S01]  /*124e0*/  FMNMX.FTZ R10, R25, R10, !PT ;  /* 0x0000000a190a7209 */ /* 0x000fe20007810000 */
[-CC-:B0-----:R-:W-:Y:S01]  /*124f0*/  FFMA.FTZ R63, R20, R0.reuse, -R12.reuse ;  /* 0x00000000143f7223 */ /* 0x181fe2000001080c */
[-CC-:B------:R-:W-:Y:S01]  /*12500*/  FFMA.FTZ R182, R37, R0.reuse, -R12.reuse ;  /* 0x0000000025b67223 */ /* 0x180fe2000001080c */
[--C-:B------:R-:W-:Y:S01]  /*12510*/  FFMA.FTZ R37, R45, R0, -R12.reuse ;  /* 0x000000002d257223 */ /* 0x100fe2000001080c */
[----:B------:R-:W-:Y:S01]  /*12520*/  FMNMX.FTZ R10, R27, R10, !PT ;  /* 0x0000000a1b0a7209 */ /* 0x000fe20007810000 */
[-CC-:B------:R-:W-:Y:S01]  /*12530*/  FFMA.FTZ R176, R47, R0.reuse, -R12.reuse ;  /* 0x000000002fb07223 */ /* 0x180fe2000001080c */
[----:B-1----:R-:W-:Y:S01]  /*12540*/  FSEL R69, R4, -INF , P5 ;  /* 0xff80000004457808 */ /* 0x002fe20002800000 */
[--C-:B------:R-:W-:Y:S01]  /*12550*/  FFMA.FTZ R45, R53, R0, -R12.reuse ;  /* 0x00000000352d7223 */ /* 0x100fe2000001080c */
[----:B------:R-:W-:Y:S01]  /*12560*/  FMNMX.FTZ R10, R29, R10, !PT ;  /* 0x0000000a1d0a7209 */ /* 0x000fe20007810000 */
[-CC-:B------:R-:W-:Y:S01]  /*12570*/  FFMA.FTZ R178, R57, R0.reuse, -R12.reuse ;  /* 0x0000000039b27223 */ /* 0x180fe2000001080c */
[-CC-:B------:R-:W-:Y:S01]  /*12580*/  FFMA.FTZ R47, R75, R0.reuse, -R12.reuse ;  /* 0x000000004b2f7223 */ /* 0x180fe2000001080c */
[--C-:B------:R-:W-:Y:S01]  /*12590*/  FFMA.FTZ R172, R77, R0, -R12.reuse ;  /* 0x000000004dac7223 */ /* 0x100fe2000001080c */
[----:B------:R-:W-:Y:S01]  /*125a0*/  FMNMX.FTZ R10, R31, R10, !PT ;  /* 0x0000000a1f0a7209 */ /* 0x000fe20007810000 */
[-CC-:B--2---:R-:W-:Y:S01]  /*125b0*/  FFMA.FTZ R67, R99, R0.reuse, -R12.reuse ;  /* 0x0000000063437223 */ /* 0x184fe2000001080c */
[----:B---3--:R-:W-:Y:S01]  /*125c0*/  FSEL R51, R8, -INF , P3 ;  /* 0xff80000008337808 */ /* 0x008fe20001800000 */
[--C-:B------:R-:W-:Y:S01]  /*125d0*/  FFMA.FTZ R59, R59, R0, -R12.reuse ;  /* 0x000000003b3b7223 */ /* 0x100fe2000001080c */
[----:B------:R-:W-:Y:S01]  /*125e0*/  FMNMX.FTZ R10, R33, R10, !PT ;  /* 0x0000000a210a7209 */ /* 0x000fe20007810000 */
[-CC-:B------:R-:W-:Y:S01]  /*125f0*/  FFMA.FTZ R55, R55, R0.reuse, -R12.reuse ;  /* 0x0000000037377223 */ /* 0x180fe2000001080c */
[-CC-:B------:R-:W-:Y:S01]  /*12600*/  FFMA.FTZ R43, R43, R0.reuse, -R12.reuse ;  /* 0x000000002b2b7223 */ /* 0x180fe2000001080c */
        /* <DEDUP_REMOVED lines=8> */
[----:B------:R-:W-:Y:S01]  /*12690*/  FFMA.FTZ R77, R91, R0, -R12 ;  /* 0x000000005b4d7223 */ /* 0x000fe2000001080c */
[----:B------:R-:W-:Y:S01]  /*126a0*/  FMNMX.FTZ R10, R41, R10, !PT ;  /* 0x0000000a290a7209 */ /* 0x000fe20007810000 */
[----:B------:R-:W-:Y:S01]  /*126b0*/  MUFU.EX2 R188, R188 ;  /* 0x000000bc00bc7308 */ /* 0x000fe20000000800 */
[--C-:B------:R-:W-:Y:S01]  /*126c0*/  IMAD.MOV.U32 R99, RZ, RZ, R119.reuse ;  /* 0x000000ffff637224 */ /* 0x100fe200078e0077 */
[-C--:B------:R-:W-:Y:S01]  /*126d0*/  MOV R91, R119.reuse ;  /* 0x00000077005b7202 */ /* 0x080fe20000000f00 */
[--C-:B------:R-:W-:Y:S01]  /*126e0*/  IMAD.MOV.U32 R89, RZ, RZ, R119.reuse ;  /* 0x000000ffff597224 */ /* 0x100fe200078e0077 */
[----:B------:R-:W-:Y:S01]  /*126f0*/  FMNMX.FTZ R10, R49, R10, !PT ;  /* 0x0000000a310a7209 */ /* 0x000fe20007810000 */
[--C-:B------:R-:W-:Y:S01]  /*12700*/  IMAD.MOV.U32 R87, RZ, RZ, R119.reuse ;  /* 0x000000ffff577224 */ /* 0x100fe200078e0077 */
[-C--:B------:R-:W-:Y:S01]  /*12710*/  MOV R85, R119.reuse ;  /* 0x0000007700557202 */ /* 0x080fe20000000f00 */
[--C-:B------:R-:W-:Y:S01]  /*12720*/  IMAD.MOV.U32 R83, RZ, RZ, R119.reuse ;  /* 0x000000ffff537224 */ /* 0x100fe200078e0077 */
[----:B------:R-:W-:Y:S01]  /*12730*/  FMNMX.FTZ R10, R61, R10, !PT ;  /* 0x0000000a3d0a7209 */ /* 0x000fe20007810000 */
[----:B------:R-:W0:Y:S01]  /*12740*/  MUFU.EX2 R63, R63 ;  /* 0x0000003f003f7308 */ /* 0x000e220000000800 */
[--C-:B------:R-:W-:Y:S01]  /*12750*/  IMAD.MOV.U32 R81, RZ, RZ, R119.reuse ;  /* 0x000000ffff517224 */ /* 0x100fe200078e0077 */
[----:B------:R-:W-:Y:S01]  /*12760*/  MOV R79, R119 ;  /* 0x00000077004f7202 */ /* 0x000fe20000000f00 */
[----:B------:R-:W-:Y:S01]  /*12770*/  IMAD.MOV.U32 R62, RZ, RZ, R119 ;  /* 0x000000ffff3e7224 */ /* 0x000fe200078e0077 */
[----:B------:R-:W-:-:S02]  /*12780*/  FMNMX.FTZ R10, R73, R10, !PT ;  /* 0x0000000a490a7209 */ /* 0x000fc40007810000 */
[----:B------:R-:W-:Y:S02]  /*12790*/  MOV R70, R119 ;  /* 0x0000007700467202 */ /* 0x000fe40000000f00 */
[----:B------:R-:W-:Y:S01]  /*127a0*/  FMNMX.FTZ R10, R65, R10, !PT ;  /* 0x0000000a410a7209 */ /* 0x000fe20007810000 */
[----:B------:R-:W1:Y:S03]  /*127b0*/  MUFU.EX2 R190, R190 ;  /* 0x000000be00be7308 */ /* 0x000e660000000800 */
[----:B------:R-:W-:-:S04]  /*127c0*/  FMNMX.FTZ R10, R69, R10, !PT ;  /* 0x0000000a450a7209 */ /* 0x000fc80007810000 */
[----:B------:R-:W-:Y:S01]  /*127d0*/  FMNMX.FTZ R10, R71, R10, !PT ;  /* 0x0000000a470a7209 */ /* 0x000fe20007810000 */
[----:B------:R-:W2:Y:S03]  /*127e0*/  MUFU.EX2 R67, R67 ;  /* 0x0000004300437308 */ /* 0x000ea60000000800 */
[----:B------:R-:W-:-:S04]  /*127f0*/  FMNMX.FTZ R10, R51, R10, !PT ;  /* 0x0000000a330a7209 */ /* 0x000fc80007810000 */
[----:B------:R-:W-:Y:S01]  /*12800*/  FMNMX.FTZ R10, R93, R10, !PT ;  /* 0x0000000a5d0a7209 */ /* 0x000fe20007810000 */
[----:B------:R-:W3:Y:S03]  /*12810*/  MUFU.EX2 R184, R184 ;  /* 0x000000b800b87308 */ /* 0x000ee60000000800 */
[----:B------:R-:W-:-:S05]  /*12820*/  FMNMX.FTZ R10, R95, R10, !PT ;  /* 0x0000000a5f0a7209 */ /* 0x000fca0007810000 */
[----:B------:R-:W4:Y:S01]  /*12830*/  SHFL.BFLY PT, R97, R10, 0x2, 0x1f ;  /* 0x0c401f000a617f89 */ /* 0x000f2200000e0000 */
[----:B------:R-:W3:Y:S08]  /*12840*/  MUFU.EX2 R59, R59 ;  /* 0x0000003b003b7308 */ /* 0x000ef00000000800 */
[----:B------:R-:W3:Y:S08]  /*12850*/  MUFU.EX2 R186, R186 ;  /* 0x000000ba00ba7308 */ /* 0x000ef00000000800 */
[----:B------:R-:W3:Y:S01]  /*12860*/  MUFU.EX2 R55, R55 ;  /* 0x0000003700377308 */ /* 0x000ee20000000800 */
[----:B----4-:R-:W-:-:S07]  /*12870*/  FMNMX.FTZ R97, R10, R97, !PT ;  /* 0x000000610a617209 */ /* 0x010fce0007810000 */
[----:B------:R-:W-:Y:S01]  /*12880*/  MUFU.EX2 R180, R180 ;  /* 0x000000b400b47308 */ /* 0x000fe20000000800 */
[----:B------:R-:W4:Y:S07]  /*12890*/  SHFL.BFLY PT, R4, R97, 0x1, 0x1f ;  /* 0x0c201f0061047f89 */ /* 0x000f2e00000e0000 */
[----:B------:R-:W-:Y:S08]  /*128a0*/  MUFU.EX2 R43, R43 ;  /* 0x0000002b002b7308 */ /* 0x000ff00000000800 */
[----:B------:R-:W-:Y:S08]  /*128b0*/  MUFU.EX2 R182, R182 ;  /* 0x000000b600b67308 */ /* 0x000ff00000000800 */
[----:B------:R-:W-:Y:S01]  /*128c0*/  MUFU.EX2 R37, R37 ;  /* 0x0000002500257308 */ /* 0x000fe20000000800 */
[----:B----4-:R-:W-:-:S02]  /*128d0*/  FMNMX.FTZ R4, R97, R4, !PT ;  /* 0x0000000461047209 */ /* 0x010fc40007810000 */
[----:B------:R-:W-:Y:S02]  /*128e0*/  MOV R97, R119 ;  /* 0x0000007700617202 */ /* 0x000fe40000000f00 */
[C---:B------:R-:W-:Y:S01]  /*128f0*/  FSETP.NEU.FTZ.AND P1, PT, R4.reuse, -INF , PT ;  /* 0xff8000000400780b */ /* 0x040fe20003f3d000 */
[----:B------:R-:W-:Y:S02]  /*12900*/  FMUL.FTZ R8, R4, R0 ;  /* 0x0000000004087220 */ /* 0x000fe40000410000 */
[----:B------:R-:W-:Y:S03]  /*12910*/  MUFU.EX2 R176, R176 ;  /* 0x000000b000b07308 */ /* 0x000fe60000000800 */
[----:B------:R-:W-:Y:S02]  /*12920*/  FSEL R12, R8, RZ, P1 ;  /* 0x000000ff080c7208 */ /* 0x000fe40000800000 */
[----:B------:R-:W-:-:S03]  /*12930*/  ISETP.GE.AND P1, PT, R142, 0x61, PT ;  /* 0x000000618e00780c */ /* 0x000fc60003f26270 */
[----:B------:R-:W-:Y:S01]  /*12940*/  MUFU.EX2 R45, R45 ;  /* 0x0000002d002d7308 */ /* 0x000fe20000000800 */
[-CC-:B------:R-:W-:Y:S01]  /*12950*/  FFMA.FTZ R189, R7, R0.reuse, -R12.reuse ;  /* 0x0000000007bd7223 */ /* 0x180fe2000001080c */
[-CC-:B------:R-:W-:Y:S01]  /*12960*/  FFMA.FTZ R6, R6, R0.reuse, -R12.reuse ;  /* 0x0000000006067223 */ /* 0x180fe2000001080c */
[-CC-:B------:R-:W-:Y:S01]  /*12970*/  FFMA.FTZ R191, R9, R0.reuse, -R12.reuse ;  /* 0x0000000009bf7223 */ /* 0x180fe2000001080c */
[-CC-:B------:R-:W-:Y:S01]  /*12980*/  FFMA.FTZ R8, R11, R0.reuse, -R12.reuse ;  /* 0x000000000b087223 */ /* 0x180fe2000001080c */
[-CC-:B------:R-:W-:Y:S01]  /*12990*/  FFMA.FTZ R185, R13, R0.reuse, -R12.reuse ;  /* 0x000000000db97223 */ /* 0x180fe2000001080c */
[----:B0-----:R-:W-:Y:S01]  /*129a0*/  FADD.FTZ R7, R188, R63 ;  /* 0x0000003fbc077221 */ /* 0x001fe20000010000 */
[-CC-:B------:R-:W-:Y:S01]  /*129b0*/  FFMA.FTZ R10, R15, R0.reuse, -R12.reuse ;  /* 0x000000000f0a7223 */ /* 0x180fe2000001080c */
[----:B------:R-:W-:Y:S01]  /*129c0*/  MUFU.EX2 R189, R189 ;  /* 0x000000bd00bd7308 */ /* 0x000fe20000000800 */
[-CC-:B------:R-:W-:Y:S01]  /*129d0*/  FFMA.FTZ R187, R21, R0.reuse, -R12.reuse ;  /* 0x0000000015bb7223 */ /* 0x180fe2000001080c */
[----:B-1----:R-:W-:Y:S01]  /*129e0*/  FADD.FTZ R28, R190, R7 ;  /* 0x00000007be1c7221 */ /* 0x002fe20000010000 */
[-CC-:B------:R-:W-:Y:S01]  /*129f0*/  FFMA.FTZ R25, R25, R0.reuse, -R12.reuse ;  /* 0x0000000019197223 */ /* 0x180fe2000001080c */
[-CC-:B------:R-:W-:Y:S01]  /*12a00*/  FFMA.FTZ R27, R27, R0.reuse, -R12.reuse ;  /* 0x000000001b1b7223 */ /* 0x180fe2000001080c */
[-C--:B------:R-:W-:Y:S01]  /*12a10*/  FFMA.FTZ R29, R29, R0.reuse, -R12 ;  /* 0x000000001d1d7223 */ /* 0x080fe2000001080c */
[----:B--2---:R-:W-:Y:S01]  /*12a20*/  FADD.FTZ R7, R67, R28 ;  /* 0x0000001c43077221 */ /* 0x004fe20000010000 */
[-CC-:B------:R-:W-:Y:S01]  /*12a30*/  FFMA.FTZ R31, R31, R0.reuse, -R12.reuse ;  /* 0x000000001f1f7223 */ /* 0x180fe2000001080c */
[----:B------:R-:W0:Y:S01]  /*12a40*/  MUFU.EX2 R6, R6 ;  /* 0x0000000600067308 */ /* 0x000e220000000800 */
[-CC-:B------:R-:W-:Y:S01]  /*12a50*/  FFMA.FTZ R33, R33, R0.reuse, -R12.reuse ;  /* 0x0000000021217223 */ /* 0x180fe2000001080c */
[----:B---3--:R-:W-:Y:S01]  /*12a60*/  FADD.FTZ R30, R184, R7 ;  /* 0x00000007b81e7221 */ /* 0x008fe20000010000 */
[-CC-:B------:R-:W-:Y:S01]  /*12a70*/  FFMA.FTZ R35, R35, R0.reuse, -R12.reuse ;  /* 0x0000000023237223 */ /* 0x180fe2000001080c */
[-CC-:B------:R-:W-:Y:S01]  /*12a80*/  FFMA.FTZ R39, R39, R0.reuse, -R12.reuse ;  /* 0x0000000027277223 */ /* 0x180fe2000001080c */
[-C--:B------:R-:W-:Y:S01]  /*12a90*/  FFMA.FTZ R41, R41, R0.reuse, -R12 ;  /* 0x0000000029297223 */ /* 0x080fe2000001080c */
[----:B------:R-:W-:Y:S01]  /*12aa0*/  FADD.FTZ R9, R59, R30 ;  /* 0x0000001e3b097221 */ /* 0x000fe20000010000 */
[-CC-:B------:R-:W-:Y:S01]  /*12ab0*/  FFMA.FTZ R49, R49, R0.reuse, -R12.reuse ;  /* 0x0000000031317223 */ /* 0x180fe2000001080c */
[----:B------:R-:W1:Y:S01]  /*12ac0*/  MUFU.EX2 R191, R191 ;  /* 0x000000bf00bf7308 */ /* 0x000e620000000800 */
[-CC-:B------:R-:W-:Y:S01]  /*12ad0*/  FFMA.FTZ R61, R61, R0.reuse, -R12.reuse ;  /* 0x000000003d3d7223 */ /* 0x180fe2000001080c */
[----:B------:R-:W-:Y:S01]  /*12ae0*/  FADD.FTZ R32, R186, R9 ;  /* 0x00000009ba207221 */ /* 0x000fe20000010000 */
[-CC-:B------:R-:W-:Y:S01]  /*12af0*/  FFMA.FTZ R73, R73, R0.reuse, -R12.reuse ;  /* 0x0000000049497223 */ /* 0x180fe2000001080c */
[-CC-:B------:R-:W-:Y:S01]  /*12b00*/  FFMA.FTZ R65, R65, R0.reuse, -R12.reuse ;  /* 0x0000000041417223 */ /* 0x180fe2000001080c */
[-C--:B------:R-:W-:Y:S01]  /*12b10*/  FFMA.FTZ R69, R69, R0.reuse, -R12 ;  /* 0x0000000045457223 */ /* 0x080fe2000001080c */
[----:B------:R-:W-:Y:S01]  /*12b20*/  FADD.FTZ R9, R55, R32 ;  /* 0x0000002037097221 */ /* 0x000fe20000010000 */
[-C--:B------:R-:W-:Y:S01]  /*12b30*/  FFMA.FTZ R71, R71, R0.reuse, -R12 ;  /* 0x0000000047477223 */ /* 0x080fe2000001080c */
[----:B------:R-:W2:Y:S01]  /*12b40*/  MUFU.EX2 R8, R8 ;  /* 0x0000000800087308 */ /* 0x000ea20000000800 */
[----:B0-----:R-:W-:Y:S01]  /*12b50*/  FADD.FTZ R28, R189, R6 ;  /* 0x00000006bd1c7221 */ /* 0x001fe20000010000 */
[----:B------:R-:W-:Y:S01]  /*12b60*/  FADD.FTZ R32, R180, R9 ;  /* 0x00000009b4207221 */ /* 0x000fe20000010000 */
[-CC-:B------:R-:W-:Y:S01]  /*12b70*/  FFMA.FTZ R51, R51, R0.reuse, -R12.reuse ;  /* 0x0000000033337223 */ /* 0x180fe2000001080c */
[-CC-:B------:R-:W-:Y:S01]  /*12b80*/  FFMA.FTZ R93, R93, R0.reuse, -R12.reuse ;  /* 0x000000005d5d7223 */ /* 0x180fe2000001080c */
[----:B------:R-:W-:Y:S01]  /*12b90*/  FFMA.FTZ R95, R95, R0, -R12 ;  /* 0x000000005f5f7223 */ /* 0x000fe2000001080c */
[----:B------:R-:W-:Y:S01]  /*12ba0*/  FADD.FTZ R9, R43, R32 ;  /* 0x000000202b097221 */ /* 0x000fe20000010000 */
[----:B------:R-:W-:Y:S01]  /*12bb0*/  F2FP.F16.F32.PACK_AB R189, R6, R189 ;  /* 0x000000bd06bd723e */ /* 0x000fe200000000ff */
[----:B------:R-:W0:Y:S01]  /*12bc0*/  MUFU.EX2 R185, R185 ;  /* 0x000000b900b97308 */ /* 0x000e220000000800 */
[----:B-1----:R-:W-:Y:S01]  /*12bd0*/  FADD.FTZ R7, R191, R28 ;  /* 0x0000001cbf077221 */ /* 0x002fe20000010000 */
[----:B------:R-:W-:Y:S01]  /*12be0*/  FADD.FTZ R34, R182, R9 ;  /* 0x00000009b6227221 */ /* 0x000fe20000010000 */
[----:B------:R-:W-:Y:S01]  /*12bf0*/  F2FP.F16.F32.PACK_AB R188, R63, R188 ;  /* 0x000000bc3fbc723e */ /* 0x000fe200000000ff */
[----:B------:R-:W-:Y:S01]  /*12c00*/  IMAD.MOV.U32 R63, RZ, RZ, R119 ;  /* 0x000000ffff3f7224 */ /* 0x000fe200078e0077 */
[----:B------:R-:W-:-:S02]  /*12c10*/  F2FP.F16.F32.PACK_AB R190, R67, R190 ;  /* 0x000000be43be723e */ /* 0x000fc400000000ff */
[----:B------:R-:W-:Y:S01]  /*12c20*/  F2FP.F16.F32.PACK_AB R184, R59, R184 ;  /* 0x000000b83bb8723e */ /* 0x000fe200000000ff */
[----:B------:R-:W1:Y:S01]  /*12c30*/  MUFU.EX2 R10, R10 ;  /* 0x0000000a000a7308 */ /* 0x000e620000000800 */
[C---:B--2---:R-:W-:Y:S01]  /*12c40*/  FADD.FTZ R30, R8.reuse, R7 ;  /* 0x00000007081e7221 */ /* 0x044fe20000010000 */
[----:B------:R-:W-:Y:S01]  /*12c50*/  F2FP.F16.F32.PACK_AB R186, R55, R186 ;  /* 0x000000ba37ba723e */ /* 0x000fe200000000ff */
[----:B------:R-:W-:Y:S01]  /*12c60*/  IMAD.MOV.U32 R59, RZ, RZ, R119 ;  /* 0x000000ffff3b7224 */ /* 0x000fe200078e0077 */
[----:B------:R-:W-:Y:S02]  /*12c70*/  F2FP.F16.F32.PACK_AB R180, R43, R180 ;  /* 0x000000b42bb4723e */ /* 0x000fe400000000ff */
[----:B------:R-:W-:Y:S02]  /*12c80*/  F2FP.F16.F32.PACK_AB R182, R37, R182 ;  /* 0x000000b625b6723e */ /* 0x000fe400000000ff */
[----:B------:R-:W2:Y:S01]  /*12c90*/  MUFU.EX2 R187, R187 ;  /* 0x000000bb00bb7308 */ /* 0x000ea20000000800 */
[----:B0-----:R-:W-:Y:S01]  /*12ca0*/  FADD.FTZ R7, R185, R30 ;  /* 0x0000001eb9077221 */ /* 0x001fe20000010000 */
[----:B------:R-:W-:-:S02]  /*12cb0*/  F2FP.F16.F32.PACK_AB R191, R8, R191 ;  /* 0x000000bf08bf723e */ /* 0x000fc400000000ff */
[-C--:B------:R-:W-:Y:S02]  /*12cc0*/  MOV R67, R119.reuse ;  /* 0x0000007700437202 */ /* 0x080fe40000000f00 */
[----:B------:R-:W-:Y:S02]  /*12cd0*/  MOV R55, R119 ;  /* 0x0000007700377202 */ /* 0x000fe40000000f00 */
[----:B------:R0:W3:Y:S01]  /*12ce0*/  MUFU.EX2 R14, R25 ;  /* 0x00000019000e7308 */ /* 0x0000e20000000800 */
[C---:B-1----:R-:W-:Y:S01]  /*12cf0*/  FADD.FTZ R30, R10.reuse, R7 ;  /* 0x000000070a1e7221 */ /* 0x042fe20000010000 */
[----:B------:R-:W-:Y:S02]  /*12d00*/  F2FP.F16.F32.PACK_AB R185, R10, R185 ;  /* 0x000000b90ab9723e */ /* 0x000fe400000000ff */
[----:B------:R-:W-:-:S04]  /*12d10*/  MOV R43, R119 ;  /* 0x00000077002b7202 */ /* 0x000fc80000000f00 */
[----:B------:R-:W1:Y:S01]  /*12d20*/  MUFU.EX2 R27, R27 ;  /* 0x0000001b001b7308 */ /* 0x000e620000000800 */
[----:B--2---:R-:W-:Y:S01]  /*12d30*/  FADD.FTZ R7, R187, R30 ;  /* 0x0000001ebb077221 */ /* 0x004fe20000010000 */
[----:B0-----:R-:W-:-:S06]  /*12d40*/  MOV R25, R119 ;  /* 0x0000007700197202 */ /* 0x001fcc0000000f00 */
[----:B------:R0:W2:Y:S01]  /*12d50*/  MUFU.EX2 R20, R29 ;  /* 0x0000001d00147308 */ /* 0x0000a20000000800 */
[C---:B---3--:R-:W-:Y:S01]  /*12d60*/  FADD.FTZ R32, R14.reuse, R7 ;  /* 0x000000070e207221 */ /* 0x048fe20000010000 */
[----:B------:R-:W-:Y:S01]  /*12d70*/  FADD.FTZ R7, R37, R34 ;  /* 0x0000002225077221 */ /* 0x000fe20000010000 */
[----:B------:R-:W-:Y:S02]  /*12d80*/  F2FP.F16.F32.PACK_AB R187, R14, R187 ;  /* 0x000000bb0ebb723e */ /* 0x000fe400000000ff */
[----:B------:R-:W-:Y:S01]  /*12d90*/  MOV R37, R119 ;  /* 0x0000007700257202 */ /* 0x000fe20000000f00 */
[----:B------:R-:W-:Y:S01]  /*12da0*/  FADD.FTZ R34, R176, R7 ;  /* 0x00000007b0227221 */ /* 0x000fe20000010000 */
[----:B------:R-:W-:Y:S01]  /*12db0*/  F2FP.F16.F32.PACK_AB R176, R45, R176 ;  /* 0x000000b02db0723e */ /* 0x000fe200000000ff */
[----:B------:R-:W3:Y:S01]  /*12dc0*/  MUFU.EX2 R31, R31 ;  /* 0x0000001f001f7308 */ /* 0x000ee20000000800 */
[----:B-1----:R-:W-:Y:S01]  /*12dd0*/  FADD.FTZ R3, R27, R32 ;  /* 0x000000201b037221 */ /* 0x002fe20000010000 */
[----:B------:R-:W-:Y:S01]  /*12de0*/  FADD.FTZ R7, R45, R34 ;  /* 0x000000222d077221 */ /* 0x000fe20000010000 */
[----:B------:R-:W-:-:S02]  /*12df0*/  IMAD.MOV.U32 R45, RZ, RZ, R119 ;  /* 0x000000ffff2d7224 */ /* 0x000fc400078e0077 */
[----:B0-----:R-:W-:-:S03]  /*12e00*/  IMAD.MOV.U32 R29, RZ, RZ, R119 ;  /* 0x000000ffff1d7224 */ /* 0x001fc600078e0077 */
[----:B------:R0:W1:Y:S01]  /*12e10*/  MUFU.EX2 R24, R33 ;  /* 0x0000002100187308 */ /* 0x0000620000000800 */
[C---:B--2---:R-:W-:Y:S01]  /*12e20*/  FADD.FTZ R32, R20.reuse, R3 ;  /* 0x0000000314207221 */ /* 0x044fe20000010000 */
[----:B------:R-:W-:Y:S01]  /*12e30*/  F2FP.F16.F32.PACK_AB R181, R20, R27 ;  /* 0x0000001b14b5723e */ /* 0x000fe200000000ff */
[----:B------:R-:W-:-:S05]  /*12e40*/  IMAD.MOV.U32 R27, RZ, RZ, R119 ;  /* 0x000000ffff1b7224 */ /* 0x000fca00078e0077 */
[----:B------:R-:W2:Y:S01]  /*12e50*/  MUFU.EX2 R178, R178 ;  /* 0x000000b200b27308 */ /* 0x000ea20000000800 */
[----:B---3--:R-:W-:Y:S01]  /*12e60*/  FADD.FTZ R3, R31, R32 ;  /* 0x000000201f037221 */ /* 0x008fe20000010000 */
[----:B0-----:R-:W-:-:S06]  /*12e70*/  IMAD.MOV.U32 R33, RZ, RZ, R119 ;  /* 0x000000ffff217224 */ /* 0x001fcc00078e0077 */
[----:B------:R-:W0:Y:S01]  /*12e80*/  MUFU.EX2 R35, R35 ;  /* 0x0000002300237308 */ /* 0x000e220000000800 */
[C---:B-1----:R-:W-:Y:S01]  /*12e90*/  FADD.FTZ R34, R24.reuse, R3 ;  /* 0x0000000318227221 */ /* 0x042fe20000010000 */
[----:B------:R-:W-:Y:S01]  /*12ea0*/  F2FP.F16.F32.PACK_AB R183, R24, R31 ;  /* 0x0000001f18b7723e */ /* 0x000fe200000000ff */
[----:B------:R-:W-:Y:S01]  /*12eb0*/  IMAD.MOV.U32 R24, RZ, RZ, R119 ;  /* 0x000000ffff187224 */ /* 0x000fe200078e0077 */
[----:B------:R-:W-:-:S04]  /*12ec0*/  MOV R31, R119 ;  /* 0x00000077001f7202 */ /* 0x000fc80000000f00 */
[----:B------:R-:W1:Y:S01]  /*12ed0*/  MUFU.EX2 R47, R47 ;  /* 0x0000002f002f7308 */ /* 0x000e620000000800 */
[----:B--2---:R-:W-:-:S07]  /*12ee0*/  FADD.FTZ R36, R178, R7 ;  /* 0x00000007b2247221 */ /* 0x004fce0000010000 */
[----:B------:R2:W3:Y:S01]  /*12ef0*/  MUFU.EX2 R26, R39 ;  /* 0x00000027001a7308 */ /* 0x0004e20000000800 */
[----:B0-----:R-:W-:-:S07]  /*12f00*/  FADD.FTZ R3, R35, R34 ;  /* 0x0000002223037221 */ /* 0x001fce0000010000 */
[----:B------:R-:W0:Y:S01]  /*12f10*/  MUFU.EX2 R172, R172 ;  /* 0x000000ac00ac7308 */ /* 0x000e220000000800 */
[C---:B-1----:R-:W-:Y:S01]  /*12f20*/  FADD.FTZ R7, R47.reuse, R36 ;  /* 0x000000242f077221 */ /* 0x042fe20000010000 */
[----:B------:R-:W-:Y:S01]  /*12f30*/  F2FP.F16.F32.PACK_AB R178, R47, R178 ;  /* 0x000000b22fb2723e */ /* 0x000fe200000000ff */
[--C-:B------:R-:W-:Y:S02]  /*12f40*/  IMAD.MOV.U32 R47, RZ, RZ, R119.reuse ;  /* 0x000000ffff2f7224 */ /* 0x100fe400078e0077 */
[----:B--2---:R-:W-:-:S03]  /*12f50*/  IMAD.MOV.U32 R39, RZ, RZ, R119 ;  /* 0x000000ffff277224 */ /* 0x004fc600078e0077 */
[----:B------:R-:W1:Y:S01]  /*12f60*/  MUFU.EX2 R41, R41 ;  /* 0x0000002900297308 */ /* 0x000e620000000800 */
[C---:B---3--:R-:W-:Y:S01]  /*12f70*/  FADD.FTZ R12, R26.reuse, R3 ;  /* 0x000000031a0c7221 */ /* 0x048fe20000010000 */
[----:B------:R-:W-:Y:S01]  /*12f80*/  F2FP.F16.F32.PACK_AB R177, R26, R35 ;  /* 0x000000231ab1723e */ /* 0x000fe200000000ff */
[--C-:B------:R-:W-:Y:S02]  /*12f90*/  IMAD.MOV.U32 R35, RZ, RZ, R119.reuse ;  /* 0x000000ffff237224 */ /* 0x100fe400078e0077 */
[----:B------:R-:W-:-:S03]  /*12fa0*/  IMAD.MOV.U32 R26, RZ, RZ, R119 ;  /* 0x000000ffff1a7224 */ /* 0x000fc600078e0077 */
[----:B------:R-:W2:Y:S01]  /*12fb0*/  MUFU.EX2 R53, R53 ;  /* 0x0000003500357308 */ /* 0x000ea20000000800 */
[----:B0-----:R-:W-:-:S07]  /*12fc0*/  FADD.FTZ R34, R172, R7 ;  /* 0x00000007ac227221 */ /* 0x001fce0000010000 */
[----:B------:R0:W3:Y:S01]  /*12fd0*/  MUFU.EX2 R28, R49 ;  /* 0x00000031001c7308 */ /* 0x0000e20000000800 */
[----:B-1----:R-:W-:-:S07]  /*12fe0*/  FADD.FTZ R3, R41, R12 ;  /* 0x0000000c29037221 */ /* 0x002fce0000010000 */
[----:B------:R-:W1:Y:S01]  /*12ff0*/  MUFU.EX2 R174, R174 ;  /* 0x000000ae00ae7308 */ /* 0x000e620000000800 */
[C---:B--2---:R-:W-:Y:S01]  /*13000*/  FADD.FTZ R7, R53.reuse, R34 ;  /* 0x0000002235077221 */ /* 0x044fe20000010000 */
[----:B------:R-:W-:Y:S01]  /*13010*/  F2FP.F16.F32.PACK_AB R172, R53, R172 ;  /* 0x000000ac35ac723e */ /* 0x000fe200000000ff */
[----:B------:R-:W-:Y:S01]  /*13020*/  IMAD.MOV.U32 R53, RZ, RZ, R119 ;  /* 0x000000ffff357224 */ /* 0x000fe200078e0077 */
[----:B0-----:R-:W-:-:S04]  /*13030*/  MOV R49, R119 ;  /* 0x0000007700317202 */ /* 0x001fc80000000f00 */
[----:B------:R-:W0:Y:S01]  /*13040*/  MUFU.EX2 R61, R61 ;  /* 0x0000003d003d7308 */ /* 0x000e220000000800 */
[C---:B---3--:R-:W-:Y:S01]  /*13050*/  FADD.FTZ R34, R28.reuse, R3 ;  /* 0x000000031c227221 */ /* 0x048fe20000010000 */
[----:B------:R-:W-:Y:S01]  /*13060*/  F2FP.F16.F32.PACK_AB R179, R28, R41 ;  /* 0x000000291cb3723e */ /* 0x000fe200000000ff */
[----:B------:R-:W-:Y:S01]  /*13070*/  IMAD.MOV.U32 R41, RZ, RZ, R119 ;  /* 0x000000ffff297224 */ /* 0x000fe200078e0077 */
[----:B------:R-:W-:-:S04]  /*13080*/  MOV R28, R119 ;  /* 0x00000077001c7202 */ /* 0x000fc80000000f00 */
[----:B------:R-:W2:Y:S01]  /*13090*/  MUFU.EX2 R57, R57 ;  /* 0x0000003900397308 */ /* 0x000ea20000000800 */
[----:B-1----:R-:W-:-:S07]  /*130a0*/  FADD.FTZ R36, R174, R7 ;  /* 0x00000007ae247221 */ /* 0x002fce0000010000 */
[----:B------:R1:W3:Y:S01]  /*130b0*/  MUFU.EX2 R30, R73 ;  /* 0x00000049001e7308 */ /* 0x0002e20000000800 */
[----:B0-----:R-:W-:-:S07]  /*130c0*/  FADD.FTZ R3, R61, R34 ;  /* 0x000000223d037221 */ /* 0x001fce0000010000 */
[----:B------:R-:W0:Y:S01]  /*130d0*/  MUFU.EX2 R168, R168 ;  /* 0x000000a800a87308 */ /* 0x000e220000000800 */
[C---:B--2---:R-:W-:Y:S01]  /*130e0*/  FADD.FTZ R7, R57.reuse, R36 ;  /* 0x0000002439077221 */ /* 0x044fe20000010000 */
[----:B------:R-:W-:Y:S01]  /*130f0*/  F2FP.F16.F32.PACK_AB R174, R57, R174 ;  /* 0x000000ae39ae723e */ /* 0x000fe200000000ff */
[----:B------:R-:W-:Y:S01]  /*13100*/  IMAD.MOV.U32 R57, RZ, RZ, R119 ;  /* 0x000000ffff397224 */ /* 0x000fe200078e0077 */
[----:B-1----:R-:W-:-:S04]  /*13110*/  MOV R73, R119 ;  /* 0x0000007700497202 */ /* 0x002fc80000000f00 */
[----:B------:R-:W1:Y:S01]  /*13120*/  MUFU.EX2 R65, R65 ;  /* 0x0000004100417308 */ /* 0x000e620000000800 */
[C---:B---3--:R-:W-:Y:S01]  /*13130*/  FADD.FTZ R34, R30.reuse, R3 ;  /* 0x000000031e227221 */ /* 0x048fe20000010000 */
[----:B------:R-:W-:Y:S01]  /*13140*/  F2FP.F16.F32.PACK_AB R173, R30, R61 ;  /* 0x0000003d1ead723e */ /* 0x000fe200000000ff */
[----:B------:R-:W-:Y:S01]  /*13150*/  IMAD.MOV.U32 R30, RZ, RZ, R119 ;  /* 0x000000ffff1e7224 */ /* 0x000fe200078e0077 */
[----:B------:R-:W-:-:S04]  /*13160*/  MOV R61, R119 ;  /* 0x00000077003d7202 */ /* 0x000fc80000000f00 */
[----:B------:R-:W2:Y:S01]  /*13170*/  MUFU.EX2 R75, R75 ;  /* 0x0000004b004b7308 */ /* 0x000ea20000000800 */
[----:B0-----:R-:W-:-:S07]  /*13180*/  FADD.FTZ R36, R168, R7 ;  /* 0x00000007a8247221 */ /* 0x001fce0000010000 */
[----:B------:R0:W3:Y:S01]  /*13190*/  MUFU.EX2 R32, R69 ;  /* 0x0000004500207308 */ /* 0x0000e20000000800 */
[----:B-1----:R-:W-:-:S07]  /*131a0*/  FADD.FTZ R3, R65, R34 ;  /* 0x0000002241037221 */ /* 0x002fce0000010000 */
[----:B------:R-:W1:Y:S01]  /*131b0*/  MUFU.EX2 R71, R71 ;  /* 0x0000004700477308 */ /* 0x000e620000000800 */
[C---:B--2---:R-:W-:Y:S01]  /*131c0*/  FADD.FTZ R7, R75.reuse, R36 ;  /* 0x000000244b077221 */ /* 0x044fe20000010000 */
[----:B------:R-:W-:Y:S01]  /*131d0*/  F2FP.F16.F32.PACK_AB R168, R75, R168 ;  /* 0x000000a84ba8723e */ /* 0x000fe200000000ff */
[--C-:B------:R-:W-:Y:S02]  /*131e0*/  IMAD.MOV.U32 R75, RZ, RZ, R119.reuse ;  /* 0x000000ffff4b7224 */ /* 0x100fe400078e0077 */
[----:B0-----:R-:W-:-:S03]  /*131f0*/  IMAD.MOV.U32 R69, RZ, RZ, R119 ;  /* 0x000000ffff457224 */ /* 0x001fc600078e0077 */
[----:B------:R0:W2:Y:S01]  /*13200*/  MUFU.EX2 R12, R51 ;  /* 0x00000033000c7308 */ /* 0x0000a20000000800 */
[C---:B---3--:R-:W-:Y:S01]  /*13210*/  FADD.FTZ R36, R32.reuse, R3 ;  /* 0x0000000320247221 */ /* 0x048fe20000010000 */
[----:B------:R-:W-:Y:S01]  /*13220*/  F2FP.F16.F32.PACK_AB R175, R32, R65 ;  /* 0x0000004120af723e */ /* 0x000fe200000000ff */
[--C-:B------:R-:W-:Y:S02]  /*13230*/  IMAD.MOV.U32 R65, RZ, RZ, R119.reuse ;  /* 0x000000ffff417224 */ /* 0x100fe400078e0077 */
[----:B------:R-:W-:-:S03]  /*13240*/  IMAD.MOV.U32 R32, RZ, RZ, R119 ;  /* 0x000000ffff207224 */ /* 0x000fc600078e0077 */
[----:B------:R-:W3:Y:S01]  /*13250*/  MUFU.EX2 R170, R170 ;  /* 0x000000aa00aa7308 */ /* 0x000ee20000000800 */
[----:B-1----:R-:W-:Y:S01]  /*13260*/  FADD.FTZ R3, R71, R36 ;  /* 0x0000002447037221 */ /* 0x002fe20000010000 */
[--C-:B0-----:R-:W-:Y:S02]  /*13270*/  IMAD.MOV.U32 R51, RZ, RZ, R119.reuse ;  /* 0x000000ffff337224 */ /* 0x101fe400078e0077 */
[----:B------:R-:W-:-:S04]  /*13280*/  IMAD.MOV.U32 R36, RZ, RZ, R119 ;  /* 0x000000ffff247224 */ /* 0x000fc800078e0077 */
[----:B------:R-:W0:Y:S01]  /*13290*/  MUFU.EX2 R93, R93 ;  /* 0x0000005d005d7308 */ /* 0x000e220000000800 */
[C---:B--2---:R-:W-:Y:S01]  /*132a0*/  FADD.FTZ R6, R12.reuse, R3 ;  /* 0x000000030c067221 */ /* 0x044fe20000010000 */
[----:B------:R-:W-:Y:S01]  /*132b0*/  F2FP.F16.F32.PACK_AB R169, R12, R71 ;  /* 0x000000470ca9723e */ /* 0x000fe200000000ff */
[----:B------:R-:W-:Y:S02]  /*132c0*/  IMAD.MOV.U32 R12, RZ, RZ, 0x3f800000 ;  /* 0x3f800000ff0c7424 */ /* 0x000fe400078e00ff */
[----:B------:R-:W-:-:S03]  /*132d0*/  IMAD.MOV.U32 R71, RZ, RZ, R119 ;  /* 0x000000ffff477224 */ /* 0x000fc600078e0077 */
[----:B------:R-:W1:Y:S01]  /*132e0*/  MUFU.EX2 R77, R77 ;  /* 0x0000004d004d7308 */ /* 0x000e620000000800 */
[----:B---3--:R-:W-:-:S07]  /*132f0*/  FADD.FTZ R38, R170, R7 ;  /* 0x00000007aa267221 */ /* 0x008fce0000010000 */
[----:B------:R2:W3:Y:S01]  /*13300*/  MUFU.EX2 R34, R95 ;  /* 0x0000005f00227308 */ /* 0x0004e20000000800 */
[----:B0-----:R-:W-:Y:S01]  /*13310*/  FADD.FTZ R3, R93, R6 ;  /* 0x000000065d037221 */ /* 0x001fe20000010000 */
[C---:B-1----:R-:W-:Y:S01]  /*13320*/  FADD.FTZ R215, R77.reuse, R38 ;  /* 0x000000264dd77221 */ /* 0x042fe20000010000 */
[----:B------:R-:W-:Y:S01]  /*13330*/  F2FP.F16.F32.PACK_AB R170, R77, R170 ;  /* 0x000000aa4daa723e */ /* 0x000fe200000000ff */
[--C-:B--2---:R-:W-:Y:S02]  /*13340*/  IMAD.MOV.U32 R95, RZ, RZ, R119.reuse ;  /* 0x000000ffff5f7224 */ /* 0x104fe400078e0077 */
[--C-:B------:R-:W-:Y:S02]  /*13350*/  IMAD.MOV.U32 R77, RZ, RZ, R119.reuse ;  /* 0x000000ffff4d7224 */ /* 0x100fe400078e0077 */
[----:B------:R-:W-:Y:S02]  /*13360*/  IMAD.MOV.U32 R38, RZ, RZ, R119 ;  /* 0x000000ffff267224 */ /* 0x000fe400078e0077 */
[C---:B---3--:R-:W-:Y:S01]  /*13370*/  FADD.FTZ R214, R34.reuse, R3 ;  /* 0x0000000322d67221 */ /* 0x048fe20000010000 */
[----:B------:R-:W-:Y:S01]  /*13380*/  F2FP.F16.F32.PACK_AB R171, R34, R93 ;  /* 0x0000005d22ab723e */ /* 0x000fe200000000ff */
[----:B------:R-:W-:Y:S01]  /*13390*/  IMAD.MOV.U32 R3, RZ, RZ, 0x3f800000 ;  /* 0x3f800000ff037424 */ /* 0x000fe200078e00ff */
[----:B------:R-:W-:Y:S01]  /*133a0*/  MOV R34, R119 ;  /* 0x0000007700227202 */ /* 0x000fe20000000f00 */
[----:B------:R-:W-:Y:S01]  /*133b0*/  IMAD.MOV.U32 R93, RZ, RZ, R119 ;  /* 0x000000ffff5d7224 */ /* 0x000fe200078e0077 */
[----:B------:R-:W-:Y:S06]  /*133c0*/  @!P1 BRA `(.L_x_624) ;  /* 0x0000002c00149947 */ /* 0x000fec0003800000 */
[----:B------:R-:W-:Y:S01]  /*133d0*/  VIADD R8, R143, 0xfffffffe ;  /* 0xfffffffe8f087836 */ /* 0x000fe20000000000 */
[----:B------:R-:W-:Y:S01]  /*133e0*/  MOV R9, R4 ;  /* 0x0000000400097202 */ /* 0x000fe20000000f00 */
[----:B------:R-:W-:Y:S01]  /*133f0*/  IMAD.MOV.U32 R10, RZ, RZ, R5 ;  /* 0x000000ffff0a7224 */ /* 0x000fe200078e0005 */
[----:B------:R-:W-:Y:S01]  /*13400*/  MOV R7, R209 ;  /* 0x000000d100077202 */ /* 0x000fe20000000f00 */
        /* <DEDUP_REMOVED lines=49> */
[----:B------:R-:W-:-:S07]  /*13720*/  CS2R R24, SRZ ;  /* 0x0000000000187805 */ /* 0x000fce000001ff00 */
.L_x_637:
[----:B------:R-:W-:-:S04]  /*13730*/  ISETP.NE.AND P1, PT, R7, 0x1, PT ;  /* 0x000000010700780c */ /* 0x000fc80003f25270 */
[----:B------:R-:W-:-:S04]  /*13740*/  SEL R5, RZ, 0x1, P1 ;  /* 0x00000001ff057807 */ /* 0x000fc80000800000 */
[----:B------:R-:W-:Y:S01]  /*13750*/  LOP3.LUT R220, R6, R5, RZ, 0x3c, !PT ;  /* 0x0000000506dc7212 */ /* 0x000fe200078e3cff */
[----:B------:R-:W-:Y:S06]  /*13760*/  @!P0 BRA `(.L_x_625) ;  /* 0x0000000000048947 */ /* 0x000fec0003800000 */
[----:B------:R-:W-:Y:S01]  /*13770*/  BPT.TRAP 0x1 ;  /* 0x000000040000795c */ /* 0x000fe20000300000 */
.L_x_625:
[----:B------:R-:W-:Y:S01]  /*13780*/  VIADD R209, R7, 0x1 ;  /* 0x0000000107d17836 */ /* 0x000fe20000000000 */
[----:B------:R-:W-:-:S04]  /*13790*/  SHF.L.U32 R0, R220, 0x1f, RZ ;  /* 0x0000001fdc007819 */ /* 0x000fc800000006ff */
[----:B------:R-:W-:-:S04]  /*137a0*/  ISETP.NE.AND P1, PT, R209, 0x2, PT ;  /* 0x00000002d100780c */ /* 0x000fc80003f25270 */
[----:B------:R-:W-:-:S04]  /*137b0*/  SEL R209, R209, RZ, P1 ;  /* 0x000000ffd1d17207 */ /* 0x000fc80000800000 */
[----:B------:R-:W-:-:S04]  /*137c0*/  LEA R11, R209, R2, 0x3 ;  /* 0x00000002d10b7211 */ /* 0x000fc800078e18ff */
[----:B------:R0:W1:Y:S01]  /*137d0*/  SYNCS.PHASECHK.TRANS64.TRYWAIT P1, [R11+URZ+0x30830], R0 ;  /* 0x030830000b0075a7 */ /* 0x000062000802017f */
[----:B------:R-:W-:Y:S05]  /*137e0*/  @!P0 BRA `(.L_x_626) ;  /* 0x0000000000048947 */ /* 0x000fea0003800000 */
[----:B------:R-:W-:Y:S01]  /*137f0*/  BPT.TRAP 0x1 ;  /* 0x000000040000795c */ /* 0x000fe20000300000 */
.L_x_626:
[----:B------:R-:W-:Y:S01]  /*13800*/  IMAD R126, R209, 0x900, R221 ;  /* 0x00000900d17e7824 */ /* 0x000fe200078e02dd */
[----:B------:R-:W-:Y:S03]  /*13810*/  BSSY B1, `(.L_x_627) ;  /* 0x0000006000017945 */ /* 0x000fe60003800000 */
[C---:B------:R-:W-:Y:S02]  /*13820*/  VIADD R124, R126.reuse, 0x2 ;  /* 0x000000027e7c7836 */ /* 0x040fe40000000000 */
[----:B------:R-:W-:Y:S01]  /*13830*/  VIADD R123, R126, 0x4 ;  /* 0x000000047e7b7836 */ /* 0x000fe20000000000 */
[----:B-1----:R-:W-:Y:S06]  /*13840*/  @P1 BRA `(.L_x_628) ;  /* 0x0000000000081947 */ /* 0x002fec0003800000 */
[----:B------:R-:W1:Y:S02]  /*13850*/  SYNCS.PHASECHK.TRANS64.TRYWAIT P1, [R11+URZ+0x30830], R0 ;  /* 0x030830000b0075a7 */ /* 0x000e64000802017f */
[----:B-1----:R-:W-:Y:S05]  /*13860*/  @!P1 BRA `(.L_x_629) ;  /* 0x000000d8005c9947 */ /* 0x002fea0003800000 */
.L_x_628:
[----:B------:R-:W-:Y:S05]  /*13870*/  BSYNC B1 ;  /* 0x0000000000017941 */ /* 0x000fea0003800000 */
.L_x_627:
[----:B------:R-:W2:Y:S04]  /*13880*/  LDL.64 R128, [R1+0x38] ;  /* 0x0000380001807983 */ /* 0x000ea80000100a00 */
[----:B------:R3:W-:Y:S04]  /*13890*/  STL.64 [R1+0x90], R8 ;  /* 0x0000900801007387 */ /* 0x0007e80000100a00 */
[----:B---3--:R-:W3:Y:S01]  /*138a0*/  LDL.64 R8, [R1+0x30] ;  /* 0x0000300001087983 */ /* 0x008ee20000100a00 */
[----:B------:R-:W-:Y:S01]  /*138b0*/  MOV R120, R126 ;  /* 0x0000007e00787202 */ /* 0x000fe20000000f00 */
[----:B------:R-:W-:Y:S01]  /*138c0*/  VIADD R122, R126, 0x6 ;  /* 0x000000067e7a7836 */ /* 0x000fe20000000000 */
[----:B------:R-:W-:Y:S01]  /*138d0*/  MOV R5, UR58 ;  /* 0x0000003a00057c02 */ /* 0x000fe20008000f00 */
[----:B------:R-:W-:Y:S01]  /*138e0*/  IMAD.MOV.U32 R121, RZ, RZ, 0x40000040 ;  /* 0x40000040ff797424 */ /* 0x000fe200078e00ff */
[----:B------:R-:W-:Y:S01]  /*138f0*/  R2UR UR46, R120 ;  /* 0x00000000782e72ca */ /* 0x000fe200000e0000 */
[----:B------:R-:W-:Y:S01]  /*13900*/  IMAD.MOV.U32 R125, RZ, RZ, 0x40000040 ;  /* 0x40000040ff7d7424 */ /* 0x000fe200078e00ff */
[----:B------:R-:W-:Y:S01]  /*13910*/  MOV R120, R124 ;  /* 0x0000007c00787202 */ /* 0x000fe20000000f00 */
[----:B------:R-:W-:Y:S01]  /*13920*/  VIADD R124, R126, 0x304 ;  /* 0x000003047e7c7836 */ /* 0x000fe20000000000 */
[----:B------:R-:W-:Y:S01]  /*13930*/  MOV R20, UR38 ;  /* 0x0000002600147c02 */ /* 0x000fe20008000f00 */
[----:B------:R4:W-:Y:S01]  /*13940*/  STL.64 [R1+0x88], R6 ;  /* 0x0000880601007387 */ /* 0x0009e20000100a00 */
[----:B------:R-:W-:Y:S01]  /*13950*/  R2UR UR42, R120 ;  /* 0x00000000782a72ca */ /* 0x000fe200000e0000 */
[----:B------:R-:W-:Y:S01]  /*13960*/  IMAD.MOV.U32 R120, RZ, RZ, R123 ;  /* 0x000000ffff787224 */ /* 0x000fe200078e007b */
[----:B------:R-:W-:Y:S01]  /*13970*/  R2UR UR58, R122 ;  /* 0x000000007a3a72ca */ /* 0x000fe200000e0000 */
[----:B------:R-:W-:Y:S01]  /*13980*/  VIADD R122, R126, 0x302 ;  /* 0x000003027e7a7836 */ /* 0x000fe20000000000 */
[----:B------:R-:W-:Y:S01]  /*13990*/  MOV R213, UR45 ;  /* 0x0000002d00d57c02 */ /* 0x000fe20008000f00 */
[-C--:B------:R-:W-:Y:S01]  /*139a0*/  FMUL.FTZ R24, R24, R12.reuse ;  /* 0x0000000c18187220 */ /* 0x080fe20000410000 */
[----:B------:R-:W-:Y:S01]  /*139b0*/  R2UR UR38, R120 ;  /* 0x00000000782672ca */ /* 0x000fe200000e0000 */
[----:B------:R-:W-:Y:S01]  /*139c0*/  VIADD R120, R126, 0x300 ;  /* 0x000003007e787836 */ /* 0x000fe20000000000 */
[----:B------:R-:W-:Y:S01]  /*139d0*/  R2UR UR30, R122 ;  /* 0x000000007a1e72ca */ /* 0x000fe200000e0000 */
[----:B------:R-:W-:Y:S01]  /*139e0*/  VIADD R122, R126, 0x600 ;  /* 0x000006007e7a7836 */ /* 0x000fe20000000000 */
[----:B01----:R-:W-:Y:S01]  /*139f0*/  MOV R0, UR44 ;  /* 0x0000002c00007c02 */ /* 0x003fe20008000f00 */
[----:B----4-:R-:W4:Y:S01]  /*13a00*/  LDL.64 R6, [R1+0x20] ;  /* 0x0000200001067983 */ /* 0x010f220000100a00 */
[----:B------:R-:W-:Y:S01]  /*13a10*/  R2UR UR34, R120 ;  /* 0x00000000782272ca */ /* 0x000fe200000e0000 */
[-C--:B------:R-:W-:Y:S01]  /*13a20*/  FMUL.FTZ R25, R25, R12.reuse ;  /* 0x0000000c19197220 */ /* 0x080fe20000410000 */
[----:B------:R-:W-:Y:S01]  /*13a30*/  IADD3 R120, R126, 0x306, RZ ;  /* 0x000003067e787810 */ /* 0x000fe20007ffe0ff */
[-C--:B------:R-:W-:Y:S01]  /*13a40*/  FMUL.FTZ R28, R28, R12.reuse ;  /* 0x0000000c1c1c7220 */ /* 0x080fe20000410000 */
[----:B------:R-:W-:Y:S01]  /*13a50*/  R2UR UR47, R121 ;  /* 0x00000000792f72ca */ /* 0x000fe200000e0000 */
[-C--:B------:R-:W-:Y:S01]  /*13a60*/  FMUL.FTZ R29, R29, R12.reuse ;  /* 0x0000000c1d1d7220 */ /* 0x080fe20000410000 */
[----:B------:R-:W-:Y:S01]  /*13a70*/  R2UR UR26, R124 ;  /* 0x000000007c1a72ca */ /* 0x000fe200000e0000 */
[-C--:B------:R-:W-:Y:S01]  /*13a80*/  FMUL.FTZ R32, R32, R12.reuse ;  /* 0x0000000c20207220 */ /* 0x080fe20000410000 */
[----:B------:R-:W-:Y:S01]  /*13a90*/  R2UR UR22, R120 ;  /* 0x00000000781672ca */ /* 0x000fe200000e0000 */
[----:B------:R-:W-:Y:S01]  /*13aa0*/  VIADD R120, R126, 0x604 ;  /* 0x000006047e787836 */ /* 0x000fe20000000000 */
[----:B------:R-:W-:Y:S01]  /*13ab0*/  R2UR UR18, R122 ;  /* 0x000000007a1272ca */ /* 0x000fe200000e0000 */
[C---:B------:R-:W-:Y:S01]  /*13ac0*/  VIADD R122, R126.reuse, 0x606 ;  /* 0x000006067e7a7836 */ /* 0x040fe20000000000 */
[----:B------:R-:W-:Y:S01]  /*13ad0*/  MOV R123, 0x40000040 ;  /* 0x40000040007b7802 */ /* 0x000fe20000000f00 */
[-C--:B------:R-:W-:Y:S01]  /*13ae0*/  FMUL.FTZ R33, R33, R12.reuse ;  /* 0x0000000c21217220 */ /* 0x080fe20000410000 */
[----:B------:R-:W-:Y:S01]  /*13af0*/  IADD3 R124, R126, 0x602, RZ ;  /* 0x000006027e7c7810 */ /* 0x000fe20007ffe0ff */
[-C--:B------:R-:W-:Y:S01]  /*13b00*/  FMUL.FTZ R36, R36, R12.reuse ;  /* 0x0000000c24247220 */ /* 0x080fe20000410000 */
[----:B------:R-:W-:Y:S01]  /*13b10*/  MOV R15, UR39 ;  /* 0x00000027000f7c02 */ /* 0x000fe20008000f00 */
[-C--:B------:R-:W-:Y:S01]  /*13b20*/  FMUL.FTZ R37, R37, R12.reuse ;  /* 0x0000000c25257220 */ /* 0x080fe20000410000 */
[----:B------:R-:W-:Y:S01]  /*13b30*/  MOV R4, UR59 ;  /* 0x0000003b00047c02 */ /* 0x000fe20008000f00 */
[-C--:B------:R-:W-:Y:S01]  /*13b40*/  FMUL.FTZ R40, R40, R12.reuse ;  /* 0x0000000c28287220 */ /* 0x080fe20000410000 */
[----:B------:R-:W-:Y:S01]  /*13b50*/  R2UR UR43, R121 ;  /* 0x00000000792b72ca */ /* 0x000fe200000e0000 */
        /* <DEDUP_REMOVED lines=27> */
[----:B------:R-:W-:Y:S01]  /*13d10*/  MOV R211, UR41 ;  /* 0x0000002900d37c02 */ /* 0x000fe20008000f00 */
        /* <DEDUP_REMOVED lines=77> */
[----:B--2---:R-:W-:-:S02]  /*141f0*/  R2UR UR44, R128 ;  /* 0x00000000802c72ca */ /* 0x004fc400000e0000 */
[----:B------:R-:W-:Y:S02]  /*14200*/  R2UR UR45, R129 ;  /* 0x00000000812d72ca */ /* 0x000fe400000e0000 */
[----:B-----5:R-:W-:-:S11]  /*14210*/  WARPGROUP.ARRIVE ;  /* 0x00000000000079c5 */ /* 0x020fd60000000000 */
[----:B------:R-:W-:Y:S01]  /*14220*/  HGMMA.64x96x16.F32 R120, gdesc[UR44], RZ, !UPT, gsb0 ;  /* 0x016000002c7879f0 */ /* 0x000fe2000c0008ff */
[----:B---3--:R-:W-:Y:S02]  /*14230*/  R2UR UR40, R8 ;  /* 0x00000000082872ca */ /* 0x008fe400000e0000 */
[----:B------:R-:W-:Y:S02]  /*14240*/  R2UR UR41, R9 ;  /* 0x00000000092972ca */ /* 0x000fe400000e0000 */
[----:B------:R-:W-:Y:S01]  /*14250*/  R2UR UR45, R213 ;  /* 0x00000000d52d72ca */ /* 0x000fe200000e0000 */
[----:B------:R0:W5:Y:S01]  /*14260*/  LDL.LU.64 R8, [R1+0x90] ;  /* 0x0000900001087983 */ /* 0x0001620000300a00 */
[----:B------:R-:W-:Y:S02]  /*14270*/  WARPGROUP.DEPBAR.LE gsb0, 0x0 ;  /* 0x00008000000079c5 */ /* 0x000fe40000010000 */
[----:B------:R-:W-:-:S07]  /*14280*/  WARPGROUP.ARRIVE ;  /* 0x00000000000079c5 */ /* 0x000fce0000000000 */
[----:B------:R-:W-:Y:S01]  /*14290*/  HGMMA.64x96x16.F32 R120, gdesc[UR40], R120, gsb0 ;  /* 0x01600000287879f0 */ /* 0x000fe20008000878 */
[----:B------:R-:W-:Y:S02]  /*142a0*/  R2UR UR40, R212 ;  /* 0x00000000d42872ca */ /* 0x000fe400000e0000 */
[----:B------:R-:W2:Y:S01]  /*142b0*/  LDL.64 R212, [R1+0x28] ;  /* 0x0000280001d47983 */ /* 0x000ea20000100a00 */
[----:B------:R-:W-:Y:S01]  /*142c0*/  R2UR UR41, R211 ;  /* 0x00000000d32972ca */ /* 0x000fe200000e0000 */
[----:B------:R-:W-:Y:S02]  /*142d0*/  WARPGROUP.DEPBAR.LE gsb0, 0x0 ;  /* 0x00008000000079c5 */ /* 0x000fe40000010000 */
[----:B------:R-:W-:Y:S01]  /*142e0*/  WARPGROUP.ARRIVE ;  /* 0x00000000000079c5 */ /* 0x000fe20000000000 */
[----:B--2---:R-:W-:Y:S02]  /*142f0*/  R2UR UR36, R212 ;  /* 0x00000000d42472ca */ /* 0x004fe400000e0000 */
[----:B------:R-:W-:-:S02]  /*14300*/  R2UR UR37, R213 ;  /* 0x00000000d52572ca */ /* 0x000fc400000e0000 */
[----:B------:R-:W2:Y:S11]  /*14310*/  LDL.64 R212, [R1+0x8] ;  /* 0x0000080001d47983 */ /* 0x000eb60000100a00 */
[----:B------:R-:W-:Y:S01]  /*14320*/  HGMMA.64x96x16.F32 R120, gdesc[UR36], R120, gsb0 ;  /* 0x01600000247879f0 */ /* 0x000fe20008000878 */
[----:B------:R-:W-:-:S02]  /*14330*/  R2UR UR36, R210 ;  /* 0x00000000d22472ca */ /* 0x000fc400000e0000 */
[----:B------:R-:W3:Y:S01]  /*14340*/  LDL.64 R210, [R1+0x18] ;  /* 0x0000180001d27983 */ /* 0x000ee20000100a00 */
[----:B------:R-:W-:Y:S02]  /*14350*/  R2UR UR38, R20 ;  /* 0x00000000142672ca */ /* 0x000fe400000e0000 */
[----:B------:R-:W-:Y:S02]  /*14360*/  R2UR UR37, R21 ;  /* 0x00000000152572ca */ /* 0x000fe400000e0000 */
[----:B------:R-:W2:Y:S01]  /*14370*/  LDL.64 R20, [R1+0x10] ;  /* 0x0000100001147983 */ /* 0x000ea20000100a00 */
[----:B----4-:R-:W-:Y:S02]  /*14380*/  R2UR UR56, R6 ;  /* 0x00000000063872ca */ /* 0x010fe400000e0000 */
[----:B------:R-:W-:Y:S01]  /*14390*/  R2UR UR57, R7 ;  /* 0x00000000073972ca */ /* 0x000fe200000e0000 */
[----:B------:R-:W-:Y:S01]  /*143a0*/  UMOV UR20, UR52 ;  /* 0x0000003400147c82 */ /* 0x000fe20008000000 */
[----:B------:R-:W-:Y:S01]  /*143b0*/  UMOV UR21, UR53 ;  /* 0x0000003500157c82 */ /* 0x000fe20008000000 */
[----:B------:R-:W-:Y:S01]  /*143c0*/  UMOV UR16, UR48 ;  /* 0x0000003000107c82 */ /* 0x000fe20008000000 */
[----:B------:R-:W-:Y:S01]  /*143d0*/  UMOV UR17, UR49 ;  /* 0x0000003100117c82 */ /* 0x000fe20008000000 */
[----:B------:R-:W-:Y:S01]  /*143e0*/  R2UR UR44, R0 ;  /* 0x00000000002c72ca */ /* 0x000fe200000e0000 */
[----:B------:R0:W5:Y:S01]  /*143f0*/  LDL.LU.64 R6, [R1+0x88] ;  /* 0x0000880001067983 */ /* 0x0001620000300a00 */
[----:B------:R-:W-:-:S02]  /*14400*/  WARPGROUP.DEPBAR.LE gsb0, 0x0 ;  /* 0x00008000000079c5 */ /* 0x000fc40000010000 */
[----:B------:R-:W-:-:S06]  /*14410*/  WARPGROUP.ARRIVE ;  /* 0x00000000000079c5 */ /* 0x000fcc0000000000 */
[----:B------:R-:W-:Y:S03]  /*14420*/  HGMMA.64x96x16.F32 R120, gdesc[UR56], R120, gsb0 ;  /* 0x01600000387879f0 */ /* 0x000fe60008000878 */
[----:B------:R-:W-:Y:S02]  /*14430*/  WARPGROUP.DEPBAR.LE gsb0, 0x0 ;  /* 0x00008000000079c5 */ /* 0x000fe40000010000 */
[----:B------:R-:W-:Y:S01]  /*14440*/  WARPGROUP.ARRIVE ;  /* 0x00000000000079c5 */ /* 0x000fe20000000000 */
[----:B---3--:R-:W-:Y:S02]  /*14450*/  R2UR UR32, R210 ;  /* 0x00000000d22072ca */ /* 0x008fe400000e0000 */
[----:B------:R-:W-:-:S13]  /*14460*/  R2UR UR33, R211 ;  /* 0x00000000d32172ca */ /* 0x000fda00000e0000 */
[----:B------:R-:W-:Y:S01]  /*14470*/  HGMMA.64x96x16.F32 R120, gdesc[UR32], R120, gsb0 ;  /* 0x01600000207879f0 */ /* 0x000fe20008000878 */
[----:B--2---:R-:W-:Y:S02]  /*14480*/  R2UR UR28, R20 ;  /* 0x00000000141c72ca */ /* 0x004fe400000e0000 */
        /* <DEDUP_REMOVED lines=14> */
[----:B------:R-:W-:Y:S01]  /*14570*/  HGMMA.64x96x16.F32 R120, gdesc[UR16], R120, gsb0 ;  /* 0x01600000107879f0 */ /* 0x000fe20008000878 */
[----:B------:R-:W-:Y:S01]  /*14580*/  UMOV UR12, UR44 ;  /* 0x0000002c000c7c82 */ /* 0x000fe20008000000 */
[----:B------:R-:W-:Y:S01]  /*14590*/  UMOV UR13, UR45 ;  /* 0x0000002d000d7c82 */ /* 0x000fe20008000000 */
        /* <DEDUP_REMOVED lines=10> */
[----:B------:R-:W-:Y:S01]  /*14640*/  R2UR UR39, R15 ;  /* 0x000000000f2772ca */ /* 0x000fe200000e0000 */
[----:B------:R-:W-:Y:S02]  /*14650*/  WARPGROUP.DEPBAR.LE gsb0, 0x0 ;  /* 0x00008000000079c5 */ /* 0x000fe40000010000 */
[----:B------:R-:W-:-:S06]  /*14660*/  WARPGROUP.ARRIVE ;  /* 0x00000000000079c5 */ /* 0x000fcc0000000000 */
[----:B------:R-:W-:Y:S01]  /*14670*/  HGMMA.64x96x16.F32 R120, gdesc[UR8], R120, gsb0 ;  /* 0x01600000087879f0 */ /* 0x000fe20008000878 */
[----:B------:R-:W-:Y:S02]  /*14680*/  R2UR UR59, R4 ;  /* 0x00000000043b72ca */ /* 0x000fe400000e0000 */
[----:B------:R-:W-:Y:S02]  /*14690*/  R2UR UR58, R5 ;  /* 0x00000000053a72ca */ /* 0x000fe400000e0000 */
[----:B------:R-:W-:Y:S02]  /*146a0*/  R2UR UR57, R13 ;  /* 0x000000000d3972ca */ /* 0x000fe400000e0000 */
[----:B------:R-:W-:Y:S01]  /*146b0*/  R2UR UR56, R14 ;  /* 0x000000000e3872ca */ /* 0x000fe200000e0000 */
[----:B------:R-:W-:Y:S01]  /*146c0*/  FMUL.FTZ R119, R119, R3 ;  /* 0x0000000377777220 */ /* 0x000fe20000410000 */
[----:B------:R-:W-:Y:S02]  /*146d0*/  WARPGROUP.DEPBAR.LE gsb0, 0x0 ;  /* 0x00008000000079c5 */ /* 0x000fe40000010000 */
[----:B0-----:R-:W-:Y:S11]  /*146e0*/  @!P0 BRA `(.L_x_630) ;  /* 0x0000000000048947 */ /* 0x001ff60003800000 */
[----:B------:R-:W-:Y:S01]  /*146f0*/  BPT.TRAP 0x1 ;  /* 0x000000040000795c */ /* 0x000fe20000300000 */
.L_x_630:
[----:B-----5:R-:W-:Y:S02]  /*14700*/  SHF.L.U32 R0, R6, 0x1f, RZ ;  /* 0x0000001f06007819 */ /* 0x020fe400000006ff */
[----:B------:R-:W-:-:S04]  /*14710*/  LEA R13, R7, R2, 0x3 ;  /* 0x00000002070d7211 */ /* 0x000fc800078e18ff */
[----:B------:R0:W1:Y:S01]  /*14720*/  SYNCS.PHASECHK.TRANS64.TRYWAIT P1, [R13+URZ+0x30850], R0 ;  /* 0x030850000d0075a7 */ /* 0x000062000802017f */
[----:B------:R-:W-:Y:S05]  /*14730*/  @!P0 BRA `(.L_x_631) ;  /* 0x0000000000048947 */ /* 0x000fea0003800000 */
[----:B------:R-:W-:Y:S01]  /*14740*/  BPT.TRAP 0x1 ;  /* 0x000000040000795c */ /* 0x000fe20000300000 */
.L_x_631:
[----:B------:R-:W-:Y:S04]  /*14750*/  BSSY B1, `(.L_x_632) ;  /* 0x0000004000017945 */ /* 0x000fe80003800000 */
[----:B-1----:R-:W-:Y:S05]  /*14760*/  @P1 BRA `(.L_x_633) ;  /* 0x0000000000081947 */ /* 0x002fea0003800000 */
[----:B------:R-:W1:Y:S02]  /*14770*/  SYNCS.PHASECHK.TRANS64.TRYWAIT P1, [R13+URZ+0x30850], R0 ;  /* 0x030850000d0075a7 */ /* 0x000e64000802017f */
[----:B-1----:R-:W-:Y:S05]  /*14780*/  @!P1 BRA `(.L_x_634) ;  /* 0x000000c800a89947 */ /* 0x002fea0003800000 */
.L_x_633:
[----:B------:R-:W-:Y:S05]  /*14790*/  BSYNC B1 ;  /* 0x0000000000017941 */ /* 0x000fea0003800000 */
.L_x_632:
[----:B01----:R-:W-:Y:S01]  /*147a0*/  VIADD R0, R2, 0x400 ;  /* 0x0000040002007836 */ /* 0x003fe20000000000 */
[----:B------:R-:W-:Y:S01]  /*147b0*/  WARPGROUP.ARRIVE ;  /* 0x00000000000079c5 */ /* 0x000fe20000000000 */
[----:B------:R-:W-:-:S03]  /*147c0*/  IMAD.MOV.U32 R5, RZ, RZ, 0x40000040 ;  /* 0x40000040ff057424 */ /* 0x000fc600078e00ff */
[----:B------:R-:W-:Y:S02]  /*147d0*/  SHF.R.U32.HI R0, RZ, 0x4, R0 ;  /* 0x00000004ff007819 */ /* 0x000fe40000011600 */
[----:B------:R-:W-:Y:S02]  /*147e0*/  R2UR UR7, R5 ;  /* 0x00000000050772ca */ /* 0x000fe400000e0000 */
[----:B------:R-:W-:Y:S02]  /*147f0*/  LOP3.LUT R0, R0, 0x3fff, RZ, 0xc0, !PT ;  /* 0x00003fff00007812 */ /* 0x000fe400078ec0ff */
[----:B------:R-:W-:Y:S02]  /*14800*/  MOV R5, 0x40000040 ;  /* 0x4000004000057802 */ /* 0x000fe40000000f00 */
[----:B------:R-:W-:-:S05]  /*14810*/  LOP3.LUT R0, R0, 0x3000000, RZ, 0xfc, !PT ;  /* 0x0300000000007812 */ /* 0x000fca00078efcff */
[----:B------:R-:W-:Y:S02]  /*14820*/  IMAD R4, R7, 0x900, R0 ;  /* 0x0000090007047824 */ /* 0x000fe400078e0200 */
[----:B------:R-:W-:-:S03]  /*14830*/  IMAD.MOV.U32 R7, RZ, RZ, 0x40000040 ;  /* 0x40000040ff077424 */ /* 0x000fc600078e00ff */
[C---:B------:R-:W-:Y:S02]  /*14840*/  R2UR UR6, R4.reuse ;  /* 0x00000000040672ca */ /* 0x040fe400000e0000 */
[----:B------:R-:W-:-:S11]  /*14850*/  IADD3 R6, R4, 0x80, RZ ;  /* 0x0000008004067810 */ /* 0x000fd60007ffe0ff */
[----:B------:R-:W-:Y:S01]  /*14860*/  HGMMA.64x192x16.F32 R24, R188, gdesc[UR4].tnspB, R24, gsb0 ;  /* 0x42e00004bc187df0 */ /* 0x000fe20008000818 */
[----:B------:R-:W-:Y:S01]  /*14870*/  R2UR UR6, R6 ;  /* 0x00000000060672ca */ /* 0x000fe200000e0000 */
[----:B------:R-:W-:Y:S01]  /*14880*/  VIADD R6, R4, 0x100 ;  /* 0x0000010004067836 */ /* 0x000fe20000000000 */
[----:B------:R-:W-:Y:S02]  /*14890*/  R2UR UR7, R7 ;  /* 0x00000000070772ca */ /* 0x000fe400000e0000 */
[----:B------:R-:W-:Y:S01]  /*148a0*/  MOV R7, 0x40000040 ;  /* 0x4000004000077802 */ /* 0x000fe20000000f00 */
[----:B------:R-:W-:Y:S02]  /*148b0*/  WARPGROUP.DEPBAR.LE gsb0, 0x0 ;  /* 0x00008000000079c5 */ /* 0x000fe40000010000 */
[----:B------:R-:W-:-:S12]  /*148c0*/  WARPGROUP.ARRIVE ;  /* 0x00000000000079c5 */ /* 0x000fd80000000000 */
[----:B------:R-:W-:Y:S01]  /*148d0*/  HGMMA.64x192x16.F32 R24, R184, gdesc[UR4].tnspB, R24, gsb0 ;  /* 0x42e00004b8187df0 */ /* 0x000fe20008000818 */
[----:B------:R-:W-:Y:S01]  /*148e0*/  R2UR UR6, R6 ;  /* 0x00000000060672ca */ /* 0x000fe200000e0000 */
[----:B------:R-:W-:Y:S01]  /*148f0*/  VIADD R6, R4, 0x180 ;  /* 0x0000018004067836 */ /* 0x000fe20000000000 */
[----:B------:R-:W-:Y:S01]  /*14900*/  R2UR UR7, R7 ;  /* 0x00000000070772ca */ /* 0x000fe200000e0000 */
[----:B------:R-:W-:Y:S01]  /*14910*/  IMAD.MOV.U32 R7, RZ, RZ, 0x40000040 ;  /* 0x40000040ff077424 */ /* 0x000fe200078e00ff */
[----:B------:R-:W-:Y:S02]  /*14920*/  WARPGROUP.DEPBAR.LE gsb0, 0x0 ;  /* 0x00008000000079c5 */ /* 0x000fe40000010000 */
[----:B------:R-:W-:-:S13]  /*14930*/  WARPGROUP.ARRIVE ;  /* 0x00000000000079c5 */ /* 0x000fda0000000000 */
[----:B------:R-:W-:Y:S01]  /*14940*/  HGMMA.64x192x16.F32 R24, R180, gdesc[UR4].tnspB, R24, gsb0 ;  /* 0x42e00004b4187df0 */ /* 0x000fe20008000818 */
[----:B------:R-:W-:Y:S02]  /*14950*/  R2UR UR6, R6 ;  /* 0x00000000060672ca */ /* 0x000fe400000e0000 */
[----:B------:R-:W-:Y:S01]  /*14960*/  R2UR UR7, R7 ;  /* 0x00000000070772ca */ /* 0x000fe200000e0000 */
[----:B------:R-:W-:Y:S01]  /*14970*/  IMAD.MOV.U32 R7, RZ, RZ, 0x40000040 ;  /* 0x40000040ff077424 */ /* 0x000fe200078e00ff */
[C---:B------:R-:W-:Y:S01]  /*14980*/  IADD3 R6, R4.reuse, 0x200, RZ ;  /* 0x0000020004067810 */ /* 0x040fe20007ffe0ff */
[----:B------:R-:W-:Y:S01]  /*14990*/  VIADD R4, R4, 0x280 ;  /* 0x0000028004047836 */ /* 0x000fe20000000000 */
[----:B------:R-:W-:Y:S02]  /*149a0*/  WARPGROUP.DEPBAR.LE gsb0, 0x0 ;  /* 0x00008000000079c5 */ /* 0x000fe40000010000 */
[----:B------:R-:W-:-:S11]  /*149b0*/  WARPGROUP.ARRIVE ;  /* 0x00000000000079c5 */ /* 0x000fd60000000000 */
[----:B------:R-:W-:Y:S01]  /*149c0*/  HGMMA.64x192x16.F32 R24, R176, gdesc[UR4].tnspB, R24, gsb0 ;  /* 0x42e00004b0187df0 */ /* 0x000fe20008000818 */
[----:B------:R-:W-:Y:S02]  /*149d0*/  R2UR UR6, R6 ;  /* 0x00000000060672ca */ /* 0x000fe400000e0000 */
[----:B------:R-:W-:Y:S01]  /*149e0*/  R2UR UR7, R7 ;  /* 0x00000000070772ca */ /* 0x000fe200000e0000 */
[----:B------:R-:W-:Y:S02]  /*149f0*/  WARPGROUP.DEPBAR.LE gsb0, 0x0 ;  /* 0x00008000000079c5 */ /* 0x000fe40000010000 */
[----:B------:R-:W-:-:S14]  /*14a00*/  WARPGROUP.ARRIVE ;  /* 0x00000000000079c5 */ /* 0x000fdc0000000000 */
[----:B------:R-:W-:Y:S01]  /*14a10*/  HGMMA.64x192x16.F32 R24, R172, gdesc[UR4].tnspB, R24, gsb0 ;  /* 0x42e00004ac187df0 */ /* 0x000fe20008000818 */
[----:B------:R-:W-:Y:S02]  /*14a20*/  R2UR UR6, R4 ;  /* 0x00000000040672ca */ /* 0x000fe400000e0000 */
[----:B------:R-:W-:Y:S01]  /*14a30*/  R2UR UR7, R5 ;  /* 0x00000000050772ca */ /* 0x000fe200000e0000 */
[----:B------:R-:W-:Y:S02]  /*14a40*/  WARPGROUP.DEPBAR.LE gsb0, 0x0 ;  /* 0x00008000000079c5 */ /* 0x000fe40000010000 */
[----:B------:R-:W-:-:S14]  /*14a50*/  WARPGROUP.ARRIVE ;  /* 0x00000000000079c5 */ /* 0x000fdc0000000000 */
[----:B------:R-:W-:Y:S03]  /*14a60*/  HGMMA.64x192x16.F32 R24, R168, gdesc[UR4].tnspB, R24, gsb0 ;  /* 0x42e00004a8187df0 */ /* 0x000fe60008000818 */
[----:B------:R-:W-:Y:S02]  /*14a70*/  WARPGROUP.DEPBAR.LE gsb0, 0x0 ;  /* 0x00008000000079c5 */ /* 0x000fe40000010000 */
[----:B------:R-:W-:Y:S05]  /*14a80*/  @!P0 BRA `(.L_x_635) ;  /* 0x0000000000048947 */ /* 0x000fea0003800000 */
[----:B------:R-:W-:Y:S01]  /*14a90*/  BPT.TRAP 0x1 ;  /* 0x000000040000795c */ /* 0x000fe20000300000 */
.L_x_635:
        /* <DEDUP_REMOVED lines=39> */
[----:B--2---:R-:W-:Y:S01]  /*14d10*/  FMNMX.FTZ R0, R15, R0, !PT ;  /* 0x000000000f007209 */ /* 0x004fe20007810000 */
        /* <DEDUP_REMOVED lines=19> */
[----:B------:R-:W-:-:S03]  /*14e50*/  FMUL.FTZ R159, R165, UR38 ;  /* 0x00000026a59f7c20 */ /* 0x000fc60008410000 */
[----:B------:R-:W1:Y:S01]  /*14e60*/  MUFU.TANH R21, R21 ;  /* 0x0000001500157308 */ /* 0x000e620000002400 */
[----:B--2---:R-:W-:-:S07]  /*14e70*/  FMNMX.FTZ R3, R20, R3, !PT ;  /* 0x0000000314037209 */ /* 0x004fce0007810000 */
[----:B------:R-:W2:Y:S01]  /*14e80*/  MUFU.TANH R124, R124 ;  /* 0x0000007c007c7308 */ /* 0x000ea20000002400 */
[----:B0-----:R-:W-:-:S07]  /*14e90*/  FMNMX.FTZ R0, R121, R0, !PT ;  /* 0x0000000079007209 */ /* 0x001fce0007810000 */
[----:B------:R-:W0:Y:S01]  /*14ea0*/  MUFU.TANH R122, R122 ;  /* 0x0000007a007a7308 */ /* 0x000e220000002400 */
[----:B-1----:R-:W-:-:S07]  /*14eb0*/  FMNMX.FTZ R3, R21, R3, !PT ;  /* 0x0000000315037209 */ /* 0x002fce0007810000 */
        /* <DEDUP_REMOVED lines=75> */
[----:B0-----:R-:W-:Y:S02]  /*15370*/  FMNMX.FTZ R3, R158, R3, !PT ;  /* 0x000000039e037209 */ /* 0x001fe40007810000 */
[----:B-1----:R-:W-:-:S05]  /*15380*/  FMNMX.FTZ R4, R161, R0, !PT ;  /* 0x00000000a1047209 */ /* 0x002fca0007810000 */
[----:B------:R-:W0:Y:S01]  /*15390*/  SHFL.BFLY PT, R0, R4, 0x2, 0x1f ;  /* 0x0c401f0004007f89 */ /* 0x000e2200000e0000 */
[----:B--2---:R-:W-:-:S05]  /*153a0*/  FMNMX.FTZ R5, R159, R3, !PT ;  /* 0x000000039f057209 */ /* 0x004fca0007810000 */
[----:B------:R-:W1:Y:S01]  /*153b0*/  SHFL.BFLY PT, R3, R5, 0x2, 0x1f ;  /* 0x0c401f0005037f89 */ /* 0x000e6200000e0000 */
[----:B0-----:R-:W-:-:S05]  /*153c0*/  FMNMX.FTZ R4, R4, R0, !PT ;  /* 0x0000000004047209 */ /* 0x001fca0007810000 */
[----:B------:R-:W0:Y:S01]  /*153d0*/  SHFL.BFLY PT, R0, R4, 0x1, 0x1f ;  /* 0x0c201f0004007f89 */ /* 0x000e2200000e0000 */
[----:B-1----:R-:W-:-:S05]  /*153e0*/  FMNMX.FTZ R5, R5, R3, !PT ;  /* 0x0000000305057209 */ /* 0x002fca0007810000 */
[----:B------:R-:W1:Y:S01]  /*153f0*/  SHFL.BFLY PT, R3, R5, 0x1, 0x1f ;  /* 0x0c201f0005037f89 */ /* 0x000e6200000e0000 */
[----:B0-----:R-:W-:Y:S01]  /*15400*/  FMNMX.FTZ R4, R4, R0, !PT ;  /* 0x0000000004047209 */ /* 0x001fe20007810000 */
[----:B------:R-:W-:Y:S01]  /*15410*/  IMAD.U32 R0, RZ, RZ, UR39 ;  /* 0x00000027ff007e24 */ /* 0x000fe2000f8e00ff */
[----:B-1----:R-:W-:-:S03]  /*15420*/  FMNMX.FTZ R5, R5, R3, !PT ;  /* 0x0000000305057209 */ /* 0x002fc60007810000 */
[----:B------:R-:W-:Y:S02]  /*15430*/  FADD.FTZ R3, -R4, R9 ;  /* 0x0000000904037221 */ /* 0x000fe40000010100 */
[CC--:B------:R-:W-:Y:S01]  /*15440*/  FMUL.FTZ R9, R5.reuse, R0.reuse ;  /* 0x0000000005097220 */ /* 0x0c0fe20000410000 */
[----:B------:R-:W-:Y:S01]  /*15450*/  FADD.FTZ R12, -R5, R10 ;  /* 0x0000000a050c7221 */ /* 0x000fe20000010100 */
[-C--:B------:R-:W-:Y:S02]  /*15460*/  FMUL.FTZ R3, R3, R0.reuse ;  /* 0x0000000003037220 */ /* 0x080fe40000410000 */
[-CC-:B------:R-:W-:Y:S01]  /*15470*/  FFMA.FTZ R186, R126, R0.reuse, -R9.reuse ;  /* 0x000000007eba7223 */ /* 0x180fe20000010809 */
[-CC-:B------:R-:W-:Y:S01]  /*15480*/  FFMA.FTZ R126, R127, R0.reuse, -R9.reuse ;  /* 0x000000007f7e7223 */ /* 0x180fe20000010809 */
[-C--:B------:R-:W-:Y:S01]  /*15490*/  FMUL.FTZ R127, R4, R0.reuse ;  /* 0x00000000047f7220 */ /* 0x080fe20000410000 */
[-C--:B------:R-:W-:Y:S01]  /*154a0*/  FMUL.FTZ R12, R12, R0.reuse ;  /* 0x000000000c0c7220 */ /* 0x080fe20000410000 */
[-CC-:B------:R-:W-:Y:S01]  /*154b0*/  FFMA.FTZ R188, R6, R0.reuse, -R9.reuse ;  /* 0x0000000006bc7223 */ /* 0x180fe20000010809 */
[-C--:B------:R-:W-:Y:S01]  /*154c0*/  FFMA.FTZ R180, R130, R0.reuse, -R9 ;  /* 0x0000000082b47223 */ /* 0x080fe20000010809 */
[-C--:B------:R-:W-:Y:S01]  /*154d0*/  FFMA.FTZ R189, R14, R0.reuse, -R127 ;  /* 0x000000000ebd7223 */ /* 0x080fe2000001087f */
[-C--:B------:R-:W-:Y:S01]  /*154e0*/  FFMA.FTZ R164, R7, R0.reuse, -R9 ;  /* 0x0000000007a47223 */ /* 0x080fe20000010809 */
[-C--:B------:R-:W-:Y:S01]  /*154f0*/  FFMA.FTZ R130, R15, R0.reuse, -R127 ;  /* 0x000000000f827223 */ /* 0x080fe2000001087f */
[----:B------:R-:W-:Y:S01]  /*15500*/  MUFU.EX2 R12, R12 ;  /* 0x0000000c000c7308 */ /* 0x000fe20000000800 */
[-C--:B------:R-:W-:Y:S01]  /*15510*/  FFMA.FTZ R190, R20, R0.reuse, -R9 ;  /* 0x0000000014be7223 */ /* 0x080fe20000010809 */
[-C--:B------:R-:W-:Y:S01]  /*15520*/  FFMA.FTZ R191, R120, R0.reuse, -R127 ;  /* 0x0000000078bf7223 */ /* 0x080fe2000001087f */
[-C--:B------:R-:W-:Y:S01]  /*15530*/  FFMA.FTZ R163, R21, R0.reuse, -R9 ;  /* 0x0000000015a37223 */ /* 0x080fe20000010809 */
[-CC-:B------:R-:W-:Y:S01]  /*15540*/  FFMA.FTZ R121, R121, R0.reuse, -R127.reuse ;  /* 0x0000000079797223 */ /* 0x180fe2000001087f */
[-C--:B------:R-:W-:Y:S01]  /*15550*/  FFMA.FTZ R185, R124, R0.reuse, -R127 ;  /* 0x000000007cb97223 */ /* 0x080fe2000001087f */
[-CC-:B------:R-:W-:Y:S01]  /*15560*/  FFMA.FTZ R184, R122, R0.reuse, -R9.reuse ;  /* 0x000000007ab87223 */ /* 0x180fe20000010809 */
[----:B------:R-:W-:Y:S01]  /*15570*/  VIADD R124, R11, 0x30840 ;  /* 0x000308400b7c7836 */ /* 0x000fe20000000000 */
[----:B------:R-:W-:Y:S01]  /*15580*/  MUFU.EX2 R3, R3 ;  /* 0x0000000300037308 */ /* 0x000fe20000000800 */
[-C--:B------:R-:W-:Y:S01]  /*15590*/  FFMA.FTZ R162, R123, R0.reuse, -R9 ;  /* 0x000000007ba27223 */ /* 0x080fe20000010809 */
[-CC-:B------:R-:W-:Y:S01]  /*155a0*/  FFMA.FTZ R120, R125, R0.reuse, -R127.reuse ;  /* 0x000000007d787223 */ /* 0x180fe2000001087f */
[-C--:B------:R-:W-:Y:S01]  /*155b0*/  FFMA.FTZ R187, R128, R0.reuse, -R127 ;  /* 0x0000000080bb7223 */ /* 0x080fe2000001087f */
[----:B------:R-:W-:Y:S01]  /*155c0*/  PRMT R124, R222, 0x654, R124 ;  /* 0x00000654de7c7816 */ /* 0x000fe2000000007c */
[-C--:B------:R-:W-:Y:S01]  /*155d0*/  FFMA.FTZ R123, R131, R0.reuse, -R9 ;  /* 0x00000000837b7223 */ /* 0x080fe20000010809 */
[-CC-:B------:R-:W-:Y:S01]  /*155e0*/  FFMA.FTZ R15, R129, R0.reuse, -R127.reuse ;  /* 0x00000000810f7223 */ /* 0x180fe2000001087f */
[-CC-:B------:R-:W-:Y:S01]  /*155f0*/  FFMA.FTZ R181, R132, R0.reuse, -R127.reuse ;  /* 0x0000000084b57223 */ /* 0x180fe2000001087f */
[----:B------:R-:W0:Y:S01]  /*15600*/  MUFU.EX2 R188, R188 ;  /* 0x000000bc00bc7308 */ /* 0x000e220000000800 */
[----:B------:R1:W-:Y:S01]  /*15610*/  SYNCS.ARRIVE.TRANS64.RED.A1T0 RZ, [R124+URZ], RZ ;  /* 0x000000ff7cff79a7 */ /* 0x0003e2000810043f */
[-CC-:B------:R-:W-:Y:S01]  /*15620*/  FFMA.FTZ R14, R133, R0.reuse, -R127.reuse ;  /* 0x00000000850e7223 */ /* 0x180fe2000001087f */
[-CC-:B------:R-:W-:Y:S01]  /*15630*/  FFMA.FTZ R183, R136, R0.reuse, -R127.reuse ;  /* 0x0000000088b77223 */ /* 0x180fe2000001087f */
[-CC-:B------:R-:W-:Y:S01]  /*15640*/  FFMA.FTZ R137, R137, R0.reuse, -R127.reuse ;  /* 0x0000000089897223 */ /* 0x180fe2000001087f */
[-CC-:B------:R-:W-:Y:S01]  /*15650*/  FFMA.FTZ R177, R140, R0.reuse, -R127.reuse ;  /* 0x000000008cb17223 */ /* 0x180fe2000001087f */
[-CC-:B------:R-:W-:Y:S01]  /*15660*/  FFMA.FTZ R128, R141, R0.reuse, -R127.reuse ;  /* 0x000000008d807223 */ /* 0x180fe2000001087f */
[-CC-:B------:R-:W-:Y:S01]  /*15670*/  FFMA.FTZ R179, R144, R0.reuse, -R127.reuse ;  /* 0x0000000090b37223 */ /* 0x180fe2000001087f */
[----:B------:R-:W2:Y:S01]  /*15680*/  MUFU.EX2 R189, R189 ;  /* 0x000000bd00bd7308 */ /* 0x000ea20000000800 */
[-CC-:B------:R-:W-:Y:S01]  /*15690*/  FFMA.FTZ R131, R145, R0.reuse, -R127.reuse ;  /* 0x0000000091837223 */ /* 0x180fe2000001087f */
[-CC-:B------:R-:W-:Y:S01]  /*156a0*/  FFMA.FTZ R173, R148, R0.reuse, -R127.reuse ;  /* 0x0000000094ad7223 */ /* 0x180fe2000001087f */
[-CC-:B------:R-:W-:Y:S01]  /*156b0*/  FFMA.FTZ R129, R149, R0.reuse, -R127.reuse ;  /* 0x0000000095817223 */ /* 0x180fe2000001087f */
[-CC-:B------:R-:W-:Y:S01]  /*156c0*/  FFMA.FTZ R175, R152, R0.reuse, -R127.reuse ;  /* 0x0000000098af7223 */ /* 0x180fe2000001087f */
[-CC-:B------:R-:W-:Y:S01]  /*156d0*/  FFMA.FTZ R153, R153, R0.reuse, -R127.reuse ;  /* 0x0000000099997223 */ /* 0x180fe2000001087f */
[-CC-:B------:R-:W-:Y:S01]  /*156e0*/  FFMA.FTZ R169, R156, R0.reuse, -R127.reuse ;  /* 0x000000009ca97223 */ /* 0x180fe2000001087f */
[-CC-:B------:R-:W-:Y:S01]  /*156f0*/  FFMA.FTZ R125, R157, R0.reuse, -R127.reuse ;  /* 0x000000009d7d7223 */ /* 0x180fe2000001087f */
[----:B------:R-:W3:Y:S01]  /*15700*/  MUFU.EX2 R164, R164 ;  /* 0x000000a400a47308 */ /* 0x000ee20000000800 */
[----:B0-----:R-:W-:Y:S01]  /*15710*/  FFMA.FTZ R215, R12, R215, R188 ;  /* 0x000000d70cd77223 */ /* 0x001fe200000100bc */
[-CC-:B------:R-:W-:Y:S01]  /*15720*/  FFMA.FTZ R171, R160, R0.reuse, -R127.reuse ;  /* 0x00000000a0ab7223 */ /* 0x180fe2000001087f */
[-C--:B-1----:R-:W-:Y:S01]  /*15730*/  FFMA.FTZ R124, R161, R0.reuse, -R127 ;  /* 0x00000000a17c7223 */ /* 0x082fe2000001087f */
[-CC-:B------:R-:W-:Y:S01]  /*15740*/  FFMA.FTZ R182, R134, R0.reuse, -R9.reuse ;  /* 0x0000000086b67223 */ /* 0x180fe20000010809 */
[-CC-:B------:R-:W-:Y:S01]  /*15750*/  FFMA.FTZ R122, R135, R0.reuse, -R9.reuse ;  /* 0x00000000877a7223 */ /* 0x180fe20000010809 */
[-CC-:B------:R-:W-:Y:S01]  /*15760*/  FFMA.FTZ R176, R138, R0.reuse, -R9.reuse ;  /* 0x000000008ab07223 */ /* 0x180fe20000010809 */
[----:B------:R-:W-:Y:S01]  /*15770*/  FFMA.FTZ R21, R139, R0, -R9 ;  /* 0x000000008b157223 */ /* 0x000fe20000010809 */
[----:B------:R-:W0:Y:S01]  /*15780*/  MUFU.EX2 R130, R130 ;  /* 0x0000008200827308 */ /* 0x000e220000000800 */
[----:B--2---:R-:W-:Y:S01]  /*15790*/  FFMA.FTZ R214, R3, R214, R189 ;  /* 0x000000d603d67223 */ /* 0x004fe200000100bd */
[-CC-:B------:R-:W-:Y:S01]  /*157a0*/  FFMA.FTZ R178, R142, R0.reuse, -R9.reuse ;  /* 0x000000008eb27223 */ /* 0x180fe20000010809 */
[-CC-:B------:R-:W-:Y:S01]  /*157b0*/  FFMA.FTZ R20, R143, R0.reuse, -R9.reuse ;  /* 0x000000008f147223 */ /* 0x180fe20000010809 */
[-CC-:B------:R-:W-:Y:S01]  /*157c0*/  FFMA.FTZ R172, R146, R0.reuse, -R9.reuse ;  /* 0x0000000092ac7223 */ /* 0x180fe20000010809 */
[-CC-:B------:R-:W-:Y:S01]  /*157d0*/  FFMA.FTZ R10, R147, R0.reuse, -R9.reuse ;  /* 0x00000000930a7223 */ /* 0x180fe20000010809 */
[-CC-:B------:R-:W-:Y:S01]  /*157e0*/  FFMA.FTZ R174, R150, R0.reuse, -R9.reuse ;  /* 0x0000000096ae7223 */ /* 0x180fe20000010809 */
[-C--:B------:R-:W-:Y:S01]  /*157f0*/  FFMA.FTZ R7, R151, R0.reuse, -R9 ;  /* 0x0000000097077223 */ /* 0x080fe20000010809 */
[----:B------:R-:W1:Y:S01]  /*15800*/  MUFU.EX2 R190, R190 ;  /* 0x000000be00be7308 */ /* 0x000e620000000800 */
[----:B---3--:R-:W-:Y:S01]  /*15810*/  FADD.FTZ R127, R164, R215 ;  /* 0x000000d7a47f7221 */ /* 0x008fe20000010000 */
[-CC-:B------:R-:W-:Y:S01]  /*15820*/  FFMA.FTZ R168, R154, R0.reuse, -R9.reuse ;  /* 0x000000009aa87223 */ /* 0x180fe20000010809 */
[-CC-:B------:R-:W-:Y:S01]  /*15830*/  FFMA.FTZ R6, R155, R0.reuse, -R9.reuse ;  /* 0x000000009b067223 */ /* 0x180fe20000010809 */
[-CC-:B------:R-:W-:Y:S01]  /*15840*/  FFMA.FTZ R170, R158, R0.reuse, -R9.reuse ;  /* 0x000000009eaa7223 */ /* 0x180fe20000010809 */
[----:B------:R-:W-:-:S03]  /*15850*/  FFMA.FTZ R9, R159, R0, -R9 ;  /* 0x000000009f097223 */ /* 0x000fc60000010809 */
[----:B------:R-:W2:Y:S01]  /*15860*/  MUFU.EX2 R191, R191 ;  /* 0x000000bf00bf7308 */ /* 0x000ea20000000800 */
[----:B0-----:R-:W-:-:S07]  /*15870*/  FADD.FTZ R132, R130, R214 ;  /* 0x000000d682847221 */ /* 0x001fce0000010000 */
[----:B------:R-:W0:Y:S01]  /*15880*/  MUFU.EX2 R163, R163 ;  /* 0x000000a300a37308 */ /* 0x000e220000000800 */
[----:B-1----:R-:W-:-:S07]  /*15890*/  FADD.FTZ R127, R190, R127 ;  /* 0x0000007fbe7f7221 */ /* 0x002fce0000010000 */
[----:B------:R-:W1:Y:S01]  /*158a0*/  MUFU.EX2 R121, R121 ;  /* 0x0000007900797308 */ /* 0x000e620000000800 */
[----:B--2---:R-:W-:-:S07]  /*158b0*/  FADD.FTZ R132, R191, R132 ;  /* 0x00000084bf847221 */ /* 0x004fce0000010000 */
        /* <DEDUP_REMOVED lines=79> */
[----:B0-----:R-:W-:Y:S01]  /*15db0*/  FADD.FTZ R133, R171, R133 ;  /* 0x00000085ab857221 */ /* 0x001fe20000010000 */
[----:B-1----:R-:W-:-:S03]  /*15dc0*/  FADD.FTZ R215, R9, R132 ;  /* 0x0000008409d77221 */ /* 0x002fc60000010000 */
[----:B--2---:R-:W-:Y:S01]  /*15dd0*/  FADD.FTZ R214, R124, R133 ;  /* 0x000000857cd67221 */ /* 0x004fe20000010000 */
[----:B------:R-:W-:Y:S06]  /*15de0*/  @!P0 BRA `(.L_x_636) ;  /* 0x0000000000048947 */ /* 0x000fec0003800000 */
[----:B------:R-:W-:Y:S01]  /*15df0*/  BPT.TRAP 0x1 ;  /* 0x000000040000795c */ /* 0x000fe20000300000 */
.L_x_636:
[C---:B------:R-:W-:Y:S01]  /*15e00*/  ISETP.GT.AND P1, PT, R8.reuse, RZ, PT ;  /* 0x000000ff0800720c */ /* 0x040fe20003f24270 */
[----:B------:R-:W-:Y:S01]  /*15e10*/  VIADD R8, R8, 0xffffffff ;  /* 0xffffffff08087836 */ /* 0x000fe20000000000 */
[----:B------:R-:W-:Y:S02]  /*15e20*/  IADD3 R13, R13, 0x30860, RZ ;  /* 0x000308600d0d7810 */ /* 0x000fe40007ffe0ff */
[----:B------:R-:W-:Y:S02]  /*15e30*/  F2FP.F16.F32.PACK_AB R172, R10, R172 ;  /* 0x000000ac0aac723e */ /* 0x000fe400000000ff */
[----:B------:R-:W-:Y:S02]  /*15e40*/  PRMT R13, R222, 0x654, R13 ;  /* 0x00000654de0d7816 */ /* 0x000fe4000000000d */
[----:B------:R-:W-:Y:S01]  /*15e50*/  F2FP.F16.F32.PACK_AB R174, R7, R174 ;  /* 0x000000ae07ae723e */ /* 0x000fe200000000ff */
[----:B------:R-:W-:Y:S01]  /*15e60*/  IMAD.MOV.U32 R7, RZ, RZ, R209 ;  /* 0x000000ffff077224 */ /* 0x000fe200078e00d1 */
[----:B------:R0:W-:Y:S01]  /*15e70*/  SYNCS.ARRIVE.TRANS64.RED.A1T0 RZ, [R13+URZ], RZ ;  /* 0x000000ff0dff79a7 */ /* 0x0001e2000810043f */
[----:B------:R-:W-:Y:S01]  /*15e80*/  F2FP.F16.F32.PACK_AB R168, R6, R168 ;  /* 0x000000a806a8723e */ /* 0x000fe200000000ff */
[----:B------:R-:W-:Y:S01]  /*15e90*/  IMAD.MOV.U32 R6, RZ, RZ, R220 ;  /* 0x000000ffff067224 */ /* 0x000fe200078e00dc */
[----:B------:R-:W-:Y:S01]  /*15ea0*/  F2FP.F16.F32.PACK_AB R170, R9, R170 ;  /* 0x000000aa09aa723e */ /* 0x000fe200000000ff */
[----:B------:R-:W-:Y:S01]  /*15eb0*/  IMAD.MOV.U32 R9, RZ, RZ, R4 ;  /* 0x000000ffff097224 */ /* 0x000fe200078e0004 */
        /* <DEDUP_REMOVED lines=20> */
[----:B------:R-:W-:Y:S01]  /*16000*/  MOV R10, R5 ;  /* 0x00000005000a7202 */ /* 0x000fe20000000f00 */
[----:B0-----:R-:W-:Y:S06]  /*16010*/  @P1 BRA `(.L_x_637) ;  /* 0xffffffd400c41947 */ /* 0x001fec000383ffff */
.L_x_624:
[----:B------:R-:W-:Y:S05]  /*16020*/  BSYNC B0 ;  /* 0x0000000000007941 */ /* 0x000fea0003800000 */
.L_x_623:
        /* <DEDUP_REMOVED lines=99> */
.L_x_638:
[----:B------:R-:W-:Y:S02]  /*16660*/  LEA R8, R209, R2, 0x3 ;  /* 0x00000002d1087211 */ /* 0x000fe400078e18ff */
[----:B------:R-:W-:-:S04]  /*16670*/  SHF.L.U32 R3, R220, 0x1f, RZ ;  /* 0x0000001fdc037819 */ /* 0x000fc800000006ff */
[----:B------:R0:W1:Y:S01]  /*16680*/  SYNCS.PHASECHK.TRANS64.TRYWAIT P1, [R8+URZ+0x30850], R3 ;  /* 0x03085003080075a7 */ /* 0x000062000802017f */
[----:B------:R-:W-:Y:S05]  /*16690*/  @!P0 BRA `(.L_x_639) ;  /* 0x0000000000048947 */ /* 0x000fea0003800000 */
[----:B------:R-:W-:Y:S01]  /*166a0*/  BPT.TRAP 0x1 ;  /* 0x000000040000795c */ /* 0x000fe20000300000 */
.L_x_639:
[----:B------:R-:W-:Y:S01]  /*166b0*/  VIADD R2, R2, 0x400 ;  /* 0x0000040002027836 */ /* 0x000fe20000000000 */
[----:B------:R-:W-:Y:S04]  /*166c0*/  BSSY B0, `(.L_x_640) ;  /* 0x0000008000007945 */ /* 0x000fe80003800000 */
[----:B------:R-:W-:-:S04]  /*166d0*/  SHF.R.U32.HI R2, RZ, 0x4, R2 ;  /* 0x00000004ff027819 */ /* 0x000fc80000011602 */
[----:B------:R-:W-:-:S04]  /*166e0*/  LOP3.LUT R2, R2, 0x3fff, RZ, 0xc0, !PT ;  /* 0x00003fff02027812 */ /* 0x000fc800078ec0ff */
[----:B------:R-:W-:-:S05]  /*166f0*/  LOP3.LUT R2, R2, 0x3000000, RZ, 0xfc, !PT ;  /* 0x0300000002027812 */ /* 0x000fca00078efcff */
[----:B------:R-:W-:Y:S01]  /*16700*/  IMAD R6, R209, 0x900, R2 ;  /* 0x00000900d1067824 */ /* 0x000fe200078e0202 */
[----:B-1----:R-:W-:Y:S06]  /*16710*/  @P1 BRA `(.L_x_641) ;  /* 0x0000000000081947 */ /* 0x002fec0003800000 */
[----:B------:R-:W1:Y:S02]  /*16720*/  SYNCS.PHASECHK.TRANS64.TRYWAIT P1, [R8+URZ+0x30850], R3 ;  /* 0x03085003080075a7 */ /* 0x000e64000802017f */
[----:B-1----:R-:W-:Y:S05]  /*16730*/  @!P1 BRA `(.L_x_642) ;  /* 0x000000a800d09947 */ /* 0x002fea0003800000 */
.L_x_641:
[----:B------:R-:W-:Y:S05]  /*16740*/  BSYNC B0 ;  /* 0x0000000000007941 */ /* 0x000fea0003800000 */
.L_x_640:
[----:B------:R-:W-:Y:S01]  /*16750*/  IMAD.MOV.U32 R2, RZ, RZ, R6 ;  /* 0x000000ffff027224 */ /* 0x000fe200078e0006 */
[----:B01----:R-:W-:Y:S01]  /*16760*/  MOV R3, 0x40000040 ;  /* 0x4000004000037802 */ /* 0x003fe20000000f00 */
[----:B------:R-:W-:Y:S01]  /*16770*/  WARPGROUP.ARRIVE ;  /* 0x00000000000079c5 */ /* 0x000fe20000000000 */
[----:B------:R-:W0:Y:S02]  /*16780*/  SHFL.BFLY PT, R7, R214, 0x2, 0x1f ;  /* 0x0c401f00d6077f89 */ /* 0x000e2400000e0000 */
[----:B------:R-:W-:Y:S01]  /*16790*/  R2UR UR6, R2 ;  /* 0x00000000020672ca */ /* 0x000fe200000e0000 */
[----:B------:R-:W-:Y:S01]  /*167a0*/  VIADD R2, R6, 0x80 ;  /* 0x0000008006027836 */ /* 0x000fe20000000000 */
[----:B------:R-:W-:Y:S01]  /*167b0*/  R2UR UR7, R3 ;  /* 0x00000000030772ca */ /* 0x000fe200000e0000 */
[----:B------:R-:W-:-:S12]  /*167c0*/  IMAD.MOV.U32 R3, RZ, RZ, 0x40000040 ;  /* 0x40000040ff037424 */ /* 0x000fd800078e00ff */
[----:B------:R-:W-:Y:S01]  /*167d0*/  HGMMA.64x192x16.F32 R24, R188, gdesc[UR4].tnspB, R24, gsb0 ;  /* 0x42e00004bc187df0 */ /* 0x000fe20008000818 */
[----:B------:R-:W-:Y:S02]  /*167e0*/  R2UR UR6, R2 ;  /* 0x00000000020672ca */ /* 0x000fe400000e0000 */
[----:B------:R-:W-:Y:S01]  /*167f0*/  R2UR UR7, R3 ;  /* 0x00000000030772ca */ /* 0x000fe200000e0000 */
[----:B------:R-:W-:Y:S01]  /*16800*/  IMAD.MOV.U32 R3, RZ, RZ, 0x40000040 ;  /* 0x40000040ff037424 */ /* 0x000fe200078e00ff */
[----:B------:R-:W-:Y:S01]  /*16810*/  IADD3 R2, R6, 0x100, RZ ;  /* 0x0000010006027810 */ /* 0x000fe20007ffe0ff */
[----:B------:R-:W-:Y:S02]  /*16820*/  WARPGROUP.DEPBAR.LE gsb0, 0x0 ;  /* 0x00008000000079c5 */ /* 0x000fe40000010000 */
[----:B------:R-:W-:-:S12]  /*16830*/  WARPGROUP.ARRIVE ;  /* 0x00000000000079c5 */ /* 0x000fd80000000000 */
        /* <DEDUP_REMOVED lines=18> */
[----:B------:R-:W-:Y:S01]  /*16960*/  IADD3 R2, R6, 0x280, RZ ;  /* 0x0000028006027810 */ /* 0x000fe20007ffe0ff */
[----:B0-----:R-:W-:-:S05]  /*16970*/  FADD.FTZ R6, R7, R214 ;  /* 0x000000d607067221 */ /* 0x001fca0000010000 */
[----:B------:R-:W0:Y:S02]  /*16980*/  SHFL.BFLY PT, R7, R6, 0x1, 0x1f ;  /* 0x0c201f0006077f89 */ /* 0x000e2400000e0000 */
[----:B0-----:R-:W-:Y:S01]  /*16990*/  FADD.FTZ R13, R6, R7 ;  /* 0x00000007060d7221 */ /* 0x001fe20000010000 */
[----:B------:R-:W-:Y:S02]  /*169a0*/  IMAD.MOV.U32 R7, RZ, RZ, RZ ;  /* 0x000000ffff077224 */ /* 0x000fe400078e00ff */
[----:B------:R-:W-:Y:S02]  /*169b0*/  IMAD.MOV.U32 R6, RZ, RZ, -0x800000 ;  /* 0xff800000ff067424 */ /* 0x000fe400078e00ff */
[----:B------:R-:W-:-:S13]  /*169c0*/  FSETP.NE.FTZ.AND P2, PT, R13, RZ, PT ;  /* 0x000000ff0d00720b */ /* 0x000fda0003f55000 */
[----:B------:R-:W0:Y:S02]  /*169d0*/  @P2 MUFU.LG2 R11, R13 ;  /* 0x0000000d000b2308 */ /* 0x000e240000000c00 */
[----:B0-----:R-:W-:Y:S01]  /*169e0*/  @P2 FMUL.FTZ R11, R11, 0.69314718246459960938 ;  /* 0x3f3172180b0b2820 */ /* 0x001fe20000410000 */
[----:B------:R-:W-:Y:S02]  /*169f0*/  WARPGROUP.DEPBAR.LE gsb0, 0x0 ;  /* 0x00008000000079c5 */ /* 0x000fe40000010000 */
[----:B------:R-:W-:-:S06]  /*16a00*/  WARPGROUP.ARRIVE ;  /* 0x00000000000079c5 */ /* 0x000fcc0000000000 */
[----:B------:R-:W-:Y:S01]  /*16a10*/  HGMMA.64x192x16.F32 R24, R172, gdesc[UR4].tnspB, R24, gsb0 ;  /* 0x42e00004ac187df0 */ /* 0x000fe20008000818 */
[----:B------:R-:W-:Y:S02]  /*16a20*/  R2UR UR6, R2 ;  /* 0x00000000020672ca */ /* 0x000fe400000e0000 */
[----:B------:R-:W-:Y:S01]  /*16a30*/  R2UR UR7, R3 ;  /* 0x00000000030772ca */ /* 0x000fe200000e0000 */
[----:B------:R-:W0:Y:S02]  /*16a40*/  SHFL.BFLY PT, R2, R215, 0x2, 0x1f ;  /* 0x0c401f00d7027f89 */ /* 0x000e2400000e0000 */
[----:B0-----:R-:W-:-:S05]  /*16a50*/  FADD.FTZ R3, R2, R215 ;  /* 0x000000d702037221 */ /* 0x001fca0000010000 */
[----:B------:R-:W0:Y:S02]  /*16a60*/  SHFL.BFLY PT, R2, R3, 0x1, 0x1f ;  /* 0x0c201f0003027f89 */ /* 0x000e2400000e0000 */
[----:B0-----:R-:W-:Y:S01]  /*16a70*/  FADD.FTZ R12, R3, R2 ;  /* 0x00000002030c7221 */ /* 0x001fe20000010000 */
[----:B------:R-:W-:Y:S01]  /*16a80*/  MOV R2, RZ ;  /* 0x000000ff00027202 */ /* 0x000fe20000000f00 */
[----:B------:R-:W-:-:S03]  /*16a90*/  IMAD.MOV.U32 R3, RZ, RZ, -0x800000 ;  /* 0xff800000ff037424 */ /* 0x000fc600078e00ff */
[----:B------:R-:W-:Y:S02]  /*16aa0*/  FSETP.NE.FTZ.AND P1, PT, R12, RZ, PT ;  /* 0x000000ff0c00720b */ /* 0x000fe40003f35000 */
[----:B------:R-:W-:Y:S11]  /*16ab0*/  @P2 MUFU.RCP R2, R13 ;  /* 0x0000000d00022308 */ /* 0x000ff60000001000 */
[----:B------:R-:W0:Y:S01]  /*16ac0*/  @P1 MUFU.LG2 R9, R12 ;  /* 0x0000000c00091308 */ /* 0x000e220000000c00 */
[C---:B------:R-:W-:Y:S01]  /*16ad0*/  @P1 FMUL.FTZ R10, R0.reuse, 0.69314718246459960938 ;  /* 0x3f317218000a1820 */ /* 0x040fe20000410000 */
[----:B------:R-:W-:-:S04]  /*16ae0*/  @P2 FMUL.FTZ R0, R0, 0.69314718246459960938 ;  /* 0x3f31721800002820 */ /* 0x000fc80000410000 */
[----:B------:R-:W-:Y:S02]  /*16af0*/  @P2 FFMA.FTZ R6, R0, R4, R11 ;  /* 0x0000000400062223 */ /* 0x000fe4000001000b */
[----:B------:R1:W2:Y:S01]  /*16b00*/  @P1 MUFU.RCP R7, R12 ;  /* 0x0000000c00071308 */ /* 0x0002a20000001000 */
[----:B0-----:R-:W-:-:S04]  /*16b10*/  @P1 FMUL.FTZ R9, R9, 0.69314718246459960938 ;  /* 0x3f31721809091820 */ /* 0x001fc80000410000 */
[----:B------:R-:W-:Y:S01]  /*16b20*/  @P1 FFMA.FTZ R3, R10, R5, R9 ;  /* 0x000000050a031223 */ /* 0x000fe20000010009 */
[----:B------:R-:W-:Y:S02]  /*16b30*/  WARPGROUP.DEPBAR.LE gsb0, 0x0 ;  /* 0x00008000000079c5 */ /* 0x000fe40000010000 */
[----:B------:R-:W-:-:S06]  /*16b40*/  WARPGROUP.ARRIVE ;  /* 0x00000000000079c5 */ /* 0x000fcc0000000000 */
[----:B------:R-:W-:Y:S03]  /*16b50*/  HGMMA.64x192x16.F32 R24, R168, gdesc[UR4].tnspB, R24, gsb0 ;  /* 0x42e00004a8187df0 */ /* 0x000fe60008000818 */
[----:B------:R-:W-:Y:S02]  /*16b60*/  WARPGROUP.DEPBAR.LE gsb0, 0x0 ;  /* 0x00008000000079c5 */ /* 0x000fe40000010000 */
[----:B-12---:R-:W-:Y:S05]  /*16b70*/  @!P0 BRA `(.L_x_643) ;  /* 0x0000000000048947 */ /* 0x006fea0003800000 */
[----:B------:R-:W-:Y:S01]  /*16b80*/  BPT.TRAP 0x1 ;  /* 0x000000040000795c */ /* 0x000fe20000300000 */
.L_x_643:
[----:B------:R-:W2:Y:S01]  /*16b90*/  LDL.LU R9, [R1+0x40] ;  /* 0x0000400001097983 */ /* 0x000ea20000300800 */
[----:B------:R-:W-:Y:S01]  /*16ba0*/  IADD3 R5, R8, 0x30860, RZ ;  /* 0x0003086008057810 */ /* 0x000fe20007ffe0ff */
[----:B------:R-:W-:Y:S02]  /*16bb0*/  VIADD R209, R209, 0x1 ;  /* 0x00000001d1d17836 */ /* 0x000fe40000000000 */
[-C--:B------:R-:W-:Y:S01]  /*16bc0*/  FMUL.FTZ R131, R59, R2.reuse ;  /* 0x000000023b837220 */ /* 0x080fe20000410000 */
[-C--:B------:R-:W-:Y:S01]  /*16bd0*/  FMUL.FTZ R129, R67, R2.reuse ;  /* 0x0000000243817220 */ /* 0x080fe20000410000 */
[----:B------:R-:W-:Y:S01]  /*16be0*/  PRMT R5, R222, 0x654, R5 ;  /* 0x00000654de057816 */ /* 0x000fe20000000005 */
[-C--:B------:R-:W-:Y:S01]  /*16bf0*/  FMUL.FTZ R59, R62, R2.reuse ;  /* 0x000000023e3b7220 */ /* 0x080fe20000410000 */
[----:B------:R-:W-:Y:S01]  /*16c00*/  ISETP.NE.AND P1, PT, R209, 0x2, PT ;  /* 0x00000002d100780c */ /* 0x000fe20003f25270 */
[-C--:B------:R-:W-:Y:S01]  /*16c10*/  FMUL.FTZ R130, R63, R2.reuse ;  /* 0x000000023f827220 */ /* 0x080fe20000410000 */
[----:B------:R0:W-:Y:S01]  /*16c20*/  SYNCS.ARRIVE.TRANS64.RED.A1T0 RZ, [R5+URZ], RZ ;  /* 0x000000ff05ff79a7 */ /* 0x0001e2000810043f */
[-C--:B------:R-:W-:Y:S01]  /*16c30*/  FMUL.FTZ R67, R70, R2.reuse ;  /* 0x0000000246437220 */ /* 0x080fe20000410000 */
[-C--:B------:R-:W-:Y:S01]  /*16c40*/  FMUL.FTZ R128, R71, R2.reuse ;  /* 0x0000000247807220 */ /* 0x080fe20000410000 */
[-C--:B------:R-:W-:Y:S01]  /*16c50*/  FMUL.FTZ R24, R24, R7.reuse ;  /* 0x0000000718187220 */ /* 0x080fe20000410000 */
[-C--:B------:R-:W-:Y:S01]  /*16c60*/  FMUL.FTZ R25, R25, R7.reuse ;  /* 0x0000000719197220 */ /* 0x080fe20000410000 */
[-C--:B------:R-:W-:Y:S01]  /*16c70*/  FMUL.FTZ R0, R28, R7.reuse ;  /* 0x000000071c007220 */ /* 0x080fe20000410000 */
[-C--:B------:R-:W-:Y:S01]  /*16c80*/  FMUL.FTZ R4, R29, R7.reuse ;  /* 0x000000071d047220 */ /* 0x080fe20000410000 */
[-C--:B------:R-:W-:Y:S01]  /*16c90*/  FMUL.FTZ R32, R32, R7.reuse ;  /* 0x0000000720207220 */ /* 0x080fe20000410000 */
[----:B0-----:R-:W-:Y:S01]  /*16ca0*/  SEL R5, RZ, 0x1, P1 ;  /* 0x00000001ff057807 */ /* 0x001fe20000800000 */
        /* <DEDUP_REMOVED lines=82> */
[----:B------:R-:W-:Y:S01]  /*171d0*/  PLOP3.LUT P0, PT, PT, PT, PT, 0x8, 0x0 ;  /* 0x000000000000781c */ /* 0x000fe20003f0e170 */
[-C--:B------:R-:W-:Y:S01]  /*171e0*/  FMUL.FTZ R115, R115, R2.reuse ;  /* 0x0000000273737220 */ /* 0x080fe20000410000 */
[-C--:B------:R-:W-:Y:S01]  /*171f0*/  FMUL.FTZ R118, R118, R2.reuse ;  /* 0x0000000276767220 */ /* 0x080fe20000410000 */
[----:B------:R-:W-:Y:S01]  /*17200*/  FMUL.FTZ R119, R119, R2 ;  /* 0x0000000277777220 */ /* 0x000fe20000410000 */
[----:B------:R-:W-:-:S02]  /*17210*/  LOP3.LUT R220, R220, R5, RZ, 0x3c, !PT ;  /* 0x00000005dcdc7212 */ /* 0x000fc400078e3cff */
[----:B------:R-:W-:Y:S01]  /*17220*/  SEL R209, R209, RZ, P1 ;  /* 0x000000ffd1d17207 */ /* 0x000fe20000800000 */
[----:B--2---:R-:W-:-:S05]  /*17230*/  VIADD R9, R9, 0x1 ;  /* 0x0000000109097836 */ /* 0x004fca0000000000 */
[----:B------:R0:W-:Y:S02]  /*17240*/  STL [R1+0x40], R9 ;  /* 0x0000400901007387 */ /* 0x0001e40000100800 */
.L_x_565:
[----:B------:R-:W1:Y:S08]  /*17250*/  S2UR UR4, SR_CgaCtaId ;  /* 0x00000000000479c3 */ /* 0x000e700000008800 */
[----:B------:R-:W-:Y:S01]  /*17260*/  BAR.SYNC.DEFER_BLOCKING 0x5, 0x180 ;  /* 0x0146000000007b1d */ /* 0x000fe20000010000 */
[----:B------:R-:W-:-:S05]  /*17270*/  MOV R5, 0x400 ;  /* 0x0000040000057802 */ /* 0x000fca0000000f00 */
[----:B------:R-:W-:Y:S01]  /*17280*/  BSSY B0, `(.L_x_644) ;  /* 0x0000275000007945 */ /* 0x000fe20003800000 */
[----:B-1----:R-:W-:-:S04]  /*17290*/  MOV R222, UR4 ;  /* 0x0000000400de7c02 */ /* 0x002fc80008000f00 */
[----:B------:R-:W-:-:S05]  /*172a0*/  LEA R2, R222, R5, 0x18 ;  /* 0x00000005de027211 */ /* 0x000fca00078ec0ff */
[----:B------:R1:W2:Y:S01]  /*172b0*/  LDS.128 R28, [R2+0x308d0] ;  /* 0x0308d000021c7984 */ /* 0x0002a20000000c00 */
[----:B------:R-:W-:Y:S06]  /*172c0*/  BAR.ARV 0x4, 0x180 ;  /* 0x0106000000007b1d */ /* 0x000fec0000002000 */
[----:B------:R-:W-:Y:S05]  /*172d0*/  @P0 BRA `(.L_x_645) ;  /* 0x00000018009c0947 */ /* 0x000fea0003800000 */
[----:B------:R-:W3:Y:S01]  /*172e0*/  LDL R10, [R1+0x80] ;  /* 0x00008000010a7983 */ /* 0x000ee20000100800 */
[----:B------:R-:W-:Y:S01]  /*172f0*/  F2FP.F16.F32.PACK_AB R24, R25, R24 ;  /* 0x000000181918723e */ /* 0x000fe200000000ff */
[----:B------:R-:W-:Y:S01]  /*17300*/  ULDC.64 UR4, c[0x0][0xc00] ;  /* 0x0003000000047ab9 */ /* 0x000fe20000000a00 */
[----:B------:R-:W-:Y:S01]  /*17310*/  F2FP.F16.F32.PACK_AB R25, R140, R126 ;  /* 0x0000007e8c19723e */ /* 0x000fe200000000ff */
[----:B------:R-:W0:Y:S01]  /*17320*/  S2R R5, SR_SWINHI ;  /* 0x0000000000057919 */ /* 0x000e220000002f00 */
        /* <DEDUP_REMOVED lines=16> */
[----:B------:R-:W-:Y:S02]  /*17430*/  MOV R8, R2 ;  /* 0x0000000200087202 */ /* 0x000fe40000000f00 */
[----:B0-----:R-:W-:Y:S02]  /*17440*/  MOV R9, R5 ;  /* 0x0000000500097202 */ /* 0x001fe40000000f00 */
        /* <DEDUP_REMOVED lines=21> */
[----:B------:R-:W-:Y:S01]  /*175a0*/  F2FP.F16.F32.PACK_AB R115, R119, R118 ;  /* 0x000000767773723e */ /* 0x000fe200000000ff */
[----:B------:R-:W-:Y:S01]  /*175b0*/  BAR.SYNC.DEFER_BLOCKING 0x1, 0x100 ;  /* 0x0044000000007b1d */ /* 0x000fe20000010000 */
[----:B---3--:R-:W-:-:S03]  /*175c0*/  IMAD.WIDE R26, R10, 0x2, R8 ;  /* 0x000000020a1a7825 */ /* 0x008fc600078e0208 */
[C---:B------:R-:W-:Y:S02]  /*175d0*/  IADD3 R111, P2, R26.reuse, 0x20, RZ ;  /* 0x000000201a6f7810 */ /* 0x040fe40007f5e0ff */
[C---:B------:R-:W-:Y:S02]  /*175e0*/  IADD3 R141, P6, R26.reuse, 0x60, RZ ;  /* 0x000000601a8d7810 */ /* 0x040fe40007fde0ff */
[----:B------:R-:W-:Y:S01]  /*175f0*/  LOP3.LUT R10, R111, 0x380, RZ, 0xc0, !PT ;  /* 0x000003806f0a7812 */ /* 0x000fe200078ec0ff */
[--C-:B------:R-:W-:Y:S01]  /*17600*/  IMAD.X R11, RZ, RZ, R27.reuse, P2 ;  /* 0x000000ffff0b7224 */ /* 0x100fe200010e061b */
[----:B-----5:R-:W-:Y:S02]  /*17610*/  IADD3 R137, P1, R26, 0x40, RZ ;  /* 0x000000401a897810 */ /* 0x020fe40007f3e0ff */
[----:B------:R-:W-:Y:S02]  /*17620*/  SHF.R.U64 R10, R10, 0x3, RZ ;  /* 0x000000030a0a7819 */ /* 0x000fe400000012ff */
[----:B------:R-:W-:Y:S01]  /*17630*/  IADD3 R34, P0, R26, 0x4020, RZ ;  /* 0x000040201a227810 */ /* 0x000fe20007f1e0ff */
[----:B------:R-:W-:Y:S01]  /*17640*/  IMAD.X R13, RZ, RZ, R27, P1 ;  /* 0x000000ffff0d7224 */ /* 0x000fe200008e061b */
[----:B------:R-:W-:-:S02]  /*17650*/  LOP3.LUT R14, R141, 0x380, RZ, 0xc0, !PT ;  /* 0x000003808d0e7812 */ /* 0x000fc400078ec0ff */
[----:B------:R-:W-:Y:S01]  /*17660*/  LOP3.LUT R12, R137, 0x380, RZ, 0xc0, !PT ;  /* 0x00000380890c7812 */ /* 0x000fe200078ec0ff */
[----:B------:R-:W-:Y:S01]  /*17670*/  IMAD.X R35, RZ, RZ, R27, P0 ;  /* 0x000000ffff237224 */ /* 0x000fe200000e061b */
[----:B------:R-:W-:Y:S02]  /*17680*/  LOP3.LUT R10, R10, R111, RZ, 0x3c, !PT ;  /* 0x0000006f0a0a7212 */ /* 0x000fe400078e3cff */
[----:B------:R-:W-:Y:S02]  /*17690*/  SHF.R.U64 R14, R14, 0x3, RZ ;  /* 0x000000030e0e7819 */ /* 0x000fe400000012ff */
[----:B------:R-:W-:Y:S02]  /*176a0*/  LOP3.LUT R111, R34, 0x380, RZ, 0xc0, !PT ;  /* 0x00000380226f7812 */ /* 0x000fe400078ec0ff */
[C---:B------:R-:W-:Y:S02]  /*176b0*/  IADD3 R42, P3, R26.reuse, 0x4060, RZ ;  /* 0x000040601a2a7810 */ /* 0x040fe40007f7e0ff */
[----:B------:R-:W-:-:S02]  /*176c0*/  IADD3 R143, P5, R26, 0x4000, RZ ;  /* 0x000040001a8f7810 */ /* 0x000fc40007fbe0ff */
[----:B------:R-:W-:Y:S01]  /*176d0*/  SHF.R.U64 R12, R12, 0x3, RZ ;  /* 0x000000030c0c7819 */ /* 0x000fe200000012ff */
[--C-:B------:R-:W-:Y:S01]  /*176e0*/  IMAD.X R43, RZ, RZ, R27.reuse, P3 ;  /* 0x000000ffff2b7224 */ /* 0x100fe200018e061b */
[----:B------:R-:W-:Y:S01]  /*176f0*/  IADD3 R38, P4, R26, 0x4040, RZ ;  /* 0x000040401a267810 */ /* 0x000fe20007f9e0ff */
[----:B------:R-:W-:Y:S01]  /*17700*/  IMAD.X R21, RZ, RZ, R27, P5 ;  /* 0x000000ffff157224 */ /* 0x000fe200028e061b */
[----:B------:R-:W-:Y:S02]  /*17710*/  LOP3.LUT R14, R14, R141, RZ, 0x3c, !PT ;  /* 0x0000008d0e0e7212 */ /* 0x000fe400078e3cff */
[----:B------:R-:W-:Y:S02]  /*17720*/  SHF.R.U64 R111, R111, 0x3, RZ ;  /* 0x000000036f6f7819 */ /* 0x000fe400000012ff */
[----:B--2---:R-:W-:Y:S02]  /*17730*/  IADD3 R28, P1, R26, 0x8020, RZ ;  /* 0x000080201a1c7810 */ /* 0x004fe40007f3e0ff */
[----:B------:R-:W-:-:S02]  /*17740*/  LOP3.LUT R141, R42, 0x380, RZ, 0xc0, !PT ;  /* 0x000003802a8d7812 */ /* 0x000fc400078ec0ff */
[----:B------:R-:W-:Y:S02]  /*17750*/  LOP3.LUT R5, R26, 0x380, RZ, 0xc0, !PT ;  /* 0x000003801a057812 */ /* 0x000fe400078ec0ff */
[----:B------:R-:W-:Y:S02]  /*17760*/  LOP3.LUT R20, R143, 0x380, RZ, 0xc0, !PT ;  /* 0x000003808f147812 */ /* 0x000fe400078ec0ff */
[----:B------:R-:W-:Y:S02]  /*17770*/  LOP3.LUT R12, R12, R137, RZ, 0x3c, !PT ;  /* 0x000000890c0c7212 */ /* 0x000fe400078e3cff */
[----:B------:R-:W-:Y:S02]  /*17780*/  LOP3.LUT R137, R38, 0x380, RZ, 0xc0, !PT ;  /* 0x0000038026897812 */ /* 0x000fe400078ec0ff */
[----:B------:R-:W-:Y:S02]  /*17790*/  LOP3.LUT R34, R111, R34, RZ, 0x3c, !PT ;  /* 0x000000226f227212 */ /* 0x000fe400078e3cff */
[----:B------:R-:W-:-:S02]  /*177a0*/  SHF.R.U64 R141, R141, 0x3, RZ ;  /* 0x000000038d8d7819 */ /* 0x000fc400000012ff */
[----:B------:R-:W-:Y:S02]  /*177b0*/  LOP3.LUT R111, R28, 0x380, RZ, 0xc0, !PT ;  /* 0x000003801c6f7812 */ /* 0x000fe400078ec0ff */
[----:B------:R-:W-:Y:S02]  /*177c0*/  IADD3 R78, P5, R26, 0x8060, RZ ;  /* 0x000080601a4e7810 */ /* 0x000fe40007fbe0ff */
[----:B------:R-:W-:Y:S02]  /*177d0*/  SHF.R.U64 R5, R5, 0x3, RZ ;  /* 0x0000000305057819 */ /* 0x000fe400000012ff */
[----:B------:R-:W-:Y:S02]  /*177e0*/  SHF.R.U64 R20, R20, 0x3, RZ ;  /* 0x0000000314147819 */ /* 0x000fe400000012ff */
[----:B------:R-:W-:Y:S02]  /*177f0*/  IADD3 R46, P2, R26, 0x8000, RZ ;  /* 0x000080001a2e7810 */ /* 0x000fe40007f5e0ff */
[----:B------:R-:W-:-:S02]  /*17800*/  IADD3.X R15, RZ, R27, RZ, P6, !PT ;  /* 0x0000001bff0f7210 */ /* 0x000fc400037fe4ff */
[----:B------:R-:W-:Y:S01]  /*17810*/  SHF.R.U64 R137, R137, 0x3, RZ ;  /* 0x0000000389897819 */ /* 0x000fe200000012ff */
[--C-:B------:R-:W-:Y:S01]  /*17820*/  IMAD.X R47, RZ, RZ, R27.reuse, P2 ;  /* 0x000000ffff2f7224 */ /* 0x100fe200010e061b */
[----:B------:R-:W-:Y:S02]  /*17830*/  IADD3 R54, P6, R26, 0x8040, RZ ;  /* 0x000080401a367810 */ /* 0x000fe40007fde0ff */
[----:B------:R-:W-:Y:S02]  /*17840*/  LOP3.LUT R42, R141, R42, RZ, 0x3c, !PT ;  /* 0x0000002a8d2a7212 */ /* 0x000fe400078e3cff */
[----:B------:R-:W-:Y:S01]  /*17850*/  SHF.R.U64 R111, R111, 0x3, RZ ;  /* 0x000000036f6f7819 */ /* 0x000fe200000012ff */
[--C-:B------:R-:W-:Y:S01]  /*17860*/  IMAD.X R55, RZ, RZ, R27.reuse, P6 ;  /* 0x000000ffff377224 */ /* 0x100fe200030e061b */
[----:B------:R-:W-:Y:S01]  /*17870*/  LOP3.LUT R26, R5, R26, RZ, 0x3c, !PT ;  /* 0x0000001a051a7212 */ /* 0x000fe200078e3cff */
[----:B------:R-:W-:Y:S01]  /*17880*/  IMAD.X R5, RZ, RZ, R27, P5 ;  /* 0x000000ffff057224 */ /* 0x000fe200028e061b */
[----:B------:R-:W-:-:S02]  /*17890*/  LOP3.LUT R20, R20, R143, RZ, 0x3c, !PT ;  /* 0x0000008f14147212 */ /* 0x000fc400078e3cff */
[----:B------:R-:W-:Y:S02]  /*178a0*/  LOP3.LUT R141, R78, 0x380, RZ, 0xc0, !PT ;  /* 0x000003804e8d7812 */ /* 0x000fe400078ec0ff */
[----:B------:R-:W-:Y:S02]  /*178b0*/  LOP3.LUT R143, R46, 0x380, RZ, 0xc0, !PT ;  /* 0x000003802e8f7812 */ /* 0x000fe400078ec0ff */
[----:B------:R-:W-:Y:S02]  /*178c0*/  LOP3.LUT R38, R137, R38, RZ, 0x3c, !PT ;  /* 0x0000002689267212 */ /* 0x000fe400078e3cff */
[----:B------:R-:W-:Y:S02]  /*178d0*/  IADD3.X R51, RZ, R27, RZ, P1, !PT ;  /* 0x0000001bff337210 */ /* 0x000fe40000ffe4ff */
[----:B------:R-:W-:Y:S02]  /*178e0*/  LOP3.LUT R137, R54, 0x380, RZ, 0xc0, !PT ;  /* 0x0000038036897812 */ /* 0x000fe400078ec0ff */
[----:B------:R-:W-:-:S02]  /*178f0*/  LOP3.LUT R50, R111, R28, RZ, 0x3c, !PT ;  /* 0x0000001c6f327212 */ /* 0x000fc400078e3cff */
[-C--:B------:R-:W-:Y:S02]  /*17900*/  IADD3.X R39, RZ, R27.reuse, RZ, P4, !PT ;  /* 0x0000001bff277210 */ /* 0x080fe400027fe4ff */
[----:B------:R-:W-:Y:S02]  /*17910*/  MOV R86, R26 ;  /* 0x0000001a00567202 */ /* 0x000fe40000000f00 */
[----:B------:R-:W-:Y:S02]  /*17920*/  SHF.R.U64 R141, R141, 0x3, RZ ;  /* 0x000000038d8d7819 */ /* 0x000fe400000012ff */
[----:B------:R-:W-:Y:S02]  /*17930*/  MOV R28, R10 ;  /* 0x0000000a001c7202 */ /* 0x000fe40000000f00 */
[----:B------:R-:W-:Y:S02]  /*17940*/  SHF.R.U64 R143, R143, 0x3, RZ ;  /* 0x000000038f8f7819 */ /* 0x000fe400000012ff */
[----:B------:R-:W-:-:S02]  /*17950*/  F2FP.F16.F32.PACK_AB R26, R4, R0 ;  /* 0x00000000041a723e */ /* 0x000fc400000000ff */
[----:B------:R-:W-:Y:S02]  /*17960*/  F2FP.F16.F32.PACK_AB R27, R139, R125 ;  /* 0x0000007d8b1b723e */ /* 0x000fe400000000ff */
[----:B------:R-:W-:Y:S02]  /*17970*/  MOV R11, R34 ;  /* 0x00000022000b7202 */ /* 0x000fe40000000f00 */
[----:B------:R-:W-:Y:S01]  /*17980*/  MOV R10, R42 ;  /* 0x0000002a000a7202 */ /* 0x000fe20000000f00 */
[----:B------:R-:W-:Y:S01]  /*17990*/  STSM.16.M88.4 [R86], R24 ;  /* 0x0000001856007844 */ /* 0x000fe20000000200 */
[----:B------:R-:W-:Y:S02]  /*179a0*/  F2FP.F16.F32.PACK_AB R34, R37, R36 ;  /* 0x000000242522723e */ /* 0x000fe400000000ff */
[----:B------:R-:W-:Y:S02]  /*179b0*/  F2FP.F16.F32.PACK_AB R35, R136, R123 ;  /* 0x0000007b8823723e */ /* 0x000fe400000000ff */
[----:B------:R-:W-:-:S02]  /*179c0*/  SHF.R.U64 R137, R137, 0x3, RZ ;  /* 0x0000000389897819 */ /* 0x000fc400000012ff */
[----:B------:R-:W-:Y:S01]  /*179d0*/  MOV R12, R12 ;  /* 0x0000000c000c7202 */ /* 0x000fe20000000f00 */
[----:B------:R0:W-:Y:S01]  /*179e0*/  STSM.16.M88.4 [R28], R32 ;  /* 0x000000201c007844 */ /* 0x0001e20000000200 */
[----:B------:R-:W-:Y:S02]  /*179f0*/  MOV R0, R50 ;  /* 0x0000003200007202 */ /* 0x000fe40000000f00 */
[----:B------:R-:W-:Y:S02]  /*17a00*/  F2FP.F16.F32.PACK_AB R42, R45, R44 ;  /* 0x0000002c2d2a723e */ /* 0x000fe400000000ff */
[----:B------:R-:W-:Y:S02]  /*17a10*/  F2FP.F16.F32.PACK_AB R43, R134, R121 ;  /* 0x00000079862b723e */ /* 0x000fe400000000ff */
[----:B------:R-:W-:Y:S02]  /*17a20*/  LOP3.LUT R4, R141, R78, RZ, 0x3c, !PT ;  /* 0x0000004e8d047212 */ /* 0x000fe400078e3cff */
[----:B------:R-:W-:Y:S01]  /*17a30*/  MOV R14, R14 ;  /* 0x0000000e000e7202 */ /* 0x000fe20000000f00 */
[----:B------:R-:W-:Y:S01]  /*17a40*/  STSM.16.M88.4 [R12], R40 ;  /* 0x000000280c007844 */ /* 0x000fe20000000200 */
[----:B------:R-:W-:-:S02]  /*17a50*/  F2FP.F16.F32.PACK_AB R50, R53, R52 ;  /* 0x000000343532723e */ /* 0x000fc400000000ff */
[----:B------:R-:W-:Y:S02]  /*17a60*/  F2FP.F16.F32.PACK_AB R51, R132, R7 ;  /* 0x000000078433723e */ /* 0x000fe400000000ff */
[----:B------:R-:W-:Y:S01]  /*17a70*/  LOP3.LUT R46, R143, R46, RZ, 0x3c, !PT ;  /* 0x0000002e8f2e7212 */ /* 0x000fe200078e3cff */
[----:B0-----:R-:W0:Y:S01]  /*17a80*/  LDC R28, c[0x0][0xbe8] ;  /* 0x0002fa00ff1c7b82 */ /* 0x001e220000000800 */
[----:B------:R-:W-:Y:S01]  /*17a90*/  MOV R20, R20 ;  /* 0x0000001400147202 */ /* 0x000fe20000000f00 */
[----:B------:R-:W-:Y:S01]  /*17aa0*/  STSM.16.M88.4 [R14], R48 ;  /* 0x000000300e007844 */ /* 0x000fe20000000200 */
[----:B------:R-:W-:Y:S02]  /*17ab0*/  LOP3.LUT R54, R137, R54, RZ, 0x3c, !PT ;  /* 0x0000003689367212 */ /* 0x000fe400078e3cff */
[----:B------:R-:W-:Y:S01]  /*17ac0*/  MOV R38, R38 ;  /* 0x0000002600267202 */ /* 0x000fe20000000f00 */
[----:B------:R2:W-:Y:S01]  /*17ad0*/  STSM.16.M88.4 [R20], R56 ;  /* 0x0000003814007844 */ /* 0x0005e20000000200 */
[----:B------:R-:W-:-:S02]  /*17ae0*/  MOV R7, R4 ;  /* 0x0000000400077202 */ /* 0x000fc40000000f00 */
[----:B------:R-:W-:Y:S01]  /*17af0*/  MOV R46, R46 ;  /* 0x0000002e002e7202 */ /* 0x000fe20000000f00 */
[----:B------:R-:W-:Y:S01]  /*17b00*/  STSM.16.M88.4 [R11], R64 ;  /* 0x000000400b007844 */ /* 0x000fe20000000200 */
[----:B------:R-:W-:Y:S02]  /*17b10*/  ISETP.NE.U32.AND P0, PT, RZ, UR4, PT ;  /* 0x00000004ff007c0c */ /* 0x000fe4000bf05070 */
[----:B------:R-:W-:Y:S01]  /*17b20*/  IADD3 R4, P1, R228, UR4, RZ ;  /* 0x00000004e4047c10 */ /* 0x000fe2000ff3e0ff */
[----:B------:R-:W-:Y:S01]  /*17b30*/  STSM.16.M88.4 [R38], R72 ;  /* 0x0000004826007844 */ /* 0x000fe20000000200 */
[----:B------:R-:W-:Y:S02]  /*17b40*/  MOV R54, R54 ;  /* 0x0000003600367202 */ /* 0x000fe40000000f00 */
[----:B------:R-:W-:Y:S01]  /*17b50*/  ISETP.NE.AND.EX P0, PT, RZ, UR5, PT, P0 ;  /* 0x00000005ff007c0c */ /* 0x000fe2000bf05300 */
[----:B------:R-:W-:Y:S01]  /*17b60*/  STSM.16.M88.4 [R10], R80 ;  /* 0x000000500a007844 */ /* 0x000fe20000000200 */
[----:B------:R-:W-:Y:S01]  /*17b70*/  IADD3.X R5, R229, UR5, RZ, P1, !PT ;  /* 0x00000005e5057c10 */ /* 0x000fe20008ffe4ff */
[----:B------:R-:W-:-:S02]  /*17b80*/  ULDC.64 UR4, c[0x0][0xc08] ;  /* 0x0003020000047ab9 */ /* 0x000fc40000000a00 */
[----:B------:R-:W-:Y:S01]  /*17b90*/  STSM.16.M88.4 [R46], R88 ;  /* 0x000000582e007844 */ /* 0x000fe20000000200 */
[----:B------:R-:W-:Y:S02]  /*17ba0*/  ISETP.NE.U32.AND P2, PT, RZ, UR4, PT ;  /* 0x00000004ff007c0c */ /* 0x000fe4000bf45070 */
[----:B--2---:R-:W-:Y:S01]  /*17bb0*/  MOV R20, RZ ;  /* 0x000000ff00147202 */ /* 0x004fe20000000f00 */
[----:B------:R-:W-:Y:S04]  /*17bc0*/  STSM.16.M88.4 [R0], R96 ;  /* 0x0000006000007844 */ /* 0x000fe80000000200 */
[----:B------:R-:W-:Y:S01]  /*17bd0*/  STSM.16.M88.4 [R54], R104 ;  /* 0x0000006836007844 */ /* 0x000fe20000000200 */
[----:B------:R-:W-:-:S03]  /*17be0*/  ISETP.NE.AND.EX P2, PT, RZ, UR5, PT, P2 ;  /* 0x00000005ff007c0c */ /* 0x000fc6000bf45320 */
[----:B------:R2:W-:Y:S01]  /*17bf0*/  STSM.16.M88.4 [R7], R112 ;  /* 0x0000007007007844 */ /* 0x0005e20000000200 */
[----:B------:R-:W-:Y:S09]  /*17c00*/  BAR.SYNC.DEFER_BLOCKING 0x1, 0x100 ;  /* 0x0044000000007b1d */ /* 0x000ff20000010000 */
[----:B------:R-:W-:Y:S01]  /*17c10*/  @P2 IADD3 R228, P3, R228, UR4, RZ ;  /* 0x00000004e4e42c10 */ /* 0x000fe2000ff7e0ff */
[----:B------:R-:W-:-:S03]  /*17c20*/  ULDC UR4, c[0x0][0xa88] ;  /* 0x0002a20000047ab9 */ /* 0x000fc60000000800 */
[----:B------:R-:W-:Y:S01]  /*17c30*/  @P2 IADD3.X R229, R229, UR5, RZ, P3, !PT ;  /* 0x00000005e5e52c10 */ /* 0x000fe20009ffe4ff */
[----:B--2---:R-:W-:Y:S01]  /*17c40*/  IMAD.U32 R7, RZ, RZ, UR4 ;  /* 0x00000004ff077e24 */ /* 0x004fe2000f8e00ff */
[----:B------:R2:W5:Y:S01]  /*17c50*/  @P0 LDG.E R20, desc[UR56][R4.64] ;  /* 0x0000003804140981 */ /* 0x000562000c1e1900 */
[----:B0-----:R-:W-:-:S04]  /*17c60*/  ISETP.NE.AND P1, PT, R28, 0x1, PT ;  /* 0x000000011c00780c */ /* 0x001fc80003f25270 */
[----:B------:R2:W5:Y:S09]  /*17c70*/  @P2 LDG.E R7, desc[UR56][R228.64] ;  /* 0x00000038e4072981 */ /* 0x000572000c1e1900 */
[----:B------:R-:W0:Y:S08]  /*17c80*/  @P1 LDC R0, c[0x0][0xbec] ;  /* 0x0002fb00ff001b82 */ /* 0x000e300000000800 */
[----:B------:R-:W3:Y:S01]  /*17c90*/  @P1 LDC R13, c[0x0][0xbf0] ;  /* 0x0002fc00ff0d1b82 */ /* 0x000ee20000000800 */
[----:B--2---:R-:W-:Y:S05]  /*17ca0*/  @P2 BRA `(.L_x_646) ;  /* 0x0000000000102947 */ /* 0x004fea0003800000 */
[----:B------:R-:W-:Y:S05]  /*17cb0*/  @!P0 BRA `(.L_x_646) ;  /* 0x00000000000c8947 */ /* 0x000fea0003800000 */
[----:B------:R-:W2:Y:S04]  /*17cc0*/  LDG.E R10, desc[UR56][R4.64] ;  /* 0x00000038040a7981 */ /* 0x000ea8000c1e1900 */
[----:B-----5:R-:W2:Y:S02]  /*17cd0*/  LDG.E R7, desc[UR56][R4.64+0x4] ;  /* 0x0000043804077981 */ /* 0x020ea4000c1e1900 */
[----:B--2---:R-:W-:-:S07]  /*17ce0*/  IMAD.IADD R7, R7, 0x1, -R10 ;  /* 0x0000000107077824 */ /* 0x004fce00078e0a0a */
.L_x_646:
[----:B------:R-:W2:Y:S01]  /*17cf0*/  LDL R4, [R1+0x7c] ;  /* 0x00007c0001047983 */ /* 0x000ea20000100800 */
[----:B------:R-:W-:Y:S01]  /*17d00*/  SHF.R.S32.HI R65, RZ, 0x1f, R227 ;  /* 0x0000001fff417819 */ /* 0x000fe200000114e3 */
[----:B------:R-:W-:Y:S01]  /*17d10*/  ULDC.64 UR4, c[0x0][0xb90] ;  /* 0x0002e40000047ab9 */ /* 0x000fe20000000a00 */
[----:B------:R-:W4:Y:S01]  /*17d20*/  S2R R35, SR_TID.X ;  /* 0x0000000000237919 */ /* 0x000f220000002100 */
[----:B-----5:R-:W-:Y:S01]  /*17d30*/  SHF.R.S32.HI R21, RZ, 0x1f, R20 ;  /* 0x0000001fff157819 */ /* 0x020fe20000011414 */
[----:B------:R-:W-:Y:S01]  /*17d40*/  IMAD R66, R7, R28, RZ ;  /* 0x0000001c07427224 */ /* 0x000fe200078e02ff */
[----:B------:R-:W1:Y:S01]  /*17d50*/  @P1 LDC R70, c[0x0][0xbec] ;  /* 0x0002fb00ff461b82 */ /* 0x000e620000000800 */
[----:B------:R-:W3:Y:S04]  /*17d60*/  LDL.LU R12, [R1+0x48] ;  /* 0x00004800010c7983 */ /* 0x000ee80000300800 */
[----:B------:R-:W2:Y:S03]  /*17d70*/  LDL.LU R10, [R1+0x4] ;  /* 0x00000400010a7983 */ /* 0x000ea60000300800 */
[----:B------:R-:W1:Y:S01]  /*17d80*/  @P1 LDC R72, c[0x0][0xbf0] ;  /* 0x0002fc00ff481b82 */ /* 0x000e620000000800 */
[----:B------:R-:W3:Y:S04]  /*17d90*/  LDL.LU R71, [R1+0x44] ;  /* 0x0000440001477983 */ /* 0x000ee80000300800 */
[----:B------:R-:W3:Y:S01]  /*17da0*/  LDL R34, [R1+0x74] ;  /* 0x0000740001227983 */ /* 0x000ee20000100800 */
[----:B----4-:R-:W-:-:S05]  /*17db0*/  VIADD R35, R35, 0xffffff80 ;  /* 0xffffff8023237836 */ /* 0x010fca0000000000 */
[----:B------:R-:W-:-:S04]  /*17dc0*/  SHF.R.S32.HI R73, RZ, 0x1f, R35 ;  /* 0x0000001fff497819 */ /* 0x000fc80000011423 */
[----:B------:R-:W-:-:S04]  /*17dd0*/  LEA.HI R73, R73, R35, RZ, 0x3 ;  /* 0x0000002349497211 */ /* 0x000fc800078f18ff */
[----:B------:R-:W-:Y:S01]  /*17de0*/  SHF.R.S32.HI R73, RZ, 0x3, R73 ;  /* 0x00000003ff497819 */ /* 0x000fe20000011449 */
[----:B------:R-:W-:Y:S01]  /*17df0*/  BSSY B1, `(.L_x_647) ;  /* 0x00000bd000017945 */ /* 0x000fe20003800000 */
[----:B------:R-:W-:Y:S02]  /*17e00*/  SHF.R.S32.HI R74, RZ, 0x1f, R225 ;  /* 0x0000001fff4a7819 */ /* 0x000fe400000114e1 */
[----:B--2---:R-:W-:Y:S02]  /*17e10*/  SEL R64, R10, RZ, !P0 ;  /* 0x000000ff0a407207 */ /* 0x004fe40004000000 */
[----:B---3--:R-:W-:Y:S01]  /*17e20*/  LEA R27, R71, R4, 0x7 ;  /* 0x00000004471b7211 */ /* 0x008fe200078e38ff */
[----:B------:R-:W-:-:S04]  /*17e30*/  IMAD R4, R65, UR4, RZ ;  /* 0x0000000441047c24 */ /* 0x000fc8000f8e02ff */
[----:B0-----:R-:W-:-:S04]  /*17e40*/  @P1 IMAD.HI.U32 R0, R27, R0, RZ ;  /* 0x000000001b001227 */ /* 0x001fc800078e00ff */
[----:B------:R-:W-:Y:S01]  /*17e50*/  IMAD.MOV.U32 R11, RZ, RZ, R27 ;  /* 0x000000ffff0b7224 */ /* 0x000fe200078e001b */
[----:B------:R-:W-:Y:S01]  /*17e60*/  @P1 SHF.R.U32.HI R11, RZ, R13, R0 ;  /* 0x0000000dff0b1219 */ /* 0x000fe20000011600 */
[----:B------:R-:W-:Y:S01]  /*17e70*/  IMAD R15, R227, UR5, R4 ;  /* 0x00000005e30f7c24 */ /* 0x000fe2000f8e0204 */
[----:B------:R-:W-:Y:S01]  /*17e80*/  LEA R13, R73, R223, 0x6 ;  /* 0x000000df490d7211 */ /* 0x000fe200078e30ff */
[----:B------:R-:W-:Y:S01]  /*17e90*/  IMAD.WIDE.U32 R4, R227, UR4, R20 ;  /* 0x00000004e3047c25 */ /* 0x000fe2000f8e0014 */
[----:B------:R-:W-:Y:S01]  /*17ea0*/  SEL R0, R12, RZ, !P0 ;  /* 0x000000ff0c007207 */ /* 0x000fe20004000000 */
[----:B------:R-:W-:Y:S02]  /*17eb0*/  ULDC.64 UR4, c[0x0][0xb98] ;  /* 0x0002e60000047ab9 */ /* 0x000fe40000000a00 */
[----:B------:R-:W-:Y:S02]  /*17ec0*/  IMAD.IADD R5, R5, 0x1, R15 ;  /* 0x0000000105057824 */ /* 0x000fe400078e020f */
[----:B------:R-:W-:-:S02]  /*17ed0*/  IMAD.MOV R25, RZ, RZ, -R11 ;  /* 0x000000ffff197224 */ /* 0x000fc400078e0a0b */
[----:B------:R-:W-:-:S04]  /*17ee0*/  IMAD.WIDE R8, R13, 0x2, R8 ;  /* 0x000000020d087825 */ /* 0x000fc800078e0208 */
[----:B------:R-:W-:Y:S02]  /*17ef0*/  IMAD R15, R0, UR4, RZ ;  /* 0x00000004000f7c24 */ /* 0x000fe4000f8e02ff */
[----:B------:R-:W-:-:S04]  /*17f00*/  IMAD.WIDE.U32 R4, R64, UR4, R4 ;  /* 0x0000000440047c25 */ /* 0x000fc8000f8e0004 */
[----:B------:R-:W-:Y:S01]  /*17f10*/  IMAD R13, R28, R25, R27 ;  /* 0x000000191c0d7224 */ /* 0x000fe200078e021b */
[----:B------:R-:W-:Y:S01]  /*17f20*/  IADD3 R4, P0, R11, R4, RZ ;  /* 0x000000040b047210 */ /* 0x000fe20007f1e0ff */
[----:B------:R-:W-:Y:S01]  /*17f30*/  IMAD R12, R64, UR5, R15 ;  /* 0x00000005400c7c24 */ /* 0x000fe2000f8e020f */
[----:B------:R-:W-:Y:S01]  /*17f40*/  SHF.R.S32.HI R15, RZ, 0x1f, R11 ;  /* 0x0000001fff0f7819 */ /* 0x000fe2000001140b */
[----:B------:R-:W-:Y:S01]  /*17f50*/  ULDC.64 UR4, c[0x0][0xb88] ;  /* 0x0002e20000047ab9 */ /* 0x000fe20000000a00 */
[----:B------:R-:W-:Y:S02]  /*17f60*/  SHF.R.S32.HI R10, RZ, 0x1f, R13 ;  /* 0x0000001fff0a7819 */ /* 0x000fe4000001140d */
[----:B------:R-:W-:-:S03]  /*17f70*/  IADD3.X R5, R15, R5, R12, P0, !PT ;  /* 0x000000050f057210 */ /* 0x000fc600007fe40c */
[----:B------:R-:W-:Y:S01]  /*17f80*/  IMAD R14, R10, UR4, RZ ;  /* 0x000000040a0e7c24 */ /* 0x000fe2000f8e02ff */
[----:B------:R-:W-:Y:S01]  /*17f90*/  IADD3 R11, P6, R8, 0x2000, RZ ;  /* 0x00002000080b7810 */ /* 0x000fe20007fde0ff */
[----:B------:R-:W-:-:S04]  /*17fa0*/  IMAD.WIDE.U32 R4, R13, UR4, R4 ;  /* 0x000000040d047c25 */ /* 0x000fc8000f8e0004 */
[----:B------:R-:W-:Y:S01]  /*17fb0*/  IMAD R15, R13, UR5, R14 ;  /* 0x000000050d0f7c24 */ /* 0x000fe2000f8e020e */
[----:B------:R-:W-:Y:S01]  /*17fc0*/  ULDC.64 UR4, c[0x0][0xb50] ;  /* 0x0002d40000047ab9 */ /* 0x000fe20000000a00 */
[----:B------:R-:W-:Y:S02]  /*17fd0*/  LOP3.LUT R12, R11, 0x380, RZ, 0xc0, !PT ;  /* 0x000003800b0c7812 */ /* 0x000fe400078ec0ff */
[----:B------:R-:W-:Y:S02]  /*17fe0*/  LEA R26, P0, R4, UR4, 0x2 ;  /* 0x00000004041a7c11 */ /* 0x000fe4000f8010ff */
[----:B------:R-:W-:Y:S01]  /*17ff0*/  IADD3 R5, R5, R15, RZ ;  /* 0x0000000f05057210 */ /* 0x000fe20007ffe0ff */
[----:B------:R-:W-:Y:S01]  /*18000*/  IMAD R27, R71, 0x80, R34 ;  /* 0x00000080471b7824 */ /* 0x000fe200078e0222 */
[----:B------:R-:W-:Y:S02]  /*18010*/  IADD3 R25, P2, R8, 0x1000, RZ ;  /* 0x0000100008197810 */ /* 0x000fe40007f5e0ff */
[----:B------:R-:W-:-:S02]  /*18020*/  SHF.R.U64 R12, R12, 0x3, RZ ;  /* 0x000000030c0c7819 */ /* 0x000fc400000012ff */
[----:B------:R-:W-:Y:S02]  /*18030*/  SHF.R.S32.HI R34, RZ, 0x1f, R35 ;  /* 0x0000001fff227819 */ /* 0x000fe40000011423 */
[----:B------:R-:W-:Y:S01]  /*18040*/  LEA.HI.X R4, R4, UR5, R5, 0x2, P0 ;  /* 0x0000000504047c11 */ /* 0x000fe200080f1405 */
[----:B------:R-:W-:Y:S01]  /*18050*/  SHFL.IDX PT, R54, R26, RZ, 0x1c1f ;  /* 0x001c1fff1a367589 */ /* 0x000fe200000e0000 */
[----:B------:R-:W-:Y:S01]  /*18060*/  IADD3 R37, P0, R8, 0x5000, RZ ;  /* 0x0000500008257810 */ /* 0x000fe20007f1e0ff */
[----:B------:R-:W-:Y:S01]  /*18070*/  ULDC.64 UR4, c[0x0][0xaa0] ;  /* 0x0002a80000047ab9 */ /* 0x000fe20000000a00 */
[----:B------:R-:W-:Y:S01]  /*18080*/  LOP3.LUT R12, R12, R11, RZ, 0x3c, !PT ;  /* 0x0000000b0c0c7212 */ /* 0x000fe200078e3cff */
[----:B------:R-:W-:Y:S01]  /*18090*/  IMAD.X R11, RZ, RZ, R9, P2 ;  /* 0x000000ffff0b7224 */ /* 0x000fe200010e0609 */
[----:B------:R-:W-:Y:S02]  /*180a0*/  LEA.HI R34, R34, R35, RZ, 0x7 ;  /* 0x0000002322227211 */ /* 0x000fe400078f38ff */
[----:B------:R-:W-:-:S02]  /*180b0*/  LOP3.LUT R36, R37, 0x380, RZ, 0xc0, !PT ;  /* 0x0000038025247812 */ /* 0x000fc400078ec0ff */
[----:B------:R-:W-:Y:S01]  /*180c0*/  IADD3 R45, P2, R8, 0x7000, RZ ;  /* 0x00007000082d7810 */ /* 0x000fe20007f5e0ff */
[----:B------:R-:W0:Y:S01]  /*180d0*/  SHFL.IDX PT, R55, R4, RZ, 0x1c1f ;  /* 0x001c1fff04377589 */ /* 0x000e2200000e0000 */
[----:B------:R-:W-:Y:S02]  /*180e0*/  LOP3.LUT R34, R34, 0xffffff80, RZ, 0xc0, !PT ;  /* 0xffffff8022227812 */ /* 0x000fe400078ec0ff */
[----:B------:R-:W-:Y:S02]  /*180f0*/  SHF.R.U64 R36, R36, 0x3, RZ ;  /* 0x0000000324247819 */ /* 0x000fe400000012ff */
[----:B------:R-:W-:Y:S02]  /*18100*/  LOP3.LUT R44, R45, 0x380, RZ, 0xc0, !PT ;  /* 0x000003802d2c7812 */ /* 0x000fe400078ec0ff */
[----:B------:R-:W-:Y:S02]  /*18110*/  IADD3 R34, R35, -R34, RZ ;  /* 0x8000002223227210 */ /* 0x000fe40007ffe0ff */
[----:B------:R-:W-:Y:S01]  /*18120*/  LOP3.LUT R36, R36, R37, RZ, 0x3c, !PT ;  /* 0x0000002524247212 */ /* 0x000fe200078e3cff */
[----:B------:R-:W-:Y:S01]  /*18130*/  IMAD.X R37, RZ, RZ, R9, P0 ;  /* 0x000000ffff257224 */ /* 0x000fe200000e0609 */
[----:B------:R-:W-:-:S02]  /*18140*/  SHF.R.U64 R44, R44, 0x3, RZ ;  /* 0x000000032c2c7819 */ /* 0x000fc400000012ff */
[----:B------:R-:W-:Y:S02]  /*18150*/  LOP3.LUT P0, RZ, R34, 0x3, RZ, 0xc0, !PT ;  /* 0x0000000322ff7812 */ /* 0x000fe4000780c0ff */
[----:B------:R-:W-:Y:S01]  /*18160*/  LOP3.LUT R44, R44, R45, RZ, 0x3c, !PT ;  /* 0x0000002d2c2c7212 */ /* 0x000fe200078e3cff */
[----:B------:R-:W-:Y:S01]  /*18170*/  IMAD.X R45, RZ, RZ, R9, P2 ;  /* 0x000000ffff2d7224 */ /* 0x000fe200010e0609 */
[----:B------:R-:W-:Y:S02]  /*18180*/  ISETP.GE.OR P2, PT, R27, R66, P0 ;  /* 0x000000421b00720c */ /* 0x000fe40000746670 */
[----:B------:R-:W-:-:S04]  /*18190*/  LOP3.LUT R10, R25, 0x380, RZ, 0xc0, !PT ;  /* 0x00000380190a7812 */ /* 0x000fc800078ec0ff */
[----:B------:R-:W-:-:S07]  /*181a0*/  SHF.R.U64 R10, R10, 0x3, RZ ;  /* 0x000000030a0a7819 */ /* 0x000fce00000012ff */
[----:B0-----:R0:W-:Y:S01]  /*181b0*/  @!P2 ST.E desc[UR56][R54.64], R3 ;  /* 0x000000033600a985 */ /* 0x0011e2000c101938 */
[----:B------:R-:W-:Y:S01]  /*181c0*/  LOP3.LUT R10, R10, R25, RZ, 0x3c, !PT ;  /* 0x000000190a0a7212 */ /* 0x000fe200078e3cff */
[----:B0-----:R-:W-:-:S04]  /*181d0*/  IMAD R3, R21, UR4, RZ ;  /* 0x0000000415037c24 */ /* 0x001fc8000f8e02ff */
[C---:B------:R-:W-:Y:S02]  /*181e0*/  IMAD R3, R20.reuse, UR5, R3 ;  /* 0x0000000514037c24 */ /* 0x040fe4000f8e0203 */
[----:B------:R-:W-:Y:S01]  /*181f0*/  IMAD.WIDE.U32 R20, R20, UR4, RZ ;  /* 0x0000000414147c25 */ /* 0x000fe2000f8e00ff */
[C---:B------:R-:W-:Y:S01]  /*18200*/  IADD3 R25, P5, R8.reuse, 0x3000, RZ ;  /* 0x0000300008197810 */ /* 0x040fe20007fbe0ff */
[----:B------:R-:W-:Y:S02]  /*18210*/  ULDC.64 UR4, c[0x0][0xae8] ;  /* 0x0002ba0000047ab9 */ /* 0x000fe40000000a00 */
[----:B------:R-:W-:Y:S01]  /*18220*/  IMAD.IADD R21, R21, 0x1, R3 ;  /* 0x0000000115157824 */ /* 0x000fe200078e0203 */
[----:B------:R-:W-:Y:S01]  /*18230*/  IADD3 R33, P4, R8, 0x4000, RZ ;  /* 0x0000400008217810 */ /* 0x000fe20007f9e0ff */
[----:B------:R-:W-:Y:S01]  /*18240*/  IMAD R3, R226, 0x20, R73 ;  /* 0x00000020e2037824 */ /* 0x000fe200078e0249 */
[----:B------:R-:W-:Y:S01]  /*18250*/  IADD3 R41, P3, R8, 0x6000, RZ ;  /* 0x0000600008297810 */ /* 0x000fe20007f7e0ff */
[----:B------:R-:W-:Y:S01]  /*18260*/  IMAD R68, R65, UR4, RZ ;  /* 0x0000000441447c24 */ /* 0x000fe2000f8e02ff */
[----:B------:R-:W-:-:S02]  /*18270*/  LOP3.LUT R24, R25, 0x380, RZ, 0xc0, !PT ;  /* 0x0000038019187812 */ /* 0x000fc400078ec0ff */
[----:B------:R-:W-:Y:S02]  /*18280*/  LOP3.LUT R32, R33, 0x380, RZ, 0xc0, !PT ;  /* 0x0000038021207812 */ /* 0x000fe400078ec0ff */
[----:B------:R-:W-:Y:S02]  /*18290*/  LEA R69, R71, R3, 0x7 ;  /* 0x0000000347457211 */ /* 0x000fe400078e38ff */
[----:B------:R-:W-:Y:S01]  /*182a0*/  LOP3.LUT R40, R41, 0x380, RZ, 0xc0, !PT ;  /* 0x0000038029287812 */ /* 0x000fe200078ec0ff */
[----:B------:R-:W-:Y:S01]  /*182b0*/  SHFL.IDX PT, R58, R26, 0x1, 0x1c1f ;  /* 0x003c1f001a3a7f89 */ /* 0x000fe200000e0000 */
[----:B------:R-:W-:Y:S01]  /*182c0*/  SHF.R.U64 R24, R24, 0x3, RZ ;  /* 0x0000000318187819 */ /* 0x000fe200000012ff */
[C---:B------:R-:W-:Y:S01]  /*182d0*/  IMAD R3, R227.reuse, UR5, R68 ;  /* 0x00000005e3037c24 */ /* 0x040fe2000f8e0244 */
[----:B------:R-:W-:Y:S01]  /*182e0*/  SHF.R.U64 R32, R32, 0x3, RZ ;  /* 0x0000000320207819 */ /* 0x000fe200000012ff */
[----:B------:R0:W2:Y:S01]  /*182f0*/  SHFL.IDX PT, R59, R4, 0x1, 0x1c1f ;  /* 0x003c1f00043b7f89 */ /* 0x0000a200000e0000 */
[----:B------:R-:W-:Y:S01]  /*18300*/  IMAD.WIDE.U32 R20, R227, UR4, R20 ;  /* 0x00000004e3147c25 */ /* 0x000fe2000f8e0014 */
[----:B------:R-:W-:Y:S01]  /*18310*/  SHF.R.U64 R40, R40, 0x3, RZ ;  /* 0x0000000328287819 */ /* 0x000fe200000012ff */
[----:B------:R-:W-:-:S02]  /*18320*/  ULDC.64 UR4, c[0x0][0xaf0] ;  /* 0x0002bc0000047ab9 */ /* 0x000fc40000000a00 */
[----:B-1----:R-:W-:Y:S01]  /*18330*/  @P1 IMAD.HI.U32 R65, R69, R70, RZ ;  /* 0x0000004645411227 */ /* 0x002fe200078e00ff */
[----:B------:R-:W-:Y:S02]  /*18340*/  LOP3.LUT R24, R24, R25, RZ, 0x3c, !PT ;  /* 0x0000001918187212 */ /* 0x000fe400078e3cff */
[----:B------:R-:W-:Y:S01]  /*18350*/  LOP3.LUT R32, R32, R33, RZ, 0x3c, !PT ;  /* 0x0000002120207212 */ /* 0x000fe200078e3cff */
[----:B------:R-:W-:Y:S01]  /*18360*/  IMAD.IADD R21, R21, 0x1, R3 ;  /* 0x0000000115157824 */ /* 0x000fe200078e0203 */
[----:B------:R-:W-:Y:S01]  /*18370*/  LOP3.LUT R40, R40, R41, RZ, 0x3c, !PT ;  /* 0x0000002928287212 */ /* 0x000fe200078e3cff */
[----:B------:R-:W-:Y:S01]  /*18380*/  IMAD R67, R0, UR4, RZ ;  /* 0x0000000400437c24 */ /* 0x000fe2000f8e02ff */
[----:B------:R-:W-:Y:S01]  /*18390*/  IADD3.X R25, RZ, R9, RZ, P5, !PT ;  /* 0x00000009ff197210 */ /* 0x000fe20002ffe4ff */
[--C-:B------:R-:W-:Y:S01]  /*183a0*/  IMAD.X R13, RZ, RZ, R9.reuse, P6 ;  /* 0x000000ffff0d7224 */ /* 0x100fe200030e0609 */
[----:B------:R-:W-:Y:S01]  /*183b0*/  MOV R3, R69 ;  /* 0x0000004500037202 */ /* 0x000fe20000000f00 */
[----:B------:R-:W-:Y:S01]  /*183c0*/  IMAD.X R33, RZ, RZ, R9, P4 ;  /* 0x000000ffff217224 */ /* 0x000fe200020e0609 */
[C---:B------:R-:W-:Y:S01]  /*183d0*/  IADD3 R49, P6, R8.reuse, 0x8000, RZ ;  /* 0x0000800008317810 */ /* 0x040fe20007fde0ff */
[----:B------:R-:W-:Y:S01]  /*183e0*/  VIADD R5, R27, 0x8 ;  /* 0x000000081b057836 */ /* 0x000fe20000000000 */
[----:B------:R-:W-:-:S02]  /*183f0*/  IADD3 R53, P5, R8, 0x9000, RZ ;  /* 0x0000900008357810 */ /* 0x000fc40007fbe0ff */
[----:B------:R-:W-:Y:S02]  /*18400*/  IADD3 R57, P4, R8, 0xa000, RZ ;  /* 0x0000a00008397810 */ /* 0x000fe40007f9e0ff */
[----:B------:R-:W-:Y:S02]  /*18410*/  IADD3.X R41, RZ, R9, RZ, P3, !PT ;  /* 0x00000009ff297210 */ /* 0x000fe40001ffe4ff */
[----:B------:R-:W-:Y:S01]  /*18420*/  @P1 SHF.R.U32.HI R3, RZ, R72, R65 ;  /* 0x00000048ff031219 */ /* 0x000fe20000011641 */
[----:B------:R-:W-:Y:S01]  /*18430*/  IMAD R67, R64, UR5, R67 ;  /* 0x0000000540437c24 */ /* 0x000fe2000f8e0243 */
[----:B------:R-:W-:Y:S01]  /*18440*/  IADD3 R14, P3, R8, 0xb000, RZ ;  /* 0x0000b000080e7810 */ /* 0x000fe20007f7e0ff */
[----:B------:R-:W-:Y:S01]  /*18450*/  IMAD.WIDE.U32 R64, R64, UR4, R20 ;  /* 0x0000000440407c25 */ /* 0x000fe2000f8e0014 */
[----:B------:R-:W-:Y:S01]  /*18460*/  LOP3.LUT R48, R49, 0x380, RZ, 0xc0, !PT ;  /* 0x0000038031307812 */ /* 0x000fe200078ec0ff */
[----:B------:R-:W-:Y:S01]  /*18470*/  ULDC.64 UR4, c[0x0][0xae0] ;  /* 0x0002b80000047ab9 */ /* 0x000fe20000000a00 */
[----:B------:R-:W-:Y:S01]  /*18480*/  LOP3.LUT R52, R53, 0x380, RZ, 0xc0, !PT ;  /* 0x0000038035347812 */ /* 0x000fe200078ec0ff */
[----:B------:R-:W-:Y:S01]  /*18490*/  IMAD.MOV R21, RZ, RZ, -R3 ;  /* 0x000000ffff157224 */ /* 0x000fe200078e0a03 */
[----:B------:R-:W-:-:S02]  /*184a0*/  LOP3.LUT R56, R57, 0x380, RZ, 0xc0, !PT ;  /* 0x0000038039387812 */ /* 0x000fc400078ec0ff */
[----:B------:R-:W-:Y:S02]  /*184b0*/  SHF.R.S32.HI R0, RZ, 0x1f, R3 ;  /* 0x0000001fff007819 */ /* 0x000fe40000011403 */
[----:B------:R-:W-:Y:S02]  /*184c0*/  LOP3.LUT R15, R8, 0x380, RZ, 0xc0, !PT ;  /* 0x00000380080f7812 */ /* 0x000fe400078ec0ff */
[----:B------:R-:W-:Y:S02]  /*184d0*/  ISETP.GE.OR P0, PT, R5, R66, P0 ;  /* 0x000000420500720c */ /* 0x000fe40000706670 */
[----:B------:R-:W-:Y:S01]  /*184e0*/  LOP3.LUT R7, R14, 0x380, RZ, 0xc0, !PT ;  /* 0x000003800e077812 */ /* 0x000fe200078ec0ff */
[----:B------:R-:W-:Y:S01]  /*184f0*/  IMAD R0, R0, UR4, RZ ;  /* 0x0000000400007c24 */ /* 0x000fe2000f8e02ff */
[----:B------:R-:W-:Y:S02]  /*18500*/  SHF.R.U64 R48, R48, 0x3, RZ ;  /* 0x0000000330307819 */ /* 0x000fe400000012ff */
[----:B------:R-:W-:-:S02]  /*18510*/  SHF.R.U64 R52, R52, 0x3, RZ ;  /* 0x0000000334347819 */ /* 0x000fc400000012ff */
[----:B------:R-:W-:Y:S02]  /*18520*/  SHF.R.U64 R56, R56, 0x3, RZ ;  /* 0x0000000338387819 */ /* 0x000fe400000012ff */
[----:B------:R-:W-:Y:S01]  /*18530*/  IADD3 R65, R65, R67, RZ ;  /* 0x0000004341417210 */ /* 0x000fe20007ffe0ff */
[----:B------:R-:W-:Y:S01]  /*18540*/  IMAD R67, R28, R21, R69 ;  /* 0x000000151c437224 */ /* 0x000fe200078e0245 */
[----:B------:R-:W-:Y:S02]  /*18550*/  SHF.R.U64 R15, R15, 0x3, RZ ;  /* 0x000000030f0f7819 */ /* 0x000fe400000012ff */
[----:B------:R-:W-:Y:S01]  /*18560*/  SHF.R.U64 R7, R7, 0x3, RZ ;  /* 0x0000000307077819 */ /* 0x000fe200000012ff */
[--C-:B------:R-:W-:Y:S01]  /*18570*/  IMAD.X R61, RZ, RZ, R9.reuse, P3 ;  /* 0x000000ffff3d7224 */ /* 0x100fe200018e0609 */
[----:B------:R-:W-:Y:S01]  /*18580*/  LOP3.LUT R48, R48, R49, RZ, 0x3c, !PT ;  /* 0x0000003130307212 */ /* 0x000fe200078e3cff */
[--C-:B------:R-:W-:Y:S01]  /*18590*/  IMAD.X R49, RZ, RZ, R9.reuse, P6 ;  /* 0x000000ffff317224 */ /* 0x100fe200030e0609 */
[----:B------:R-:W-:Y:S01]  /*185a0*/  LOP3.LUT R52, R52, R53, RZ, 0x3c, !PT ;  /* 0x0000003534347212 */ /* 0x000fe200078e3cff */
[----:B------:R-:W-:Y:S01]  /*185b0*/  IMAD R69, R3, UR5, R0 ;  /* 0x0000000503457c24 */ /* 0x000fe2000f8e0200 */
[----:B------:R-:W-:Y:S01]  /*185c0*/  LOP3.LUT R56, R56, R57, RZ, 0x3c, !PT ;  /* 0x0000003938387212 */ /* 0x000fe200078e3cff */
[----:B------:R-:W-:Y:S01]  /*185d0*/  IMAD.X R57, RZ, RZ, R9, P4 ;  /* 0x000000ffff397224 */ /* 0x000fe200020e0609 */
[----:B0-----:R-:W-:-:S02]  /*185e0*/  LOP3.LUT R4, R15, R8, RZ, 0x3c, !PT ;  /* 0x000000080f047212 */ /* 0x001fc400078e3cff */
[-C--:B------:R-:W-:Y:S02]  /*185f0*/  IADD3.X R53, RZ, R9.reuse, RZ, P5, !PT ;  /* 0x00000009ff357210 */ /* 0x080fe40002ffe4ff */
[----:B------:R-:W-:Y:S02]  /*18600*/  MOV R5, R9 ;  /* 0x0000000900057202 */ /* 0x000fe40000000f00 */
[----:B------:R-:W-:Y:S01]  /*18610*/  LOP3.LUT R60, R7, R14, RZ, 0x3c, !PT ;  /* 0x0000000e073c7212 */ /* 0x000fe200078e3cff */
[----:B------:R-:W-:Y:S01]  /*18620*/  IMAD.WIDE.U32 R20, R3, UR4, R64 ;  /* 0x0000000403147c25 */ /* 0x000fe2000f8e0040 */
[----:B------:R-:W-:Y:S01]  /*18630*/  SHF.R.S32.HI R0, RZ, 0x1f, R67 ;  /* 0x0000001fff007819 */ /* 0x000fe20000011443 */
[----:B------:R-:W-:Y:S01]  /*18640*/  ULDC.64 UR4, c[0x0][0xad8] ;  /* 0x0002b60000047ab9 */ /* 0x000fe20000000a00 */
[----:B--2---:R0:W-:Y:S01]  /*18650*/  @!P0 ST.E desc[UR56][R58.64], R6 ;  /* 0x000000063a008985 */ /* 0x0041e2000c101938 */
[----:B------:R-:W-:Y:S02]  /*18660*/  IMAD.IADD R21, R21, 0x1, R69 ;  /* 0x0000000115157824 */ /* 0x000fe400078e0245 */
[----:B------:R-:W-:Y:S01]  /*18670*/  IMAD R0, R0, UR4, RZ ;  /* 0x0000000400007c24 */ /* 0x000fe2000f8e02ff */
[----:B------:R-:W5:Y:S04]  /*18680*/  LD.E.128 R8, desc[UR56][R10.64] ;  /* 0x000000380a087980 */ /* 0x000f68000c101d00 */
[----:B------:R-:W5:Y:S04]  /*18690*/  LD.E.128 R12, desc[UR56][R12.64] ;  /* 0x000000380c0c7980 */ /* 0x000f68000c101d00 */
[----:B0-----:R-:W5:Y:S04]  /*186a0*/  LD.E.128 R4, desc[UR56][R4.64] ;  /* 0x0000003804047980 */ /* 0x001f68000c101d00 */
[----:B------:R-:W5:Y:S04]  /*186b0*/  LD.E.128 R24, desc[UR56][R24.64] ;  /* 0x0000003818187980 */ /* 0x000f68000c101d00 */
[----:B------:R-:W5:Y:S04]  /*186c0*/  LD.E.128 R32, desc[UR56][R32.64] ;  /* 0x0000003820207980 */ /* 0x000f68000c101d00 */
[----:B------:R-:W5:Y:S04]  /*186d0*/  LD.E.128 R36, desc[UR56][R36.64] ;  /* 0x0000003824247980 */ /* 0x000f68000c101d00 */
[----:B------:R-:W5:Y:S04]  /*186e0*/  LD.E.128 R40, desc[UR56][R40.64] ;  /* 0x0000003828287980 */ /* 0x000f68000c101d00 */
[----:B------:R-:W5:Y:S04]  /*186f0*/  LD.E.128 R44, desc[UR56][R44.64] ;  /* 0x000000382c2c7980 */ /* 0x000f68000c101d00 */
[----:B------:R-:W5:Y:S04]  /*18700*/  LD.E.128 R48, desc[UR56][R48.64] ;  /* 0x0000003830307980 */ /* 0x000f68000c101d00 */
[----:B------:R-:W5:Y:S04]  /*18710*/  LD.E.128 R52, desc[UR56][R52.64] ;  /* 0x0000003834347980 */ /* 0x000f68000c101d00 */
[----:B------:R-:W5:Y:S04]  /*18720*/  LD.E.128 R56, desc[UR56][R56.64] ;  /* 0x0000003838387980 */ /* 0x000f68000c101d00 */
[----:B------:R-:W5:Y:S01]  /*18730*/  LD.E.128 R60, desc[UR56][R60.64] ;  /* 0x000000383c3c7980 */ /* 0x000f62000c101d00 */
[C---:B------:R-:W-:Y:S01]  /*18740*/  IMAD R69, R67.reuse, UR5, R0 ;  /* 0x0000000543457c24 */ /* 0x040fe2000f8e0200 */
[----:B------:R-:W-:Y:S01]  /*18750*/  @!PT LDS RZ, [RZ] ;  /* 0x00000000fffff984 */ /* 0x000fe20000000800 */
[----:B------:R-:W-:Y:S01]  /*18760*/  @!PT LDS RZ, [RZ] ;  /* 0x00000000fffff984 */ /* 0x000fe20000000800 */
[----:B------:R-:W-:Y:S01]  /*18770*/  @!PT LDS RZ, [RZ] ;  /* 0x00000000fffff984 */ /* 0x000fe20000000800 */
[----:B------:R-:W-:Y:S01]  /*18780*/  @!PT LDS RZ, [RZ] ;  /* 0x00000000fffff984 */ /* 0x000fe20000000800 */
[----:B------:R0:W-:Y:S06]  /*18790*/  MEMBAR.ALL.CTA ;  /* 0x0000000000007992 */ /* 0x0001ec0000008000 */
[----:B0-----:R-:W0:Y:S01]  /*187a0*/  FENCE.VIEW.ASYNC.S ;  /* 0x00000000000073c6 */ /* 0x001e220000000000 */
[----:B------:R-:W-:Y:S01]  /*187b0*/  IMAD.WIDE.U32 R20, R67, UR4, R20 ;  /* 0x0000000443147c25 */ /* 0x000fe2000f8e0014 */
[----:B------:R-:W-:Y:S01]  /*187c0*/  ULDC.64 UR4, c[0x0][0xa80] ;  /* 0x0002a00000047ab9 */ /* 0x000fe20000000a00 */
[----:B------:R-:W-:-:S02]  /*187d0*/  LEA R71, R71, R73, 0x7 ;  /* 0x0000004947477211 */ /* 0x000fc400078e38ff */
[----:B------:R-:W-:Y:S01]  /*187e0*/  IMAD.IADD R21, R21, 0x1, R69 ;  /* 0x0000000115157824 */ /* 0x000fe200078e0245 */
[----:B------:R-:W-:-:S04]  /*187f0*/  LEA R28, P2, R20, UR4, 0x1 ;  /* 0x00000004141c7c11 */ /* 0x000fc8000f8408ff */
[----:B------:R-:W-:Y:S02]  /*18800*/  LEA.HI.X R67, R20, UR5, R21, 0x1, P2 ;  /* 0x0000000514437c11 */ /* 0x000fe400090f0c15 */
[----:B------:R-:W-:Y:S02]  /*18810*/  ISETP.GE.AND P2, PT, R71, R66, PT ;  /* 0x000000424700720c */ /* 0x000fe40003f46270 */
[----:B------:R-:W-:-:S04]  /*18820*/  IADD3 R0, R2, 0x30820, RZ ;  /* 0x0003082002007810 */ /* 0x000fc80007ffe0ff */
[----:B------:R-:W-:Y:S01]  /*18830*/  PRMT R0, RZ, 0x654, R0 ;  /* 0x00000654ff007816 */ /* 0x000fe20000000000 */
[C---:B------:R-:W-:Y:S01]  /*18840*/  VIADD R3, R71.reuse, 0x20 ;  /* 0x0000002047037836 */ /* 0x040fe20000000000 */
[----:B------:R-:W-:Y:S01]  /*18850*/  IADD3 R65, R71, 0x40, RZ ;  /* 0x0000004047417810 */ /* 0x000fe20007ffe0ff */
[----:B------:R-:W-:Y:S01]  /*18860*/  VIADD R73, R223, 0x40 ;  /* 0x00000040df497836 */ /* 0x000fe20000000000 */
[----:B0-----:R0:W1:Y:S01]  /*18870*/  SHFL.IDX PT, R68, R28, RZ, 0x181f ;  /* 0x00181fff1c447589 */ /* 0x00106200000e0000 */
[----:B------:R2:W-:Y:S01]  /*18880*/  SYNCS.ARRIVE.TRANS64.RED.A1T0 RZ, [R0+URZ], RZ ;  /* 0x000000ff00ff79a7 */ /* 0x0005e2000810043f */
[-C--:B------:R-:W-:Y:S02]  /*18890*/  ISETP.GE.AND P1, PT, R3, R66.reuse, PT ;  /* 0x000000420300720c */ /* 0x080fe40003f26270 */
[----:B------:R-:W-:Y:S02]  /*188a0*/  ISETP.GE.AND P0, PT, R65, R66, PT ;  /* 0x000000424100720c */ /* 0x000fe40003f06270 */
[----:B------:R-:W-:Y:S01]  /*188b0*/  SHF.R.S32.HI R70, RZ, 0x1f, R223 ;  /* 0x0000001fff467819 */ /* 0x000fe200000114df */
[----:B--2---:R0:W2:Y:S01]  /*188c0*/  SHFL.IDX PT, R0, R67, RZ, 0x181f ;  /* 0x00181fff43007589 */ /* 0x0040a200000e0000 */
[----:B------:R-:W-:Y:S01]  /*188d0*/  SHF.R.S32.HI R72, RZ, 0x1f, R73 ;  /* 0x0000001fff487819 */ /* 0x000fe20000011449 */
[----:B------:R-:W-:Y:S08]  /*188e0*/  @P2 BRA `(.L_x_648) ;  /* 0x0000000000342947 */ /* 0x000ff00003800000 */
[----:B------:R-:W-:Y:S02]  /*188f0*/  ULDC UR4, c[0x0][0xac8] ;  /* 0x0002b20000047ab9 */ /* 0x000fe40000000800 */
[----:B------:R-:W-:Y:S02]  /*18900*/  ISETP.GE.AND P4, PT, R223, UR4, PT ;  /* 0x00000004df007c0c */ /* 0x000fe4000bf86270 */
[----:B------:R-:W-:Y:S02]  /*18910*/  ISETP.GE.AND P3, PT, R73, UR4, PT ;  /* 0x0000000449007c0c */ /* 0x000fe4000bf66270 */
[----:B------:R-:W-:-:S09]  /*18920*/  ISETP.GE.AND P2, PT, R225, UR4, PT ;  /* 0x00000004e1007c0c */ /* 0x000fd2000bf46270 */
[-C--:B-1----:R-:W-:Y:S02]  /*18930*/  @!P4 LEA R20, P6, R223, R68.reuse, 0x1 ;  /* 0x00000044df14c211 */ /* 0x082fe400078c08ff */
[----:B------:R-:W-:Y:S02]  /*18940*/  @!P3 LEA R64, P5, R73, R68, 0x1 ;  /* 0x000000444940b211 */ /* 0x000fe400078a08ff */
[----:B--2---:R-:W-:Y:S02]  /*18950*/  @!P4 LEA.HI.X R21, R223, R0, R70, 0x1, P6 ;  /* 0x00000000df15c211 */ /* 0x004fe400030f0c46 */
[----:B------:R-:W-:Y:S02]  /*18960*/  @!P2 LEA R68, P6, R225, R68, 0x1 ;  /* 0x00000044e144a211 */ /* 0x000fe400078c08ff */
[-C--:B------:R-:W-:Y:S01]  /*18970*/  @!P3 LEA.HI.X R65, R73, R0.reuse, R72, 0x1, P5 ;  /* 0x000000004941b211 */ /* 0x080fe200028f0c48 */
[----:B-----5:R3:W-:Y:S01]  /*18980*/  @!P4 ST.E.128 desc[UR56][R20.64], R4 ;  /* 0x000000041400c985 */ /* 0x0207e2000c101d38 */
[----:B------:R-:W-:-:S03]  /*18990*/  @!P2 LEA.HI.X R69, R225, R0, R74, 0x1, P6 ;  /* 0x00000000e145a211 */ /* 0x000fc600030f0c4a */
[----:B------:R3:W-:Y:S04]  /*189a0*/  @!P3 ST.E.128 desc[UR56][R64.64], R32 ;  /* 0x000000204000b985 */ /* 0x0007e8000c101d38 */
[----:B------:R3:W-:Y:S02]  /*189b0*/  @!P2 ST.E.128 desc[UR56][R68.64], R48 ;  /* 0x000000304400a985 */ /* 0x0007e4000c101d38 */
.L_x_648:
[----:B------:R-:W-:Y:S05]  /*189c0*/  BSYNC B1 ;  /* 0x0000000000017941 */ /* 0x000fea0003800000 */
.L_x_647:
[----:B--2---:R2:W4:Y:S01]  /*189d0*/  SHFL.IDX PT, R0, R67, 0x1, 0x181f ;  /* 0x00381f0043007f89 */ /* 0x00452200000e0000 */
[----:B------:R-:W-:Y:S03]  /*189e0*/  BSSY B1, `(.L_x_649) ;  /* 0x0000010000017945 */ /* 0x000fe60003800000 */
[----:B---3--:R2:W3:Y:S01]  /*189f0*/  SHFL.IDX PT, R20, R28, 0x1, 0x181f ;  /* 0x00381f001c147f89 */ /* 0x0084e200000e0000 */
[----:B------:R-:W-:Y:S05]  /*18a00*/  @P1 BRA `(.L_x_650) ;  /* 0x0000000000341947 */ /* 0x000fea0003800000 */
[----:B------:R-:W-:Y:S02]  /*18a10*/  ULDC UR4, c[0x0][0xac8] ;  /* 0x0002b20000047ab9 */ /* 0x000fe40000000800 */
[----:B------:R-:W-:Y:S02]  /*18a20*/  ISETP.GE.AND P4, PT, R223, UR4, PT ;  /* 0x00000004df007c0c */ /* 0x000fe4000bf86270 */
[----:B------:R-:W-:Y:S02]  /*18a30*/  ISETP.GE.AND P5, PT, R73, UR4, PT ;  /* 0x0000000449007c0c */ /* 0x000fe4000bfa6270 */
[----:B------:R-:W-:-:S09]  /*18a40*/  ISETP.GE.AND P6, PT, R225, UR4, PT ;  /* 0x00000004e1007c0c */ /* 0x000fd2000bfc6270 */
[-C--:B---3-5:R-:W-:Y:S02]  /*18a50*/  @!P4 LEA R4, P1, R223, R20.reuse, 0x1 ;  /* 0x00000014df04c211 */ /* 0x0a8fe400078208ff */
[-C--:B------:R-:W-:Y:S02]  /*18a60*/  @!P5 LEA R6, P2, R73, R20.reuse, 0x1 ;  /* 0x000000144906d211 */ /* 0x080fe400078408ff */
[----:B------:R-:W-:Y:S02]  /*18a70*/  @!P6 LEA R20, P3, R225, R20, 0x1 ;  /* 0x00000014e114e211 */ /* 0x000fe400078608ff */
[-C--:B----4-:R-:W-:Y:S02]  /*18a80*/  @!P4 LEA.HI.X R5, R223, R0.reuse, R70, 0x1, P1 ;  /* 0x00000000df05c211 */ /* 0x090fe400008f0c46 */
[-C--:B------:R-:W-:Y:S02]  /*18a90*/  @!P5 LEA.HI.X R7, R73, R0.reuse, R72, 0x1, P2 ;  /* 0x000000004907d211 */ /* 0x080fe400010f0c48 */
[----:B------:R-:W-:Y:S01]  /*18aa0*/  @!P6 LEA.HI.X R21, R225, R0, R74, 0x1, P3 ;  /* 0x00000000e115e211 */ /* 0x000fe200018f0c4a */
[----:B------:R3:W-:Y:S04]  /*18ab0*/  @!P4 ST.E.128 desc[UR56][R4.64], R8 ;  /* 0x000000080400c985 */ /* 0x0007e8000c101d38 */
[----:B------:R3:W-:Y:S04]  /*18ac0*/  @!P5 ST.E.128 desc[UR56][R6.64], R36 ;  /* 0x000000240600d985 */ /* 0x0007e8000c101d38 */
[----:B------:R3:W-:Y:S02]  /*18ad0*/  @!P6 ST.E.128 desc[UR56][R20.64], R52 ;  /* 0x000000341400e985 */ /* 0x0007e4000c101d38 */
.L_x_650:
[----:B------:R-:W-:Y:S05]  /*18ae0*/  BSYNC B1 ;  /* 0x0000000000017941 */ /* 0x000fea0003800000 */
.L_x_649:
[----:B----4-:R4:W0:Y:S01]  /*18af0*/  SHFL.IDX PT, R0, R67, 0x2, 0x181f ;  /* 0x00581f0043007f89 */ /* 0x01082200000e0000 */
        /* <DEDUP_REMOVED lines=8> */
[-C--:B------:R-:W-:Y:S02]  /*18b80*/  @!P4 LEA R6, P1, R73, R8.reuse, 0x1 ;  /* 0x000000084906c211 */ /* 0x080fe400078208ff */
[----:B------:R-:W-:Y:S02]  /*18b90*/  @!P5 LEA R8, P2, R225, R8, 0x1 ;  /* 0x00000008e108d211 */ /* 0x000fe400078408ff */
[-C--:B0-----:R-:W-:Y:S02]  /*18ba0*/  @!P3 LEA.HI.X R5, R223, R0.reuse, R70, 0x1, P0 ;  /* 0x00000000df05b211 */ /* 0x081fe400000f0c46 */
[-C--:B------:R-:W-:Y:S02]  /*18bb0*/  @!P4 LEA.HI.X R7, R73, R0.reuse, R72, 0x1, P1 ;  /* 0x000000004907c211 */ /* 0x080fe400008f0c48 */
[----:B------:R-:W-:Y:S01]  /*18bc0*/  @!P5 LEA.HI.X R9, R225, R0, R74, 0x1, P2 ;  /* 0x00000000e109d211 */ /* 0x000fe200010f0c4a */
[----:B------:R0:W-:Y:S04]  /*18bd0*/  @!P3 ST.E.128 desc[UR56][R4.64], R12 ;  /* 0x0000000c0400b985 */ /* 0x0001e8000c101d38 */
[----:B------:R0:W-:Y:S04]  /*18be0*/  @!P4 ST.E.128 desc[UR56][R6.64], R40 ;  /* 0x000000280600c985 */ /* 0x0001e8000c101d38 */
[----:B------:R0:W-:Y:S02]  /*18bf0*/  @!P5 ST.E.128 desc[UR56][R8.64], R56 ;  /* 0x000000380800d985 */ /* 0x0001e4000c101d38 */
.L_x_652:
[----:B------:R-:W-:Y:S05]  /*18c00*/  BSYNC B1 ;  /* 0x0000000000017941 */ /* 0x000fea0003800000 */
.L_x_651:
[----:B------:R-:W-:Y:S01]  /*18c10*/  IADD3 R3, R71, 0x60, RZ ;  /* 0x0000006047037810 */ /* 0x000fe20007ffe0ff */
[----:B0-----:R0:W0:Y:S03]  /*18c20*/  SHFL.IDX PT, R0, R67, 0x3, 0x181f ;  /* 0x00781f0043007f89 */ /* 0x00102600000e0000 */
[----:B------:R-:W-:Y:S01]  /*18c30*/  ISETP.GE.AND P0, PT, R3, R66, PT ;  /* 0x000000420300720c */ /* 0x000fe20003f06270 */
[----:B--2-4-:R-:W2:-:S12]  /*18c40*/  SHFL.IDX PT, R28, R28, 0x3, 0x181f ;  /* 0x00781f001c1c7f89 */ /* 0x014e9800000e0000 */
[----:B------:R-:W-:Y:S05]  /*18c50*/  @P0 BRA `(.L_x_653) ;  /* 0x0000000c005c0947 */ /* 0x000fea0003800000 */
[----:B------:R-:W-:Y:S02]  /*18c60*/  ULDC UR4, c[0x0][0xac8] ;  /* 0x0002b20000047ab9 */ /* 0x000fe40000000800 */
[----:B------:R-:W-:Y:S02]  /*18c70*/  ISETP.GE.AND P2, PT, R223, UR4, PT ;  /* 0x00000004df007c0c */ /* 0x000fe4000bf46270 */
[----:B------:R-:W-:-:S11]  /*18c80*/  ISETP.GE.AND P3, PT, R73, UR4, PT ;  /* 0x0000000449007c0c */ /* 0x000fd6000bf66270 */
[-C--:B--2---:R-:W-:Y:S02]  /*18c90*/  @!P2 LEA R4, P0, R223, R28.reuse, 0x1 ;  /* 0x0000001cdf04a211 */ /* 0x084fe400078008ff */
[----:B------:R-:W-:Y:S02]  /*18ca0*/  @!P3 LEA R6, P1, R73, R28, 0x1 ;  /* 0x0000001c4906b211 */ /* 0x000fe400078208ff */
[-C--:B0-----:R-:W-:Y:S02]  /*18cb0*/  @!P2 LEA.HI.X R5, R223, R0.reuse, R70, 0x1, P0 ;  /* 0x00000000df05a211 */ /* 0x081fe400000f0c46 */
        /* <DEDUP_REMOVED lines=9> */
.L_x_645:
[----:B------:R-:W-:Y:S01]  /*18d50*/  ULDC.64 UR4, c[0x0][0xc00] ;  /* 0x0003000000047ab9 */ /* 0x000fe20000000a00 */
[----:B------:R-:W-:Y:S01]  /*18d60*/  IMAD.MOV.U32 R3, RZ, RZ, RZ ;  /* 0x000000ffff037224 */ /* 0x000fe200078e00ff */
[----:B------:R-:W-:Y:S01]  /*18d70*/  ISETP.NE.U32.AND P0, PT, RZ, UR4, PT ;  /* 0x00000004ff007c0c */ /* 0x000fe2000bf05070 */
[----:B------:R-:W3:Y:S01]  /*18d80*/  LDC R25, c[0x0][0xbe8] ;  /* 0x0002fa00ff197b82 */ /* 0x000ee20000000800 */
[----:B------:R-:W-:Y:S02]  /*18d90*/  IADD3 R4, P1, R228, UR4, RZ ;  /* 0x00000004e4047c10 */ /* 0x000fe4000ff3e0ff */
[----:B------:R-:W-:Y:S02]  /*18da0*/  ISETP.NE.AND.EX P0, PT, RZ, UR5, PT, P0 ;  /* 0x00000005ff007c0c */ /* 0x000fe4000bf05300 */
[----:B------:R-:W-:Y:S01]  /*18db0*/  IADD3.X R5, R229, UR5, RZ, P1, !PT ;  /* 0x00000005e5057c10 */ /* 0x000fe20008ffe4ff */
[----:B------:R-:W-:Y:S02]  /*18dc0*/  ULDC.64 UR4, c[0x0][0xc08] ;  /* 0x0003020000047ab9 */ /* 0x000fe40000000a00 */
[----:B------:R-:W-:-:S04]  /*18dd0*/  ISETP.NE.U32.AND P1, PT, RZ, UR4, PT ;  /* 0x00000004ff007c0c */ /* 0x000fc8000bf25070 */
[----:B------:R-:W-:-:S04]  /*18de0*/  ISETP.NE.AND.EX P1, PT, RZ, UR5, PT, P1 ;  /* 0x00000005ff007c0c */ /* 0x000fc8000bf25310 */
[----:B------:R4:W5:Y:S09]  /*18df0*/  @P0 LDG.E R3, desc[UR56][R4.64] ;  /* 0x0000003804030981 */ /* 0x000972000c1e1900 */
[----:B------:R-:W-:Y:S01]  /*18e00*/  @P1 IADD3 R228, P2, R228, UR4, RZ ;  /* 0x00000004e4e41c10 */ /* 0x000fe2000ff5e0ff */
[----:B------:R-:W-:-:S02]  /*18e10*/  ULDC UR4, c[0x0][0xa88] ;  /* 0x0002a20000047ab9 */ /* 0x000fc40000000800 */
[----:B------:R-:W-:Y:S02]  /*18e20*/  MOV R0, UR4 ;  /* 0x0000000400007c02 */ /* 0x000fe40008000f00 */
[----:B------:R-:W-:-:S05]  /*18e30*/  @P1 IADD3.X R229, R229, UR5, RZ, P2, !PT ;  /* 0x00000005e5e51c10 */ /* 0x000fca00097fe4ff */
[----:B------:R4:W5:Y:S01]  /*18e40*/  @P1 LDG.E R0, desc[UR56][R228.64] ;  /* 0x00000038e4001981 */ /* 0x000962000c1e1900 */
[----:B---3--:R-:W-:Y:S01]  /*18e50*/  ISETP.NE.AND P2, PT, R25, 0x1, PT ;  /* 0x000000011900780c */ /* 0x008fe20003f45270 */
[----:B------:R-:W3:-:S12]  /*18e60*/  S2R R26, SR_TID.X ;  /* 0x00000000001a7919 */ /* 0x000ed80000002100 */
[----:B------:R-:W0:Y:S08]  /*18e70*/  @P2 LDC R20, c[0x0][0xbec] ;  /* 0x0002fb00ff142b82 */ /* 0x000e300000000800 */
[----:B------:R-:W0:Y:S01]  /*18e80*/  @P2 LDC R27, c[0x0][0xbf0] ;  /* 0x0002fc00ff1b2b82 */ /* 0x000e220000000800 */
[----:B---3--:R-:W-:-:S05]  /*18e90*/  VIADD R26, R26, 0xffffff80 ;  /* 0xffffff801a1a7836 */ /* 0x008fca0000000000 */
[----:B------:R-:W-:Y:S01]  /*18ea0*/  ISETP.GE.AND P3, PT, R26, 0x80, PT ;  /* 0x000000801a00780c */ /* 0x000fe20003f66270 */
[----:B----4-:R-:W-:-:S12]  /*18eb0*/  @P1 BRA `(.L_x_654) ;  /* 0x0000000000101947 */ /* 0x010fd80003800000 */
[----:B------:R-:W-:Y:S05]  /*18ec0*/  @!P0 BRA `(.L_x_654) ;  /* 0x00000000000c8947 */ /* 0x000fea0003800000 */
[----:B------:R-:W3:Y:S04]  /*18ed0*/  LDG.E R7, desc[UR56][R4.64] ;  /* 0x0000003804077981 */ /* 0x000ee8000c1e1900 */
[----:B-----5:R-:W3:Y:S02]  /*18ee0*/  LDG.E R0, desc[UR56][R4.64+0x4] ;  /* 0x0000043804007981 */ /* 0x020ee4000c1e1900 */
[----:B---3--:R-:W-:-:S07]  /*18ef0*/  IADD3 R0, -R7, R0, RZ ;  /* 0x0000000007007210 */ /* 0x008fce0007ffe1ff */
.L_x_654:
[----:B------:R-:W3:Y:S04]  /*18f00*/  LDL.LU R5, [R1+0x4] ;  /* 0x0000040001057983 */ /* 0x000ee80000300800 */
[----:B------:R-:W4:Y:S04]  /*18f10*/  LDL.LU R4, [R1+0x48] ;  /* 0x0000480001047983 */ /* 0x000f280000300800 */
[----:B------:R0:W5:Y:S01]  /*18f20*/  LDL R24, [R1+0x44] ;  /* 0x0000440001187983 */ /* 0x0001620000100800 */
[----:B------:R-:W-:Y:S01]  /*18f30*/  BSSY B1, `(.L_x_655) ;  /* 0x000002e000017945 */ /* 0x000fe20003800000 */
[----:B------:R-:W-:-:S02]  /*18f40*/  SHF.R.S32.HI R13, RZ, 0x1f, R227 ;  /* 0x0000001fff0d7819 */ /* 0x000fc400000114e3 */
[----:B-----5:R-:W-:Y:S02]  /*18f50*/  SHF.R.S32.HI R10, RZ, 0x1f, R3 ;  /* 0x0000001fff0a7819 */ /* 0x020fe40000011403 */
[----:B---3--:R-:W-:Y:S02]  /*18f60*/  SEL R15, R5, RZ, !P0 ;  /* 0x000000ff050f7207 */ /* 0x008fe40004000000 */
[----:B----4-:R-:W-:Y:S01]  /*18f70*/  SEL R14, R4, RZ, !P0 ;  /* 0x000000ff040e7207 */ /* 0x010fe20004000000 */
[----:B0-----:R-:W-:Y:S06]  /*18f80*/  @P3 BRA `(.L_x_656) ;  /* 0x0000000000a03947 */ /* 0x001fec0003800000 */
[----:B------:R-:W0:Y:S01]  /*18f90*/  S2R R4, SR_TID.X ;  /* 0x0000000000047919 */ /* 0x000e220000002100 */
[----:B------:R-:W3:Y:S02]  /*18fa0*/  LDC R11, c[0x0][0xbe8] ;  /* 0x0002fa00ff0b7b82 */ /* 0x000ee40000000800 */
[----:B---3--:R-:W-:Y:S02]  /*18fb0*/  IMAD R5, R0, R11, RZ ;  /* 0x0000000b00057224 */ /* 0x008fe400078e02ff */
[----:B0-----:R-:W-:-:S05]  /*18fc0*/  IMAD R4, R24, 0x80, R4 ;  /* 0x0000008018047824 */ /* 0x001fca00078e0204 */
[----:B------:R-:W-:-:S04]  /*18fd0*/  IADD3 R12, R4, -0x80, RZ ;  /* 0xffffff80040c7810 */ /* 0x000fc80007ffe0ff */
[----:B------:R-:W-:-:S13]  /*18fe0*/  ISETP.GE.AND P0, PT, R12, R5, PT ;  /* 0x000000050c00720c */ /* 0x000fda0003f06270 */
[----:B------:R-:W-:Y:S05]  /*18ff0*/  @P0 BRA `(.L_x_656) ;  /* 0x0000000000840947 */ /* 0x000fea0003800000 */
[----:B------:R-:W-:Y:S01]  /*19000*/  ISETP.NE.AND P0, PT, R11, 0x1, PT ;  /* 0x000000010b00780c */ /* 0x000fe20003f05270 */
[----:B------:R-:W-:Y:S01]  /*19010*/  ULDC.64 UR4, c[0x0][0xb90] ;  /* 0x0002e40000047ab9 */ /* 0x000fe20000000a00 */
[----:B------:R-:W-:Y:S01]  /*19020*/  MOV R4, R3 ;  /* 0x0000000300047202 */ /* 0x000fe20000000f00 */
[----:B------:R-:W-:Y:S02]  /*19030*/  IMAD R8, R13, UR4, RZ ;  /* 0x000000040d087c24 */ /* 0x000fe4000f8e02ff */
[----:B------:R-:W-:Y:S02]  /*19040*/  IMAD.MOV.U32 R5, RZ, RZ, R10 ;  /* 0x000000ffff057224 */ /* 0x000fe400078e000a */
[----:B------:R-:W-:Y:S02]  /*19050*/  IMAD.MOV.U32 R7, RZ, RZ, R12 ;  /* 0x000000ffff077224 */ /* 0x000fe400078e000c */
[----:B------:R-:W-:-:S04]  /*19060*/  IMAD.WIDE.U32 R4, R227, UR4, R4 ;  /* 0x00000004e3047c25 */ /* 0x000fc8000f8e0004 */
[----:B------:R-:W0:Y:S08]  /*19070*/  @P0 LDC R9, c[0x0][0xbec] ;  /* 0x0002fb00ff090b82 */ /* 0x000e300000000800 */
[----:B------:R-:W3:Y:S01]  /*19080*/  @P0 LDC R21, c[0x0][0xbf0] ;  /* 0x0002fc00ff150b82 */ /* 0x000ee20000000800 */
[----:B0-----:R-:W-:-:S04]  /*19090*/  @P0 IMAD.HI.U32 R6, R12, R9, RZ ;  /* 0x000000090c060227 */ /* 0x001fc800078e00ff */
[----:B------:R-:W-:Y:S01]  /*190a0*/  IMAD R9, R227, UR5, R8 ;  /* 0x00000005e3097c24 */ /* 0x000fe2000f8e0208 */
[----:B------:R-:W-:Y:S01]  /*190b0*/  ULDC.64 UR4, c[0x0][0xb98] ;  /* 0x0002e60000047ab9 */ /* 0x000fe20000000a00 */
[----:B---3--:R-:W-:Y:S01]  /*190c0*/  @P0 SHF.R.U32.HI R7, RZ, R21, R6 ;  /* 0x00000015ff070219 */ /* 0x008fe20000011606 */
[----:B------:R-:W-:Y:S02]  /*190d0*/  IMAD R6, R14, UR4, RZ ;  /* 0x000000040e067c24 */ /* 0x000fe4000f8e02ff */
[----:B------:R-:W-:Y:S02]  /*190e0*/  IADD3 R5, R5, R9, RZ ;  /* 0x0000000905057210 */ /* 0x000fe40007ffe0ff */
[----:B------:R-:W-:Y:S02]  /*190f0*/  IMAD.MOV R9, RZ, RZ, -R7 ;  /* 0x000000ffff097224 */ /* 0x000fe400078e0a07 */
[----:B------:R-:W-:-:S04]  /*19100*/  IMAD.WIDE.U32 R4, R15, UR4, R4 ;  /* 0x000000040f047c25 */ /* 0x000fc8000f8e0004 */
[----:B------:R-:W-:Y:S01]  /*19110*/  IMAD R9, R11, R9, R12 ;  /* 0x000000090b097224 */ /* 0x000fe200078e020c */
[----:B------:R-:W-:Y:S01]  /*19120*/  SHF.R.S32.HI R11, RZ, 0x1f, R7 ;  /* 0x0000001fff0b7819 */ /* 0x000fe20000011407 */
[----:B------:R-:W-:Y:S01]  /*19130*/  IMAD R8, R15, UR5, R6 ;  /* 0x000000050f087c24 */ /* 0x000fe2000f8e0206 */
[----:B------:R-:W-:Y:S01]  /*19140*/  IADD3 R4, P0, R7, R4, RZ ;  /* 0x0000000407047210 */ /* 0x000fe20007f1e0ff */
[----:B------:R-:W-:Y:S01]  /*19150*/  ULDC.64 UR4, c[0x0][0xb88] ;  /* 0x0002e20000047ab9 */ /* 0x000fe20000000a00 */
[----:B------:R-:W-:Y:S02]  /*19160*/  SHF.R.S32.HI R6, RZ, 0x1f, R9 ;  /* 0x0000001fff067819 */ /* 0x000fe40000011409 */
[----:B------:R-:W-:-:S03]  /*19170*/  IADD3.X R5, R11, R5, R8, P0, !PT ;  /* 0x000000050b057210 */ /* 0x000fc600007fe408 */
[----:B------:R-:W-:Y:S02]  /*19180*/  IMAD R6, R6, UR4, RZ ;  /* 0x0000000406067c24 */ /* 0x000fe4000f8e02ff */
[----:B------:R-:W-:-:S04]  /*19190*/  IMAD.WIDE.U32 R4, R9, UR4, R4 ;  /* 0x0000000409047c25 */ /* 0x000fc8000f8e0004 */
[----:B------:R-:W-:Y:S01]  /*191a0*/  IMAD R7, R9, UR5, R6 ;  /* 0x0000000509077c24 */ /* 0x000fe2000f8e0206 */
[----:B------:R-:W-:Y:S02]  /*191b0*/  ULDC.64 UR4, c[0x0][0xb50] ;  /* 0x0002d40000047ab9 */ /* 0x000fe40000000a00 */
[----:B------:R-:W-:Y:S02]  /*191c0*/  LEA R6, P0, R4, UR4, 0x2 ;  /* 0x0000000404067c11 */ /* 0x000fe4000f8010ff */
[----:B------:R-:W-:-:S04]  /*191d0*/  IADD3 R5, R5, R7, RZ ;  /* 0x0000000705057210 */ /* 0x000fc80007ffe0ff */
[----:B------:R-:W-:Y:S01]  /*191e0*/  LEA.HI.X R7, R4, UR5, R5, 0x2, P0 ;  /* 0x0000000504077c11 */ /* 0x000fe200080f1405 */
[----:B------:R-:W-:-:S05]  /*191f0*/  IMAD.MOV.U32 R5, RZ, RZ, -0x800000 ;  /* 0xff800000ff057424 */ /* 0x000fca00078e00ff */
[----:B------:R0:W-:Y:S02]  /*19200*/  STG.E desc[UR56][R6.64], R5 ;  /* 0x0000000506007986 */ /* 0x0001e4000c101938 */
.L_x_656:
[----:B------:R-:W-:Y:S05]  /*19210*/  BSYNC B1 ;  /* 0x0000000000017941 */ /* 0x000fea0003800000 */
.L_x_655:
[----:B------:R-:W-:Y:S01]  /*19220*/  SHF.R.S32.HI R11, RZ, 0x1f, R26 ;  /* 0x0000001fff0b7819 */ /* 0x000fe2000001141a */
[----:B------:R-:W-:Y:S01]  /*19230*/  ULDC.64 UR4, c[0x0][0xaa0] ;  /* 0x0002a80000047ab9 */ /* 0x000fe20000000a00 */
[----:B------:R-:W-:Y:S01]  /*19240*/  BSSY B1, `(.L_x_657) ;  /* 0x0000042000017945 */ /* 0x000fe20003800000 */
[----:B------:R-:W-:Y:S01]  /*19250*/  IMAD R4, R10, UR4, RZ ;  /* 0x000000040a047c24 */ /* 0x000fe2000f8e02ff */
[----:B------:R-:W-:Y:S02]  /*19260*/  LEA.HI R11, R11, R26, RZ, 0x3 ;  /* 0x0000001a0b0b7211 */ /* 0x000fe400078f18ff */
[----:B------:R-:W-:Y:S01]  /*19270*/  SHF.R.S32.HI R12, RZ, 0x1f, R223 ;  /* 0x0000001fff0c7819 */ /* 0x000fe200000114df */
[C---:B0-----:R-:W-:Y:S01]  /*19280*/  IMAD R7, R3.reuse, UR5, R4 ;  /* 0x0000000503077c24 */ /* 0x041fe2000f8e0204 */
[----:B------:R-:W-:Y:S01]  /*19290*/  SHF.R.S32.HI R11, RZ, 0x3, R11 ;  /* 0x00000003ff0b7819 */ /* 0x000fe2000001140b */
[----:B------:R-:W-:Y:S01]  /*192a0*/  IMAD.WIDE.U32 R4, R3, UR4, RZ ;  /* 0x0000000403047c25 */ /* 0x000fe2000f8e00ff */
[----:B------:R-:W-:-:S02]  /*192b0*/  ULDC.64 UR4, c[0x0][0xae8] ;  /* 0x0002ba0000047ab9 */ /* 0x000fc40000000a00 */
[-C--:B------:R-:W-:Y:S01]  /*192c0*/  LEA R3, R226, R11.reuse, 0x5 ;  /* 0x0000000be2037211 */ /* 0x080fe200078e28ff */
[----:B------:R-:W-:Y:S01]  /*192d0*/  IMAD.IADD R5, R5, 0x1, R7 ;  /* 0x0000000105057824 */ /* 0x000fe200078e0207 */
[C---:B------:R-:W-:Y:S01]  /*192e0*/  LEA R10, R24.reuse, R11, 0x7 ;  /* 0x0000000b180a7211 */ /* 0x040fe200078e38ff */
[----:B------:R-:W-:Y:S01]  /*192f0*/  IMAD R8, R13, UR4, RZ ;  /* 0x000000040d087c24 */ /* 0x000fe2000f8e02ff */
[----:B------:R-:W-:Y:S01]  /*19300*/  LEA R9, R24, R3, 0x7 ;  /* 0x0000000318097211 */ /* 0x000fe200078e38ff */
[----:B------:R-:W-:Y:S01]  /*19310*/  IMAD.WIDE.U32 R4, R227, UR4, R4 ;  /* 0x00000004e3047c25 */ /* 0x000fe2000f8e0004 */
[----:B------:R-:W-:-:S03]  /*19320*/  SHF.R.S32.HI R11, RZ, 0x1f, R225 ;  /* 0x0000001fff0b7819 */ /* 0x000fc600000114e1 */
[----:B------:R-:W-:Y:S01]  /*19330*/  IMAD R7, R227, UR5, R8 ;  /* 0x00000005e3077c24 */ /* 0x000fe2000f8e0208 */
[----:B------:R-:W-:Y:S01]  /*19340*/  ULDC.64 UR4, c[0x0][0xaf0] ;  /* 0x0002bc0000047ab9 */ /* 0x000fe20000000a00 */
[----:B------:R-:W-:-:S03]  /*19350*/  @P2 IMAD.HI.U32 R6, R9, R20, RZ ;  /* 0x0000001409062227 */ /* 0x000fc600078e00ff */
[----:B------:R-:W-:Y:S01]  /*19360*/  IADD3 R5, R5, R7, RZ ;  /* 0x0000000705057210 */ /* 0x000fe20007ffe0ff */
[----:B------:R-:W-:Y:S01]  /*19370*/  IMAD.MOV.U32 R3, RZ, RZ, R9 ;  /* 0x000000ffff037224 */ /* 0x000fe200078e0009 */
[----:B------:R-:W-:Y:S01]  /*19380*/  @P2 SHF.R.U32.HI R3, RZ, R27, R6 ;  /* 0x0000001bff032219 */ /* 0x000fe20000011606 */
[----:B------:R-:W-:Y:S02]  /*19390*/  IMAD R8, R14, UR4, RZ ;  /* 0x000000040e087c24 */ /* 0x000fe4000f8e02ff */
[----:B------:R-:W-:Y:S01]  /*193a0*/  IMAD.WIDE.U32 R4, R15, UR4, R4 ;  /* 0x000000040f047c25 */ /* 0x000fe2000f8e0004 */
[----:B------:R-:W-:-:S03]  /*193b0*/  SHF.R.S32.HI R6, RZ, 0x1f, R3 ;  /* 0x0000001fff067819 */ /* 0x000fc60000011403 */
[----:B------:R-:W-:Y:S01]  /*193c0*/  IMAD R7, R15, UR5, R8 ;  /* 0x000000050f077c24 */ /* 0x000fe2000f8e0208 */
[----:B------:R-:W-:Y:S01]  /*193d0*/  ULDC.64 UR4, c[0x0][0xae0] ;  /* 0x0002b80000047ab9 */ /* 0x000fe20000000a00 */
[----:B------:R-:W-:Y:S02]  /*193e0*/  IMAD.MOV R8, RZ, RZ, -R3 ;  /* 0x000000ffff087224 */ /* 0x000fe400078e0a03 */
[----:B------:R-:W-:Y:S01]  /*193f0*/  IMAD R6, R6, UR4, RZ ;  /* 0x0000000406067c24 */ /* 0x000fe2000f8e02ff */
[----:B------:R-:W-:Y:S01]  /*19400*/  IADD3 R5, R5, R7, RZ ;  /* 0x0000000705057210 */ /* 0x000fe20007ffe0ff */
[----:B------:R-:W-:Y:S02]  /*19410*/  IMAD R7, R25, R8, R9 ;  /* 0x0000000819077224 */ /* 0x000fe400078e0209 */
[C---:B------:R-:W-:Y:S02]  /*19420*/  IMAD R9, R3.reuse, UR5, R6 ;  /* 0x0000000503097c24 */ /* 0x040fe4000f8e0206 */
[----:B------:R-:W-:Y:S01]  /*19430*/  IMAD.WIDE.U32 R4, R3, UR4, R4 ;  /* 0x0000000403047c25 */ /* 0x000fe2000f8e0004 */
[----:B------:R-:W-:Y:S01]  /*19440*/  SHF.R.S32.HI R3, RZ, 0x1f, R7 ;  /* 0x0000001fff037819 */ /* 0x000fe20000011407 */
[----:B------:R-:W-:-:S02]  /*19450*/  ULDC.64 UR4, c[0x0][0xad8] ;  /* 0x0002b60000047ab9 */ /* 0x000fc40000000a00 */
[----:B------:R-:W-:Y:S02]  /*19460*/  IMAD.IADD R5, R5, 0x1, R9 ;  /* 0x0000000105057824 */ /* 0x000fe400078e0209 */
[----:B------:R-:W-:Y:S02]  /*19470*/  IMAD R6, R3, UR4, RZ ;  /* 0x0000000403067c24 */ /* 0x000fe4000f8e02ff */
[----:B------:R-:W-:Y:S02]  /*19480*/  IMAD R25, R0, R25, RZ ;  /* 0x0000001900197224 */ /* 0x000fe400078e02ff */
[C---:B------:R-:W-:Y:S02]  /*19490*/  IMAD R3, R7.reuse, UR5, R6 ;  /* 0x0000000507037c24 */ /* 0x040fe4000f8e0206 */
[----:B------:R-:W-:Y:S01]  /*194a0*/  IMAD.WIDE.U32 R4, R7, UR4, R4 ;  /* 0x0000000407047c25 */ /* 0x000fe2000f8e0004 */
[C---:B------:R-:W-:Y:S01]  /*194b0*/  ISETP.GE.AND P2, PT, R10.reuse, R25, PT ;  /* 0x000000190a00720c */ /* 0x040fe20003f46270 */
[----:B------:R-:W-:Y:S01]  /*194c0*/  ULDC.64 UR4, c[0x0][0xa80] ;  /* 0x0002a00000047ab9 */ /* 0x000fe20000000a00 */
[----:B------:R-:W-:Y:S01]  /*194d0*/  IADD3 R7, R223, 0x40, RZ ;  /* 0x00000040df077810 */ /* 0x000fe20007ffe0ff */
[----:B------:R-:W-:Y:S01]  /*194e0*/  VIADD R0, R10, 0x20 ;  /* 0x000000200a007836 */ /* 0x000fe20000000000 */
[----:B------:R-:W-:Y:S01]  /*194f0*/  LEA R6, P3, R4, UR4, 0x1 ;  /* 0x0000000404067c11 */ /* 0x000fe2000f8608ff */
[----:B------:R-:W-:Y:S01]  /*19500*/  IMAD.IADD R3, R5, 0x1, R3 ;  /* 0x0000000105037824 */ /* 0x000fe200078e0203 */
[----:B------:R-:W-:-:S02]  /*19510*/  SHF.R.S32.HI R9, RZ, 0x1f, R7 ;  /* 0x0000001fff097819 */ /* 0x000fc40000011407 */
[-C--:B------:R-:W-:Y:S02]  /*19520*/  ISETP.GE.AND P1, PT, R0, R25.reuse, PT ;  /* 0x000000190000720c */ /* 0x080fe40003f26270 */
[----:B------:R-:W-:Y:S02]  /*19530*/  IADD3 R0, R10, 0x40, RZ ;  /* 0x000000400a007810 */ /* 0x000fe40007ffe0ff */
[----:B------:R-:W-:Y:S02]  /*19540*/  LEA.HI.X R3, R4, UR5, R3, 0x1, P3 ;  /* 0x0000000504037c11 */ /* 0x000fe400098f0c03 */
[----:B------:R-:W-:Y:S01]  /*19550*/  ISETP.GE.AND P0, PT, R0, R25, PT ;  /* 0x000000190000720c */ /* 0x000fe20003f06270 */
[----:B------:R0:W3:Y:S04]  /*19560*/  SHFL.IDX PT, R4, R6, RZ, 0x181f ;  /* 0x00181fff06047589 */ /* 0x0000e800000e0000 */
[----:B------:R0:W4:Y:S01]  /*19570*/  SHFL.IDX PT, R0, R3, RZ, 0x181f ;  /* 0x00181fff03007589 */ /* 0x00012200000e0000 */
[----:B------:R-:W-:Y:S07]  /*19580*/  @P2 BRA `(.L_x_658) ;  /* 0x0000000000342947 */ /* 0x000fee0003800000 */
[----:B------:R-:W-:Y:S02]  /*19590*/  ULDC UR4, c[0x0][0xac8] ;  /* 0x0002b20000047ab9 */ /* 0x000fe40000000800 */
[----:B------:R-:W-:Y:S02]  /*195a0*/  ISETP.GE.AND P4, PT, R223, UR4, PT ;  /* 0x00000004df007c0c */ /* 0x000fe4000bf86270 */
[----:B------:R-:W-:Y:S02]  /*195b0*/  ISETP.GE.AND P3, PT, R7, UR4, PT ;  /* 0x0000000407007c0c */ /* 0x000fe4000bf66270 */
[----:B------:R-:W-:-:S09]  /*195c0*/  ISETP.GE.AND P2, PT, R225, UR4, PT ;  /* 0x00000004e1007c0c */ /* 0x000fd2000bf46270 */
[-C--:B---3--:R-:W-:Y:S02]  /*195d0*/  @!P4 LEA R14, P6, R223, R4.reuse, 0x1 ;  /* 0x00000004df0ec211 */ /* 0x088fe400078c08ff */
[----:B------:R-:W-:Y:S02]  /*195e0*/  @!P3 LEA R20, P5, R7, R4, 0x1 ;  /* 0x000000040714b211 */ /* 0x000fe400078a08ff */
[----:B----4-:R-:W-:Y:S02]  /*195f0*/  @!P4 LEA.HI.X R15, R223, R0, R12, 0x1, P6 ;  /* 0x00000000df0fc211 */ /* 0x010fe400030f0c0c */
[----:B------:R-:W-:Y:S02]  /*19600*/  @!P2 LEA R4, P6, R225, R4, 0x1 ;  /* 0x00000004e104a211 */ /* 0x000fe400078c08ff */
[-C--:B------:R-:W-:Y:S01]  /*19610*/  @!P3 LEA.HI.X R21, R7, R0.reuse, R9, 0x1, P5 ;  /* 0x000000000715b211 */ /* 0x080fe200028f0c09 */
[----:B------:R3:W-:Y:S01]  /*19620*/  @!P4 ST.E.128 desc[UR56][R14.64], RZ ;  /* 0x000000ff0e00c985 */ /* 0x0007e2000c101d38 */
[----:B------:R-:W-:-:S03]  /*19630*/  @!P2 LEA.HI.X R5, R225, R0, R11, 0x1, P6 ;  /* 0x00000000e105a211 */ /* 0x000fc600030f0c0b */
[----:B------:R3:W-:Y:S04]  /*19640*/  @!P3 ST.E.128 desc[UR56][R20.64], RZ ;  /* 0x000000ff1400b985 */ /* 0x0007e8000c101d38 */
[----:B------:R3:W-:Y:S02]  /*19650*/  @!P2 ST.E.128 desc[UR56][R4.64], RZ ;  /* 0x000000ff0400a985 */ /* 0x0007e4000c101d38 */
.L_x_658:
[----:B------:R-:W-:Y:S05]  /*19660*/  BSYNC B1 ;  /* 0x0000000000017941 */ /* 0x000fea0003800000 */
.L_x_657:
        /* <DEDUP_REMOVED lines=14> */
[----:B------:R0:W-:Y:S04]  /*19750*/  @!P4 ST.E.128 desc[UR56][R14.64], RZ ;  /* 0x000000ff0e00c985 */ /* 0x0001e8000c101d38 */
[----:B------:R0:W-:Y:S04]  /*19760*/  @!P5 ST.E.128 desc[UR56][R20.64], RZ ;  /* 0x000000ff1400d985 */ /* 0x0001e8000c101d38 */
[----:B------:R0:W-:Y:S02]  /*19770*/  @!P6 ST.E.128 desc[UR56][R4.64], RZ ;  /* 0x000000ff0400e985 */ /* 0x0001e4000c101d38 */
.L_x_660:
[----:B------:R-:W-:Y:S05]  /*19780*/  BSYNC B1 ;  /* 0x0000000000017941 */ /* 0x000fea0003800000 */
.L_x_659:
[----:B0-----:R0:W0:Y:S01]  /*19790*/  SHFL.IDX PT, R0, R3, 0x2, 0x181f ;  /* 0x00581f0003007f89 */ /* 0x00102200000e0000 */
[----:B------:R-:W-:Y:S03]  /*197a0*/  BSSY B1, `(.L_x_661) ;  /* 0x0000010000017945 */ /* 0x000fe60003800000 */
[----:B---3--:R3:W0:Y:S01]  /*197b0*/  SHFL.IDX PT, R4, R6, 0x2, 0x181f ;  /* 0x00581f0006047f89 */ /* 0x00862200000e0000 */
[----:B------:R-:W-:Y:S05]  /*197c0*/  @P0 BRA `(.L_x_662) ;  /* 0x0000000000340947 */ /* 0x000fea0003800000 */
[----:B------:R-:W-:Y:S02]  /*197d0*/  ULDC UR4, c[0x0][0xac8] ;  /* 0x0002b20000047ab9 */ /* 0x000fe40000000800 */
[----:B------:R-:W-:Y:S02]  /*197e0*/  ISETP.GE.AND P3, PT, R223, UR4, PT ;  /* 0x00000004df007c0c */ /* 0x000fe4000bf66270 */
[----:B------:R-:W-:Y:S02]  /*197f0*/  ISETP.GE.AND P4, PT, R7, UR4, PT ;  /* 0x0000000407007c0c */ /* 0x000fe4000bf86270 */
[----:B------:R-:W-:-:S09]  /*19800*/  ISETP.GE.AND P5, PT, R225, UR4, PT ;  /* 0x00000004e1007c0c */ /* 0x000fd2000bfa6270 */
[-C--:B0-----:R-:W-:Y:S02]  /*19810*/  @!P3 LEA R14, P0, R223, R4.reuse, 0x1 ;  /* 0x00000004df0eb211 */ /* 0x081fe400078008ff */
[-C--:B------:R-:W-:Y:S02]  /*19820*/  @!P4 LEA R20, P1, R7, R4.reuse, 0x1 ;  /* 0x000000040714c211 */ /* 0x080fe400078208ff */
[----:B------:R-:W-:Y:S02]  /*19830*/  @!P5 LEA R4, P2, R225, R4, 0x1 ;  /* 0x00000004e104d211 */ /* 0x000fe400078408ff */
[-C--:B------:R-:W-:Y:S02]  /*19840*/  @!P3 LEA.HI.X R15, R223, R0.reuse, R12, 0x1, P0 ;  /* 0x00000000df0fb211 */ /* 0x080fe400000f0c0c */
[-C--:B------:R-:W-:Y:S02]  /*19850*/  @!P4 LEA.HI.X R21, R7, R0.reuse, R9, 0x1, P1 ;  /* 0x000000000715c211 */ /* 0x080fe400008f0c09 */
[----:B------:R-:W-:Y:S01]  /*19860*/  @!P5 LEA.HI.X R5, R225, R0, R11, 0x1, P2 ;  /* 0x00000000e105d211 */ /* 0x000fe200010f0c0b */
[----:B------:R0:W-:Y:S04]  /*19870*/  @!P3 ST.E.128 desc[UR56][R14.64], RZ ;  /* 0x000000ff0e00b985 */ /* 0x0001e8000c101d38 */
[----:B------:R0:W-:Y:S04]  /*19880*/  @!P4 ST.E.128 desc[UR56][R20.64], RZ ;  /* 0x000000ff1400c985 */ /* 0x0001e8000c101d38 */
[----:B------:R0:W-:Y:S02]  /*19890*/  @!P5 ST.E.128 desc[UR56][R4.64], RZ ;  /* 0x000000ff0400d985 */ /* 0x0001e4000c101d38 */
.L_x_662:
[----:B------:R-:W-:Y:S05]  /*198a0*/  BSYNC B1 ;  /* 0x0000000000017941 */ /* 0x000fea0003800000 */
.L_x_661:
[----:B0-----:R-:W-:Y:S01]  /*198b0*/  VIADD R0, R10, 0x60 ;  /* 0x000000600a007836 */ /* 0x001fe20000000000 */
[----:B------:R0:W0:Y:S04]  /*198c0*/  SHFL.IDX PT, R8, R3, 0x3, 0x181f ;  /* 0x00781f0003087f89 */ /* 0x00002800000e0000 */
[----:B------:R-:W-:Y:S01]  /*198d0*/  ISETP.GE.AND P0, PT, R0, R25, PT ;  /* 0x000000190000720c */ /* 0x000fe20003f06270 */
[----:B------:R0:W0:-:S12]  /*198e0*/  SHFL.IDX PT, R4, R6, 0x3, 0x181f ;  /* 0x00781f0006047f89 */ /* 0x00001800000e0000 */
[----:B------:R-:W-:Y:S05]  /*198f0*/  @P0 BRA `(.L_x_653) ;  /* 0x0000000000340947 */ /* 0x000fea0003800000 */
[----:B------:R-:W-:Y:S02]  /*19900*/  ULDC UR4, c[0x0][0xac8] ;  /* 0x0002b20000047ab9 */ /* 0x000fe40000000800 */
[----:B------:R-:W-:Y:S02]  /*19910*/  ISETP.GE.AND P3, PT, R223, UR4, PT ;  /* 0x00000004df007c0c */ /* 0x000fe4000bf66270 */
[----:B------:R-:W-:Y:S02]  /*19920*/  ISETP.GE.AND P4, PT, R7, UR4, PT ;  /* 0x0000000407007c0c */ /* 0x000fe4000bf86270 */
[----:B------:R-:W-:-:S09]  /*19930*/  ISETP.GE.AND P5, PT, R225, UR4, PT ;  /* 0x00000004e1007c0c */ /* 0x000fd2000bfa6270 */
[-C--:B0-----:R-:W-:Y:S02]  /*19940*/  @!P3 LEA R14, P0, R223, R4.reuse, 0x1 ;  /* 0x00000004df0eb211 */ /* 0x081fe400078008ff */
[-C--:B---34-:R-:W-:Y:S02]  /*19950*/  @!P4 LEA R6, P1, R7, R4.reuse, 0x1 ;  /* 0x000000040706c211 */ /* 0x098fe400078208ff */
[----:B------:R-:W-:Y:S02]  /*19960*/  @!P5 LEA R4, P2, R225, R4, 0x1 ;  /* 0x00000004e104d211 */ /* 0x000fe400078408ff */
[-C--:B------:R-:W-:Y:S02]  /*19970*/  @!P3 LEA.HI.X R15, R223, R8.reuse, R12, 0x1, P0 ;  /* 0x00000008df0fb211 */ /* 0x080fe400000f0c0c */
[-C--:B------:R-:W-:Y:S02]  /*19980*/  @!P4 LEA.HI.X R7, R7, R8.reuse, R9, 0x1, P1 ;  /* 0x000000080707c211 */ /* 0x080fe400008f0c09 */
[----:B------:R-:W-:Y:S01]  /*19990*/  @!P5 LEA.HI.X R5, R225, R8, R11, 0x1, P2 ;  /* 0x00000008e105d211 */ /* 0x000fe200010f0c0b */
[----:B------:R0:W-:Y:S04]  /*199a0*/  @!P3 ST.E.128 desc[UR56][R14.64], RZ ;  /* 0x000000ff0e00b985 */ /* 0x0001e8000c101d38 */
[----:B------:R0:W-:Y:S04]  /*199b0*/  @!P4 ST.E.128 desc[UR56][R6.64], RZ ;  /* 0x000000ff0600c985 */ /* 0x0001e8000c101d38 */
[----:B------:R0:W-:Y:S02]  /*199c0*/  @!P5 ST.E.128 desc[UR56][R4.64], RZ ;  /* 0x000000ff0400d985 */ /* 0x0001e4000c101d38 */
.L_x_653:
[----:B------:R-:W-:Y:S05]  /*199d0*/  BSYNC B0 ;  /* 0x0000000000007941 */ /* 0x000fea0003800000 */
.L_x_644:
[----:B------:R-:W-:Y:S02]  /*199e0*/  ULDC UR4, c[0x0][0xc3c] ;  /* 0x00030f0000047ab9 */ /* 0x000fe40000000800 */
[----:B--2---:R-:W-:-:S13]  /*199f0*/  ISETP.GE.AND P0, PT, R31, UR4, PT ;  /* 0x000000041f007c0c */ /* 0x004fda000bf06270 */
[----:B------:R-:W-:Y:S05]  /*19a00*/  @!P0 BRA `(.L_x_663) ;  /* 0xfffffe78005c8947 */ /* 0x000fea000383ffff */
[----:B------:R-:W-:Y:S05]  /*19a10*/  BRA `(.L_x_448) ;  /* 0x0000006800b07947 */ /* 0x000fea0003800000 */
.L_x_446:
[----:B------:R-:W-:-:S08]  /*19a20*/  NOP ;  /* 0x0000000000007918 */ /* 0x000fd00000000000 */
[----:B------:R-:W0:-:S00]  /*19a30*/  USETMAXREG.DEALLOC.CTAPOOL 0x28 ;  /* 0x00000028000079c8 */ /* 0x000e0000080e0500 */
[----:B0-----:R-:W2:Y:S01]  /*19a40*/  LDL.LU R3, [R1] ;  /* 0x0000000001037983 */ /* 0x001ea20000300800 */
[----:B------:R-:W-:Y:S02]  /*19a50*/  LOP3.LUT R2, R2, 0x3, RZ, 0xc0, !PT ;  /* 0x0000000302027812 */ /* 0x000fe400078ec0ff */
[----:B------:R-:W-:-:S04]  /*19a60*/  MOV R4, RZ ;  /* 0x000000ff00047202 */ /* 0x000fc80000000f00 */
[----:B------:R-:W0:Y:S02]  /*19a70*/  SHFL.IDX PT, R2, R2, RZ, 0x1f ;  /* 0x00001fff02027589 */ /* 0x000e2400000e0000 */
[----:B0-----:R-:W-:Y:S02]  /*19a80*/  ISETP.NE.AND P0, PT, R2, RZ, PT ;  /* 0x000000ff0200720c */ /* 0x001fe40003f05270 */
[----:B--2---:R-:W-:-:S11]  /*19a90*/  LOP3.LUT R3, R3, 0xffffffdf, RZ, 0xc0, !PT ;  /* 0xffffffdf03037812 */ /* 0x004fd600078ec0ff */
[----:B------:R-:W-:-:S05]  /*19aa0*/  @P0 LOP3.LUT R3, R3, 0x20, RZ, 0xfc, !PT ;  /* 0x0000002003030812 */ /* 0x000fca00078efcff */
[----:B------:R0:W-:Y:S01]  /*19ab0*/  STL [R1], R3 ;  /* 0x0000000301007387 */ /* 0x0001e20000100800 */
[----:B------:R-:W-:Y:S05]  /*19ac0*/  @!P0 BRA `(.L_x_664) ;  /* 0x00000000001c8947 */ /* 0x000fea0003800000 */
[----:B------:R-:W1:Y:S08]  /*19ad0*/  S2UR UR5, SR_CgaCtaId ;  /* 0x00000000000579c3 */ /* 0x000e700000008800 */
[----:B------:R-:W-:Y:S06]  /*19ae0*/  BAR.SYNC.DEFER_BLOCKING 0x5, 0x180 ;  /* 0x0146000000007b1d */ /* 0x000fec0000010000 */
[----:B------:R-:W-:-:S02]  /*19af0*/  UMOV UR4, 0x400 ;  /* 0x0000040000047882 */ /* 0x000fc40000000000 */
[----:B-1----:R-:W-:-:S09]  /*19b00*/  ULEA UR4, UR5, UR4, 0x18 ;  /* 0x0000000405047291 */ /* 0x002fd2000f8ec03f */
[----:B------:R-:W1:Y:S01]  /*19b10*/  LDS.128 R16, [UR4+0x308d0] ;  /* 0x0308d004ff107984 */ /* 0x000e620008000c00 */
[----:B------:R-:W-:Y:S06]  /*19b20*/  BAR.ARV 0x4, 0x180 ;  /* 0x0106000000007b1d */ /* 0x000fec0000002000 */
[----:B------:R-:W-:Y:S05]  /*19b30*/  BRA `(.L_x_665) ;  /* 0x0000000400fc7947 */ /* 0x000fea0003800000 */
.L_x_664:
[----:B------:R-:W-:Y:S01]  /*19b40*/  LOP3.LUT R5, R0, 0x1f, RZ, 0xc0, !PT ;  /* 0x0000001f00057812 */ /* 0x000fe200078ec0ff */
[----:B------:R-:W-:Y:S01]  /*19b50*/  ULDC UR4, c[0x0][0xc3c] ;  /* 0x00030f0000047ab9 */ /* 0x000fe20000000800 */
[----:B------:R-:W1:Y:S01]  /*19b60*/  S2UR UR6, SR_CTAID.X ;  /* 0x00000000000679c3 */ /* 0x000e620000002500 */
[----:B------:R-:W-:Y:S01]  /*19b70*/  ULDC UR5, c[0x0][0xc38] ;  /* 0x00030e0000057ab9 */ /* 0x000fe20000000800 */
[----:B------:R-:W-:-:S04]  /*19b80*/  ISETP.NE.AND P0, PT, R5, 0x1f, PT ;  /* 0x0000001f0500780c */ /* 0x000fc80003f05270 */
[----:B------:R-:W-:-:S13]  /*19b90*/  ISETP.GE.OR P1, PT, R5, UR4, !P0 ;  /* 0x0000000405007c0c */ /* 0x000fda000c726670 */
[----:B0-----:R-:W0:Y:S02]  /*19ba0*/  @!P1 LDC.64 R2, c[0x0][0xc80] ;  /* 0x00032000ff029b82 */ /* 0x001e240000000a00 */
[----:B0-----:R-:W-:-:S05]  /*19bb0*/  @!P1 IMAD.WIDE.U32 R2, R5, 0x4, R2 ;  /* 0x0000000405029825 */ /* 0x001fca00078e0002 */
[----:B------:R-:W2:Y:S01]  /*19bc0*/  @!P1 LDG.E R4, desc[UR56][R2.64] ;  /* 0x0000003802049981 */ /* 0x000ea2000c1e1900 */
[C---:B------:R-:W-:Y:S01]  /*19bd0*/  ISETP.NE.AND P1, PT, R5.reuse, RZ, PT ;  /* 0x000000ff0500720c */ /* 0x040fe20003f25270 */
[----:B------:R-:W-:Y:S01]  /*19be0*/  UMOV UR4, URZ ;  /* 0x0000003f00047c82 */ /* 0x000fe20008000000 */
[C---:B------:R-:W-:Y:S02]  /*19bf0*/  ISETP.GE.U32.AND P2, PT, R5.reuse, 0x2, PT ;  /* 0x000000020500780c */ /* 0x040fe40003f46070 */
[C---:B------:R-:W-:Y:S02]  /*19c00*/  ISETP.GE.U32.AND P3, PT, R5.reuse, 0x4, PT ;  /* 0x000000040500780c */ /* 0x040fe40003f66070 */
[C---:B------:R-:W-:Y:S02]  /*19c10*/  ISETP.GE.U32.AND P4, PT, R5.reuse, 0x8, PT ;  /* 0x000000080500780c */ /* 0x040fe40003f86070 */
[----:B------:R-:W-:Y:S02]  /*19c20*/  ISETP.GE.U32.AND P5, PT, R5, 0x10, PT ;  /* 0x000000100500780c */ /* 0x000fe40003fa6070 */
[----:B------:R-:W-:Y:S01]  /*19c30*/  MOV R16, RZ ;  /* 0x000000ff00107202 */ /* 0x000fe20000000f00 */
[----:B--2---:R-:W0:Y:S02]  /*19c40*/  SHFL.UP PT, R6, R4, 0x1, RZ ;  /* 0x0420000004067989 */ /* 0x004e2400000e00ff */
        /* <DEDUP_REMOVED lines=19> */
[----:B------:R-:W0:Y:S01]  /*19d80*/  LDC R10, c[0x0][0xc3c] ;  /* 0x00030f00ff0a7b82 */ /* 0x000e220000000800 */
[----:B------:R-:W-:Y:S01]  /*19d90*/  MOV R6, R3 ;  /* 0x0000000300067202 */ /* 0x000fe20000000f00 */
[----:B------:R-:W-:Y:S01]  /*19da0*/  UMOV UR4, URZ ;  /* 0x0000003f00047c82 */ /* 0x000fe20008000000 */
[----:B------:R-:W-:Y:S01]  /*19db0*/  ULDC UR7, c[0x0][0xc3c] ;  /* 0x00030f0000077ab9 */ /* 0x000fe20000000800 */
[----:B------:R-:W-:-:S05]  /*19dc0*/  ULDC UR5, c[0x0][0xc38] ;  /* 0x00030e0000057ab9 */ /* 0x000fca0000000800 */
.L_x_670:
[----:B------:R-:W-:Y:S01]  /*19dd0*/  UIADD3 UR4, UR4, 0x1f, URZ ;  /* 0x0000001f04047890 */ /* 0x000fe2000fffe03f */
[----:B------:R-:W-:-:S05]  /*19de0*/  IMAD.U32 R19, RZ, RZ, UR7 ;  /* 0x00000007ff137e24 */ /* 0x000fca000f8e00ff */
[----:B0-----:R-:W-:-:S13]  /*19df0*/  ISETP.LE.AND P6, PT, R10, UR4, PT ;  /* 0x000000040a007c0c */ /* 0x001fda000bfc3270 */
[----:B------:R-:W-:Y:S05]  /*19e00*/  @P6 BRA `(.L_x_667) ;  /* 0x0000000400246947 */ /* 0x000fea0003800000 */
[----:B------:R-:W-:Y:S01]  /*19e10*/  IADD3 R7, R5, UR4, RZ ;  /* 0x0000000405077c10 */ /* 0x000fe2000fffe0ff */
[----:B------:R-:W-:Y:S01]  /*19e20*/  BSSY B0, `(.L_x_668) ;  /* 0x0000007000007945 */ /* 0x000fe20003800000 */
[----:B------:R-:W-:Y:S02]  /*19e30*/  IMAD.MOV.U32 R4, RZ, RZ, RZ ;  /* 0x000000ffff047224 */ /* 0x000fe400078e00ff */
[----:B------:R-:W-:-:S13]  /*19e40*/  ISETP.GE.OR P6, PT, R7, R10, !P0 ;  /* 0x0000000a0700720c */ /* 0x000fda00047c6670 */
[----:B------:R-:W-:Y:S05]  /*19e50*/  @P6 BRA `(.L_x_669) ;  /* 0x00000000000c6947 */ /* 0x000fea0003800000 */
[----:B------:R-:W0:Y:S02]  /*19e60*/  LDC.64 R2, c[0x0][0xc80] ;  /* 0x00032000ff027b82 */ /* 0x000e240000000a00 */
[----:B0-----:R-:W-:-:S05]  /*19e70*/  IMAD.WIDE R2, R7, 0x4, R2 ;  /* 0x0000000407027825 */ /* 0x001fca00078e0202 */
[----:B------:R0:W5:Y:S02]  /*19e80*/  LDG.E R4, desc[UR56][R2.64] ;  /* 0x0000003802047981 */ /* 0x000164000c1e1900 */
.L_x_669:
[----:B------:R-:W-:Y:S05]  /*19e90*/  BSYNC B0 ;  /* 0x0000000000007941 */ /* 0x000fea0003800000 */
.L_x_668:
[----:B0----5:R-:W0:Y:S02]  /*19ea0*/  SHFL.UP PT, R2, R4, 0x1, RZ ;  /* 0x0420000004027989 */ /* 0x021e2400000e00ff */
        /* <DEDUP_REMOVED lines=14> */
[----:B------:R-:W0:Y:S02]  /*19f90*/  SHFL.IDX PT, R3, R9, 0x1f, 0x1f ;  /* 0x03e01f0009037f89 */ /* 0x000e2400000e0000 */
[----:B0-----:R-:W-:-:S04]  /*19fa0*/  IMAD R3, R3, UR5, RZ ;  /* 0x0000000503037c24 */ /* 0x001fc8000f8e02ff */
[----:B------:R-:W-:-:S05]  /*19fb0*/  IMAD.IADD R6, R3, 0x1, R6 ;  /* 0x0000000103067824 */ /* 0x000fca00078e0206 */
[----:B------:R-:W-:-:S13]  /*19fc0*/  ISETP.GT.AND P6, PT, R6, UR6, PT ;  /* 0x0000000606007c0c */ /* 0x000fda000bfc4270 */
[----:B------:R-:W-:Y:S05]  /*19fd0*/  @!P6 BRA `(.L_x_670) ;  /* 0xfffffffc007ce947 */ /* 0x000fea000383ffff */
[----:B------:R-:W-:-:S07]  /*19fe0*/  MOV R7, R9 ;  /* 0x0000000900077202 */ /* 0x000fce0000000f00 */
.L_x_666:
[----:B------:R-:W-:-:S04]  /*19ff0*/  IMAD.IADD R9, R6, 0x1, -R3 ;  /* 0x0000000106097824 */ /* 0x000fc800078e0a03 */
        /* <DEDUP_REMOVED lines=9> */
[----:B0-----:R-:W-:-:S06]  /*1a090*/  IADD3 R2, R8, 0xffffffe, RZ ;  /* 0x0ffffffe08027810 */ /* 0x001fcc0007ffe0ff */
[----:B------:R0:W1:Y:S01]  /*1a0a0*/  F2I.FTZ.U32.TRUNC.NTZ R3, R2 ;  /* 0x0000000200037305 */ /* 0x000062000021f000 */
[----:B------:R-:W-:Y:S05]  /*1a0b0*/  @!P0 BRA `(.L_x_671) ;  /* 0x0000000000088947 */ /* 0x000fea0003800000 */
[----:B------:R-:W-:-:S06]  /*1a0c0*/  VIADD R16, R19, 0xffffffff ;  /* 0xffffffff13107836 */ /* 0x000fcc0000000000 */
[----:B------:R2:W3:Y:S02]  /*1a0d0*/  SHFL.IDX PT, R16, R7, R16, 0x1f ;  /* 0x00001f1007107589 */ /* 0x0004e400000e0000 */
.L_x_671:
[----:B---3--:R-:W-:Y:S01]  /*1a0e0*/  IMAD R16, R16, UR5, R9 ;  /* 0x0000000510107c24 */ /* 0x008fe2000f8e0209 */
[----:B0-----:R-:W-:Y:S02]  /*1a0f0*/  IABS R2, R12 ;  /* 0x0000000c00027213 */ /* 0x001fe40000000000 */
[----:B-12---:R-:W-:Y:S02]  /*1a100*/  IADD3 R7, RZ, -R3, RZ ;  /* 0x80000003ff077210 */ /* 0x006fe40007ffe0ff */
[----:B------:R-:W-:Y:S01]  /*1a110*/  IADD3 R9, -R16, UR6, RZ ;  /* 0x0000000610097c10 */ /* 0x000fe2000fffe1ff */
[----:B------:R-:W-:Y:S01]  /*1a120*/  IMAD.MOV R6, RZ, RZ, -R2 ;  /* 0x000000ffff067224 */ /* 0x000fe200078e0a02 */
[----:B------:R-:W-:Y:S01]  /*1a130*/  MOV R2, RZ ;  /* 0x000000ff00027202 */ /* 0x000fe20000000f00 */
[----:B------:R-:W-:Y:S01]  /*1a140*/  IMAD R7, R7, R10, RZ ;  /* 0x0000000a07077224 */ /* 0x000fe200078e02ff */
[----:B------:R-:W-:Y:S02]  /*1a150*/  IABS R4, R9 ;  /* 0x0000000900047213 */ /* 0x000fe40000000000 */
[----:B------:R-:W-:Y:S01]  /*1a160*/  IADD3 R19, R19, UR4, RZ ;  /* 0x0000000413137c10 */ /* 0x000fe2000fffe0ff */
[----:B------:R-:W-:-:S04]  /*1a170*/  IMAD.HI.U32 R2, R3, R7, R2 ;  /* 0x0000000703027227 */ /* 0x000fc800078e0002 */
[----:B------:R-:W-:Y:S01]  /*1a180*/  IMAD.MOV.U32 R3, RZ, RZ, R4 ;  /* 0x000000ffff037224 */ /* 0x000fe200078e0004 */
[----:B------:R-:W-:-:S03]  /*1a190*/  MOV R4, R6 ;  /* 0x0000000600047202 */ /* 0x000fc60000000f00 */
[----:B------:R-:W-:-:S04]  /*1a1a0*/  IMAD.HI.U32 R2, R2, R3, RZ ;  /* 0x0000000302027227 */ /* 0x000fc800078e00ff */
[----:B------:R-:W-:-:S05]  /*1a1b0*/  IMAD R3, R2, R4, R3 ;  /* 0x0000000402037224 */ /* 0x000fca00078e0203 */
[----:B------:R-:W-:-:S13]  /*1a1c0*/  ISETP.GT.U32.AND P1, PT, R10, R3, PT ;  /* 0x000000030a00720c */ /* 0x000fda0003f24070 */
[----:B------:R-:W-:Y:S01]  /*1a1d0*/  @!P1 IMAD.IADD R3, R3, 0x1, -R10 ;  /* 0x0000000103039824 */ /* 0x000fe200078e0a0a */
[----:B------:R-:W-:Y:S02]  /*1a1e0*/  @!P1 IADD3 R2, R2, 0x1, RZ ;  /* 0x0000000102029810 */ /* 0x000fe40007ffe0ff */
[----:B------:R-:W-:Y:S02]  /*1a1f0*/  ISETP.NE.AND P1, PT, R12, RZ, PT ;  /* 0x000000ff0c00720c */ /* 0x000fe40003f25270 */
[----:B------:R-:W-:Y:S02]  /*1a200*/  ISETP.GE.U32.AND P0, PT, R3, R10, PT ;  /* 0x0000000a0300720c */ /* 0x000fe40003f06070 */
[----:B------:R-:W-:-:S04]  /*1a210*/  LOP3.LUT R3, R9, R12, RZ, 0x3c, !PT ;  /* 0x0000000c09037212 */ /* 0x000fc800078e3cff */
[----:B------:R-:W-:-:S07]  /*1a220*/  ISETP.GE.AND P2, PT, R3, RZ, PT ;  /* 0x000000ff0300720c */ /* 0x000fce0003f46270 */
[----:B------:R-:W-:-:S06]  /*1a230*/  @P0 VIADD R2, R2, 0x1 ;  /* 0x0000000102020836 */ /* 0x000fcc0000000000 */
[----:B------:R-:W-:Y:S02]  /*1a240*/  @!P2 IADD3 R2, -R2, RZ, RZ ;  /* 0x000000ff0202a210 */ /* 0x000fe40007ffe1ff */
[----:B------:R-:W-:-:S05]  /*1a250*/  @!P1 LOP3.LUT R2, RZ, R12, RZ, 0x33, !PT ;  /* 0x0000000cff029212 */ /* 0x000fca00078e33ff */
[--C-:B------:R-:W-:Y:S02]  /*1a260*/  IMAD.MOV R17, RZ, RZ, -R2.reuse ;  /* 0x000000ffff117224 */ /* 0x100fe400078e0a02 */
[----:B------:R-:W-:Y:S02]  /*1a270*/  IMAD.MOV.U32 R18, RZ, RZ, R2 ;  /* 0x000000ffff127224 */ /* 0x000fe400078e0002 */
[----:B------:R-:W-:Y:S01]  /*1a280*/  IMAD R17, R12, R17, R9 ;  /* 0x000000110c117224 */ /* 0x000fe200078e0209 */
[----:B------:R-:W-:Y:S06]  /*1a290*/  BRA `(.L_x_672) ;  /* 0x00000000000c7947 */ /* 0x000fec0003800000 */
.L_x_667:
[----:B------:R-:W-:Y:S01]  /*1a2a0*/  MOV R17, RZ ;  /* 0x000000ff00117202 */ /* 0x000fe20000000f00 */
[----:B------:R-:W-:Y:S01]  /*1a2b0*/  IMAD.U32 R16, RZ, RZ, UR6 ;  /* 0x00000006ff107e24 */ /* 0x000fe2000f8e00ff */
[----:B------:R-:W-:-:S07]  /*1a2c0*/  MOV R18, RZ ;  /* 0x000000ff00127202 */ /* 0x000fce0000000f00 */
.L_x_672:
[----:B------:R-:W-:-:S13]  /*1a2d0*/  ISETP.NE.AND P0, PT, R5, RZ, PT ;  /* 0x000000ff0500720c */ /* 0x000fda0003f05270 */
[----:B------:R-:W0:Y:S01]  /*1a2e0*/  @!P0 S2R R3, SR_CgaCtaId ;  /* 0x0000000000038919 */ /* 0x000e220000008800 */
[----:B------:R-:W-:-:S04]  /*1a2f0*/  @!P0 MOV R2, 0x400 ;  /* 0x0000040000028802 */ /* 0x000fc80000000f00 */
[----:B0-----:R-:W-:-:S05]  /*1a300*/  @!P0 LEA R2, R3, R2, 0x18 ;  /* 0x0000000203028211 */ /* 0x001fca00078ec0ff */
[----:B------:R2:W-:Y:S01]  /*1a310*/  @!P0 STS.128 [R2+0x308d0], R16 ;  /* 0x0308d01002008388 */ /* 0x0005e20000000c00 */
[----:B------:R-:W-:Y:S06]  /*1a320*/  BAR.ARV 0x5, 0x180 ;  /* 0x0146000000007b1d */ /* 0x000fec0000002000 */
.L_x_665:
[----:B------:R3:W-:Y:S01]  /*1a330*/  STL [R1+0x28], RZ ;  /* 0x000028ff01007387 */ /* 0x0007e20000100800 */
[----:B------:R-:W-:Y:S01]  /*1a340*/  ULDC UR4, c[0x0][0xc3c] ;  /* 0x00030f0000047ab9 */ /* 0x000fe20000000800 */
[----:B------:R-:W-:Y:S01]  /*1a350*/  IMAD.MOV.U32 R28, RZ, RZ, 0x1 ;  /* 0x00000001ff1c7424 */ /* 0x000fe200078e00ff */
[----:B-1----:R-:W-:Y:S02]  /*1a360*/  ISETP.GE.AND P0, PT, R19, UR4, PT ;  /* 0x0000000413007c0c */ /* 0x002fe4000bf06270 */
[----:B------:R-:W-:-:S11]  /*1a370*/  MOV R26, RZ ;  /* 0x000000ff001a7202 */ /* 0x000fd60000000f00 */
[----:B---3--:R-:W-:Y:S05]  /*1a380*/  @P0 BRA `(.L_x_673) ;  /* 0x0000005c00780947 */ /* 0x008fea0003800000 */
[----:B------:R-:W1:Y:S01]  /*1a390*/  S2UR UR5, SR_CgaCtaId ;  /* 0x00000000000579c3 */ /* 0x000e620000008800 */
[C---:B------:R-:W-:Y:S01]  /*1a3a0*/  IMAD.SHL.U32 R33, R0.reuse, 0x8, RZ ;  /* 0x0000000800217824 */ /* 0x040fe200078e00ff */
[----:B------:R-:W-:Y:S01]  /*1a3b0*/  LOP3.LUT R4, R0, 0x7f, RZ, 0xc0, !PT ;  /* 0x0000007f00047812 */ /* 0x000fe200078ec0ff */
[----:B------:R-:W-:Y:S01]  /*1a3c0*/  UMOV UR4, 0x400 ;  /* 0x0000040000047882 */ /* 0x000fe20000000000 */
[----:B------:R3:W-:Y:S01]  /*1a3d0*/  STL [R1+0x28], RZ ;  /* 0x000028ff01007387 */ /* 0x0007e20000100800 */
[----:B------:R-:W-:Y:S01]  /*1a3e0*/  BSSY B8, `(.L_x_673) ;  /* 0x00005d8000087945 */ /* 0x000fe20003800000 */
[----:B0-----:R-:W-:Y:S02]  /*1a3f0*/  LOP3.LUT R3, R33, 0x1f8, RZ, 0xc0, !PT ;  /* 0x000001f821037812 */ /* 0x001fe400078ec0ff */
[----:B------:R-:W-:Y:S02]  /*1a400*/  CS2R R26, SRZ ;  /* 0x00000000001a7805 */ /* 0x000fe4000001ff00 */
[----:B------:R-:W-:Y:S01]  /*1a410*/  SHF.L.U32 R37, R4, 0x3, RZ ;  /* 0x0000000304257819 */ /* 0x000fe200000006ff */
[----:B------:R-:W-:Y:S01]  /*1a420*/  IMAD.MOV.U32 R29, RZ, RZ, 0x1 ;  /* 0x00000001ff1d7424 */ /* 0x000fe200078e00ff */
[----:B--2---:R-:W-:Y:S01]  /*1a430*/  LOP3.LUT R2, R3, 0x38, R0, 0x78, !PT ;  /* 0x0000003803027812 */ /* 0x004fe200078e7800 */
[----:B------:R-:W-:Y:S01]  /*1a440*/  IMAD.SHL.U32 R0, R0, 0x10, RZ ;  /* 0x0000001000007824 */ /* 0x000fe200078e00ff */
[----:B------:R-:W-:Y:S01]  /*1a450*/  LOP3.LUT R33, R33, 0x38, RZ, 0xc0, !PT ;  /* 0x0000003821217812 */ /* 0x000fe200078ec0ff */
[----:B------:R-:W-:Y:S01]  /*1a460*/  ULOP3.LUT UR39, UR61, 0x2, URZ, 0xfc, !UPT ;  /* 0x000000023d277892 */ /* 0x000fe2000f8efc3f */
[----:B------:R-:W-:Y:S01]  /*1a470*/  LOP3.LUT R37, R2, 0x200, R37, 0xf8, !PT ;  /* 0x0000020002257812 */ /* 0x000fe200078ef825 */
[----:B------:R-:W-:Y:S01]  /*1a480*/  ULDC.64 UR36, c[0x0][0x198] ;  /* 0x0000660000247ab9 */ /* 0x000fe20000000a00 */
[----:B------:R-:W-:Y:S01]  /*1a490*/  SHF.R.U32.HI R2, RZ, 0x3, R4 ;  /* 0x00000003ff027819 */ /* 0x000fe20000011604 */
[----:B------:R-:W-:Y:S01]  /*1a4a0*/  ULDC UR38, c[0x0][0xc] ;  /* 0x0000030000267ab9 */ /* 0x000fe20000000800 */
[----:B------:R-:W-:-:S02]  /*1a4b0*/  MOV R28, 0x1 ;  /* 0x00000001001c7802 */ /* 0x000fc40000000f00 */
[----:B------:R-:W-:Y:S02]  /*1a4c0*/  LOP3.LUT R0, R2, 0x70, R0, 0xf8, !PT ;  /* 0x0000007002007812 */ /* 0x000fe400078ef800 */
[C---:B------:R-:W-:Y:S01]  /*1a4d0*/  LOP3.LUT R36, R33.reuse, 0x40, RZ, 0xfc, !PT ;  /* 0x0000004021247812 */ /* 0x040fe200078efcff */
[----:B-1----:R-:W-:Y:S01]  /*1a4e0*/  ULEA UR4, UR5, UR4, 0x18 ;  /* 0x0000000405047291 */ /* 0x002fe2000f8ec03f */
[----:B------:R-:W-:-:S05]  /*1a4f0*/  LOP3.LUT R35, R33, 0x80, RZ, 0xfc, !PT ;  /* 0x0000008021237812 */ /* 0x000fca00078efcff */
[----:B------:R-:W-:-:S05]  /*1a500*/  MOV R22, UR4 ;  /* 0x0000000400167c02 */ /* 0x000fca0008000f00 */
[----:B------:R-:W-:-:S05]  /*1a510*/  IMAD R0, R37, 0x2, R22 ;  /* 0x0000000225007824 */ /* 0x000fca00078e0216 */
[----:B------:R3:W-:Y:S02]  /*1a520*/  STL [R1+0x4], R0 ;  /* 0x0000040001007387 */ /* 0x0007e40000100800 */
.L_x_776:
[----:B0-----:R-:W0:Y:S02]  /*1a530*/  LDC.64 R30, c[0x0][0xc88] ;  /* 0x00032200ff1e7b82 */ /* 0x001e240000000a00 */
[----:B0-----:R-:W-:-:S06]  /*1a540*/  IMAD.WIDE R30, R19, 0x4, R30 ;  /* 0x00000004131e7825 */ /* 0x001fcc00078e021e */
[----:B------:R-:W3:Y:S01]  /*1a550*/  LDG.E R30, desc[UR56][R30.64] ;  /* 0x000000381e1e7981 */ /* 0x000ee2000c1e1900 */
[----:B------:R-:W-:Y:S05]  /*1a560*/  YIELD ;  /* 0x0000000000007946 */ /* 0x000fea0003800000 */
[----:B------:R-:W-:Y:S01]  /*1a570*/  ULDC.64 UR4, c[0x0][0xa28] ;  /* 0x00028a0000047ab9 */ /* 0x000fe20000000a00 */
[----:B------:R-:W-:Y:S01]  /*1a580*/  ULDC.64 UR8, c[0x0][0xa18] ;  /* 0x0002860000087ab9 */ /* 0x000fe20000000a00 */
[----:B------:R-:W-:Y:S01]  /*1a590*/  ISETP.NE.U32.AND P0, PT, RZ, UR4, PT ;  /* 0x00000004ff007c0c */ /* 0x000fe2000bf05070 */
[----:B------:R-:W-:Y:S01]  /*1a5a0*/  ULDC.64 UR6, c[0x0][0xa10] ;  /* 0x0002840000067ab9 */ /* 0x000fe20000000a00 */
[----:B------:R-:W-:-:S02]  /*1a5b0*/  MOV R9, RZ ;  /* 0x000000ff00097202 */ /* 0x000fc40000000f00 */
[----:B------:R-:W-:Y:S02]  /*1a5c0*/  ISETP.NE.AND.EX P0, PT, RZ, UR5, PT, P0 ;  /* 0x00000005ff007c0c */ /* 0x000fe4000bf05300 */
[----:B------:R-:W-:-:S04]  /*1a5d0*/  ISETP.NE.U32.AND P2, PT, RZ, UR8, PT ;  /* 0x00000008ff007c0c */ /* 0x000fc8000bf45070 */
[----:B------:R-:W-:Y:S02]  /*1a5e0*/  ISETP.NE.AND.EX P2, PT, RZ, UR9, PT, P2 ;  /* 0x00000009ff007c0c */ /* 0x000fe4000bf45320 */
[----:B------:R-:W-:Y:S02]  /*1a5f0*/  MOV R34, RZ ;  /* 0x000000ff00227202 */ /* 0x000fe40000000f00 */
[----:B---3--:R-:W-:-:S03]  /*1a600*/  SHF.R.S32.HI R0, RZ, 0x1f, R30 ;  /* 0x0000001fff007819 */ /* 0x008fc6000001141e */
[C---:B------:R-:W-:Y:S01]  /*1a610*/  @P0 LEA R2, P1, R30.reuse, UR4, 0x2 ;  /* 0x000000041e020c11 */ /* 0x040fe2000f8210ff */
[C---:B------:R-:W-:Y:S01]  /*1a620*/  IMAD.SHL.U32 R23, R30.reuse, 0x4, RZ ;  /* 0x000000041e177824 */ /* 0x040fe200078e00ff */
[C-C-:B------:R-:W-:Y:S01]  /*1a630*/  SHF.L.U64.HI R24, R30.reuse, 0x2, R0.reuse ;  /* 0x000000021e187819 */ /* 0x140fe20000010200 */
[----:B------:R0:W-:Y:S01]  /*1a640*/  STL [R1+0x18], R0 ;  /* 0x0000180001007387 */ /* 0x0001e20000100800 */
[----:B------:R-:W-:Y:S01]  /*1a650*/  @P0 LEA.HI.X R3, R30, UR5, R0, 0x2, P1 ;  /* 0x000000051e030c11 */ /* 0x000fe200088f1400 */
[----:B------:R-:W-:-:S04]  /*1a660*/  ULDC.64 UR4, c[0x0][0xa00] ;  /* 0x0002800000047ab9 */ /* 0x000fc80000000a00 */
[----:B--2---:R1:W2:Y:S01]  /*1a670*/  @P0 LDG.E R9, desc[UR56][R2.64] ;  /* 0x0000003802090981 */ /* 0x0042a2000c1e1900 */
[----:B------:R-:W-:Y:S02]  /*1a680*/  ISETP.NE.U32.AND P0, PT, RZ, UR4, PT ;  /* 0x00000004ff007c0c */ /* 0x000fe4000bf05070 */
[----:B------:R-:W-:Y:S01]  /*1a690*/  ISETP.NE.U32.AND P1, PT, RZ, UR6, PT ;  /* 0x00000006ff007c0c */ /* 0x000fe2000bf25070 */
[----:B0-----:R-:W-:Y:S01]  /*1a6a0*/  IMAD.MOV.U32 R0, RZ, RZ, RZ ;  /* 0x000000ffff007224 */ /* 0x001fe200078e00ff */
[----:B------:R-:W-:Y:S02]  /*1a6b0*/  ISETP.NE.AND.EX P0, PT, RZ, UR5, PT, P0 ;  /* 0x00000005ff007c0c */ /* 0x000fe4000bf05300 */
[----:B------:R-:W-:Y:S02]  /*1a6c0*/  ISETP.NE.AND.EX P1, PT, RZ, UR7, PT, P1 ;  /* 0x00000007ff007c0c */ /* 0x000fe4000bf25310 */
[C---:B------:R-:W-:Y:S02]  /*1a6d0*/  IADD3 R4, P4, R23.reuse, UR6, RZ ;  /* 0x0000000617047c10 */ /* 0x040fe4000ff9e0ff */
[----:B-1----:R-:W-:Y:S01]  /*1a6e0*/  IADD3 R2, P3, R23, UR4, RZ ;  /* 0x0000000417027c10 */ /* 0x002fe2000ff7e0ff */
[----:B------:R-:W-:Y:S01]  /*1a6f0*/  ULDC UR4, c[0x0][0x288] ;  /* 0x0000a20000047ab9 */ /* 0x000fe20000000800 */
[----:B------:R-:W-:-:S02]  /*1a700*/  IADD3.X R5, R24, UR7, RZ, P4, !PT ;  /* 0x0000000718057c10 */ /* 0x000fc4000a7fe4ff */
[C---:B------:R-:W-:Y:S02]  /*1a710*/  IADD3.X R3, R24.reuse, UR5, RZ, P3, !PT ;  /* 0x0000000518037c10 */ /* 0x040fe40009ffe4ff */
[----:B------:R-:W-:Y:S02]  /*1a720*/  @P2 IADD3 R6, P3, R23, UR8, RZ ;  /* 0x0000000817062c10 */ /* 0x000fe4000ff7e0ff */
[----:B------:R-:W-:Y:S01]  /*1a730*/  MOV R8, UR4 ;  /* 0x0000000400087c02 */ /* 0x000fe20008000f00 */
[----:B------:R-:W5:Y:S01]  /*1a740*/  @P0 LDG.E R34, desc[UR56][R2.64] ;  /* 0x0000003802220981 */ /* 0x000f62000c1e1900 */
[----:B------:R-:W-:Y:S01]  /*1a750*/  @P2 IADD3.X R7, R24, UR9, RZ, P3, !PT ;  /* 0x0000000918072c10 */ /* 0x000fe20009ffe4ff */
[----:B------:R-:W-:Y:S02]  /*1a760*/  ULDC.64 UR4, c[0x0][0x418] ;  /* 0x0001060000047ab9 */ /* 0x000fe40000000a00 */
[----:B------:R-:W5:Y:S04]  /*1a770*/  @P1 LDG.E R0, desc[UR56][R4.64] ;  /* 0x0000003804001981 */ /* 0x000f68000c1e1900 */
[----:B------:R0:W3:Y:S01]  /*1a780*/  @P2 LDG.E R8, desc[UR56][R6.64] ;  /* 0x0000003806082981 */ /* 0x0000e2000c1e1900 */
[----:B------:R-:W-:-:S03]  /*1a790*/  UISETP.NE.U32.AND UP0, UPT, UR4, URZ, UPT ;  /* 0x0000003f0400728c */ /* 0x000fc6000bf05070 */
[----:B------:R-:W-:Y:S01]  /*1a7a0*/  ULDC UR4, c[0x0][0x424] ;  /* 0x0001090000047ab9 */ /* 0x000fe20000000800 */
[----:B------:R-:W-:-:S03]  /*1a7b0*/  UISETP.NE.AND.EX UP0, UPT, UR5, URZ, UPT, UP0 ;  /* 0x0000003f0500728c */ /* 0x000fc6000bf05300 */
[----:B------:R-:W-:Y:S01]  /*1a7c0*/  ULDC UR5, c[0x0][0x2f0] ;  /* 0x0000bc0000057ab9 */ /* 0x000fe20000000800 */
[----:B------:R-:W-:-:S04]  /*1a7d0*/  USEL UR4, UR4, 0x1, UP0 ;  /* 0x0000000104047887 */ /* 0x000fc80008000000 */
[----:B------:R-:W-:-:S03]  /*1a7e0*/  UIMAD UR4, UR4, UR5, URZ ;  /* 0x00000005040472a4 */ /* 0x000fc6000f8e023f */
[----:B------:R-:W-:Y:S02]  /*1a7f0*/  ULDC UR5, c[0x0][0x348] ;  /* 0x0000d20000057ab9 */ /* 0x000fe40000000800 */
[----:B0-----:R-:W-:Y:S01]  /*1a800*/  IMAD.U32 R6, RZ, RZ, UR5 ;  /* 0x00000005ff067e24 */ /* 0x001fe2000f8e00ff */
[----:B--2---:R-:W-:Y:S04]  /*1a810*/  STL [R1+0xc], R9 ;  /* 0x00000c0901007387 */ /* 0x004fe80000100800 */
[----:B---3--:R0:W-:Y:S02]  /*1a820*/  STL [R1+0x20], R8 ;  /* 0x0000200801007387 */ /* 0x0081e40000100800 */
[----:B0-----:R-:W-:Y:S01]  /*1a830*/  MOV R8, UR4 ;  /* 0x0000000400087c02 */ /* 0x001fe20008000f00 */
[----:B------:R-:W-:Y:S06]  /*1a840*/  @P2 BRA `(.L_x_674) ;  /* 0x0000000000142947 */ /* 0x000fec0003800000 */
[----:B------:R-:W-:Y:S05]  /*1a850*/  @!P0 BRA `(.L_x_674) ;  /* 0x0000000000108947 */ /* 0x000fea0003800000 */
[----:B------:R-:W2:Y:S04]  /*1a860*/  LDG.E R10, desc[UR56][R2.64] ;  /* 0x00000038020a7981 */ /* 0x000ea8000c1e1900 */
[----:B------:R-:W2:Y:S02]  /*1a870*/  LDG.E R7, desc[UR56][R2.64+0x4] ;  /* 0x0000043802077981 */ /* 0x000ea4000c1e1900 */
[----:B--2---:R-:W-:-:S05]  /*1a880*/  IMAD.IADD R2, R7, 0x1, -R10 ;  /* 0x0000000107027824 */ /* 0x004fca00078e0a0a */
[----:B------:R0:W-:Y:S02]  /*1a890*/  STL [R1+0x20], R2 ;  /* 0x0000200201007387 */ /* 0x0001e40000100800 */
.L_x_674:
[----:B------:R-:W-:Y:S01]  /*1a8a0*/  ULDC.64 UR4, c[0x0][0xa20] ;  /* 0x0002880000047ab9 */ /* 0x000fe20000000a00 */
[----:B------:R-:W-:Y:S02]  /*1a8b0*/  MOV R32, R30 ;  /* 0x0000001e00207202 */ /* 0x000fe40000000f00 */
[----:B------:R-:W-:-:S04]  /*1a8c0*/  ISETP.NE.U32.AND P0, PT, RZ, UR4, PT ;  /* 0x00000004ff007c0c */ /* 0x000fc8000bf05070 */
[----:B------:R-:W-:-:S13]  /*1a8d0*/  ISETP.NE.AND.EX P0, PT, RZ, UR5, PT, P0 ;  /* 0x00000005ff007c0c */ /* 0x000fda000bf05300 */
[----:B------:R-:W-:Y:S05]  /*1a8e0*/  @!P0 BRA `(.L_x_675) ;  /* 0x0000000000108947 */ /* 0x000fea0003800000 */
[----:B0-----:R-:W-:-:S04]  /*1a8f0*/  IADD3 R2, P0, R23, UR4, RZ ;  /* 0x0000000417027c10 */ /* 0x001fc8000ff1e0ff */
[----:B------:R-:W-:-:S05]  /*1a900*/  IADD3.X R3, R24, UR5, RZ, P0, !PT ;  /* 0x0000000518037c10 */ /* 0x000fca00087fe4ff */
[----:B------:R0:W5:Y:S01]  /*1a910*/  LDG.E R8, desc[UR56][R2.64] ;  /* 0x0000003802087981 */ /* 0x000162000c1e1900 */
[----:B------:R-:W-:Y:S05]  /*1a920*/  BRA `(.L_x_676) ;  /* 0x0000000000247947 */ /* 0x000fea0003800000 */
.L_x_675:
[----:B------:R-:W-:Y:S02]  /*1a930*/  ULDC.64 UR4, c[0x0][0xa08] ;  /* 0x0002820000047ab9 */ /* 0x000fe40000000a00 */
[----:B------:R-:W-:-:S04]  /*1a940*/  ISETP.NE.U32.AND P0, PT, RZ, UR4, PT ;  /* 0x00000004ff007c0c */ /* 0x000fc8000bf05070 */
[----:B------:R-:W-:-:S13]  /*1a950*/  ISETP.NE.AND.EX P0, PT, RZ, UR5, PT, P0 ;  /* 0x00000005ff007c0c */ /* 0x000fda000bf05300 */
[----:B------:R-:W-:Y:S05]  /*1a960*/  @!P0 BRA `(.L_x_676) ;  /* 0x0000000000148947 */ /* 0x000fea0003800000 */
[----:B0-----:R-:W0:Y:S02]  /*1a970*/  LDC.64 R2, c[0x0][0xa08] ;  /* 0x00028200ff027b82 */ /* 0x001e240000000a00 */
[----:B0-----:R-:W-:-:S05]  /*1a980*/  IMAD.WIDE R2, R32, 0x4, R2 ;  /* 0x0000000420027825 */ /* 0x001fca00078e0202 */
[----:B------:R-:W2:Y:S04]  /*1a990*/  LDG.E R8, desc[UR56][R2.64] ;  /* 0x0000003802087981 */ /* 0x000ea8000c1e1900 */
[----:B------:R-:W2:Y:S02]  /*1a9a0*/  LDG.E R7, desc[UR56][R2.64+0x4] ;  /* 0x0000043802077981 */ /* 0x000ea4000c1e1900 */
[----:B--2---:R-:W-:-:S07]  /*1a9b0*/  IMAD.IADD R8, R7, 0x1, -R8 ;  /* 0x0000000107087824 */ /* 0x004fce00078e0a08 */
.L_x_676:
[----:B0-----:R-:W2:Y:S04]  /*1a9c0*/  @P1 LDG.E R3, desc[UR56][R4.64] ;  /* 0x0000003804031981 */ /* 0x001ea8000c1e1900 */
[----:B------:R-:W2:Y:S01]  /*1a9d0*/  @P1 LDG.E R2, desc[UR56][R4.64+0x4] ;  /* 0x0000043804021981 */ /* 0x000ea2000c1e1900 */
[----:B------:R-:W-:Y:S01]  /*1a9e0*/  BSSY B0, `(.L_x_677) ;  /* 0x0000159000007945 */ /* 0x000fe20003800000 */
[----:B--2---:R-:W-:Y:S01]  /*1a9f0*/  @P1 IADD3 R6, -R3, R2, RZ ;  /* 0x0000000203061210 */ /* 0x004fe20007ffe1ff */
[----:B-----5:R-:W-:-:S05]  /*1aa00*/  IMAD.IADD R3, R8, 0x1, -R9 ;  /* 0x0000000108037824 */ /* 0x020fca00078e0a09 */
[----:B------:R-:W-:-:S05]  /*1aa10*/  IADD3 R2, R3, R6, RZ ;  /* 0x0000000603027210 */ /* 0x000fca0007ffe0ff */
[----:B------:R0:W-:Y:S02]  /*1aa20*/  STL [R1+0x8], R2 ;  /* 0x0000080201007387 */ /* 0x0001e40000100800 */
[----:B0-----:R-:W-:-:S04]  /*1aa30*/  VIADD R2, R2, 0x5f ;  /* 0x0000005f02027836 */ /* 0x001fc80000000000 */
[----:B------:R-:W-:-:S05]  /*1aa40*/  IMAD.HI R2, R2, 0x2aaaaaab, RZ ;  /* 0x2aaaaaab02027827 */ /* 0x000fca00078e02ff */
[----:B------:R-:W-:-:S04]  /*1aa50*/  SHF.R.U32.HI R7, RZ, 0x1f, R2 ;  /* 0x0000001fff077819 */ /* 0x000fc80000011602 */
[----:B------:R-:W-:Y:S02]  /*1aa60*/  LEA.HI.SX32 R4, R2, R7, 0x1c ;  /* 0x0000000702047211 */ /* 0x000fe400078fe2ff */
[----:B------:R-:W-:-:S03]  /*1aa70*/  IADD3 R2, -R3, RZ, RZ ;  /* 0x000000ff03027210 */ /* 0x000fc60007ffe1ff */
[----:B------:R-:W-:Y:S01]  /*1aa80*/  IMAD R7, R4, 0x60, -R3 ;  /* 0x0000006004077824 */ /* 0x000fe200078e0a03 */
[----:B------:R-:W-:Y:S01]  /*1aa90*/  VIMNMX R2, RZ, R2, !PT ;  /* 0x00000002ff027248 */ /* 0x000fe20007fe0100 */
[----:B------:R0:W-:Y:S03]  /*1aaa0*/  STL [R1+0x24], R4 ;  /* 0x0000240401007387 */ /* 0x0001e60000100800 */
[----:B------:R-:W-:-:S04]  /*1aab0*/  VIMNMX R7, R7, R6, PT ;  /* 0x0000000607077248 */ /* 0x000fc80003fe0100 */
[----:B------:R-:W-:Y:S01]  /*1aac0*/  ISETP.GT.AND P0, PT, R7, R2, PT ;  /* 0x000000020700720c */ /* 0x000fe20003f04270 */
[----:B------:R-:W-:-:S05]  /*1aad0*/  IMAD.WIDE.U32 R2, R2, -0x55555555, RZ ;  /* 0xaaaaaaab02027825 */ /* 0x000fca00078e00ff */
[----:B0-----:R-:W-:-:S04]  /*1aae0*/  SHF.R.U32.HI R4, RZ, 0x6, R3 ;  /* 0x00000006ff047819 */ /* 0x001fc80000011603 */
[----:B------:R-:W-:-:S03]  /*1aaf0*/  MOV R3, R4 ;  /* 0x0000000400037202 */ /* 0x000fc60000000f00 */
[----:B------:R-:W-:-:S04]  /*1ab00*/  @P0 VIADD R5, R7, 0x5f ;  /* 0x0000005f07050836 */ /* 0x000fc80000000000 */
[----:B------:R-:W-:-:S05]  /*1ab10*/  @P0 IMAD.HI R5, R5, 0x2aaaaaab, RZ ;  /* 0x2aaaaaab05050827 */ /* 0x000fca00078e02ff */
[----:B------:R-:W-:-:S04]  /*1ab20*/  @P0 SHF.R.U32.HI R2, RZ, 0x1f, R5 ;  /* 0x0000001fff020819 */ /* 0x000fc80000011605 */
[----:B------:R-:W-:Y:S02]  /*1ab30*/  @P0 LEA.HI.SX32 R3, R5, R2, 0x1c ;  /* 0x0000000205030211 */ /* 0x000fe400078fe2ff */
[----:B------:R-:W-:Y:S02]  /*1ab40*/  PLOP3.LUT P0, PT, PT, PT, PT, 0x80, 0x0 ;  /* 0x000000000000781c */ /* 0x000fe40003f0f070 */
[----:B------:R-:W-:-:S13]  /*1ab50*/  ISETP.GT.AND P2, PT, R3, R4, PT ;  /* 0x000000040300720c */ /* 0x000fda0003f44270 */
[----:B------:R-:W-:Y:S05]  /*1ab60*/  @!P2 BRA `(.L_x_678) ;  /* 0x000000140000a947 */ /* 0x000fea0003800000 */
[----:B------:R-:W-:Y:S01]  /*1ab70*/  UMOV UR4, 0xffffffff ;  /* 0xffffffff00047882 */ /* 0x000fe20000000000 */
[----:B------:R-:W-:Y:S02]  /*1ab80*/  SEL R2, R32, RZ, !P1 ;  /* 0x000000ff20027207 */ /* 0x000fe40004800000 */
[----:B------:R-:W-:Y:S05]  /*1ab90*/  BRA.DIV UR4, `(.L_x_679) ;  /* 0x0000006604cc7947 */ /* 0x000fea000b800000 */
[----:B------:R-:W0:Y:S02]  /*1aba0*/  S2R R5, SR_TID.X ;  /* 0x0000000000057919 */ /* 0x000e240000002100 */
[----:B0-----:R-:W-:-:S04]  /*1abb0*/  SHF.R.U32.HI R5, RZ, 0x5, R5 ;  /* 0x00000005ff057819 */ /* 0x001fc80000011605 */
[----:B------:R-:W-:-:S05]  /*1abc0*/  LOP3.LUT R5, R5, 0x3, RZ, 0xc0, !PT ;  /* 0x0000000305057812 */ /* 0x000fca00078ec0ff */
[----:B------:R0:W1:Y:S02]  /*1abd0*/  SHFL.IDX PT, R14, R5, RZ, 0x1f ;  /* 0x00001fff050e7589 */ /* 0x00006400000e0000 */
.L_x_832:
[----:B-1----:R-:W-:Y:S02]  /*1abe0*/  ISETP.NE.AND P0, PT, R14, RZ, PT ;  /* 0x000000ff0e00720c */ /* 0x002fe40003f05270 */
[----:B------:R-:W-:-:S11]  /*1abf0*/  PLOP3.LUT P6, PT, PT, PT, PT, 0x8, 0x0 ;  /* 0x000000000000781c */ /* 0x000fd60003fce170 */
[----:B------:R-:W-:Y:S05]  /*1ac00*/  @P0 BRA `(.L_x_680) ;  /* 0x00000000000c0947 */ /* 0x000fea0003800000 */
[----:B------:R-:W-:-:S03]  /*1ac10*/  UMOV UR4, 0xffffffff ;  /* 0xffffffff00047882 */ /* 0x000fc60000000000 */
[----:B------:R-:W-:Y:S05]  /*1ac20*/  BRA.DIV UR4, `(.L_x_681) ;  /* 0x0000006604dc7947 */ /* 0x000fea000b800000 */
[----:B------:R-:W-:-:S13]  /*1ac30*/  ELECT P6, URZ, PT ;  /* 0x00000000003f782f */ /* 0x000fda00038c0000 */
.L_x_680:
[----:B0-----:R-:W2:Y:S01]  /*1ac40*/  LDL R5, [R1+0x28] ;  /* 0x0000280001057983 */ /* 0x001ea20000100800 */
[----:B------:R-:W-:Y:S01]  /*1ac50*/  BSSY B1, `(.L_x_682) ;  /* 0x0000008000017945 */ /* 0x000fe20003800000 */
[----:B--2---:R-:W-:-:S05]  /*1ac60*/  VIADD R5, R5, 0x1 ;  /* 0x0000000105057836 */ /* 0x004fca0000000000 */
[----:B------:R-:W-:-:S04]  /*1ac70*/  LEA.HI R6, R5, R5, RZ, 0x1 ;  /* 0x0000000505067211 */ /* 0x000fc800078f08ff */
[----:B------:R-:W-:-:S04]  /*1ac80*/  LOP3.LUT R6, R6, 0xfffffffe, RZ, 0xc0, !PT ;  /* 0xfffffffe06067812 */ /* 0x000fc800078ec0ff */
[----:B------:R-:W-:-:S04]  /*1ac90*/  IADD3 R5, R5, -R6, RZ ;  /* 0x8000000605057210 */ /* 0x000fc80007ffe0ff */
[----:B------:R-:W-:-:S04]  /*1aca0*/  SHF.L.U32 R5, R5, 0x1f, RZ ;  /* 0x0000001f05057819 */ /* 0x000fc800000006ff */
[----:B------:R-:W0:Y:S02]  /*1acb0*/  SYNCS.PHASECHK.TRANS64.TRYWAIT P0, [R22+URZ+0x30820], R5 ;  /* 0x03082005160075a7 */ /* 0x000e24000800017f */
[----:B0-----:R-:W-:Y:S05]  /*1acc0*/  @!P0 BRA `(.L_x_683) ;  /* 0x0000006400d48947 */ /* 0x001fea0003800000 */
.L_x_835:
[----:B------:R-:W-:Y:S05]  /*1acd0*/  BSYNC B1 ;  /* 0x0000000000017941 */ /* 0x000fea0003800000 */
.L_x_682:
[----:B------:R-:W-:Y:S04]  /*1ace0*/  BSSY B1, `(.L_x_684) ;  /* 0x000008b000017945 */ /* 0x000fe80003800000 */
[----:B------:R-:W-:Y:S05]  /*1acf0*/  @!P6 BRA `(.L_x_685) ;  /* 0x000000080024e947 */ /* 0x000fea0003800000 */
[----:B------:R-:W-:Y:S01]  /*1ad00*/  IMAD R9, R27, 0x8, R22 ;  /* 0x000000081b097824 */ /* 0x000fe200078e0216 */
[----:B------:R-:W-:Y:S01]  /*1ad10*/  SHF.L.U32 R8, R29, 0x1f, RZ ;  /* 0x0000001f1d087819 */ /* 0x000fe200000006ff */
[----:B------:R-:W1:Y:S01]  /*1ad20*/  S2R R6, SR_TID.X ;  /* 0x0000000000067919 */ /* 0x000e620000002100 */
[----:B------:R-:W-:Y:S02]  /*1ad30*/  BSSY B2, `(.L_x_686) ;  /* 0x0000005000027945 */ /* 0x000fe40003800000 */
[----:B------:R-:W2:Y:S01]  /*1ad40*/  SYNCS.PHASECHK.TRANS64.TRYWAIT P0, [R9+URZ+0x308a0], R8 ;  /* 0x0308a008090075a7 */ /* 0x000ea2000800017f */
[----:B-1----:R-:W-:-:S04]  /*1ad50*/  LOP3.LUT R6, R6, 0x7f, RZ, 0xc0, !PT ;  /* 0x0000007f06067812 */ /* 0x002fc800078ec0ff */
[----:B------:R-:W-:Y:S01]  /*1ad60*/  ISETP.NE.AND P1, PT, R6, RZ, PT ;  /* 0x000000ff0600720c */ /* 0x000fe20003f25270 */
[----:B--2---:R-:W-:-:S12]  /*1ad70*/  @!P0 BRA `(.L_x_687) ;  /* 0x0000006400bc8947 */ /* 0x004fd80003800000 */
.L_x_836:
[----:B------:R-:W-:Y:S05]  /*1ad80*/  BSYNC B2 ;  /* 0x0000000000027941 */ /* 0x000fea0003800000 */
.L_x_686:
[----:B------:R-:W-:Y:S04]  /*1ad90*/  BSSY B2, `(.L_x_688) ;  /* 0x0000009000027945 */ /* 0x000fe80003800000 */
[----:B------:R-:W-:Y:S05]  /*1ada0*/  @P1 BRA `(.L_x_689) ;  /* 0x00000000001c1947 */ /* 0x000fea0003800000 */
[----:B------:R-:W2:Y:S01]  /*1adb0*/  S2R R6, SR_TID.X ;  /* 0x0000000000067919 */ /* 0x000ea20000002100 */
[----:B0-----:R-:W-:-:S04]  /*1adc0*/  MOV R5, 0x9000 ;  /* 0x0000900000057802 */ /* 0x001fc80000000f00 */
[----:B------:R3:W-:Y:S01]  /*1add0*/  SYNCS.ARRIVE.TRANS64 RZ, [R9+URZ+0x30890], R5 ;  /* 0x0308900509ff79a7 */ /* 0x0007e2000800003f */
[----:B--2---:R-:W-:-:S04]  /*1ade0*/  LOP3.LUT R6, R6, 0x1f, RZ, 0xc0, !PT ;  /* 0x0000001f06067812 */ /* 0x004fc800078ec0ff */
[----:B------:R-:W-:-:S13]  /*1adf0*/  ISETP.NE.AND P0, PT, R6, RZ, PT ;  /* 0x000000ff0600720c */ /* 0x000fda0003f05270 */
[----:B---3--:R-:W-:Y:S05]  /*1ae00*/  @!P0 BRA `(.L_x_689) ;  /* 0x0000000000048947 */ /* 0x008fea0003800000 */
[----:B------:R-:W-:Y:S01]  /*1ae10*/  BPT.TRAP 0x1 ;  /* 0x000000040000795c */ /* 0x000fe20000300000 */
.L_x_689:
[----:B------:R-:W-:Y:S05]  /*1ae20*/  BSYNC B2 ;  /* 0x0000000000027941 */ /* 0x000fea0003800000 */
.L_x_688:
[----:B------:R-:W-:Y:S01]  /*1ae30*/  IMAD.MOV.U32 R14, RZ, RZ, RZ ;  /* 0x000000ffff0e7224 */ /* 0x000fe200078e00ff */
[----:B------:R-:W-:Y:S01]  /*1ae40*/  UIADD3 UR4, UP0, UR36, 0x570, URZ ;  /* 0x0000057024047890 */ /* 0x000fe2000ff1e03f */
[----:B------:R-:W-:Y:S01]  /*1ae50*/  IMAD R6, R3, 0x60, R0 ;  /* 0x0000006003067824 */ /* 0x000fe200078e0200 */
[----:B------:R-:W-:Y:S01]  /*1ae60*/  PLOP3.LUT P0, PT, PT, PT, PT, 0x80, 0x0 ;  /* 0x000000000000781c */ /* 0x000fe20003f0f070 */
[----:B------:R-:W-:Y:S01]  /*1ae70*/  IMAD R7, R27, 0x9000, R22 ;  /* 0x000090001b077824 */ /* 0x000fe200078e0216 */
[----:B------:R-:W-:Y:S01]  /*1ae80*/  R2UR UR10, R14 ;  /* 0x000000000e0a72ca */ /* 0x000fe200000e0000 */
[----:B0-----:R-:W-:Y:S01]  /*1ae90*/  VIADD R5, R9, 0x30890 ;  /* 0x0003089009057836 */ /* 0x001fe20000000000 */
[----:B------:R-:W-:Y:S01]  /*1aea0*/  IADD3 R6, R6, -0x60, RZ ;  /* 0xffffffa006067810 */ /* 0x000fe20007ffe0ff */
[----:B------:R-:W-:Y:S01]  /*1aeb0*/  UIADD3.X UR5, URZ, UR37, URZ, UP0, !UPT ;  /* 0x000000253f057290 */ /* 0x000fe200087fe43f */
[----:B------:R-:W-:Y:S01]  /*1aec0*/  IADD3 R10, R7, 0x1e400, RZ ;  /* 0x0001e400070a7810 */ /* 0x000fe20007ffe0ff */
[----:B------:R-:W-:Y:S01]  /*1aed0*/  UMOV UR6, 0x0 ;  /* 0x0000000000067882 */ /* 0x000fe20000000000 */
[----:B------:R-:W-:-:S09]  /*1aee0*/  UMOV UR7, 0x12f00000 ;  /* 0x12f0000000077882 */ /* 0x000fd20000000000 */
.L_x_690:
[----:B------:R-:W-:-:S13]  /*1aef0*/  @P0 ELECT P2, URZ, PT ;  /* 0x00000000003f082f */ /* 0x000fda0003840000 */
[----:B------:R-:W-:Y:S02]  /*1af00*/  @P2 R2UR UR13, R2 ;  /* 0x00000000020d22ca */ /* 0x000fe400000e0000 */
[----:B------:R-:W-:Y:S02]  /*1af10*/  @P2 R2UR UR12, R18 ;  /* 0x00000000120c22ca */ /* 0x000fe400000e0000 */
[----:B------:R-:W-:Y:S02]  /*1af20*/  @P2 R2UR UR11, R6 ;  /* 0x00000000060b22ca */ /* 0x000fe400000e0000 */
[----:B------:R-:W-:Y:S02]  /*1af30*/  @P2 R2UR UR9, R5 ;  /* 0x00000000050922ca */ /* 0x000fe400000e0000 */
[----:B------:R-:W-:Y:S02]  /*1af40*/  @P2 R2UR UR8, R10 ;  /* 0x000000000a0822ca */ /* 0x000fe400000e0000 */
[----:B------:R-:W-:-:S02]  /*1af50*/  @P2 PLOP3.LUT P0, PT, P2, PT, PT, 0x8, 0x0 ;  /* 0x000000000000281c */ /* 0x000fc4000170e170 */
[----:B------:R-:W-:-:S09]  /*1af60*/  PLOP3.LUT P2, PT, PT, PT, PT, 0x8, 0x0 ;  /* 0x000000000000781c */ /* 0x000fd20003f4e170 */
[----:B------:R0:W-:Y:S02]  /*1af70*/  UTMALDG.4D [UR8], [UR4], desc[UR6] ;  /* 0x00000608040075b4 */ /* 0x0001e40008019000 */
[----:B0-----:R-:W-:Y:S05]  /*1af80*/  @P0 BRA.U.ANY `(.L_x_690) ;  /* 0xfffffffd00d80947 */ /* 0x001fea000393ffff */
[----:B------:R-:W-:Y:S01]  /*1af90*/  IMAD.MOV.U32 R13, RZ, RZ, 0x40 ;  /* 0x00000040ff0d7424 */ /* 0x000fe200078e00ff */
[----:B------:R-:W-:Y:S01]  /*1afa0*/  PLOP3.LUT P0, PT, PT, PT, PT, 0x80, 0x0 ;  /* 0x000000000000781c */ /* 0x000fe20003f0f070 */
[----:B------:R-:W-:Y:S01]  /*1afb0*/  UMOV UR6, 0x0 ;  /* 0x0000000000067882 */ /* 0x000fe20000000000 */
[----:B------:R-:W-:Y:S01]  /*1afc0*/  IADD3 R10, R7, 0x21400, RZ ;  /* 0x00021400070a7810 */ /* 0x000fe20007ffe0ff */
[----:B------:R-:W-:Y:S01]  /*1afd0*/  UMOV UR7, 0x12f00000 ;  /* 0x12f0000000077882 */ /* 0x000fe20000000000 */
[----:B------:R-:W-:-:S15]  /*1afe0*/  R2UR UR10, R13 ;  /* 0x000000000d0a72ca */ /* 0x000fde00000e0000 */
.L_x_691:
        /* <DEDUP_REMOVED lines=16> */
.L_x_692:
        /* <DEDUP_REMOVED lines=10> */
[----:B------:R-:W0:Y:S01]  /*1b190*/  SYNCS.PHASECHK.TRANS64.TRYWAIT P0, [R9+URZ+0x308c0], R8 ;  /* 0x0308c008090075a7 */ /* 0x000e22000800017f */
[----:B------:R-:W-:Y:S04]  /*1b1a0*/  BSSY B2, `(.L_x_693) ;  /* 0x0000002000027945 */ /* 0x000fe80003800000 */
[----:B0-----:R-:W-:Y:S05]  /*1b1b0*/  @!P0 BRA `(.L_x_694) ;  /* 0x0000006000c08947 */ /* 0x001fea0003800000 */
.L_x_837:
[----:B------:R-:W-:Y:S05]  /*1b1c0*/  BSYNC B2 ;  /* 0x0000000000027941 */ /* 0x000fea0003800000 */
.L_x_693:
[----:B------:R-:W-:Y:S01]  /*1b1d0*/  BSSY B2, `(.L_x_695) ;  /* 0x000000b000027945 */ /* 0x000fe20003800000 */
[----:B------:R-:W-:Y:S01]  /*1b1e0*/  IMAD.MOV.U32 R10, RZ, RZ, 0x0 ;  /* 0x00000000ff0a7424 */ /* 0x000fe200078e00ff */
[----:B------:R-:W-:Y:S02]  /*1b1f0*/  MOV R11, 0x12f00000 ;  /* 0x12f00000000b7802 */ /* 0x000fe40000000f00 */
[----:B------:R-:W-:Y:S05]  /*1b200*/  @P1 BRA `(.L_x_696) ;  /* 0x00000000001c1947 */ /* 0x000fea0003800000 */
[----:B------:R-:W2:Y:S01]  /*1b210*/  S2R R15, SR_TID.X ;  /* 0x00000000000f7919 */ /* 0x000ea20000002100 */
[----:B------:R-:W-:-:S04]  /*1b220*/  IMAD.MOV.U32 R5, RZ, RZ, 0x9000 ;  /* 0x00009000ff057424 */ /* 0x000fc800078e00ff */
[----:B------:R3:W-:Y:S01]  /*1b230*/  SYNCS.ARRIVE.TRANS64 RZ, [R9+URZ+0x308b0], R5 ;  /* 0x0308b00509ff79a7 */ /* 0x0007e2000800003f */
[----:B--2---:R-:W-:-:S04]  /*1b240*/  LOP3.LUT R15, R15, 0x1f, RZ, 0xc0, !PT ;  /* 0x0000001f0f0f7812 */ /* 0x004fc800078ec0ff */
[----:B------:R-:W-:-:S13]  /*1b250*/  ISETP.NE.AND P0, PT, R15, RZ, PT ;  /* 0x000000ff0f00720c */ /* 0x000fda0003f05270 */
[----:B---3--:R-:W-:Y:S05]  /*1b260*/  @!P0 BRA `(.L_x_696) ;  /* 0x0000000000048947 */ /* 0x008fea0003800000 */
[----:B------:R-:W-:Y:S01]  /*1b270*/  BPT.TRAP 0x1 ;  /* 0x000000040000795c */ /* 0x000fe20000300000 */
.L_x_696:
[----:B------:R-:W-:Y:S05]  /*1b280*/  BSYNC B2 ;  /* 0x0000000000027941 */ /* 0x000fea0003800000 */
.L_x_695:
[----:B------:R-:W-:Y:S01]  /*1b290*/  R2UR UR10, R14 ;  /* 0x000000000e0a72ca */ /* 0x000fe200000e0000 */
[----:B------:R-:W-:Y:S01]  /*1b2a0*/  UIADD3 UR4, UP0, UR36, 0x670, URZ ;  /* 0x0000067024047890 */ /* 0x000fe2000ff1e03f */
[----:B------:R-:W-:Y:S01]  /*1b2b0*/  R2UR UR6, R10 ;  /* 0x000000000a0672ca */ /* 0x000fe200000e0000 */
[----:B------:R-:W-:Y:S01]  /*1b2c0*/  VIADD R5, R7, 0x400 ;  /* 0x0000040007057836 */ /* 0x000fe20000000000 */
[----:B------:R-:W-:Y:S01]  /*1b2d0*/  R2UR UR7, R11 ;  /* 0x000000000b0772ca */ /* 0x000fe200000e0000 */
[----:B------:R-:W-:Y:S01]  /*1b2e0*/  UIADD3.X UR5, URZ, UR37, URZ, UP0, !UPT ;  /* 0x000000253f057290 */ /* 0x000fe200087fe43f */
[----:B------:R-:W-:Y:S02]  /*1b2f0*/  PLOP3.LUT P0, PT, PT, PT, PT, 0x80, 0x0 ;  /* 0x000000000000781c */ /* 0x000fe40003f0f070 */
[----:B01----:R-:W-:-:S11]  /*1b300*/  IADD3 R9, R9, 0x308b0, RZ ;  /* 0x000308b009097810 */ /* 0x003fd60007ffe0ff */
.L_x_697:
        /* <DEDUP_REMOVED lines=10> */
[----:B------:R-:W-:Y:S02]  /*1b3b0*/  R2UR UR10, R13 ;  /* 0x000000000d0a72ca */ /* 0x000fe400000e0000 */
[----:B------:R-:W-:Y:S02]  /*1b3c0*/  R2UR UR6, R10 ;  /* 0x000000000a0672ca */ /* 0x000fe400000e0000 */
[----:B------:R-:W-:Y:S02]  /*1b3d0*/  R2UR UR7, R11 ;  /* 0x000000000b0772ca */ /* 0x000fe400000e0000 */
[----:B------:R-:W-:Y:S02]  /*1b3e0*/  PLOP3.LUT P0, PT, PT, PT, PT, 0x80, 0x0 ;  /* 0x000000000000781c */ /* 0x000fe40003f0f070 */
[----:B------:R-:W-:-:S11]  /*1b3f0*/  IADD3 R5, R7, 0x3400, RZ ;  /* 0x0000340007057810 */ /* 0x000fd60007ffe0ff */
.L_x_698:
        /* <DEDUP_REMOVED lines=10> */
[----:B------:R-:W-:Y:S01]  /*1b4a0*/  R2UR UR10, R12 ;  /* 0x000000000c0a72ca */ /* 0x000fe200000e0000 */
[----:B------:R-:W-:Y:S01]  /*1b4b0*/  VIADD R7, R7, 0x6400 ;  /* 0x0000640007077836 */ /* 0x000fe20000000000 */
[----:B------:R-:W-:Y:S02]  /*1b4c0*/  R2UR UR6, R10 ;  /* 0x000000000a0672ca */ /* 0x000fe400000e0000 */
[----:B------:R-:W-:Y:S02]  /*1b4d0*/  R2UR UR7, R11 ;  /* 0x000000000b0772ca */ /* 0x000fe400000e0000 */
[----:B------:R-:W-:-:S13]  /*1b4e0*/  PLOP3.LUT P0, PT, PT, PT, PT, 0x80, 0x0 ;  /* 0x000000000000781c */ /* 0x000fda0003f0f070 */
.L_x_699:
        /* <DEDUP_REMOVED lines=9> */
[----:B-1----:R-:W-:Y:S05]  /*1b580*/  @P0 BRA.U.ANY `(.L_x_699) ;  /* 0xfffffffd00d80947 */ /* 0x002fea000393ffff */
.L_x_685:
[----:B------:R-:W-:Y:S05]  /*1b590*/  BSYNC B1 ;  /* 0x0000000000017941 */ /* 0x000fea0003800000 */
.L_x_684:
[----:B------:R-:W-:Y:S01]  /*1b5a0*/  VIADD R9, R3, 0xfffffffe ;  /* 0xfffffffe03097836 */ /* 0x000fe20000000000 */
[----:B------:R-:W-:Y:S02]  /*1b5b0*/  IADD3 R27, R27, 0x1, RZ ;  /* 0x000000011b1b7810 */ /* 0x000fe40007ffe0ff */
[----:B------:R-:W-:Y:S02]  /*1b5c0*/  PLOP3.LUT P0, PT, PT, PT, PT, 0x8, 0x0 ;  /* 0x000000000000781c */ /* 0x000fe40003f0e170 */
[----:B------:R-:W-:Y:S02]  /*1b5d0*/  ISETP.GE.AND P2, PT, R9, R4, PT ;  /* 0x000000040900720c */ /* 0x000fe40003f46270 */
[----:B------:R-:W-:-:S04]  /*1b5e0*/  ISETP.NE.AND P1, PT, R27, 0x2, PT ;  /* 0x000000021b00780c */ /* 0x000fc80003f25270 */
[----:B------:R-:W-:Y:S02]  /*1b5f0*/  SEL R6, RZ, 0x1, P1 ;  /* 0x00000001ff067807 */ /* 0x000fe40000800000 */
[----:B------:R-:W-:Y:S02]  /*1b600*/  SEL R27, R27, RZ, P1 ;  /* 0x000000ff1b1b7207 */ /* 0x000fe40000800000 */
[----:B------:R-:W-:-:S03]  /*1b610*/  LOP3.LUT R29, R29, R6, RZ, 0x3c, !PT ;  /* 0x000000061d1d7212 */ /* 0x000fc600078e3cff */
[----:B------:R-:W-:Y:S05]  /*1b620*/  @!P2 BRA `(.L_x_678) ;  /* 0x000000080050a947 */ /* 0x000fea0003800000 */
.L_x_716:
[----:B------:R-:W-:Y:S05]  /*1b630*/  YIELD ;  /* 0x0000000000007946 */ /* 0x000fea0003800000 */
[----:B------:R-:W-:Y:S04]  /*1b640*/  BSSY B1, `(.L_x_700) ;  /* 0x000008a000017945 */ /* 0x000fe80003800000 */
[----:B------:R-:W-:Y:S05]  /*1b650*/  @!P6 BRA `(.L_x_701) ;  /* 0x000000080020e947 */ /* 0x000fea0003800000 */
[----:B------:R-:W-:Y:S01]  /*1b660*/  LEA R8, R27, R22, 0x3 ;  /* 0x000000161b087211 */ /* 0x000fe200078e18ff */
[----:B------:R-:W1:Y:S01]  /*1b670*/  S2R R3, SR_TID.X ;  /* 0x0000000000037919 */ /* 0x000e620000002100 */
[----:B------:R-:W-:Y:S01]  /*1b680*/  SHF.L.U32 R7, R29, 0x1f, RZ ;  /* 0x0000001f1d077819 */ /* 0x000fe200000006ff */
[----:B------:R-:W-:Y:S03]  /*1b690*/  BSSY B2, `(.L_x_702) ;  /* 0x0000005000027945 */ /* 0x000fe60003800000 */
[----:B------:R-:W2:Y:S01]  /*1b6a0*/  SYNCS.PHASECHK.TRANS64.TRYWAIT P1, [R8+URZ+0x308a0], R7 ;  /* 0x0308a007080075a7 */ /* 0x000ea2000802017f */
[----:B-1----:R-:W-:-:S04]  /*1b6b0*/  LOP3.LUT R3, R3, 0x7f, RZ, 0xc0, !PT ;  /* 0x0000007f03037812 */ /* 0x002fc800078ec0ff */
[----:B------:R-:W-:Y:S01]  /*1b6c0*/  ISETP.NE.AND P2, PT, R3, RZ, PT ;  /* 0x000000ff0300720c */ /* 0x000fe20003f45270 */
[----:B--2---:R-:W-:-:S12]  /*1b6d0*/  @!P1 BRA `(.L_x_703) ;  /* 0x0000005c008c9947 */ /* 0x004fd80003800000 */
.L_x_838:
[----:B------:R-:W-:Y:S05]  /*1b6e0*/  BSYNC B2 ;  /* 0x0000000000027941 */ /* 0x000fea0003800000 */
.L_x_702:
[----:B------:R-:W-:Y:S04]  /*1b6f0*/  BSSY B2, `(.L_x_704) ;  /* 0x0000009000027945 */ /* 0x000fe80003800000 */
[----:B------:R-:W-:Y:S05]  /*1b700*/  @P2 BRA `(.L_x_705) ;  /* 0x00000000001c2947 */ /* 0x000fea0003800000 */
[----:B0-----:R-:W0:Y:S01]  /*1b710*/  S2R R5, SR_TID.X ;  /* 0x0000000000057919 */ /* 0x001e220000002100 */
[----:B------:R-:W-:-:S04]  /*1b720*/  IMAD.MOV.U32 R3, RZ, RZ, 0x9000 ;  /* 0x00009000ff037424 */ /* 0x000fc800078e00ff */
[----:B------:R2:W-:Y:S01]  /*1b730*/  SYNCS.ARRIVE.TRANS64 RZ, [R8+URZ+0x30890], R3 ;  /* 0x0308900308ff79a7 */ /* 0x0005e2000800003f */
[----:B0-----:R-:W-:-:S04]  /*1b740*/  LOP3.LUT R5, R5, 0x1f, RZ, 0xc0, !PT ;  /* 0x0000001f05057812 */ /* 0x001fc800078ec0ff */
[----:B------:R-:W-:-:S13]  /*1b750*/  ISETP.NE.AND P1, PT, R5, RZ, PT ;  /* 0x000000ff0500720c */ /* 0x000fda0003f25270 */
[----:B--2---:R-:W-:Y:S05]  /*1b760*/  @!P1 BRA `(.L_x_705) ;  /* 0x0000000000049947 */ /* 0x004fea0003800000 */
[----:B------:R-:W-:Y:S01]  /*1b770*/  BPT.TRAP 0x1 ;  /* 0x000000040000795c */ /* 0x000fe20000300000 */
.L_x_705:
[----:B------:R-:W-:Y:S05]  /*1b780*/  BSYNC B2 ;  /* 0x0000000000027941 */ /* 0x000fea0003800000 */
.L_x_704:
[----:B------:R-:W-:Y:S01]  /*1b790*/  MOV R12, RZ ;  /* 0x000000ff000c7202 */ /* 0x000fe20000000f00 */
[----:B------:R-:W-:Y:S01]  /*1b7a0*/  IMAD R6, R27, 0x9000, R22 ;  /* 0x000090001b067824 */ /* 0x000fe200078e0216 */
[----:B------:R-:W-:Y:S01]  /*1b7b0*/  UIADD3 UR4, UP0, UR36, 0x570, URZ ;  /* 0x0000057024047890 */ /* 0x000fe2000ff1e03f */
[----:B------:R-:W-:Y:S01]  /*1b7c0*/  PLOP3.LUT P1, PT, PT, PT, PT, 0x80, 0x0 ;  /* 0x000000000000781c */ /* 0x000fe20003f2f070 */
[----:B0-----:R-:W-:Y:S01]  /*1b7d0*/  IMAD R5, R9, 0x60, R0 ;  /* 0x0000006009057824 */ /* 0x001fe200078e0200 */
[----:B------:R-:W-:Y:S01]  /*1b7e0*/  R2UR UR10, R12 ;  /* 0x000000000c0a72ca */ /* 0x000fe200000e0000 */
[----:B------:R-:W-:Y:S01]  /*1b7f0*/  VIADD R3, R8, 0x30890 ;  /* 0x0003089008037836 */ /* 0x000fe20000000000 */
[----:B------:R-:W-:Y:S01]  /*1b800*/  IADD3 R10, R6, 0x1e400, RZ ;  /* 0x0001e400060a7810 */ /* 0x000fe20007ffe0ff */
[----:B------:R-:W-:Y:S01]  /*1b810*/  UIADD3.X UR5, URZ, UR37, URZ, UP0, !UPT ;  /* 0x000000253f057290 */ /* 0x000fe200087fe43f */
[----:B------:R-:W-:Y:S01]  /*1b820*/  UMOV UR6, 0x0 ;  /* 0x0000000000067882 */ /* 0x000fe20000000000 */
[----:B------:R-:W-:-:S10]  /*1b830*/  UMOV UR7, 0x12f00000 ;  /* 0x12f0000000077882 */ /* 0x000fd40000000000 */
.L_x_706:
        /* <DEDUP_REMOVED lines=16> */
.L_x_707:
        /* <DEDUP_REMOVED lines=16> */
.L_x_708:
        /* <DEDUP_REMOVED lines=13> */
.L_x_839:
[----:B------:R-:W-:Y:S05]  /*1bb10*/  BSYNC B2 ;  /* 0x0000000000027941 */ /* 0x000fea0003800000 */
.L_x_709:
        /* <DEDUP_REMOVED lines=11> */
.L_x_712:
[----:B------:R-:W-:Y:S05]  /*1bbd0*/  BSYNC B2 ;  /* 0x0000000000027941 */ /* 0x000fea0003800000 */
.L_x_711:
        /* <DEDUP_REMOVED lines=8> */
.L_x_713:
        /* <DEDUP_REMOVED lines=15> */
.L_x_714:
        /* <DEDUP_REMOVED lines=15> */
.L_x_715:
        /* <DEDUP_REMOVED lines=10> */
.L_x_701:
[----:B------:R-:W-:Y:S05]  /*1bee0*/  BSYNC B1 ;  /* 0x0000000000017941 */ /* 0x000fea0003800000 */
.L_x_700:
[C---:B------:R-:W-:Y:S01]  /*1bef0*/  ISETP.GT.AND P2, PT, R9.reuse, R4, PT ;  /* 0x000000040900720c */ /* 0x040fe20003f44270 */
[----:B------:R-:W-:Y:S01]  /*1bf00*/  VIADD R9, R9, 0xffffffff ;  /* 0xffffffff09097836 */ /* 0x000fe20000000000 */
[----:B------:R-:W-:-:S04]  /*1bf10*/  IADD3 R27, R27, 0x1, RZ ;  /* 0x000000011b1b7810 */ /* 0x000fc80007ffe0ff */
[----:B------:R-:W-:-:S04]  /*1bf20*/  ISETP.NE.AND P1, PT, R27, 0x2, PT ;  /* 0x000000021b00780c */ /* 0x000fc80003f25270 */
[----:B------:R-:W-:Y:S02]  /*1bf30*/  SEL R6, RZ, 0x1, P1 ;  /* 0x00000001ff067807 */ /* 0x000fe40000800000 */
[----:B------:R-:W-:Y:S02]  /*1bf40*/  SEL R27, R27, RZ, P1 ;  /* 0x000000ff1b1b7207 */ /* 0x000fe40000800000 */
[----:B------:R-:W-:Y:S01]  /*1bf50*/  LOP3.LUT R29, R29, R6, RZ, 0x3c, !PT ;  /* 0x000000061d1d7212 */ /* 0x000fe200078e3cff */
[----:B------:R-:W-:Y:S06]  /*1bf60*/  @P2 BRA `(.L_x_716) ;  /* 0xfffffff400b02947 */ /* 0x000fec000383ffff */
.L_x_678:
[----:B------:R-:W-:Y:S05]  /*1bf70*/  BSYNC B0 ;  /* 0x0000000000007941 */ /* 0x000fea0003800000 */
.L_x_677:
[----:B------:R-:W2:Y:S01]  /*1bf80*/  LDL R31, [R1+0x8] ;  /* 0x00000800011f7983 */ /* 0x000ea20000100800 */
[----:B------:R-:W-:Y:S05]  /*1bf90*/  @!P0 WARPSYNC.ALL ;  /* 0x0000000000008948 */ /* 0x000fea0003800000 */
[----:B------:R-:W-:Y:S06]  /*1bfa0*/  @!P0 BAR.SYNC.DEFER_BLOCKING 0xc, 0x180 ;  /* 0x0306000000008b1d */ /* 0x000fec0000010000 */
[----:B------:R-:W-:Y:S01]  /*1bfb0*/  BSSY B7, `(.L_x_717) ;  /* 0x000037b000077945 */ /* 0x000fe20003800000 */
[----:B--2---:R-:W-:-:S13]  /*1bfc0*/  ISETP.GT.AND P0, PT, R31, RZ, PT ;  /* 0x000000ff1f00720c */ /* 0x004fda0003f04270 */
[----:B------:R-:W-:Y:S05]  /*1bfd0*/  @P0 BRA `(.L_x_718) ;  /* 0x0000000000440947 */ /* 0x000fea0003800000 */
[----:B------:R-:W1:Y:S02]  /*1bfe0*/  S2R R3, SR_TID.X ;  /* 0x0000000000037919 */ /* 0x000e640000002100 */
[----:B-1----:R-:W-:-:S04]  /*1bff0*/  LOP3.LUT R3, R3, 0x7f, RZ, 0xc0, !PT ;  /* 0x0000007f03037812 */ /* 0x002fc800078ec0ff */
[----:B------:R-:W-:-:S13]  /*1c000*/  ISETP.NE.AND P0, PT, R3, RZ, PT ;  /* 0x000000ff0300720c */ /* 0x000fda0003f05270 */
[----:B------:R-:W-:Y:S05]  /*1c010*/  @P0 BRA `(.L_x_719) ;  /* 0x0000003400d00947 */ /* 0x000fea0003800000 */
[----:B0-----:R-:W0:Y:S01]  /*1c020*/  S2R R5, SR_LANEID ;  /* 0x0000000000057919 */ /* 0x001e220000000000 */
[----:B------:R-:W-:Y:S01]  /*1c030*/  VOTEU.ANY UR4, UPT, PT ;  /* 0x0000000000047886 */ /* 0x000fe200038e0100 */
[----:B------:R-:W1:Y:S01]  /*1c040*/  LDC.64 R2, c[0x0][0xc60] ;  /* 0x00031800ff027b82 */ /* 0x000e620000000a00 */
[----:B------:R-:W0:Y:S02]  /*1c050*/  FLO.U32 R0, UR4 ;  /* 0x0000000400007d00 */ /* 0x000e2400080e0000 */
[----:B0-----:R-:W-:-:S06]  /*1c060*/  ISETP.EQ.U32.AND P0, PT, R0, R5, PT ;  /* 0x000000050000720c */ /* 0x001fcc0003f02070 */
[----:B------:R-:W1:Y:S07]  /*1c070*/  POPC R5, UR4 ;  /* 0x0000000400057d09 */ /* 0x000e6e0008000000 */
[----:B-1----:R-:W2:Y:S01]  /*1c080*/  @P0 ATOMG.E.ADD.STRONG.GPU PT, R3, desc[UR56][R2.64], R5 ;  /* 0x00000005020309a8 */ /* 0x002ea200081ee1f8 */
[----:B------:R-:W0:Y:S02]  /*1c090*/  S2R R4, SR_LTMASK ;  /* 0x0000000000047919 */ /* 0x000e240000003900 */
[----:B0-----:R-:W-:-:S04]  /*1c0a0*/  LOP3.LUT R4, R4, UR4, RZ, 0xc0, !PT ;  /* 0x0000000404047c12 */ /* 0x001fc8000f8ec0ff */
[----:B------:R-:W0:Y:S01]  /*1c0b0*/  POPC R7, R4 ;  /* 0x0000000400077309 */ /* 0x000e220000000000 */
[----:B--2---:R-:W0:Y:S02]  /*1c0c0*/  SHFL.IDX PT, R0, R3, R0, 0x1f ;  /* 0x00001f0003007589 */ /* 0x004e2400000e0000 */
[----:B0-----:R-:W-:Y:S01]  /*1c0d0*/  IADD3 R16, R0, UR38, R7 ;  /* 0x0000002600107c10 */ /* 0x001fe2000fffe007 */
[----:B------:R-:W-:Y:S06]  /*1c0e0*/  BRA `(.L_x_719) ;  /* 0x00000034009c7947 */ /* 0x000fec0003800000 */
.L_x_718:
[----:B------:R-:W-:Y:S01]  /*1c0f0*/  IADD3 R0, R22, 0x1e400, RZ ;  /* 0x0001e40016007810 */ /* 0x000fe20007ffe0ff */
[----:B------:R-:W-:Y:S03]  /*1c100*/  BSSY B6, `(.L_x_720) ;  /* 0x0000013000067945 */ /* 0x000fe60003800000 */
[----:B------:R-:W-:-:S13]  /*1c110*/  LOP3.LUT P0, RZ, R0, 0x3ff, RZ, 0xc0, !PT ;  /* 0x000003ff00ff7812 */ /* 0x000fda000780c0ff */
[----:B------:R-:W-:Y:S05]  /*1c120*/  @!P0 BRA `(.L_x_721) ;  /* 0x0000000000408947 */ /* 0x000fea0003800000 */
[----:B------:R-:W-:Y:S01]  /*1c130*/  MOV R2, 0x0 ;  /* 0x0000000000027802 */ /* 0x000fe20000000f00 */
[----:B------:R-:W-:Y:S01]  /*1c140*/  ULDC.64 UR6, c[0x4][0x88] ;  /* 0x0100220000067ab9 */ /* 0x000fe20000000a00 */
[----:B------:R-:W-:Y:S01]  /*1c150*/  ULDC.64 UR8, c[0x4][0x90] ;  /* 0x0100240000087ab9 */ /* 0x000fe20000000a00 */
[----:B------:R-:W-:Y:S01]  /*1c160*/  ULDC.64 UR4, c[0x4][0x8] ;  /* 0x0100020000047ab9 */ /* 0x000fe20000000a00 */
[----:B------:R-:W-:Y:S01]  /*1c170*/  IMAD.U32 R4, RZ, RZ, UR6 ;  /* 0x00000006ff047e24 */ /* 0x000fe2000f8e00ff */
[----:B0-----:R-:W-:Y:S01]  /*1c180*/  MOV R5, UR7 ;  /* 0x0000000700057c02 */ /* 0x001fe20008000f00 */
[----:B------:R-:W0:Y:S01]  /*1c190*/  LDC.64 R2, c[0x4][R2] ;  /* 0x0100000002027b82 */ /* 0x000e220000000a00 */
[----:B------:R-:W-:Y:S01]  /*1c1a0*/  IMAD.U32 R6, RZ, RZ, UR8 ;  /* 0x00000008ff067e24 */ /* 0x000fe2000f8e00ff */
[----:B------:R-:W-:Y:S01]  /*1c1b0*/  MOV R7, UR9 ;  /* 0x0000000900077c02 */ /* 0x000fe20008000f00 */
[----:B------:R-:W-:Y:S01]  /*1c1c0*/  IMAD.U32 R10, RZ, RZ, UR4 ;  /* 0x00000004ff0a7e24 */ /* 0x000fe2000f8e00ff */
[----:B------:R-:W-:Y:S01]  /*1c1d0*/  MOV R11, UR5 ;  /* 0x00000005000b7c02 */ /* 0x000fe20008000f00 */
[----:B------:R-:W-:Y:S01]  /*1c1e0*/  IMAD.MOV.U32 R8, RZ, RZ, 0x70 ;  /* 0x00000070ff087424 */ /* 0x000fe200078e00ff */
[----:B------:R-:W-:Y:S01]  /*1c1f0*/  MOV R12, 0x1 ;  /* 0x00000001000c7802 */ /* 0x000fe20000000f00 */
[----:B------:R-:W-:-:S07]  /*1c200*/  IMAD.MOV.U32 R13, RZ, RZ, RZ ;  /* 0x000000ffff0d7224 */ /* 0x000fce00078e00ff */
[----:B------:R-:W-:-:S07]  /*1c210*/  LEPC R20, `(.L_x_721) ;  /* 0x000000001014794e */ /* 0x000fce0000000000 */
[----:B0-----:R-:W-:Y:S05]  /*1c220*/  CALL.ABS.NOINC R2 ;  /* 0x0000000002007343 */ /* 0x001fea0003c00000 */
.L_x_721:
[----:B------:R-:W-:Y:S05]  /*1c230*/  BSYNC B6 ;  /* 0x0000000000067941 */ /* 0x000fea0003800000 */
.L_x_720:
        /* <DEDUP_REMOVED lines=8> */
[----:B------:R1:W2:Y:S01]  /*1c2c0*/  LDC.64 R2, c[0x4][R25] ;  /* 0x0100000019027b82 */ /* 0x0002a20000000a00 */
[----:B------:R-:W-:Y:S01]  /*1c2d0*/  IMAD.U32 R4, RZ, RZ, UR6 ;  /* 0x00000006ff047e24 */ /* 0x000fe2000f8e00ff */
[----:B0-----:R-:W-:Y:S01]  /*1c2e0*/  MOV R5, UR7 ;  /* 0x0000000700057c02 */ /* 0x001fe20008000f00 */
[----:B------:R-:W-:Y:S01]  /*1c2f0*/  IMAD.U32 R6, RZ, RZ, UR8 ;  /* 0x00000008ff067e24 */ /* 0x000fe2000f8e00ff */
[----:B------:R-:W-:Y:S01]  /*1c300*/  MOV R7, UR9 ;  /* 0x0000000900077c02 */ /* 0x000fe20008000f00 */
[----:B------:R-:W-:Y:S01]  /*1c310*/  IMAD.U32 R10, RZ, RZ, UR4 ;  /* 0x00000004ff0a7e24 */ /* 0x000fe2000f8e00ff */
[----:B------:R-:W-:Y:S01]  /*1c320*/  MOV R11, UR5 ;  /* 0x00000005000b7c02 */ /* 0x000fe20008000f00 */
[----:B------:R-:W-:Y:S01]  /*1c330*/  IMAD.MOV.U32 R8, RZ, RZ, 0x70 ;  /* 0x00000070ff087424 */ /* 0x000fe200078e00ff */
[----:B------:R-:W-:Y:S01]  /*1c340*/  MOV R12, 0x1 ;  /* 0x00000001000c7802 */ /* 0x000fe20000000f00 */
[----:B-1----:R-:W-:-:S07]  /*1c350*/  IMAD.MOV.U32 R13, RZ, RZ, RZ ;  /* 0x000000ffff0d7224 */ /* 0x002fce00078e00ff */
[----:B------:R-:W-:-:S07]  /*1c360*/  LEPC R20, `(.L_x_724) ;  /* 0x000000001014794e */ /* 0x000fce0000000000 */
[----:B--2---:R-:W-:Y:S05]  /*1c370*/  CALL.ABS.NOINC R2 ;  /* 0x0000000002007343 */ /* 0x004fea0003c00000 */
.L_x_724:
[----:B------:R0:W1:Y:S01]  /*1c380*/  LDC.64 R2, c[0x4][R25] ;  /* 0x0100000019027b82 */ /* 0x0000620000000a00 */
[----:B------:R-:W-:Y:S01]  /*1c390*/  ULDC.64 UR4, c[0x4][0x88] ;  /* 0x0100220000047ab9 */ /* 0x000fe20000000a00 */
[----:B------:R-:W-:Y:S01]  /*1c3a0*/  ULDC.64 UR6, c[0x4][0x90] ;  /* 0x0100240000067ab9 */ /* 0x000fe20000000a00 */
[----:B------:R-:W-:Y:S01]  /*1c3b0*/  ULDC.64 UR8, c[0x4][0x18] ;  /* 0x0100060000087ab9 */ /* 0x000fe20000000a00 */
[----:B------:R-:W-:Y:S01]  /*1c3c0*/  MOV R4, UR4 ;  /* 0x0000000400047c02 */ /* 0x000fe20008000f00 */
[----:B------:R-:W-:Y:S01]  /*1c3d0*/  IMAD.U32 R5, RZ, RZ, UR5 ;  /* 0x00000005ff057e24 */ /* 0x000fe2000f8e00ff */
[----:B------:R-:W-:Y:S01]  /*1c3e0*/  MOV R6, UR6 ;  /* 0x0000000600067c02 */ /* 0x000fe20008000f00 */
[----:B------:R-:W-:Y:S01]  /*1c3f0*/  IMAD.U32 R7, RZ, RZ, UR7 ;  /* 0x00000007ff077e24 */ /* 0x000fe2000f8e00ff */
[----:B------:R-:W-:Y:S01]  /*1c400*/  MOV R10, UR8 ;  /* 0x00000008000a7c02 */ /* 0x000fe20008000f00 */
[----:B------:R-:W-:Y:S01]  /*1c410*/  IMAD.U32 R11, RZ, RZ, UR9 ;  /* 0x00000009ff0b7e24 */ /* 0x000fe2000f8e00ff */
[----:B------:R-:W-:Y:S01]  /*1c420*/  MOV R8, 0x70 ;  /* 0x0000007000087802 */ /* 0x000fe20000000f00 */
[----:B------:R-:W-:Y:S01]  /*1c430*/  IMAD.MOV.U32 R12, RZ, RZ, 0x1 ;  /* 0x00000001ff0c7424 */ /* 0x000fe200078e00ff */
[----:B0-----:R-:W-:-:S07]  /*1c440*/  MOV R13, RZ ;  /* 0x000000ff000d7202 */ /* 0x001fce0000000f00 */
[----:B------:R-:W-:-:S07]  /*1c450*/  LEPC R20, `(.L_x_723) ;  /* 0x000000001014794e */ /* 0x000fce0000000000 */
[----:B-1----:R-:W-:Y:S05]  /*1c460*/  CALL.ABS.NOINC R2 ;  /* 0x0000000002007343 */ /* 0x002fea0003c00000 */
.L_x_723:
[----:B------:R-:W-:Y:S05]  /*1c470*/  BSYNC B6 ;  /* 0x0000000000067941 */ /* 0x000fea0003800000 */
.L_x_722:
[----:B------:R-:W2:Y:S01]  /*1c480*/  LDL R25, [R1+0x24] ;  /* 0x0000240001197983 */ /* 0x000ea20000100800 */
[----:B------:R-:W-:Y:S01]  /*1c490*/  ULDC.64 UR4, c[0x0][0x9f8] ;  /* 0x00027e0000047ab9 */ /* 0x000fe20000000a00 */
[----:B------:R-:W1:Y:S01]  /*1c4a0*/  LDC R0, c[0x0][0x430] ;  /* 0x00010c00ff007b82 */ /* 0x000e620000000800 */
[----:B------:R-:W-:Y:S01]  /*1c4b0*/  ISETP.NE.U32.AND P0, PT, RZ, UR4, PT ;  /* 0x00000004ff007c0c */ /* 0x000fe2000bf05070 */
[----:B------:R-:W3:Y:S03]  /*1c4c0*/  LDL R21, [R1+0xc] ;  /* 0x00000c0001157983 */ /* 0x000ee60000100800 */
[----:B------:R-:W-:Y:S01]  /*1c4d0*/  ISETP.NE.AND.EX P0, PT, RZ, UR5, PT, P0 ;  /* 0x00000005ff007c0c */ /* 0x000fe2000bf05300 */
[----:B------:R-:W4:Y:S01]  /*1c4e0*/  LDL.LU R8, [R1] ;  /* 0x0000000001087983 */ /* 0x000f220000300800 */
[----:B------:R-:W0:Y:S11]  /*1c4f0*/  S2R R20, SR_TID.X ;  /* 0x0000000000147919 */ /* 0x000e360000002100 */
[----:B------:R-:W-:Y:S01]  /*1c500*/  @P0 IADD3 R2, P1, R23, UR4, RZ ;  /* 0x0000000417020c10 */ /* 0x000fe2000ff3e0ff */
[----:B------:R-:W-:-:S03]  /*1c510*/  ULDC UR4, c[0x0][0x2f4] ;  /* 0x0000bd0000047ab9 */ /* 0x000fc60000000800 */
[----:B------:R-:W-:-:S05]  /*1c520*/  @P0 IADD3.X R3, R24, UR5, RZ, P1, !PT ;  /* 0x0000000518030c10 */ /* 0x000fca0008ffe4ff */
[----:B------:R3:W4:Y:S01]  /*1c530*/  @P0 LDG.E R32, desc[UR56][R2.64] ;  /* 0x0000003802200981 */ /* 0x000722000c1e1900 */
[----:B0-----:R-:W-:-:S04]  /*1c540*/  LOP3.LUT R20, R20, 0x7f, RZ, 0xc0, !PT ;  /* 0x0000007f14147812 */ /* 0x001fc800078ec0ff */
[----:B------:R-:W-:Y:S02]  /*1c550*/  SHF.R.U32.HI R4, RZ, 0x3, R20 ;  /* 0x00000003ff047819 */ /* 0x000fe40000011614 */
[----:B------:R-:W0:Y:S01]  /*1c560*/  S2R R20, SR_TID.X ;  /* 0x0000000000147919 */ /* 0x000e220000002100 */
[----:B-1----:R-:W-:-:S13]  /*1c570*/  ISETP.NE.AND P1, PT, R0, 0x1, PT ;  /* 0x000000010000780c */ /* 0x002fda0003f25270 */
[----:B------:R-:W1:Y:S01]  /*1c580*/  @P1 LDC R6, c[0x0][0x438] ;  /* 0x00010e00ff061b82 */ /* 0x000e620000000800 */
[----:B0-----:R-:W-:-:S05]  /*1c590*/  IMAD.SHL.U32 R20, R20, 0x10, RZ ;  /* 0x0000001014147824 */ /* 0x001fca00078e00ff */
[----:B------:R-:W-:Y:S02]  /*1c5a0*/  LOP3.LUT R20, R4, 0x70, R20, 0xf8, !PT ;  /* 0x0000007004147812 */ /* 0x000fe400078ef814 */
[----:B------:R-:W0:Y:S01]  /*1c5b0*/  @P1 LDC R4, c[0x0][0x434] ;  /* 0x00010d00ff041b82 */ /* 0x000e220000000800 */
[----:B------:R-:W-:Y:S01]  /*1c5c0*/  ISETP.GE.AND P3, PT, R33, UR4, PT ;  /* 0x0000000421007c0c */ /* 0x000fe2000bf66270 */
[----:B------:R-:W-:Y:S01]  /*1c5d0*/  UMOV UR5, 0xffffffff ;  /* 0xffffffff00057882 */ /* 0x000fe20000000000 */
[----:B--2---:R-:W-:-:S05]  /*1c5e0*/  IADD3 R25, R25, -0x1, RZ ;  /* 0xffffffff19197810 */ /* 0x004fca0007ffe0ff */
[----:B------:R-:W-:-:S05]  /*1c5f0*/  IMAD R5, R25, 0x60, R20 ;  /* 0x0000006019057824 */ /* 0x000fca00078e0214 */
[----:B------:R-:W-:-:S04]  /*1c600*/  ISETP.GE.AND P0, PT, R5, R31, PT ;  /* 0x0000001f0500720c */ /* 0x000fc80003f06270 */
[----:B------:R-:W-:Y:S01]  /*1c610*/  ISETP.GT.U32.OR P0, PT, R20, 0x5f, P0 ;  /* 0x0000005f1400780c */ /* 0x000fe20000704470 */
[----:B---3--:R-:W-:-:S04]  /*1c620*/  IMAD.IADD R5, R5, 0x1, R21 ;  /* 0x0000000105057824 */ /* 0x008fc800078e0215 */
[----:B0-----:R-:W-:-:S08]  /*1c630*/  @P1 IMAD.HI.U32 R7, R5, R4, RZ ;  /* 0x0000000405071227 */ /* 0x001fd000078e00ff */
[----:B------:R-:W0:Y:S01]  /*1c640*/  @!P0 LDC.64 R2, c[0x0][0x428] ;  /* 0x00010a00ff028b82 */ /* 0x000e220000000a00 */
[----:B------:R-:W-:Y:S02]  /*1c650*/  MOV R4, R5 ;  /* 0x0000000500047202 */ /* 0x000fe40000000f00 */
[----:B-1----:R-:W-:Y:S02]  /*1c660*/  @P1 SHF.R.U32.HI R4, RZ, R6, R7 ;  /* 0x00000006ff041219 */ /* 0x002fe40000011607 */
[----:B----4-:R-:W-:-:S03]  /*1c670*/  SHF.R.S32.HI R9, RZ, 0x1f, R32 ;  /* 0x0000001fff097819 */ /* 0x010fc60000011420 */
[----:B------:R-:W-:-:S04]  /*1c680*/  IMAD.MOV R6, RZ, RZ, -R4 ;  /* 0x000000ffff067224 */ /* 0x000fc800078e0a04 */
[----:B------:R-:W-:Y:S01]  /*1c690*/  IMAD R0, R0, R6, R5 ;  /* 0x0000000600007224 */ /* 0x000fe200078e0205 */
[--C-:B------:R-:W-:Y:S01]  /*1c6a0*/  @!P0 SHF.R.S32.HI R5, RZ, 0x1f, R4.reuse ;  /* 0x0000001fff058819 */ /* 0x100fe20000011404 */
[-C--:B0-----:R-:W-:Y:S02]  /*1c6b0*/  @!P0 IMAD R6, R9, R2.reuse, RZ ;  /* 0x0000000209068224 */ /* 0x081fe400078e02ff */
[----:B------:R-:W-:-:S04]  /*1c6c0*/  @!P0 IMAD.WIDE.U32 R4, R32, R2, R4 ;  /* 0x0000000220048225 */ /* 0x000fc800078e0004 */
[----:B------:R-:W-:Y:S02]  /*1c6d0*/  @!P0 IMAD R6, R32, R3, R6 ;  /* 0x0000000320068224 */ /* 0x000fe400078e0206 */
[----:B------:R-:W0:Y:S03]  /*1c6e0*/  @!P0 LDC.64 R2, c[0x0][0x418] ;  /* 0x00010600ff028b82 */ /* 0x000e260000000a00 */
[----:B------:R-:W-:Y:S02]  /*1c6f0*/  @!P0 IADD3 R6, R5, R6, RZ ;  /* 0x0000000605068210 */ /* 0x000fe40007ffe0ff */
[----:B------:R-:W-:Y:S02]  /*1c700*/  MOV R7, UR39 ;  /* 0x0000002700077c02 */ /* 0x000fe40008000f00 */
[----:B0-----:R-:W-:-:S04]  /*1c710*/  @!P0 LEA R2, P1, R4, R2, 0x2 ;  /* 0x0000000204028211 */ /* 0x001fc800078210ff */
[----:B------:R-:W-:Y:S01]  /*1c720*/  @!P0 LEA.HI.X R3, R4, R3, R6, 0x2, P1 ;  /* 0x0000000304038211 */ /* 0x000fe200008f1406 */
[----:B------:R-:W-:-:S06]  /*1c730*/  IMAD.MOV.U32 R4, RZ, RZ, RZ ;  /* 0x000000ffff047224 */ /* 0x000fcc00078e00ff */
[----:B------:R0:W5:Y:S01]  /*1c740*/  @!P0 LDG.E R4, desc[UR56][R2.64] ;  /* 0x0000003802048981 */ /* 0x000162000c1e1900 */
[----:B------:R-:W-:Y:S02]  /*1c750*/  ISETP.GT.U32.AND P0, PT, R20, 0x5f, PT ;  /* 0x0000005f1400780c */ /* 0x000fe40003f04070 */
[----:B------:R-:W-:Y:S02]  /*1c760*/  ISETP.NE.AND P2, PT, R7, 0x3, PT ;  /* 0x000000030700780c */ /* 0x000fe40003f45270 */
[----:B------:R-:W-:-:S09]  /*1c770*/  LOP3.LUT R8, R8, 0xfffffff7, RZ, 0xc0, !PT ;  /* 0xfffffff708087812 */ /* 0x000fd200078ec0ff */
[----:B------:R-:W-:-:S04]  /*1c780*/  @P0 LOP3.LUT R8, R8, 0x8, RZ, 0xfc, !PT ;  /* 0x0000000808080812 */ /* 0x000fc800078efcff */
[----:B------:R-:W-:-:S04]  /*1c790*/  LOP3.LUT R8, R8, 0xffffffef, RZ, 0xc0, !PT ;  /* 0xffffffef08087812 */ /* 0x000fc800078ec0ff */
[----:B------:R-:W-:-:S04]  /*1c7a0*/  @P2 LOP3.LUT R8, R8, 0x10, RZ, 0xfc, !PT ;  /* 0x0000001008082812 */ /* 0x000fc800078efcff */
[----:B------:R-:W-:Y:S02]  /*1c7b0*/  LOP3.LUT R8, R8, 0xfffffffb, RZ, 0xc0, !PT ;  /* 0xfffffffb08087812 */ /* 0x000fe400078ec0ff */
[----:B------:R-:W-:Y:S02]  /*1c7c0*/  ISETP.GE.AND P1, PT, R36, UR4, PT ;  /* 0x0000000424007c0c */ /* 0x000fe4000bf26270 */
[----:B------:R-:W-:Y:S02]  /*1c7d0*/  @P3 LOP3.LUT R8, R8, 0x4, RZ, 0xfc, !PT ;  /* 0x0000000408083812 */ /* 0x000fe400078efcff */
[----:B------:R-:W-:Y:S02]  /*1c7e0*/  ISETP.GE.AND P0, PT, R35, UR4, PT ;  /* 0x0000000423007c0c */ /* 0x000fe4000bf06270 */
[----:B------:R-:W-:-:S04]  /*1c7f0*/  LOP3.LUT R8, R8, 0xfffffffe, RZ, 0xc0, !PT ;  /* 0xfffffffe08087812 */ /* 0x000fc800078ec0ff */
[----:B------:R-:W-:-:S04]  /*1c800*/  LOP3.LUT R8, R8, 0xfffffffd, RZ, 0xc0, !PT ;  /* 0xfffffffd08087812 */ /* 0x000fc800078ec0ff */
[----:B------:R-:W-:Y:S01]  /*1c810*/  @P1 LOP3.LUT R8, R8, 0x2, RZ, 0xfc, !PT ;  /* 0x0000000208081812 */ /* 0x000fe200078efcff */
[----:B------:R0:W-:Y:S03]  /*1c820*/  STL [R1+0x10], R9 ;  /* 0x0000100901007387 */ /* 0x0001e60000100800 */
[----:B------:R-:W-:Y:S01]  /*1c830*/  @P0 LOP3.LUT R8, R8, 0x1, RZ, 0xfc, !PT ;  /* 0x0000000108080812 */ /* 0x000fe200078efcff */
[----:B------:R0:W-:Y:S04]  /*1c840*/  STL [R1+0x38], R7 ;  /* 0x0000380701007387 */ /* 0x0001e80000100800 */
[----:B------:R0:W-:Y:S01]  /*1c850*/  STL [R1], R8 ;  /* 0x0000000801007387 */ /* 0x0001e20000100800 */
[----:B------:R-:W-:Y:S05]  /*1c860*/  BRA.DIV UR5, `(.L_x_725) ;  /* 0x0000004e05507947 */ /* 0x000fea000b800000 */
.L_x_842:
[----:B------:R-:W-:Y:S01]  /*1c870*/  SHF.R.S32.HI R31, RZ, 0x1f, R18 ;  /* 0x0000001fff1f7819 */ /* 0x000fe20000011412 */
[----:B------:R-:W-:Y:S06]  /*1c880*/  @!P2 BRA `(.L_x_726) ;  /* 0x000000000004a947 */ /* 0x000fec0003800000 */
[----:B------:R-:W-:Y:S01]  /*1c890*/  BPT.TRAP 0x1 ;  /* 0x000000040000795c */ /* 0x000fe20000300000 */
.L_x_726:
[----:B------:R-:W-:Y:S01]  /*1c8a0*/  SHF.R.S32.HI R5, RZ, 0x1f, R0 ;  /* 0x0000001fff057819 */ /* 0x000fe20000011400 */
[----:B------:R-:W-:Y:S01]  /*1c8b0*/  ULDC.64 UR4, c[0x0][0x328] ;  /* 0x0000ca0000047ab9 */ /* 0x000fe20000000a00 */
[----:B------:R-:W-:Y:S03]  /*1c8c0*/  BSSY B0, `(.L_x_727) ;  /* 0x0000017000007945 */ /* 0x000fe60003800000 */
[----:B0-----:R-:W-:-:S04]  /*1c8d0*/  IMAD R3, R5, UR4, RZ ;  /* 0x0000000405037c24 */ /* 0x001fc8000f8e02ff */
        /* <DEDUP_REMOVED lines=16> */
[----:B------:R-:W-:Y:S02]  /*1c9e0*/  LEA.HI.X R24, R2, UR5, R7, 0x1, P0 ;  /* 0x0000000502187c11 */ /* 0x000fe400080f0c07 */
[----:B------:R-:W-:Y:S02]  /*1c9f0*/  LEA R7, R26, R22, 0x3 ;  /* 0x000000161a077211 */ /* 0x000fe400078e18ff */
[----:B------:R-:W-:-:S04]  /*1ca00*/  SHF.L.U32 R2, R28, 0x1f, RZ ;  /* 0x0000001f1c027819 */ /* 0x000fc800000006ff */
[----:B------:R-:W0:Y:S02]  /*1ca10*/  SYNCS.PHASECHK.TRANS64.TRYWAIT P0, [R7+URZ+0x30840], R2 ;  /* 0x03084002070075a7 */ /* 0x000e24000800017f */
[----:B0-----:R-:W-:Y:S05]  /*1ca20*/  @!P0 BRA `(.L_x_728) ;  /* 0x0000004c00148947 */ /* 0x001fea0003800000 */
.L_x_843:
[----:B------:R-:W-:Y:S05]  /*1ca30*/  BSYNC B0 ;  /* 0x0000000000007941 */ /* 0x000fea0003800000 */
.L_x_727:
[----:B------:R-:W2:Y:S01]  /*1ca40*/  LDL R3, [R1] ;  /* 0x0000000001037983 */ /* 0x000ea20000100800 */
[----:B------:R-:W-:-:S03]  /*1ca50*/  ULDC.64 UR4, c[0x0][0x300] ;  /* 0x0000c00000047ab9 */ /* 0x000fc60000000a00 */
[----:B------:R-:W3:Y:S01]  /*1ca60*/  LDL R9, [R1+0x8] ;  /* 0x0000080001097983 */ /* 0x000ee20000100800 */
[----:B------:R-:W-:Y:S01]  /*1ca70*/  IMAD R5, R5, UR4, RZ ;  /* 0x0000000405057c24 */ /* 0x000fe2000f8e02ff */
[----:B------:R-:W1:Y:S03]  /*1ca80*/  S2R R8, SR_TID.X ;  /* 0x0000000000087919 */ /* 0x000e660000002100 */
[----:B------:R-:W-:Y:S01]  /*1ca90*/  IMAD R5, R0, UR5, R5 ;  /* 0x0000000500057c24 */ /* 0x000fe2000f8e0205 */
[----:B-1----:R-:W-:-:S04]  /*1caa0*/  LOP3.LUT R8, R8, 0x7f, RZ, 0xc0, !PT ;  /* 0x0000007f08087812 */ /* 0x002fc800078ec0ff */
[----:B------:R-:W-:Y:S02]  /*1cab0*/  SHF.R.U32.HI R8, RZ, 0x3, R8 ;  /* 0x00000003ff087819 */ /* 0x000fe40000011608 */
[C---:B--2---:R-:W-:Y:S02]  /*1cac0*/  LOP3.LUT P4, RZ, R3.reuse, 0x4, RZ, 0xc0, !PT ;  /* 0x0000000403ff7812 */ /* 0x044fe4000788c0ff */
[C---:B------:R-:W-:Y:S02]  /*1cad0*/  LOP3.LUT P3, RZ, R3.reuse, 0x2, RZ, 0xc0, !PT ;  /* 0x0000000203ff7812 */ /* 0x040fe4000786c0ff */
[----:B------:R-:W-:Y:S01]  /*1cae0*/  LOP3.LUT P2, RZ, R3, 0x1, RZ, 0xc0, !PT ;  /* 0x0000000103ff7812 */ /* 0x000fe2000784c0ff */
[----:B0-----:R-:W-:Y:S01]  /*1caf0*/  IMAD.WIDE.U32 R2, R0, UR4, RZ ;  /* 0x0000000400027c25 */ /* 0x001fe2000f8e00ff */
[----:B------:R-:W-:-:S03]  /*1cb00*/  ULDC.64 UR4, c[0x0][0x310] ;  /* 0x0000c40000047ab9 */ /* 0x000fc60000000a00 */
[----:B------:R-:W-:Y:S02]  /*1cb10*/  IMAD.IADD R3, R3, 0x1, R5 ;  /* 0x0000000103037824 */ /* 0x000fe400078e0205 */
[----:B------:R-:W-:Y:S02]  /*1cb20*/  IMAD R6, R6, UR4, RZ ;  /* 0x0000000406067c24 */ /* 0x000fe4000f8e02ff */
[----:B------:R-:W-:-:S04]  /*1cb30*/  IMAD.WIDE.U32 R2, R4, UR4, R2 ;  /* 0x0000000404027c25 */ /* 0x000fc8000f8e0002 */
[----:B------:R-:W-:Y:S01]  /*1cb40*/  IMAD R6, R4, UR5, R6 ;  /* 0x0000000504067c24 */ /* 0x000fe2000f8e0206 */
[----:B------:R-:W-:Y:S01]  /*1cb50*/  ULDC.64 UR4, c[0x0][0x308] ;  /* 0x0000c20000047ab9 */ /* 0x000fe20000000a00 */
[----:B------:R-:W-:Y:S02]  /*1cb60*/  IMAD R5, R26, 0x4800, R37 ;  /* 0x000048001a057824 */ /* 0x000fe400078e0225 */
[----:B------:R-:W-:Y:S01]  /*1cb70*/  IMAD R0, R31, UR4, RZ ;  /* 0x000000041f007c24 */ /* 0x000fe2000f8e02ff */
[----:B------:R-:W-:Y:S01]  /*1cb80*/  IADD3 R3, R3, R6, RZ ;  /* 0x0000000603037210 */ /* 0x000fe20007ffe0ff */
[----:B---3--:R-:W-:Y:S02]  /*1cb90*/  IMAD R6, R25, -0x60, R9 ;  /* 0xffffffa019067824 */ /* 0x008fe400078e0209 */
[C---:B------:R-:W-:Y:S02]  /*1cba0*/  IMAD R0, R18.reuse, UR5, R0 ;  /* 0x0000000512007c24 */ /* 0x040fe4000f8e0200 */
[----:B------:R-:W-:Y:S01]  /*1cbb0*/  IMAD.WIDE.U32 R2, R18, UR4, R2 ;  /* 0x0000000412027c25 */ /* 0x000fe2000f8e0002 */
[----:B------:R-:W-:Y:S01]  /*1cbc0*/  ULDC.64 UR4, c[0x0][0x2e8] ;  /* 0x0000ba0000047ab9 */ /* 0x000fe20000000a00 */
[----:B------:R-:W-:-:S02]  /*1cbd0*/  IADD3 R6, -R8, R6, RZ ;  /* 0x0000000608067210 */ /* 0x000fc40007ffe1ff */
[----:B------:R-:W-:Y:S01]  /*1cbe0*/  IMAD.IADD R0, R3, 0x1, R0 ;  /* 0x0000000103007824 */ /* 0x000fe200078e0200 */
[----:B------:R-:W-:Y:S01]  /*1cbf0*/  LEA R4, P0, R2, UR4, 0x1 ;  /* 0x0000000402047c11 */ /* 0x000fe2000f8008ff */
[----:B------:R-:W-:-:S03]  /*1cc00*/  UMOV UR4, 0xffffffff ;  /* 0xffffffff00047882 */ /* 0x000fc60000000000 */
[----:B------:R-:W-:Y:S02]  /*1cc10*/  LEA.HI.X R0, R2, UR5, R0, 0x1, P0 ;  /* 0x0000000502007c11 */ /* 0x000fe400080f0c00 */
[----:B------:R-:W-:Y:S01]  /*1cc20*/  ISETP.GE.AND P0, PT, R6, 0x1, PT ;  /* 0x000000010600780c */ /* 0x000fe20003f06270 */
[----:B------:R-:W-:-:S12]  /*1cc30*/  BRA.DIV UR4, `(.L_x_729) ;  /* 0x0000004a04a47947 */ /* 0x000fd8000b800000 */
[----:B------:R-:W0:Y:S01]  /*1cc40*/  SHFL.IDX PT, R3, R4, RZ, 0x181f ;  /* 0x00181fff04037589 */ /* 0x000e2200000e0000 */
[----:B------:R-:W-:-:S03]  /*1cc50*/  @P0 LEA R8, R5, R22, 0x1 ;  /* 0x0000001605080211 */ /* 0x000fc600078e08ff */
        /* <DEDUP_REMOVED lines=24> */
[----:B------:R-:W-:Y:S01]  /*1cde0*/  @P1 LEA R8, R5, R22, 0x1 ;  /* 0x0000001605081211 */ /* 0x000fe200078e08ff */
        /* <DEDUP_REMOVED lines=24> */
[----:B------:R-:W1:Y:S04]  /*1cf70*/  SHFL.IDX PT, R2, R0, 0x4, 0x181f ;  /* 0x00981f0000027f89 */ /* 0x000e6800000e0000 */
[----:B------:R-:W2:Y:S01]  /*1cf80*/  SHFL.IDX PT, R0, R0, 0x5, 0x181f ;  /* 0x00b81f0000007f89 */ /* 0x000ea200000e0000 */
[----:B0-----:R-:W-:-:S05]  /*1cf90*/  @P1 LEA R3, P0, R33, R3, 0x1 ;  /* 0x0000000321031211 */ /* 0x001fca00078008ff */
[----:B-1----:R-:W-:-:S05]  /*1cfa0*/  @P1 IMAD.X R2, RZ, RZ, R2, P0 ;  /* 0x000000ffff021224 */ /* 0x002fca00000e0602 */
[----:B------:R-:W-:-:S04]  /*1cfb0*/  @P1 LOP3.LUT R3, R3, R2, RZ, 0x3c, !PT ;  /* 0x0000000203031212 */ /* 0x000fc800078e3cff */
[----:B------:R-:W-:-:S04]  /*1cfc0*/  @P1 LOP3.LUT R2, R3, R2, RZ, 0x3c, !PT ;  /* 0x0000000203021212 */ /* 0x000fc800078e3cff */
[----:B------:R-:W-:-:S05]  /*1cfd0*/  @P1 LOP3.LUT R3, R3, R2, RZ, 0x3c, !PT ;  /* 0x0000000203031212 */ /* 0x000fca00078e3cff */
[----:B------:R-:W-:Y:S04]  /*1cfe0*/  @P1 LDGSTS.E.BYPASS.LTC128B.128 [R8+0x20400], desc[UR56][R2.64], !P4 ;  /* 0x2040000002081fae */ /* 0x000fe8000e101d78 */
[----:B------:R-:W-:Y:S04]  /*1cff0*/  @P1 LDGSTS.E.BYPASS.LTC128B.128 [R8+0x23400], desc[UR56][R2.64+0x80], !P3 ;  /* 0x2340008002081fae */ /* 0x000fe8000d901d78 */
[----:B------:R0:W-:Y:S04]  /*1d000*/  @P1 LDGSTS.E.BYPASS.LTC128B.128 [R8+0x26400], desc[UR56][R2.64+0x100], !P2 ;  /* 0x2640010002081fae */ /* 0x0001e8000d101d78 */
[----:B0-2---:R0:W1:Y:S02]  /*1d010*/  SHFL.IDX PT, R2, R4, 0x5, 0x181f ;  /* 0x00b81f0004027f89 */ /* 0x00506400000e0000 */
.L_x_857:
[----:B------:R-:W-:-:S13]  /*1d020*/  ISETP.GE.AND P0, PT, R6, 0x51, PT ;  /* 0x000000510600780c */ /* 0x000fda0003f06270 */
[----:B-1----:R-:W-:Y:S02]  /*1d030*/  @P0 LEA R2, P1, R33, R2, 0x1 ;  /* 0x0000000221020211 */ /* 0x002fe400078208ff */
[----:B------:R-:W-:-:S03]  /*1d040*/  @P0 LEA R5, R5, R22, 0x1 ;  /* 0x0000001605050211 */ /* 0x000fc600078e08ff */
        /* <DEDUP_REMOVED lines=9> */
.L_x_730:
[----:B------:R-:W-:Y:S02]  /*1d0e0*/  PLOP3.LUT P1, PT, P1, P0, PT, 0xa2, 0x0 ;  /* 0x000000000000781c */ /* 0x000fe40000f21472 */
[----:B------:R-:W-:-:S08]  /*1d0f0*/  @P0 R2UR P1, UR4, R7 ;  /* 0x00000000070402ca */ /* 0x000fd00000020000 */
[----:B------:R-:W-:-:S05]  /*1d100*/  @P0 PLOP3.LUT P0, PT, P1, PT, PT, 0x80, 0x0 ;  /* 0x000000000000081c */ /* 0x000fca0000f0f070 */
[----:B------:R-:W-:Y:S01]  /*1d110*/  @!P1 SYNCS.ARRIVE.TRANS64.RED.A0T1 RZ, [UR4+0x30830], RZ ;  /* 0x030830ffffff99a7 */ /* 0x000fe20008200404 */
[----:B------:R-:W-:Y:S07]  /*1d120*/  @!P1 ARRIVES.LDGSTSBAR.64.TRANSCNT [UR4+0x30830] ;  /* 0x03083000ff0099b0 */ /* 0x000fee0008000a84 */
[----:B------:R-:W-:Y:S05]  /*1d130*/  @P0 BRA.U.ANY `(.L_x_730) ;  /* 0xfffffffd00e80947 */ /* 0x000fea000393ffff */
[----:B------:R-:W-:Y:S01]  /*1d140*/  NOP ;  /* 0x0000000000007918 */ /* 0x000fe20000000000 */
[----:B------:R-:W2:Y:S02]  /*1d150*/  LDL R0, [R1+0x38] ;  /* 0x0000380001007983 */ /* 0x000ea40000100800 */
[----:B--2---:R-:W-:-:S13]  /*1d160*/  ISETP.NE.AND P2, PT, R0, 0x3, PT ;  /* 0x000000030000780c */ /* 0x004fda0003f45270 */
[----:B------:R-:W-:Y:S05]  /*1d170*/  @!P2 BRA `(.L_x_731) ;  /* 0x000000000004a947 */ /* 0x000fea0003800000 */
[----:B------:R-:W-:Y:S01]  /*1d180*/  BPT.TRAP 0x1 ;  /* 0x000000040000795c */ /* 0x000fe20000300000 */
.L_x_731:
[----:B-1----:R1:W5:Y:S01]  /*1d190*/  LDL.LU R3, [R1+0x18] ;  /* 0x0000180001037983 */ /* 0x0023620000300800 */
[----:B------:R1:W-:Y:S02]  /*1d1a0*/  SYNCS.ARRIVE.TRANS64.A1T0 RZ, [R7+URZ+0x30830], RZ ;  /* 0x030830ff07ff79a7 */ /* 0x0003e4000810003f */
[----:B------:R-:W-:Y:S05]  /*1d1b0*/  WARPSYNC.ALL ;  /* 0x0000000000007948 */ /* 0x000fea0003800000 */
[----:B------:R-:W-:Y:S01]  /*1d1c0*/  ULDC.64 UR6, c[0x0][0xa00] ;  /* 0x0002800000067ab9 */ /* 0x000fe20000000a00 */
[----:B------:R-:W-:Y:S01]  /*1d1d0*/  ULDC.64 UR4, c[0x0][0x298] ;  /* 0x0000a60000047ab9 */ /* 0x000fe20000000a00 */
[----:B------:R-:W-:Y:S01]  /*1d1e0*/  BAR.SYNC.DEFER_BLOCKING 0x8, 0x180 ;  /* 0x0206000000007b1d */ /* 0x000fe20000010000 */
[----:B------:R-:W-:Y:S01]  /*1d1f0*/  ISETP.NE.U32.AND P0, PT, RZ, UR6, PT ;  /* 0x00000006ff007c0c */ /* 0x000fe2000bf05070 */
[----:B0-----:R-:W-:Y:S01]  /*1d200*/  IMAD.WIDE.U32 R4, R34, UR4, RZ ;  /* 0x0000000422047c25 */ /* 0x001fe2000f8e00ff */
[----:B------:R-:W-:-:S02]  /*1d210*/  SHF.R.S32.HI R0, RZ, 0x1f, R34 ;  /* 0x0000001fff007819 */ /* 0x000fc40000011422 */
[----:B------:R-:W-:Y:S01]  /*1d220*/  ISETP.NE.AND.EX P0, PT, RZ, UR7, PT, P0 ;  /* 0x00000007ff007c0c */ /* 0x000fe2000bf05300 */
[----:B------:R-:W-:Y:S01]  /*1d230*/  VIADD R2, R22, 0x12400 ;  /* 0x0001240016027836 */ /* 0x000fe20000000000 */
[----:B------:R-:W-:Y:S01]  /*1d240*/  BSSY B6, `(.L_x_732) ;  /* 0x000001a000067945 */ /* 0x000fe20003800000 */
[----:B------:R-:W-:Y:S01]  /*1d250*/  IMAD R0, R0, UR4, RZ ;  /* 0x0000000400007c24 */ /* 0x000fe2000f8e02ff */
[----:B------:R-:W-:-:S03]  /*1d260*/  SEL R30, R30, RZ, !P0 ;  /* 0x000000ff1e1e7207 */ /* 0x000fc60004000000 */
[----:B------:R-:W-:-:S05]  /*1d270*/  IMAD R0, R34, UR5, R0 ;  /* 0x0000000522007c24 */ /* 0x000fca000f8e0200 */
[----:B------:R-:W-:Y:S02]  /*1d280*/  IADD3 R34, R5, R0, RZ ;  /* 0x0000000005227210 */ /* 0x000fe40007ffe0ff */
[----:B-----5:R-:W-:Y:S02]  /*1d290*/  SEL R3, R3, RZ, !P0 ;  /* 0x000000ff03037207 */ /* 0x020fe40004000000 */
[----:B------:R-:W-:-:S03]  /*1d2a0*/  LOP3.LUT P0, RZ, R2, 0x3ff, RZ, 0xc0, !PT ;  /* 0x000003ff02ff7812 */ /* 0x000fc6000780c0ff */
[----:B------:R0:W-:Y:S04]  /*1d2b0*/  STL [R1+0x2c], R3 ;  /* 0x00002c0301007387 */ /* 0x0001e80000100800 */
[----:B------:R0:W-:Y:S06]  /*1d2c0*/  STL.64 [R1+0x18], R4 ;  /* 0x0000180401007387 */ /* 0x0001ec0000100a00 */
        /* <DEDUP_REMOVED lines=9> */
[----:B-1----:R-:W-:Y:S01]  /*1d360*/  MOV R7, UR7 ;  /* 0x0000000700077c02 */ /* 0x002fe20008000f00 */
[----:B------:R-:W-:Y:S01]  /*1d370*/  IMAD.U32 R10, RZ, RZ, UR8 ;  /* 0x00000008ff0a7e24 */ /* 0x000fe2000f8e00ff */
[----:B------:R-:W-:Y:S01]  /*1d380*/  MOV R11, UR9 ;  /* 0x00000009000b7c02 */ /* 0x000fe20008000f00 */
[----:B------:R-:W-:Y:S01]  /*1d390*/  IMAD.MOV.U32 R8, RZ, RZ, 0x70 ;  /* 0x00000070ff087424 */ /* 0x000fe200078e00ff */
[----:B------:R-:W-:Y:S01]  /*1d3a0*/  MOV R12, 0x1 ;  /* 0x00000001000c7802 */ /* 0x000fe20000000f00 */
[----:B------:R-:W-:-:S07]  /*1d3b0*/  IMAD.MOV.U32 R13, RZ, RZ, RZ ;  /* 0x000000ffff0d7224 */ /* 0x000fce00078e00ff */
[----:B------:R-:W-:-:S07]  /*1d3c0*/  LEPC R20, `(.L_x_733) ;  /* 0x000000001014794e */ /* 0x000fce0000000000 */
[----:B0-----:R-:W-:Y:S05]  /*1d3d0*/  CALL.ABS.NOINC R2 ;  /* 0x0000000002007343 */ /* 0x001fea0003c00000 */
.L_x_733:
[----:B------:R-:W-:Y:S05]  /*1d3e0*/  BSYNC B6 ;  /* 0x0000000000067941 */ /* 0x000fea0003800000 */
.L_x_732:
[----:B------:R-:W2:Y:S01]  /*1d3f0*/  LDL.LU R20, [R1+0x2c] ;  /* 0x00002c0001147983 */ /* 0x000ea20000300800 */
[----:B------:R-:W-:Y:S01]  /*1d400*/  ULDC.64 UR4, c[0x0][0x2d8] ;  /* 0x0000b60000047ab9 */ /* 0x000fe20000000a00 */
[----:B------:R-:W3:Y:S02]  /*1d410*/  LDC R8, c[0x0][0x448] ;  /* 0x00011200ff087b82 */ /* 0x000ee40000000800 */
[----:B0-----:R-:W4:Y:S01]  /*1d420*/  LDL.LU.64 R2, [R1+0x18] ;  /* 0x0000180001027983 */ /* 0x001f220000300a00 */
[----:B------:R-:W-:Y:S01]  /*1d430*/  SHF.L.U32 R4, R17, 0x7, RZ ;  /* 0x0000000711047819 */ /* 0x000fe200000006ff */
[----:B------:R-:W-:Y:S02]  /*1d440*/  IMAD R0, R31, UR4, RZ ;  /* 0x000000041f007c24 */ /* 0x000fe4000f8e02ff */
[----:B------:R0:W5:Y:S02]  /*1d450*/  LDL R17, [R1+0x20] ;  /* 0x0000200001117983 */ /* 0x0001640000100800 */
[----:B------:R-:W-:-:S02]  /*1d460*/  IMAD R5, R18, UR5, R0 ;  /* 0x0000000512057c24 */ /* 0x000fc4000f8e0200 */
[----:B------:R0:W5:Y:S01]  /*1d470*/  LDL R9, [R1+0x4] ;  /* 0x0000040001097983 */ /* 0x0001620000100800 */
[----:B---3--:R-:W-:Y:S02]  /*1d480*/  ISETP.NE.AND P0, PT, R8, 0x1, PT ;  /* 0x000000010800780c */ /* 0x008fe40003f05270 */
[----:B----4-:R-:W-:-:S03]  /*1d490*/  MOV R3, R34 ;  /* 0x0000002200037202 */ /* 0x010fc60000000f00 */
[----:B------:R-:W-:Y:S01]  /*1d4a0*/  IMAD.WIDE.U32 R2, R18, UR4, R2 ;  /* 0x0000000412027c25 */ /* 0x000fe2000f8e0002 */
[----:B------:R-:W-:-:S03]  /*1d4b0*/  ULDC.64 UR4, c[0x0][0x2e0] ;  /* 0x0000b80000047ab9 */ /* 0x000fc60000000a00 */
[----:B------:R-:W-:Y:S02]  /*1d4c0*/  IMAD.IADD R3, R3, 0x1, R5 ;  /* 0x0000000103037824 */ /* 0x000fe400078e0205 */
[----:B--2---:R-:W-:Y:S02]  /*1d4d0*/  IMAD R5, R20, UR4, RZ ;  /* 0x0000000414057c24 */ /* 0x004fe4000f8e02ff */
[----:B------:R-:W2:Y:S01]  /*1d4e0*/  S2R R20, SR_TID.X ;  /* 0x0000000000147919 */ /* 0x000ea20000002100 */
[----:B------:R-:W-:-:S04]  /*1d4f0*/  IMAD.WIDE.U32 R2, R30, UR4, R2 ;  /* 0x000000041e027c25 */ /* 0x000fc8000f8e0002 */
[----:B------:R-:W-:Y:S01]  /*1d500*/  IMAD R0, R30, UR5, R5 ;  /* 0x000000051e007c24 */ /* 0x000fe2000f8e0205 */
[----:B------:R-:W-:Y:S01]  /*1d510*/  ULDC.64 UR4, c[0x0][0x2d0] ;  /* 0x0000b40000047ab9 */ /* 0x000fe20000000a00 */
[----:B------:R-:W1:Y:S03]  /*1d520*/  @P0 LDC R5, c[0x0][0x44c] ;  /* 0x00011300ff050b82 */ /* 0x000e660000000800 */
[----:B------:R-:W-:-:S05]  /*1d530*/  IADD3 R3, R3, R0, RZ ;  /* 0x0000000003037210 */ /* 0x000fca0007ffe0ff */
[----:B------:R-:W3:Y:S01]  /*1d540*/  @P0 LDC R0, c[0x0][0x450] ;  /* 0x00011400ff000b82 */ /* 0x000ee20000000800 */
[----:B--2---:R-:W-:-:S04]  /*1d550*/  LOP3.LUT R20, R20, 0x7f, RZ, 0xc0, !PT ;  /* 0x0000007f14147812 */ /* 0x004fc800078ec0ff */
[----:B------:R-:W-:Y:S02]  /*1d560*/  SHF.R.U32.HI R21, RZ, 0x3, R20 ;  /* 0x00000003ff157819 */ /* 0x000fe40000011614 */
[----:B------:R-:W2:Y:S02]  /*1d570*/  S2R R20, SR_TID.X ;  /* 0x0000000000147919 */ /* 0x000ea40000002100 */
[----:B--2---:R-:W-:-:S05]  /*1d580*/  IMAD.SHL.U32 R20, R20, 0x10, RZ ;  /* 0x0000001014147824 */ /* 0x004fca00078e00ff */
[----:B------:R-:W-:-:S04]  /*1d590*/  LOP3.LUT R20, R21, 0x70, R20, 0xf8, !PT ;  /* 0x0000007015147812 */ /* 0x000fc800078ef814 */
[----:B------:R-:W-:-:S05]  /*1d5a0*/  LOP3.LUT R6, R20, R4, RZ, 0xfc, !PT ;  /* 0x0000000414067212 */ /* 0x000fca00078efcff */
[----:B-1----:R-:W-:-:S04]  /*1d5b0*/  @P0 IMAD.HI.U32 R7, R6, R5, RZ ;  /* 0x0000000506070227 */ /* 0x002fc800078e00ff */
[----:B------:R-:W-:Y:S01]  /*1d5c0*/  IMAD.MOV.U32 R5, RZ, RZ, R6 ;  /* 0x000000ffff057224 */ /* 0x000fe200078e0006 */
[----:B---3--:R-:W-:-:S04]  /*1d5d0*/  @P0 SHF.R.U32.HI R5, RZ, R0, R7 ;  /* 0x00000000ff050219 */ /* 0x008fc80000011607 */
[C---:B------:R-:W-:Y:S01]  /*1d5e0*/  IADD3 R0, -R5.reuse, RZ, RZ ;  /* 0x000000ff05007210 */ /* 0x040fe20007ffe1ff */
[----:B------:R-:W1:Y:S04]  /*1d5f0*/  S2R R20, SR_TID.X ;  /* 0x0000000000147919 */ /* 0x000e680000002100 */
[----:B------:R-:W-:Y:S01]  /*1d600*/  IMAD R0, R8, R0, R6 ;  /* 0x0000000008007224 */ /* 0x000fe200078e0206 */
[----:B------:R-:W-:Y:S01]  /*1d610*/  SHF.R.S32.HI R6, RZ, 0x1f, R5 ;  /* 0x0000001fff067819 */ /* 0x000fe20000011405 */
[----:B------:R-:W-:-:S04]  /*1d620*/  IMAD.WIDE.U32 R2, R5, UR4, R2 ;  /* 0x0000000405027c25 */ /* 0x000fc8000f8e0002 */
[----:B------:R-:W-:-:S04]  /*1d630*/  IMAD R6, R6, UR4, RZ ;  /* 0x0000000406067c24 */ /* 0x000fc8000f8e02ff */
[----:B------:R-:W-:Y:S01]  /*1d640*/  IMAD R5, R5, UR5, R6 ;  /* 0x0000000505057c24 */ /* 0x000fe2000f8e0206 */
[----:B------:R-:W-:-:S03]  /*1d650*/  ULDC.64 UR4, c[0x0][0x2c8] ;  /* 0x0000b20000047ab9 */ /* 0x000fc60000000a00 */
[----:B------:R-:W-:Y:S01]  /*1d660*/  IMAD.IADD R3, R3, 0x1, R5 ;  /* 0x0000000103037824 */ /* 0x000fe200078e0205 */
[----:B------:R-:W-:-:S05]  /*1d670*/  SHF.R.S32.HI R5, RZ, 0x1f, R0 ;  /* 0x0000001fff057819 */ /* 0x000fca0000011400 */
[----:B------:R-:W-:Y:S02]  /*1d680*/  IMAD R5, R5, UR4, RZ ;  /* 0x0000000405057c24 */ /* 0x000fe4000f8e02ff */
[----:B------:R-:W-:-:S04]  /*1d690*/  IMAD.WIDE.U32 R2, R0, UR4, R2 ;  /* 0x0000000400027c25 */ /* 0x000fc8000f8e0002 */
[----:B------:R-:W-:Y:S01]  /*1d6a0*/  IMAD R5, R0, UR5, R5 ;  /* 0x0000000500057c24 */ /* 0x000fe2000f8e0205 */
[----:B------:R-:W-:Y:S02]  /*1d6b0*/  ULDC.64 UR4, c[0x0][0x280] ;  /* 0x0000a00000047ab9 */ /* 0x000fe40000000a00 */
[----:B------:R-:W-:Y:S01]  /*1d6c0*/  LEA R0, P0, R2, UR4, 0x1 ;  /* 0x0000000402007c11 */ /* 0x000fe2000f8008ff */
[----:B------:R-:W-:Y:S01]  /*1d6d0*/  ULDC UR4, c[0x0][0x2b8] ;  /* 0x0000ae0000047ab9 */ /* 0x000fe20000000800 */
[----:B------:R-:W-:Y:S02]  /*1d6e0*/  IADD3 R5, R3, R5, RZ ;  /* 0x0000000503057210 */ /* 0x000fe40007ffe0ff */
[----:B-1----:R-:W-:Y:S02]  /*1d6f0*/  LOP3.LUT R20, R20, 0x7f, RZ, 0xc0, !PT ;  /* 0x0000007f14147812 */ /* 0x002fe400078ec0ff */
[----:B------:R-:W-:Y:S01]  /*1d700*/  LEA.HI.X R5, R2, UR5, R5, 0x1, P0 ;  /* 0x0000000502057c11 */ /* 0x000fe200080f0c05 */
[----:B------:R-:W-:Y:S01]  /*1d710*/  UMOV UR5, 0xffffffff ;  /* 0xffffffff00057882 */ /* 0x000fe20000000000 */
[----:B------:R-:W-:-:S02]  /*1d720*/  ISETP.GE.AND P3, PT, R33, UR4, PT ;  /* 0x0000000421007c0c */ /* 0x000fc4000bf66270 */
[----:B------:R-:W-:Y:S02]  /*1d730*/  ISETP.GE.AND P2, PT, R36, UR4, PT ;  /* 0x0000000424007c0c */ /* 0x000fe4000bf46270 */
[----:B------:R-:W-:Y:S02]  /*1d740*/  ISETP.GE.AND P0, PT, R35, UR4, PT ;  /* 0x0000000423007c0c */ /* 0x000fe4000bf06270 */
[----:B------:R-:W-:Y:S01]  /*1d750*/  SHF.R.U32.HI R10, RZ, 0x3, R20 ;  /* 0x00000003ff0a7819 */ /* 0x000fe20000011614 */
[----:B0-----:R-:W-:Y:S10]  /*1d760*/  BRA.DIV UR5, `(.L_x_734) ;  /* 0x0000004a050c7947 */ /* 0x001ff4000b800000 */
[----:B------:R-:W0:Y:S01]  /*1d770*/  SHFL.IDX PT, R14, R0, RZ, 0x181f ;  /* 0x00181fff000e7589 */ /* 0x000e2200000e0000 */
[----:B-----5:R-:W-:Y:S02]  /*1d780*/  IMAD R6, R17, R8, RZ ;  /* 0x0000000811067224 */ /* 0x020fe400078e02ff */
[----:B------:R-:W-:Y:S01]  /*1d790*/  IMAD.IADD R4, R10, 0x1, R4 ;  /* 0x000000010a047824 */ /* 0x000fe200078e0204 */
[----:B------:R-:W1:Y:S04]  /*1d7a0*/  SHFL.IDX PT, R2, R5, RZ, 0x181f ;  /* 0x00181fff05027589 */ /* 0x000e6800000e0000 */
[C---:B------:R-:W-:Y:S02]  /*1d7b0*/  ISETP.GE.AND P1, PT, R4.reuse, R6, PT ;  /* 0x000000060400720c */ /* 0x040fe40003f26270 */
[----:B------:R-:W-:-:S11]  /*1d7c0*/  IADD3 R7, R4, 0x10, RZ ;  /* 0x0000001004077810 */ /* 0x000fd60007ffe0ff */
[----:B0-----:R-:W-:-:S04]  /*1d7d0*/  @!P1 LEA R14, P4, R33, R14, 0x1 ;  /* 0x0000000e210e9211 */ /* 0x001fc800078808ff */
[----:B-1----:R-:W-:Y:S01]  /*1d7e0*/  @!P1 IADD3.X R3, RZ, R2, RZ, P4, !PT ;  /* 0x00000002ff039210 */ /* 0x002fe200027fe4ff */
        /* <DEDUP_REMOVED lines=11> */
[----:B------:R-:W-:Y:S01]  /*1d8a0*/  @!P1 IMAD.MOV.U32 R3, RZ, RZ, R7 ;  /* 0x000000ffff039224 */ /* 0x000fe200078e0007 */
[----:B------:R-:W-:-:S04]  /*1d8b0*/  IADD3 R7, R4, 0x20, RZ ;  /* 0x0000002004077810 */ /* 0x000fc80007ffe0ff */
        /* <DEDUP_REMOVED lines=58> */
.L_x_874:
[----:B-1----:R-:W-:Y:S01]  /*1dc60*/  IADD3 R3, R4, 0x70, RZ ;  /* 0x0000007004037810 */ /* 0x002fe20007ffe0ff */
[----:B------:R-:W-:Y:S03]  /*1dc70*/  BSSY B0, `(.L_x_735) ;  /* 0x000000b000007945 */ /* 0x000fe60003800000 */
        /* <DEDUP_REMOVED lines=10> */
.L_x_736:
[----:B------:R-:W-:Y:S05]  /*1dd20*/  BSYNC B0 ;  /* 0x0000000000007941 */ /* 0x000fea0003800000 */
.L_x_735:
[----:B------:R-:W-:Y:S01]  /*1dd30*/  NOP ;  /* 0x0000000000007918 */ /* 0x000fe20000000000 */
[----:B------:R-:W-:-:S13]  /*1dd40*/  PLOP3.LUT P0, PT, PT, PT, PT, 0x80, 0x0 ;  /* 0x000000000000781c */ /* 0x000fda0003f0f070 */
.L_x_737:
[----:B------:R-:W-:Y:S02]  /*1dd50*/  PLOP3.LUT P1, PT, P1, P0, PT, 0xa2, 0x0 ;  /* 0x000000000000781c */ /* 0x000fe40000f21472 */
[----:B------:R-:W-:-:S08]  /*1dd60*/  @P0 R2UR P1, UR4, R22 ;  /* 0x00000000160402ca */ /* 0x000fd00000020000 */
[----:B------:R-:W-:-:S05]  /*1dd70*/  @P0 PLOP3.LUT P0, PT, P1, PT, PT, 0x80, 0x0 ;  /* 0x000000000000081c */ /* 0x000fca0000f0f070 */
[----:B------:R-:W-:Y:S01]  /*1dd80*/  @!P1 SYNCS.ARRIVE.TRANS64.RED.A0T1 RZ, [UR4+0x30800], RZ ;  /* 0x030800ffffff99a7 */ /* 0x000fe20008200404 */
[----:B------:R-:W-:Y:S07]  /*1dd90*/  @!P1 ARRIVES.LDGSTSBAR.64.TRANSCNT [UR4+0x30800] ;  /* 0x03080000ff0099b0 */ /* 0x000fee0008000a84 */
[----:B------:R-:W-:Y:S05]  /*1dda0*/  @P0 BRA.U.ANY `(.L_x_737) ;  /* 0xfffffffd00e80947 */ /* 0x000fea000393ffff */
[----:B0-----:R-:W3:Y:S02]  /*1ddb0*/  LDL.LU R2, [R1+0x28] ;  /* 0x0000280001027983 */ /* 0x001ee40000300800 */
[----:B---3--:R-:W-:-:S04]  /*1ddc0*/  IADD3 R2, R2, 0x1, RZ ;  /* 0x0000000102027810 */ /* 0x008fc80007ffe0ff */
[----:B------:R-:W-:Y:S01]  /*1ddd0*/  LEA.HI R0, R2, R2, RZ, 0x1 ;  /* 0x0000000202007211 */ /* 0x000fe200078f08ff */
[----:B------:R0:W-:Y:S03]  /*1dde0*/  STL [R1+0x28], R2 ;  /* 0x0000280201007387 */ /* 0x0001e60000100800 */
[----:B------:R-:W-:-:S05]  /*1ddf0*/  LOP3.LUT R0, R0, 0xfffffffe, RZ, 0xc0, !PT ;  /* 0xfffffffe00007812 */ /* 0x000fca00078ec0ff */
[----:B------:R-:W-:-:S05]  /*1de00*/  IMAD.IADD R0, R2, 0x1, -R0 ;  /* 0x0000000102007824 */ /* 0x000fca00078e0a00 */
[----:B------:R-:W-:Y:S01]  /*1de10*/  SHF.L.U32 R3, R0, 0x1f, RZ ;  /* 0x0000001f00037819 */ /* 0x000fe200000006ff */
[----:B------:R-:W-:Y:S01]  /*1de20*/  NOP ;  /* 0x0000000000007918 */ /* 0x000fe20000000000 */
[----:B------:R0:W-:Y:S01]  /*1de30*/  SYNCS.ARRIVE.TRANS64.A1T0 RZ, [R22+URZ+0x30800], RZ ;  /* 0x030800ff16ff79a7 */ /* 0x0001e2000810003f */
[----:B------:R-:W-:Y:S01]  /*1de40*/  BSSY B0, `(.L_x_738) ;  /* 0x0000003000007945 */ /* 0x000fe20003800000 */
[----:B------:R-:W1:Y:S03]  /*1de50*/  SYNCS.PHASECHK.TRANS64.TRYWAIT P0, [R22+URZ+0x30820], R3 ;  /* 0x03082003160075a7 */ /* 0x000e66000800017f */
[----:B01----:R-:W-:Y:S05]  /*1de60*/  @!P0 BRA `(.L_x_739) ;  /* 0x0000004800e88947 */ /* 0x003fea0003800000 */
.L_x_875:
[----:B------:R-:W-:Y:S05]  /*1de70*/  BSYNC B0 ;  /* 0x0000000000007941 */ /* 0x000fea0003800000 */
.L_x_738:
[----:B------:R-:W3:Y:S01]  /*1de80*/  LDL R0, [R1+0x8] ;  /* 0x0000080001007983 */ /* 0x000ee20000100800 */
[----:B------:R-:W-:Y:S01]  /*1de90*/  BSSY B0, `(.L_x_740) ;  /* 0x000010f000007945 */ /* 0x000fe20003800000 */
[----:B---3--:R-:W-:-:S13]  /*1dea0*/  ISETP.GE.AND P0, PT, R0, 0x61, PT ;  /* 0x000000610000780c */ /* 0x008fda0003f06270 */
[----:B------:R-:W-:Y:S05]  /*1deb0*/  @!P0 BRA `(.L_x_741) ;  /* 0x0000001000308947 */ /* 0x000fea0003800000 */
[----:B------:R-:W3:Y:S01]  /*1dec0*/  LDL.LU R0, [R1+0x24] ;  /* 0x0000240001007983 */ /* 0x000ee20000300800 */
[----:B------:R-:W-:Y:S01]  /*1ded0*/  ULDC UR4, c[0x0][0x2f4] ;  /* 0x0000bd0000047ab9 */ /* 0x000fe20000000800 */
[----:B------:R-:W-:Y:S01]  /*1dee0*/  IMAD.MOV.U32 R17, RZ, RZ, R28 ;  /* 0x000000ffff117224 */ /* 0x000fe200078e001c */
[----:B------:R-:W-:Y:S01]  /*1def0*/  MOV R10, R26 ;  /* 0x0000001a000a7202 */ /* 0x000fe20000000f00 */
[----:B------:R-:W-:Y:S01]  /*1df00*/  IMAD.MOV.U32 R30, RZ, RZ, R25 ;  /* 0x000000ffff1e7224 */ /* 0x000fe200078e0019 */
[----:B------:R-:W-:Y:S02]  /*1df10*/  ISETP.GE.AND P3, PT, R33, UR4, PT ;  /* 0x0000000421007c0c */ /* 0x000fe4000bf66270 */
[----:B------:R-:W-:Y:S02]  /*1df20*/  ISETP.GE.AND P2, PT, R36, UR4, PT ;  /* 0x0000000424007c0c */ /* 0x000fe4000bf46270 */
[----:B------:R-:W-:Y:S02]  /*1df30*/  ISETP.GE.AND P1, PT, R35, UR4, PT ;  /* 0x0000000423007c0c */ /* 0x000fe4000bf26270 */
[----:B---3--:R-:W-:-:S11]  /*1df40*/  IADD3 R6, R0, -0x2, RZ ;  /* 0xfffffffe00067810 */ /* 0x008fd60007ffe0ff */
.L_x_754:
[----:B------:R-:W3:Y:S01]  /*1df50*/  LDL R4, [R1+0xc] ;  /* 0x00000c0001047983 */ /* 0x000ee20000100800 */
[----:B------:R-:W1:Y:S03]  /*1df60*/  LDC R7, c[0x0][0x430] ;  /* 0x00010c00ff077b82 */ /* 0x000e660000000800 */
[----:B------:R-:W4:Y:S04]  /*1df70*/  LDL R8, [R1+0x10] ;  /* 0x0000100001087983 */ /* 0x000f280000100800 */
[----:B------:R-:W2:Y:S01]  /*1df80*/  LDL R11, [R1+0x38] ;  /* 0x00003800010b7983 */ /* 0x000ea20000100800 */
[----:B------:R-:W0:Y:S02]  /*1df90*/  S2R R0, SR_TID.X ;  /* 0x0000000000007919 */ /* 0x000e240000002100 */
[----:B0-----:R-:W-:-:S04]  /*1dfa0*/  LOP3.LUT R0, R0, 0x7f, RZ, 0xc0, !PT ;  /* 0x0000007f00007812 */ /* 0x001fc800078ec0ff */
[----:B------:R-:W-:Y:S02]  /*1dfb0*/  SHF.R.U32.HI R2, RZ, 0x3, R0 ;  /* 0x00000003ff027819 */ /* 0x000fe40000011600 */
[----:B------:R-:W0:Y:S01]  /*1dfc0*/  S2R R0, SR_TID.X ;  /* 0x0000000000007919 */ /* 0x000e220000002100 */
[----:B-1----:R-:W-:-:S13]  /*1dfd0*/  ISETP.NE.AND P0, PT, R7, 0x1, PT ;  /* 0x000000010700780c */ /* 0x002fda0003f05270 */
[----:B------:R-:W1:Y:S01]  /*1dfe0*/  @P0 LDC R3, c[0x0][0x438] ;  /* 0x00010e00ff030b82 */ /* 0x000e620000000800 */
[----:B0-----:R-:W-:-:S04]  /*1dff0*/  SHF.L.U32 R0, R0, 0x4, RZ ;  /* 0x0000000400007819 */ /* 0x001fc800000006ff */
[----:B------:R-:W-:-:S03]  /*1e000*/  LOP3.LUT R0, R2, 0x70, R0, 0xf8, !PT ;  /* 0x0000007002007812 */ /* 0x000fc600078ef800 */
[----:B------:R-:W0:Y:S01]  /*1e010*/  @P0 LDC R2, c[0x0][0x434] ;  /* 0x00010d00ff020b82 */ /* 0x000e220000000800 */
[----:B------:R-:W-:Y:S02]  /*1e020*/  ISETP.GT.U32.AND P4, PT, R0, 0x5f, PT ;  /* 0x0000005f0000780c */ /* 0x000fe40003f84070 */
[----:B------:R-:W-:Y:S01]  /*1e030*/  IADD3 R26, R10, 0x1, RZ ;  /* 0x000000010a1a7810 */ /* 0x000fe20007ffe0ff */
[----:B------:R-:W-:Y:S05]  /*1e040*/  YIELD ;  /* 0x0000000000007946 */ /* 0x000fea0003800000 */
[----:B------:R-:W-:Y:S01]  /*1e050*/  MOV R25, R6 ;  /* 0x0000000600197202 */ /* 0x000fe20000000f00 */
[----:B---3--:R-:W-:-:S04]  /*1e060*/  IMAD R9, R6, 0x60, R4 ;  /* 0x0000006006097824 */ /* 0x008fc800078e0204 */
[----:B------:R-:W4:Y:S01]  /*1e070*/  @!P4 LDC.64 R4, c[0x0][0x428] ;  /* 0x00010a00ff04cb82 */ /* 0x000f220000000a00 */
[----:B------:R-:W-:-:S04]  /*1e080*/  IMAD.IADD R9, R0, 0x1, R9 ;  /* 0x0000000100097824 */ /* 0x000fc800078e0209 */
[----:B0-----:R-:W-:Y:S01]  /*1e090*/  @P0 IMAD.HI.U32 R2, R9, R2, RZ ;  /* 0x0000000209020227 */ /* 0x001fe200078e00ff */
[----:B------:R-:W-:-:S04]  /*1e0a0*/  MOV R0, R9 ;  /* 0x0000000900007202 */ /* 0x000fc80000000f00 */
[----:B-1----:R-:W-:-:S04]  /*1e0b0*/  @P0 SHF.R.U32.HI R0, RZ, R3, R2 ;  /* 0x00000003ff000219 */ /* 0x002fc80000011602 */
[--C-:B------:R-:W-:Y:S01]  /*1e0c0*/  @!P4 SHF.R.S32.HI R3, RZ, 0x1f, R0.reuse ;  /* 0x0000001fff03c819 */ /* 0x100fe20000011400 */
[----:B------:R-:W-:Y:S02]  /*1e0d0*/  @!P4 IMAD.MOV.U32 R2, RZ, RZ, R0 ;  /* 0x000000ffff02c224 */ /* 0x000fe400078e0000 */
[-C--:B----4-:R-:W-:Y:S02]  /*1e0e0*/  @!P4 IMAD R8, R8, R4.reuse, RZ ;  /* 0x000000040808c224 */ /* 0x090fe400078e02ff */
[----:B------:R-:W-:-:S04]  /*1e0f0*/  @!P4 IMAD.WIDE.U32 R2, R32, R4, R2 ;  /* 0x000000042002c225 */ /* 0x000fc800078e0002 */
[----:B------:R-:W-:Y:S02]  /*1e100*/  @!P4 IMAD R8, R32, R5, R8 ;  /* 0x000000052008c224 */ /* 0x000fe400078e0208 */
[----:B------:R-:W0:Y:S01]  /*1e110*/  @!P4 LDC.64 R4, c[0x0][0x418] ;  /* 0x00010600ff04cb82 */ /* 0x000e220000000a00 */
[----:B------:R-:W-:Y:S02]  /*1e120*/  IMAD.MOV R0, RZ, RZ, -R0 ;  /* 0x000000ffff007224 */ /* 0x000fe400078e0a00 */
[----:B------:R-:W-:Y:S02]  /*1e130*/  @!P4 IADD3 R3, R8, R3, RZ ;  /* 0x000000030803c210 */ /* 0x000fe40007ffe0ff */
[----:B------:R-:W-:Y:S02]  /*1e140*/  IMAD R9, R7, R0, R9 ;  /* 0x0000000007097224 */ /* 0x000fe400078e0209 */
[----:B------:R-:W-:Y:S01]  /*1e150*/  IMAD.MOV.U32 R0, RZ, RZ, RZ ;  /* 0x000000ffff007224 */ /* 0x000fe200078e00ff */
[----:B0-----:R-:W-:-:S04]  /*1e160*/  @!P4 LEA R4, P0, R2, R4, 0x2 ;  /* 0x000000040204c211 */ /* 0x001fc800078010ff */
[----:B------:R-:W-:-:S05]  /*1e170*/  @!P4 LEA.HI.X R5, R2, R5, R3, 0x2, P0 ;  /* 0x000000050205c211 */ /* 0x000fca00000f1403 */
[----:B------:R0:W5:Y:S01]  /*1e180*/  @!P4 LDG.E R0, desc[UR56][R4.64] ;  /* 0x000000380400c981 */ /* 0x000162000c1e1900 */
[----:B--2---:R-:W-:Y:S02]  /*1e190*/  ISETP.NE.AND P4, PT, R11, 0x3, PT ;  /* 0x000000030b00780c */ /* 0x004fe40003f85270 */
[----:B------:R-:W-:-:S04]  /*1e1a0*/  ISETP.NE.AND P0, PT, R26, 0x2, PT ;  /* 0x000000021a00780c */ /* 0x000fc80003f05270 */
[----:B------:R-:W-:Y:S02]  /*1e1b0*/  SEL R28, RZ, 0x1, P0 ;  /* 0x00000001ff1c7807 */ /* 0x000fe40000000000 */
[----:B------:R-:W-:Y:S02]  /*1e1c0*/  SEL R26, R26, RZ, P0 ;  /* 0x000000ff1a1a7207 */ /* 0x000fe40000000000 */
[----:B------:R-:W-:-:S03]  /*1e1d0*/  LOP3.LUT R28, R17, R28, RZ, 0x3c, !PT ;  /* 0x0000001c111c7212 */ /* 0x000fc600078e3cff */
[----:B0-----:R-:W-:Y:S05]  /*1e1e0*/  @!P4 BRA `(.L_x_742) ;  /* 0x000000000004c947 */ /* 0x001fea0003800000 */
[----:B------:R-:W-:Y:S01]  /*1e1f0*/  BPT.TRAP 0x1 ;  /* 0x000000040000795c */ /* 0x000fe20000300000 */
.L_x_742:
[----:B------:R-:W-:Y:S01]  /*1e200*/  IMAD R7, R26, 0x8, R22 ;  /* 0x000000081a077824 */ /* 0x000fe200078e0216 */
[----:B------:R-:W-:Y:S01]  /*1e210*/  SHF.L.U32 R2, R28, 0x1f, RZ ;  /* 0x0000001f1c027819 */ /* 0x000fe200000006ff */
[----:B------:R-:W-:Y:S03]  /*1e220*/  BSSY B1, `(.L_x_743) ;  /* 0x0000003000017945 */ /* 0x000fe60003800000 */
[----:B------:R-:W0:Y:S02]  /*1e230*/  SYNCS.PHASECHK.TRANS64.TRYWAIT P0, [R7+URZ+0x30840], R2 ;  /* 0x03084002070075a7 */ /* 0x000e24000800017f */
[----:B0-----:R-:W-:Y:S05]  /*1e240*/  @!P0 BRA `(.L_x_744) ;  /* 0x0000004800048947 */ /* 0x001fea0003800000 */
.L_x_876:
[----:B------:R-:W-:Y:S05]  /*1e250*/  BSYNC B1 ;  /* 0x0000000000017941 */ /* 0x000fea0003800000 */
.L_x_743:
[----:B------:R-:W2:Y:S01]  /*1e260*/  LDL R3, [R1] ;  /* 0x0000000001037983 */ /* 0x000ea20000100800 */
[----:B------:R-:W-:Y:S01]  /*1e270*/  SHF.R.S32.HI R20, RZ, 0x1f, R9 ;  /* 0x0000001fff147819 */ /* 0x000fe20000011409 */
[----:B------:R-:W-:Y:S01]  /*1e280*/  ULDC.64 UR4, c[0x0][0x300] ;  /* 0x0000c00000047ab9 */ /* 0x000fe20000000a00 */
[----:B-----5:R-:W-:Y:S01]  /*1e290*/  SHF.R.S32.HI R21, RZ, 0x1f, R0 ;  /* 0x0000001fff157819 */ /* 0x020fe20000011400 */
[----:B------:R-:W-:Y:S02]  /*1e2a0*/  IMAD R5, R26, 0x4800, R37 ;  /* 0x000048001a057824 */ /* 0x000fe400078e0225 */
[----:B------:R-:W-:-:S04]  /*1e2b0*/  IMAD R4, R20, UR4, RZ ;  /* 0x0000000414047c24 */ /* 0x000fc8000f8e02ff */
[----:B------:R-:W-:Y:S01]  /*1e2c0*/  IMAD R4, R9, UR5, R4 ;  /* 0x0000000509047c24 */ /* 0x000fe2000f8e0204 */
[C---:B--2---:R-:W-:Y:S02]  /*1e2d0*/  LOP3.LUT P5, RZ, R3.reuse, 0x2, RZ, 0xc0, !PT ;  /* 0x0000000203ff7812 */ /* 0x044fe400078ac0ff */
[----:B------:R-:W-:Y:S01]  /*1e2e0*/  LOP3.LUT P4, RZ, R3, 0x1, RZ, 0xc0, !PT ;  /* 0x0000000103ff7812 */ /* 0x000fe2000788c0ff */
        /* <DEDUP_REMOVED lines=13> */
[----:B------:R-:W-:Y:S01]  /*1e3c0*/  UMOV UR4, 0xffffffff ;  /* 0xffffffff00047882 */ /* 0x000fe20000000000 */
[----:B------:R-:W-:-:S04]  /*1e3d0*/  IADD3 R4, R4, R3, RZ ;  /* 0x0000000304047210 */ /* 0x000fc80007ffe0ff */
[----:B------:R-:W-:Y:S01]  /*1e3e0*/  LEA.HI.X R6, R2, UR5, R4, 0x1, P0 ;  /* 0x0000000502067c11 */ /* 0x000fe200080f0c04 */
[----:B------:R-:W-:Y:S06]  /*1e3f0*/  BRA.DIV UR4, `(.L_x_745) ;  /* 0x0000004604ac7947 */ /* 0x000fec000b800000 */
[----:B------:R-:W2:Y:S01]  /*1e400*/  LDL R3, [R1] ;  /* 0x0000000001037983 */ /* 0x000ea20000100800 */
[----:B------:R-:W-:Y:S02]  /*1e410*/  IMAD.SHL.U32 R4, R33, 0x2, RZ ;  /* 0x0000000221047824 */ /* 0x000fe400078e00ff */
[----:B------:R-:W-:Y:S01]  /*1e420*/  IMAD R5, R5, 0x2, R22 ;  /* 0x0000000205057824 */ /* 0x000fe200078e0216 */
[----:B------:R-:W0:Y:S04]  /*1e430*/  SHFL.IDX PT, R2, R8, RZ, 0x181f ;  /* 0x00181fff08027589 */ /* 0x000e2800000e0000 */
[----:B------:R-:W-:Y:S01]  /*1e440*/  SHFL.IDX PT, R34, R6, 0x2, 0x181f ;  /* 0x00581f0006227f89 */ /* 0x000fe200000e0000 */
[----:B0-----:R-:W-:Y:S02]  /*1e450*/  IADD3 R2, P0, R2, R4, RZ ;  /* 0x0000000402027210 */ /* 0x001fe40007f1e0ff */
[----:B--2---:R-:W-:-:S02]  /*1e460*/  LOP3.LUT P6, RZ, R3, 0x4, RZ, 0xc0, !PT ;  /* 0x0000000403ff7812 */ /* 0x004fc400078cc0ff */
[----:B------:R-:W0:Y:S02]  /*1e470*/  SHFL.IDX PT, R3, R6, RZ, 0x181f ;  /* 0x00181fff06037589 */ /* 0x000e2400000e0000 */
[----:B0-----:R-:W-:-:S09]  /*1e480*/  IADD3.X R3, RZ, R3, RZ, P0, !PT ;  /* 0x00000003ff037210 */ /* 0x001fd200007fe4ff */
[----:B------:R-:W-:Y:S04]  /*1e490*/  LDGSTS.E.BYPASS.LTC128B.128 [R5+0x1e400], desc[UR56][R2.64], !P6 ;  /* 0x1e40000002057fae */ /* 0x000fe8000f101d78 */
[----:B------:R-:W-:Y:S04]  /*1e4a0*/  LDGSTS.E.BYPASS.LTC128B.128 [R5+0x21400], desc[UR56][R2.64+0x80], !P5 ;  /* 0x2140008002057fae */ /* 0x000fe8000e901d78 */
[----:B------:R0:W-:Y:S04]  /*1e4b0*/  LDGSTS.E.BYPASS.LTC128B.128 [R5+0x24400], desc[UR56][R2.64+0x100], !P4 ;  /* 0x2440010002057fae */ /* 0x0001e8000e101d78 */
[----:B0-----:R-:W0:Y:S04]  /*1e4c0*/  SHFL.IDX PT, R2, R8, 0x1, 0x181f ;  /* 0x00381f0008027f89 */ /* 0x001e2800000e0000 */
[----:B------:R-:W1:Y:S01]  /*1e4d0*/  SHFL.IDX PT, R3, R6, 0x1, 0x181f ;  /* 0x00381f0006037f89 */ /* 0x000e6200000e0000 */
[----:B0-----:R-:W-:-:S04]  /*1e4e0*/  IADD3 R2, P0, R2, R4, RZ ;  /* 0x0000000402027210 */ /* 0x001fc80007f1e0ff */
[----:B-1----:R-:W-:-:S05]  /*1e4f0*/  IADD3.X R3, RZ, R3, RZ, P0, !PT ;  /* 0x00000003ff037210 */ /* 0x002fca00007fe4ff */
        /* <DEDUP_REMOVED lines=11> */
[----:B0-----:R-:W-:-:S04]  /*1e5b0*/  IADD3 R2, P0, R2, R4, RZ ;  /* 0x0000000402027210 */ /* 0x001fc80007f1e0ff */
[----:B------:R-:W-:Y:S02]  /*1e5c0*/  IADD3.X R3, RZ, R34, RZ, P0, !PT ;  /* 0x00000022ff037210 */ /* 0x000fe400007fe4ff */
        /* <DEDUP_REMOVED lines=12> */
.L_x_890:
[----:B------:R-:W3:Y:S01]  /*1e690*/  LDL R3, [R1] ;  /* 0x0000000001037983 */ /* 0x000ee20000100800 */
[----:B--2---:R-:W-:Y:S02]  /*1e6a0*/  IADD3 R2, P0, R2, R4, RZ ;  /* 0x0000000402027210 */ /* 0x004fe40007f1e0ff */
[----:B---3--:R-:W-:Y:S02]  /*1e6b0*/  LOP3.LUT P6, RZ, R3, 0x4, RZ, 0xc0, !PT ;  /* 0x0000000403ff7812 */ /* 0x008fe400078cc0ff */
[----:B------:R-:W-:Y:S02]  /*1e6c0*/  IADD3.X R3, RZ, R34, RZ, P0, !PT ;  /* 0x00000022ff037210 */ /* 0x000fe400007fe4ff */
[----:B------:R-:W-:-:S09]  /*1e6d0*/  PLOP3.LUT P0, PT, PT, PT, PT, 0x80, 0x0 ;  /* 0x000000000000781c */ /* 0x000fd20003f0f070 */
[----:B------:R-:W-:Y:S01]  /*1e6e0*/  @!PT LDS RZ, [RZ] ;  /* 0x00000000fffff984 */ /* 0x000fe20000000800 */
[----:B------:R-:W-:Y:S01]  /*1e6f0*/  @!PT LDS RZ, [RZ] ;  /* 0x00000000fffff984 */ /* 0x000fe20000000800 */
[----:B------:R-:W-:Y:S01]  /*1e700*/  @!PT LDS RZ, [RZ] ;  /* 0x00000000fffff984 */ /* 0x000fe20000000800 */
[----:B------:R1:W-:Y:S04]  /*1e710*/  LDGSTS.E.BYPASS.LTC128B.128 [R5+0x20c00], desc[UR56][R2.64], !P6 ;  /* 0x20c0000002057fae */ /* 0x0003e8000f101d78 */
[----:B------:R1:W-:Y:S04]  /*1e720*/  LDGSTS.E.BYPASS.LTC128B.128 [R5+0x23c00], desc[UR56][R2.64+0x80], !P5 ;  /* 0x23c0008002057fae */ /* 0x0003e8000e901d78 */
[----:B------:R1:W-:Y:S01]  /*1e730*/  LDGSTS.E.BYPASS.LTC128B.128 [R5+0x26c00], desc[UR56][R2.64+0x100], !P4 ;  /* 0x26c0010002057fae */ /* 0x0003e2000e101d78 */
[----:B------:R-:W-:Y:S01]  /*1e740*/  NOP ;  /* 0x0000000000007918 */ /* 0x000fe20000000000 */
.L_x_746:
[----:B------:R-:W-:Y:S02]  /*1e750*/  PLOP3.LUT P4, PT, P4, P0, PT, 0xa2, 0x0 ;  /* 0x000000000000781c */ /* 0x000fe40002781472 */
[----:B------:R-:W-:-:S08]  /*1e760*/  @P0 R2UR P4, UR4, R7 ;  /* 0x00000000070402ca */ /* 0x000fd00000080000 */
[----:B------:R-:W-:-:S05]  /*1e770*/  @P0 PLOP3.LUT P0, PT, P4, PT, PT, 0x80, 0x0 ;  /* 0x000000000000081c */ /* 0x000fca000270f070 */
[----:B------:R-:W-:Y:S01]  /*1e780*/  @!P4 SYNCS.ARRIVE.TRANS64.RED.A0T1 RZ, [UR4+0x30830], RZ ;  /* 0x030830ffffffc9a7 */ /* 0x000fe20008200404 */
[----:B------:R-:W-:Y:S07]  /*1e790*/  @!P4 ARRIVES.LDGSTSBAR.64.TRANSCNT [UR4+0x30830] ;  /* 0x03083000ff00c9b0 */ /* 0x000fee0008000a84 */
[----:B------:R-:W-:Y:S05]  /*1e7a0*/  @P0 BRA.U.ANY `(.L_x_746) ;  /* 0xfffffffd00e80947 */ /* 0x000fea000393ffff */
[----:B------:R-:W-:Y:S01]  /*1e7b0*/  NOP ;  /* 0x0000000000007918 */ /* 0x000fe20000000000 */
[----:B-1----:R-:W2:Y:S02]  /*1e7c0*/  LDL R2, [R1+0x38] ;  /* 0x0000380001027983 */ /* 0x002ea40000100800 */
[----:B--2---:R-:W-:-:S13]  /*1e7d0*/  ISETP.NE.AND P5, PT, R2, 0x3, PT ;  /* 0x000000030200780c */ /* 0x004fda0003fa5270 */
[----:B------:R-:W-:Y:S05]  /*1e7e0*/  @!P5 BRA `(.L_x_747) ;  /* 0x000000000004d947 */ /* 0x000fea0003800000 */
[----:B------:R-:W-:Y:S01]  /*1e7f0*/  BPT.TRAP 0x1 ;  /* 0x000000040000795c */ /* 0x000fe20000300000 */
.L_x_747:
[----:B------:R1:W-:Y:S01]  /*1e800*/  SYNCS.ARRIVE.TRANS64.A1T0 RZ, [R7+URZ+0x30830], RZ ;  /* 0x030830ff07ff79a7 */ /* 0x0003e2000810003f */
[----:B------:R-:W-:Y:S05]  /*1e810*/  @!P5 BRA `(.L_x_748) ;  /* 0x000000000004d947 */ /* 0x000fea0003800000 */
[----:B------:R-:W-:Y:S01]  /*1e820*/  BPT.TRAP 0x1 ;  /* 0x000000040000795c */ /* 0x000fe20000300000 */
.L_x_748:
[----:B------:R-:W-:Y:S01]  /*1e830*/  SHF.L.U32 R2, R17, 0x1f, RZ ;  /* 0x0000001f11027819 */ /* 0x000fe200000006ff */
[----:B0-----:R-:W-:Y:S01]  /*1e840*/  IMAD R6, R10, 0x8, R22 ;  /* 0x000000080a067824 */ /* 0x001fe200078e0216 */
[----:B------:R-:W-:Y:S03]  /*1e850*/  BSSY B1, `(.L_x_749) ;  /* 0x0000003000017945 */ /* 0x000fe60003800000 */
[----:B------:R-:W0:Y:S02]  /*1e860*/  SYNCS.PHASECHK.TRANS64.TRYWAIT P0, [R6+URZ+0x30860], R2 ;  /* 0x03086002060075a7 */ /* 0x000e24000800017f */
[----:B0-----:R-:W-:Y:S05]  /*1e870*/  @!P0 BRA `(.L_x_750) ;  /* 0x0000004800888947 */ /* 0x001fea0003800000 */
.L_x_891:
[----:B------:R-:W-:Y:S05]  /*1e880*/  BSYNC B1 ;  /* 0x0000000000017941 */ /* 0x000fea0003800000 */
.L_x_749:
[----:B------:R-:W1:Y:S01]  /*1e890*/  LDL R5, [R1+0x8] ;  /* 0x0000080001057983 */ /* 0x000e620000100800 */
[----:B------:R-:W2:Y:S01]  /*1e8a0*/  S2R R3, SR_TID.X ;  /* 0x0000000000037919 */ /* 0x000ea20000002100 */
[----:B------:R-:W-:Y:S01]  /*1e8b0*/  UMOV UR4, 0xffffffff ;  /* 0xffffffff00047882 */ /* 0x000fe20000000000 */
[----:B--2---:R-:W-:-:S04]  /*1e8c0*/  LOP3.LUT R3, R3, 0x7f, RZ, 0xc0, !PT ;  /* 0x0000007f03037812 */ /* 0x004fc800078ec0ff */
[----:B------:R-:W-:Y:S01]  /*1e8d0*/  SHF.R.U32.HI R3, RZ, 0x3, R3 ;  /* 0x00000003ff037819 */ /* 0x000fe20000011603 */
[----:B-1----:R-:W-:Y:S02]  /*1e8e0*/  IMAD R7, R30, -0x60, R5 ;  /* 0xffffffa01e077824 */ /* 0x002fe400078e0205 */
[----:B------:R-:W-:-:S03]  /*1e8f0*/  IMAD R5, R10, 0x4800, R37 ;  /* 0x000048000a057824 */ /* 0x000fc600078e0225 */
[----:B------:R-:W-:Y:S01]  /*1e900*/  IADD3 R7, -R3, R7, RZ ;  /* 0x0000000703077210 */ /* 0x000fe20007ffe1ff */
[----:B------:R-:W-:Y:S06]  /*1e910*/  BRA.DIV UR4, `(.L_x_751) ;  /* 0x0000004a04747947 */ /* 0x000fec000b800000 */
[----:B0-----:R-:W0:Y:S01]  /*1e920*/  SHFL.IDX PT, R2, R23, RZ, 0x181f ;  /* 0x00181fff17027589 */ /* 0x001e2200000e0000 */
[----:B------:R-:W-:-:S03]  /*1e930*/  LEA R5, R5, R22, 0x1 ;  /* 0x0000001605057211 */ /* 0x000fc600078e08ff */
        /* <DEDUP_REMOVED lines=43> */
[----:B0-----:R-:W-:-:S04]  /*1ebf0*/  IADD3 R2, P0, R2, R4, RZ ;  /* 0x0000000402027210 */ /* 0x001fc80007f1e0ff */
[----:B-1----:R-:W-:Y:S02]  /*1ec00*/  IADD3.X R3, RZ, R3, RZ, P0, !PT ;  /* 0x00000003ff037210 */ /* 0x002fe400007fe4ff */
[----:B------:R-:W-:-:S13]  /*1ec10*/  ISETP.LT.OR P0, PT, R7, 0x41, P3 ;  /* 0x000000410700780c */ /* 0x000fda0001f01670 */
[----:B------:R1:W-:Y:S01]  /*1ec20*/  LDGSTS.E.BYPASS.LTC128B.128 [R5+0x2400], desc[UR56][R2.64], !P0 ;  /* 0x0240000002057fae */ /* 0x0003e2000c101d78 */
[----:B------:R-:W-:-:S13]  /*1ec30*/  ISETP.LT.OR P0, PT, R7, 0x41, P2 ;  /* 0x000000410700780c */ /* 0x000fda0001701670 */
[----:B------:R1:W-:Y:S01]  /*1ec40*/  LDGSTS.E.BYPASS.LTC128B.128 [R5+0x5400], desc[UR56][R2.64+0x80], !P0 ;  /* 0x0540008002057fae */ /* 0x0003e2000c101d78 */
[----:B------:R-:W-:-:S13]  /*1ec50*/  ISETP.LT.OR P0, PT, R7, 0x41, P1 ;  /* 0x000000410700780c */ /* 0x000fda0000f01670 */
[----:B--2---:R1:W-:Y:S02]  /*1ec60*/  LDGSTS.E.BYPASS.LTC128B.128 [R5+0x8400], desc[UR56][R2.64+0x100], !P0 ;  /* 0x0840010002057fae */ /* 0x0043e4000c101d78 */
.L_x_905:
        /* <DEDUP_REMOVED lines=27> */
[----:B------:R-:W-:Y:S02]  /*1ee20*/  LEA R23, P0, R2, UR4, 0x1 ;  /* 0x0000000402177c11 */ /* 0x000fe4000f8008ff */
[----:B------:R-:W-:-:S04]  /*1ee30*/  IADD3 R3, R5, R3, RZ ;  /* 0x0000000305037210 */ /* 0x000fc80007ffe0ff */
[----:B------:R-:W-:Y:S02]  /*1ee40*/  LEA.HI.X R24, R2, UR5, R3, 0x1, P0 ;  /* 0x0000000502187c11 */ /* 0x000fe400080f0c03 */
[----:B------:R-:W-:-:S13]  /*1ee50*/  PLOP3.LUT P0, PT, PT, PT, PT, 0x80, 0x0 ;  /* 0x000000000000781c */ /* 0x000fda0003f0f070 */
.L_x_752:
        /* <DEDUP_REMOVED lines=11> */
.L_x_753:
[C---:B------:R-:W-:Y:S01]  /*1ef10*/  ISETP.GT.AND P0, PT, R25.reuse, RZ, PT ;  /* 0x000000ff1900720c */ /* 0x040fe20003f04270 */
[----:B------:R0:W-:Y:S01]  /*1ef20*/  SYNCS.ARRIVE.TRANS64.A1T0 RZ, [R6+URZ+0x30850], RZ ;  /* 0x030850ff06ff79a7 */ /* 0x0001e2000810003f */
[----:B------:R-:W-:Y:S01]  /*1ef30*/  MOV R17, R28 ;  /* 0x0000001c00117202 */ /* 0x000fe20000000f00 */
[----:B------:R-:W-:Y:S01]  /*1ef40*/  IMAD.MOV.U32 R10, RZ, RZ, R26 ;  /* 0x000000ffff0a7224 */ /* 0x000fe200078e001a */
[----:B------:R-:W-:Y:S01]  /*1ef50*/  MOV R30, R25 ;  /* 0x00000019001e7202 */ /* 0x000fe20000000f00 */
[----:B0-----:R-:W-:-:S08]  /*1ef60*/  VIADD R6, R25, 0xffffffff ;  /* 0xffffffff19067836 */ /* 0x001fd00000000000 */
[----:B------:R-:W-:Y:S05]  /*1ef70*/  @P0 BRA `(.L_x_754) ;  /* 0xffffffec00f40947 */ /* 0x000fea000383ffff */
.L_x_741:
[----:B------:R-:W-:Y:S05]  /*1ef80*/  BSYNC B0 ;  /* 0x0000000000007941 */ /* 0x000fea0003800000 */
.L_x_740:
        /* <DEDUP_REMOVED lines=17> */
.L_x_756:
[----:B------:R-:W-:Y:S05]  /*1f0a0*/  BSYNC B0 ;  /* 0x0000000000007941 */ /* 0x000fea0003800000 */
.L_x_755:
[----:B------:R-:W3:Y:S02]  /*1f0b0*/  LDL R0, [R1+0x38] ;  /* 0x0000380001007983 */ /* 0x000ee40000100800 */
[----:B---3--:R-:W-:-:S13]  /*1f0c0*/  ISETP.NE.AND P0, PT, R0, 0x3, PT ;  /* 0x000000030000780c */ /* 0x008fda0003f05270 */
[----:B------:R-:W-:Y:S05]  /*1f0d0*/  @!P0 BRA `(.L_x_757) ;  /* 0x0000000000048947 */ /* 0x000fea0003800000 */
[----:B------:R-:W-:Y:S01]  /*1f0e0*/  BPT.TRAP 0x1 ;  /* 0x000000040000795c */ /* 0x000fe20000300000 */
.L_x_757:
[----:B------:R-:W3:Y:S01]  /*1f0f0*/  LDL.LU R2, [R1+0x8] ;  /* 0x0000080001027983 */ /* 0x000ee20000300800 */
[----:B------:R-:W-:Y:S01]  /*1f100*/  IMAD R0, R26, 0x8, R22 ;  /* 0x000000081a007824 */ /* 0x000fe200078e0216 */
[----:B0-----:R-:W-:Y:S01]  /*1f110*/  SHF.L.U32 R3, R28, 0x1f, RZ ;  /* 0x0000001f1c037819 */ /* 0x001fe200000006ff */
[----:B------:R-:W-:Y:S03]  /*1f120*/  BSSY B0, `(.L_x_758) ;  /* 0x0000004000007945 */ /* 0x000fe60003800000 */
[----:B------:R-:W0:Y:S01]  /*1f130*/  SYNCS.PHASECHK.TRANS64.TRYWAIT P0, [R0+URZ+0x30860], R3 ;  /* 0x03086003000075a7 */ /* 0x000e22000800017f */
[----:B---3--:R-:W-:Y:S01]  /*1f140*/  IMAD R6, R25, -0x60, R2 ;  /* 0xffffffa019067824 */ /* 0x008fe200078e0202 */
[----:B0-----:R-:W-:Y:S06]  /*1f150*/  @!P0 BRA `(.L_x_759) ;  /* 0x0000004800748947 */ /* 0x001fec0003800000 */
.L_x_906:
[----:B------:R-:W-:Y:S05]  /*1f160*/  BSYNC B0 ;  /* 0x0000000000007941 */ /* 0x000fea0003800000 */
.L_x_758:
        /* <DEDUP_REMOVED lines=12> */
[----:B------:R-:W-:Y:S02]  /*1f230*/  LEA R4, R7, R22, 0x1 ;  /* 0x0000001607047211 */ /* 0x000fe400078e08ff */
[----:B------:R-:W-:Y:S01]  /*1f240*/  ISETP.LT.OR P4, PT, R6, 0x1, P2 ;  /* 0x000000010600780c */ /* 0x000fe20001781670 */
[----:B------:R-:W-:Y:S01]  /*1f250*/  SHFL.IDX PT, R7, R24, 0x1, 0x181f ;  /* 0x00381f0018077f89 */ /* 0x000fe200000e0000 */
[----:B------:R-:W-:-:S04]  /*1f260*/  ISETP.GE.AND P1, PT, R36, UR4, PT ;  /* 0x0000000424007c0c */ /* 0x000fc8000bf26270 */
[----:B------:R-:W-:Y:S02]  /*1f270*/  ISETP.LT.OR P3, PT, R6, 0x1, P1 ;  /* 0x000000010600780c */ /* 0x000fe40000f61670 */
        /* <DEDUP_REMOVED lines=30> */
[----:B------:R-:W0:Y:S02]  /*1f460*/  SHFL.IDX PT, R14, R23, 0x4, 0x181f ;  /* 0x00981f00170e7f89 */ /* 0x000e2400000e0000 */
[----:B-1----:R-:W-:-:S02]  /*1f470*/  IADD3.X R3, RZ, R7, RZ, P3, !PT ;  /* 0x00000007ff037210 */ /* 0x002fc40001ffe4ff */
[----:B------:R-:W1:Y:S01]  /*1f480*/  SHFL.IDX PT, R7, R24, 0x4, 0x181f ;  /* 0x00981f0018077f89 */ /* 0x000e6200000e0000 */
[----:B------:R-:W-:-:S04]  /*1f490*/  ISETP.LT.OR P3, PT, R6, 0x31, P1 ;  /* 0x000000310600780c */ /* 0x000fc80000f61670 */
[----:B------:R-:W-:Y:S01]  /*1f4a0*/  LDGSTS.E.BYPASS.LTC128B.128 [R4+0x1c00], desc[UR56][R2.64], !P4 ;  /* 0x01c0000002047fae */ /* 0x000fe2000e101d78 */
[----:B------:R-:W-:-:S03]  /*1f4b0*/  ISETP.LT.OR P4, PT, R6, 0x31, P0 ;  /* 0x000000310600780c */ /* 0x000fc60000781670 */
[----:B------:R-:W2:Y:S05]  /*1f4c0*/  SHFL.IDX PT, R24, R24, 0x5, 0x181f ;  /* 0x00b81f0018187f89 */ /* 0x000eaa00000e0000 */
[----:B------:R-:W-:Y:S05]  /*1f4d0*/  LDGSTS.E.BYPASS.LTC128B.128 [R4+0x4c00], desc[UR56][R2.64+0x80], !P3 ;  /* 0x04c0008002047fae */ /* 0x000fea000d901d78 */
        /* <DEDUP_REMOVED lines=10> */
.L_x_920:
        /* <DEDUP_REMOVED lines=13> */
.L_x_761:
[----:B------:R-:W-:Y:S02]  /*1f650*/  PLOP3.LUT P1, PT, P1, P0, PT, 0xa2, 0x0 ;  /* 0x000000000000781c */ /* 0x000fe40000f21472 */
[----:B------:R-:W-:-:S08]  /*1f660*/  @P0 R2UR P1, UR4, R0 ;  /* 0x00000000000402ca */ /* 0x000fd00000020000 */
[----:B------:R-:W-:-:S05]  /*1f670*/  @P0 PLOP3.LUT P0, PT, P1, PT, PT, 0x80, 0x0 ;  /* 0x000000000000081c */ /* 0x000fca0000f0f070 */
[----:B------:R-:W-:Y:S01]  /*1f680*/  @!P1 SYNCS.ARRIVE.TRANS64.RED.A0T1 RZ, [UR4+0x30850], RZ ;  /* 0x030850ffffff99a7 */ /* 0x000fe20008200404 */
[----:B------:R-:W-:Y:S07]  /*1f690*/  @!P1 ARRIVES.LDGSTSBAR.64.TRANSCNT [UR4+0x30850] ;  /* 0x03085000ff0099b0 */ /* 0x000fee0008000a84 */
[----:B------:R-:W-:Y:S05]  /*1f6a0*/  @P0 BRA.U.ANY `(.L_x_761) ;  /* 0xfffffffd00e80947 */ /* 0x000fea000393ffff */
[----:B------:R-:W-:Y:S01]  /*1f6b0*/  NOP ;  /* 0x0000000000007918 */ /* 0x000fe20000000000 */
[----:B0-----:R-:W2:Y:S02]  /*1f6c0*/  LDL.LU R2, [R1+0x38] ;  /* 0x0000380001027983 */ /* 0x001ea40000300800 */
[----:B--2---:R-:W-:-:S13]  /*1f6d0*/  ISETP.NE.AND P2, PT, R2, 0x3, PT ;  /* 0x000000030200780c */ /* 0x004fda0003f45270 */
[----:B------:R-:W-:Y:S05]  /*1f6e0*/  @!P2 BRA `(.L_x_762) ;  /* 0x000000000004a947 */ /* 0x000fea0003800000 */
[----:B------:R-:W-:Y:S01]  /*1f6f0*/  BPT.TRAP 0x1 ;  /* 0x000000040000795c */ /* 0x000fe20000300000 */
.L_x_762:
[----:B------:R1:W-:Y:S01]  /*1f700*/  SYNCS.ARRIVE.TRANS64.A1T0 RZ, [R0+URZ+0x30850], RZ ;  /* 0x030850ff00ff79a7 */ /* 0x0003e2000810003f */
[----:B------:R-:W-:-:S05]  /*1f710*/  VIADD R26, R26, 0x1 ;  /* 0x000000011a1a7836 */ /* 0x000fca0000000000 */
[----:B------:R-:W-:-:S04]  /*1f720*/  ISETP.NE.AND P0, PT, R26, 0x2, PT ;  /* 0x000000021a00780c */ /* 0x000fc80003f05270 */
[----:B------:R-:W-:Y:S02]  /*1f730*/  SEL R3, RZ, 0x1, P0 ;  /* 0x00000001ff037807 */ /* 0x000fe40000000000 */
[----:B------:R-:W-:Y:S02]  /*1f740*/  SEL R26, R26, RZ, P0 ;  /* 0x000000ff1a1a7207 */ /* 0x000fe40000000000 */
[----:B-1----:R-:W-:-:S07]  /*1f750*/  LOP3.LUT R28, R28, R3, RZ, 0x3c, !PT ;  /* 0x000000031c1c7212 */ /* 0x002fce00078e3cff */
.L_x_719:
[----:B------:R-:W-:Y:S05]  /*1f760*/  BSYNC B7 ;  /* 0x0000000000077941 */ /* 0x000fea0003800000 */
.L_x_717:
[----:B------:R-:W2:Y:S02]  /*1f770*/  LDL R0, [R1] ;  /* 0x0000000001007983 */ /* 0x000ea40000100800 */
[----:B--2---:R-:W-:-:S13]  /*1f780*/  LOP3.LUT P0, RZ, R0, 0x20, RZ, 0xc0, !PT ;  /* 0x0000002000ff7812 */ /* 0x004fda000780c0ff */
[----:B------:R-:W-:Y:S05]  /*1f790*/  @!P0 BRA `(.L_x_763) ;  /* 0x0000000000248947 */ /* 0x000fea0003800000 */
[----:B------:R-:W-:Y:S05]  /*1f7a0*/  WARPSYNC.ALL ;  /* 0x0000000000007948 */ /* 0x000fea0003800000 */
[----:B------:R-:W1:Y:S08]  /*1f7b0*/  S2UR UR5, SR_CgaCtaId ;  /* 0x00000000000579c3 */ /* 0x000e700000008800 */
[----:B------:R-:W-:Y:S06]  /*1f7c0*/  BAR.SYNC.DEFER_BLOCKING 0x5, 0x180 ;  /* 0x0146000000007b1d */ /* 0x000fec0000010000 */
[----:B------:R-:W-:-:S02]  /*1f7d0*/  UMOV UR4, 0x400 ;  /* 0x0000040000047882 */ /* 0x000fc40000000000 */
[----:B-1----:R-:W-:-:S06]  /*1f7e0*/  ULEA UR4, UR5, UR4, 0x18 ;  /* 0x0000000405047291 */ /* 0x002fcc000f8ec03f */
[----:B0-----:R-:W-:-:S05]  /*1f7f0*/  MOV R22, UR4 ;  /* 0x0000000400167c02 */ /* 0x001fca0008000f00 */
[----:B------:R0:W1:Y:S01]  /*1f800*/  LDS.128 R16, [R22+0x308d0] ;  /* 0x0308d00016107984 */ /* 0x0000620000000c00 */
[----:B------:R-:W-:Y:S06]  /*1f810*/  BAR.ARV 0x4, 0x180 ;  /* 0x0106000000007b1d */ /* 0x000fec0000002000 */
[----:B------:R-:W-:Y:S05]  /*1f820*/  BRA `(.L_x_764) ;  /* 0x0000000800407947 */ /* 0x000fea0003800000 */
.L_x_763:
[----:B------:R-:W1:Y:S01]  /*1f830*/  S2R R8, SR_TID.X ;  /* 0x0000000000087919 */ /* 0x000e620000002100 */
[----:B------:R-:W-:Y:S01]  /*1f840*/  UMOV UR4, 0xffffffff ;  /* 0xffffffff00047882 */ /* 0x000fe20000000000 */
[----:B-1----:R-:W-:-:S04]  /*1f850*/  LOP3.LUT R8, R8, 0x1f, RZ, 0xc0, !PT ;  /* 0x0000001f08087812 */ /* 0x002fc800078ec0ff */
[----:B------:R-:W-:Y:S01]  /*1f860*/  ISETP.NE.AND P0, PT, R8, 0x1f, PT ;  /* 0x0000001f0800780c */ /* 0x000fe20003f05270 */
[----:B------:R-:W-:-:S12]  /*1f870*/  BRA.DIV UR4, `(.L_x_765) ;  /* 0x0000004a04c47947 */ /* 0x000fd8000b800000 */
[----:B0-----:R-:W-:Y:S01]  /*1f880*/  IMAD.IADD R5, R19, 0x1, R8 ;  /* 0x0000000113057824 */ /* 0x001fe200078e0208 */
[----:B------:R-:W-:-:S04]  /*1f890*/  ULDC UR4, c[0x0][0xc3c] ;  /* 0x00030f0000047ab9 */ /* 0x000fc80000000800 */
[----:B------:R-:W-:-:S13]  /*1f8a0*/  ISETP.GE.OR P1, PT, R5, UR4, !P0 ;  /* 0x0000000405007c0c */ /* 0x000fda000c726670 */
[----:B------:R-:W0:Y:S02]  /*1f8b0*/  @!P1 LDC.64 R2, c[0x0][0xc80] ;  /* 0x00032000ff029b82 */ /* 0x000e240000000a00 */
[----:B0-----:R-:W-:-:S06]  /*1f8c0*/  @!P1 IMAD.WIDE R2, R5, 0x4, R2 ;  /* 0x0000000405029825 */ /* 0x001fcc00078e0202 */
[----:B------:R-:W2:Y:S01]  /*1f8d0*/  @!P1 LDG.E R2, desc[UR56][R2.64] ;  /* 0x0000003802029981 */ /* 0x000ea2000c1e1900 */
[----:B------:R-:W-:Y:S02]  /*1f8e0*/  MOV R4, RZ ;  /* 0x000000ff00047202 */ /* 0x000fe40000000f00 */
        /* <DEDUP_REMOVED lines=8> */
[----:B0-----:R-:W-:-:S04]  /*1f970*/  SEL R5, R14, RZ, P1 ;  /* 0x000000ff0e057207 */ /* 0x001fc80000800000 */
[----:B------:R-:W-:Y:S02]  /*1f980*/  IADD3 R6, R4, R5, RZ ;  /* 0x0000000504067210 */ /* 0x000fe40007ffe0ff */
        /* <DEDUP_REMOVED lines=13> */
[----:B------:R0:W1:Y:S02]  /*1fa60*/  SHFL.IDX PT, R14, R6, 0x1f, 0x1f ;  /* 0x03e01f00060e7f89 */ /* 0x00006400000e0000 */
.L_x_930:
[----:B------:R-:W-:Y:S02]  /*1fa70*/  ULDC UR4, c[0x0][0xc38] ;  /* 0x00030e0000047ab9 */ /* 0x000fe40000000800 */
[----:B------:R-:W-:-:S04]  /*1fa80*/  IMAD.U32 R7, RZ, RZ, UR4 ;  /* 0x00000004ff077e24 */ /* 0x000fc8000f8e00ff */
[----:B-1----:R-:W-:-:S05]  /*1fa90*/  IMAD R3, R14, R7, RZ ;  /* 0x000000070e037224 */ /* 0x002fca00078e02ff */
[----:B------:R-:W-:-:S04]  /*1faa0*/  IADD3 R8, R0, R3, RZ ;  /* 0x0000000300087210 */ /* 0x000fc80007ffe0ff */
[----:B------:R-:W-:-:S13]  /*1fab0*/  ISETP.GT.AND P6, PT, R8, R5, PT ;  /* 0x000000050800720c */ /* 0x000fda0003fc4270 */
[----:B------:R-:W-:Y:S05]  /*1fac0*/  @P6 BRA `(.L_x_766) ;  /* 0x00000000009c6947 */ /* 0x000fea0003800000 */
.L_x_771:
[----:B------:R-:W1:Y:S01]  /*1fad0*/  LDC R0, c[0x0][0xc3c] ;  /* 0x00030f00ff007b82 */ /* 0x000e620000000800 */
[----:B------:R-:W-:-:S05]  /*1fae0*/  VIADD R19, R19, 0x1f ;  /* 0x0000001f13137836 */ /* 0x000fca0000000000 */
[----:B-1----:R-:W-:-:S13]  /*1faf0*/  ISETP.GE.AND P6, PT, R19, R0, PT ;  /* 0x000000001300720c */ /* 0x002fda0003fc6270 */
[----:B------:R-:W-:Y:S05]  /*1fb00*/  @P6 BRA `(.L_x_767) ;  /* 0x0000000400446947 */ /* 0x000fea0003800000 */
[----:B------:R-:W1:Y:S01]  /*1fb10*/  S2R R2, SR_TID.X ;  /* 0x0000000000027919 */ /* 0x000e620000002100 */
[----:B------:R-:W-:Y:S01]  /*1fb20*/  BSSY B0, `(.L_x_768) ;  /* 0x0000009000007945 */ /* 0x000fe20003800000 */
[----:B------:R-:W-:Y:S01]  /*1fb30*/  IMAD.MOV.U32 R4, RZ, RZ, RZ ;  /* 0x000000ffff047224 */ /* 0x000fe200078e00ff */
[----:B-1----:R-:W-:-:S04]  /*1fb40*/  LOP3.LUT R2, R2, 0x1f, RZ, 0xc0, !PT ;  /* 0x0000001f02027812 */ /* 0x002fc800078ec0ff */
[----:B------:R-:W-:-:S04]  /*1fb50*/  IADD3 R7, R19, R2, RZ ;  /* 0x0000000213077210 */ /* 0x000fc80007ffe0ff */
[----:B------:R-:W-:-:S13]  /*1fb60*/  ISETP.GE.OR P6, PT, R7, R0, !P0 ;  /* 0x000000000700720c */ /* 0x000fda00047c6670 */
[----:B------:R-:W-:Y:S05]  /*1fb70*/  @P6 BRA `(.L_x_769) ;  /* 0x00000000000c6947 */ /* 0x000fea0003800000 */
[----:B------:R-:W1:Y:S02]  /*1fb80*/  LDC.64 R2, c[0x0][0xc80] ;  /* 0x00032000ff027b82 */ /* 0x000e640000000a00 */
[----:B-1----:R-:W-:-:S05]  /*1fb90*/  IMAD.WIDE R2, R7, 0x4, R2 ;  /* 0x0000000407027825 */ /* 0x002fca00078e0202 */
[----:B------:R1:W5:Y:S02]  /*1fba0*/  LDG.E R4, desc[UR56][R2.64] ;  /* 0x0000003802047981 */ /* 0x000364000c1e1900 */
.L_x_769:
[----:B------:R-:W-:Y:S05]  /*1fbb0*/  BSYNC B0 ;  /* 0x0000000000007941 */ /* 0x000fea0003800000 */
.L_x_768:
        /* <DEDUP_REMOVED lines=9> */
[----:B-1----:R-:W-:-:S04]  /*1fc50*/  SEL R3, R14, RZ, P3 ;  /* 0x000000ff0e037207 */ /* 0x002fc80001800000 */
[----:B------:R-:W-:-:S05]  /*1fc60*/  IADD3 R2, R0, R3, RZ ;  /* 0x0000000300027210 */ /* 0x000fca0007ffe0ff */
[----:B------:R-:W1:Y:S02]  /*1fc70*/  SHFL.UP PT, R14, R2, 0x8, RZ ;  /* 0x05000000020e7989 */ /* 0x000e6400000e00ff */
[----:B-1----:R-:W-:-:S05]  /*1fc80*/  SEL R3, R14, RZ, P4 ;  /* 0x000000ff0e037207 */ /* 0x002fca0002000000 */
[----:B------:R-:W-:-:S05]  /*1fc90*/  IMAD.IADD R3, R2, 0x1, R3 ;  /* 0x0000000102037824 */ /* 0x000fca00078e0203 */
[----:B------:R-:W0:Y:S02]  /*1fca0*/  SHFL.UP PT, R14, R3, 0x10, RZ ;  /* 0x06000000030e7989 */ /* 0x000e2400000e00ff */
[----:B0-----:R-:W-:-:S04]  /*1fcb0*/  SEL R6, R14, RZ, P5 ;  /* 0x000000ff0e067207 */ /* 0x001fc80002800000 */
[----:B------:R-:W-:-:S05]  /*1fcc0*/  IADD3 R6, R3, R6, RZ ;  /* 0x0000000603067210 */ /* 0x000fca0007ffe0ff */
[----:B------:R0:W1:Y:S02]  /*1fcd0*/  SHFL.IDX PT, R14, R6, 0x1f, 0x1f ;  /* 0x03e01f00060e7f89 */ /* 0x00006400000e0000 */
.L_x_938:
[----:B------:R-:W-:Y:S02]  /*1fce0*/  ULDC UR4, c[0x0][0xc38] ;  /* 0x00030e0000047ab9 */ /* 0x000fe40000000800 */
[----:B------:R-:W-:-:S04]  /*1fcf0*/  IMAD.U32 R7, RZ, RZ, UR4 ;  /* 0x00000004ff077e24 */ /* 0x000fc8000f8e00ff */
[----:B-1----:R-:W-:-:S05]  /*1fd00*/  IMAD R3, R14, R7, RZ ;  /* 0x000000070e037224 */ /* 0x002fca00078e02ff */
[----:B------:R-:W-:-:S04]  /*1fd10*/  IADD3 R8, R3, R8, RZ ;  /* 0x0000000803087210 */ /* 0x000fc80007ffe0ff */
[----:B------:R-:W-:-:S13]  /*1fd20*/  ISETP.GT.AND P6, PT, R8, R5, PT ;  /* 0x000000050800720c */ /* 0x000fda0003fc4270 */
[----:B------:R-:W-:Y:S05]  /*1fd30*/  @!P6 BRA `(.L_x_771) ;  /* 0xfffffffc0064e947 */ /* 0x000fea000383ffff */
.L_x_766:
        /* <DEDUP_REMOVED lines=8> */
.L_x_942:
[----:B------:R-:W-:Y:S02]  /*1fdc0*/  ISETP.NE.AND P0, PT, R2, RZ, PT ;  /* 0x000000ff0200720c */ /* 0x000fe40003f05270 */
[----:B------:R-:W-:-:S11]  /*1fdd0*/  MOV R14, RZ ;  /* 0x000000ff000e7202 */ /* 0x000fd60000000f00 */
[----:B------:R-:W-:Y:S05]  /*1fde0*/  @!P0 BRA `(.L_x_773) ;  /* 0x0000000000108947 */ /* 0x000fea0003800000 */
[----:B------:R-:W-:Y:S01]  /*1fdf0*/  UMOV UR4, 0xffffffff ;  /* 0xffffffff00047882 */ /* 0x000fe20000000000 */
[----:B------:R-:W-:Y:S02]  /*1fe00*/  VIADD R12, R0, 0xffffffff ;  /* 0xffffffff000c7836 */ /* 0x000fe40000000000 */
[----:B------:R-:W-:Y:S05]  /*1fe10*/  BRA.DIV UR4, `(.L_x_774) ;  /* 0x0000004e04847947 */ /* 0x000fea000b800000 */
[----:B------:R3:W4:Y:S02]  /*1fe20*/  SHFL.IDX PT, R14, R6, R12, 0x1f ;  /* 0x00001f0c060e7589 */ /* 0x00072400000e0000 */
.L_x_773:
[----:B0-23--:R-:W-:Y:S01]  /*1fe30*/  IABS R6, R4 ;  /* 0x0000000400067213 */ /* 0x00dfe20000000000 */
[----:B----4-:R-:W-:Y:S01]  /*1fe40*/  IMAD R16, R14, R7, R8 ;  /* 0x000000070e107224 */ /* 0x010fe200078e0208 */
[----:B------:R-:W-:Y:S02]  /*1fe50*/  IADD3 R19, R0, R19, RZ ;  /* 0x0000001300137210 */ /* 0x000fe40007ffe0ff */
[----:B------:R-:W0:Y:S08]  /*1fe60*/  I2F.RP R9, R6 ;  /* 0x0000000600097306 */ /* 0x000e300000209400 */
[----:B0-----:R-:W0:Y:S02]  /*1fe70*/  MUFU.RCP R9, R9 ;  /* 0x0000000900097308 */ /* 0x001e240000001000 */
[----:B0-----:R-:W-:-:S06]  /*1fe80*/  IADD3 R2, R9, 0xffffffe, RZ ;  /* 0x0ffffffe09027810 */ /* 0x001fcc0007ffe0ff */
[----:B------:R0:W2:Y:S02]  /*1fe90*/  F2I.FTZ.U32.TRUNC.NTZ R3, R2 ;  /* 0x0000000200037305 */ /* 0x0000a4000021f000 */
[----:B0-----:R-:W-:Y:S01]  /*1fea0*/  MOV R2, RZ ;  /* 0x000000ff00027202 */ /* 0x001fe20000000f00 */
[----:B--2---:R-:W-:-:S04]  /*1feb0*/  IMAD.MOV R7, RZ, RZ, -R3 ;  /* 0x000000ffff077224 */ /* 0x004fc800078e0a03 */
[----:B------:R-:W-:-:S04]  /*1fec0*/  IMAD R7, R7, R6, RZ ;  /* 0x0000000607077224 */ /* 0x000fc800078e02ff */
[----:B------:R-:W-:-:S04]  /*1fed0*/  IMAD.HI.U32 R3, R3, R7, R2 ;  /* 0x0000000703037227 */ /* 0x000fc800078e0002 */
[----:B------:R-:W-:Y:S01]  /*1fee0*/  IMAD.IADD R7, R5, 0x1, -R16 ;  /* 0x0000000105077824 */ /* 0x000fe200078e0a10 */
[----:B------:R-:W-:-:S04]  /*1fef0*/  IABS R5, R4 ;  /* 0x0000000400057213 */ /* 0x000fc80000000000 */
[----:B------:R-:W-:Y:S02]  /*1ff00*/  IABS R2, R7 ;  /* 0x0000000700027213 */ /* 0x000fe40000000000 */
[----:B------:R-:W-:-:S03]  /*1ff10*/  IADD3 R5, RZ, -R5, RZ ;  /* 0x80000005ff057210 */ /* 0x000fc60007ffe0ff */
        /* <DEDUP_REMOVED lines=9> */
[----:B------:R-:W-:-:S05]  /*1ffb0*/  @P0 VIADD R3, R3, 0x1 ;  /* 0x0000000103030836 */ /* 0x000fca0000000000 */
[----:B------:R-:W-:Y:S02]  /*1ffc0*/  @!P2 IADD3 R3, -R3, RZ, RZ ;  /* 0x000000ff0303a210 */ /* 0x000fe40007ffe1ff */
[----:B------:R-:W-:-:S05]  /*1ffd0*/  @!P1 LOP3.LUT R3, RZ, R4, RZ, 0x33, !PT ;  /* 0x00000004ff039212 */ /* 0x000fca00078e33ff */
[--C-:B------:R-:W-:Y:S02]  /*1ffe0*/  IMAD.MOV R17, RZ, RZ, -R3.reuse ;  /* 0x000000ffff117224 */ /* 0x100fe400078e0a03 */
[----:B------:R-:W-:Y:S02]  /*1fff0*/  IMAD.MOV.U32 R18, RZ, RZ, R3 ;  /* 0x000000ffff127224 */ /* 0x000fe400078e0003 */
[----:B------:R-:W-:Y:S01]  /*20000*/  IMAD R17, R4, R17, R7 ;  /* 0x0000001104117224 */ /* 0x000fe200078e0207 */
[----:B------:R-:W-:Y:S06]  /*20010*/  BRA `(.L_x_775) ;  /* 0x00000000001c7947 */ /* 0x000fec0003800000 */
.L_x_767:
[----:B------:R-:W-:Y:S01]  /*20020*/  UMOV UR4, URZ ;  /* 0x0000003f00047c82 */ /* 0x000fe20008000000 */
[----:B------:R-:W-:Y:S01]  /*20030*/  UMOV UR5, URZ ;  /* 0x0000003f00057c82 */ /* 0x000fe20008000000 */
[----:B------:R-:W-:Y:S01]  /*20040*/  ULDC UR6, c[0x0][0xc3c] ;  /* 0x00030f0000067ab9 */ /* 0x000fe20000000800 */
[----:B------:R-:W-:Y:S01]  /*20050*/  MOV R16, R5 ;  /* 0x0000000500107202 */ /* 0x000fe20000000f00 */
[----:B------:R-:W-:Y:S01]  /*20060*/  IMAD.U32 R17, RZ, RZ, UR4 ;  /* 0x00000004ff117e24 */ /* 0x000fe2000f8e00ff */
[----:B------:R-:W-:Y:S01]  /*20070*/  MOV R18, UR5 ;  /* 0x0000000500127c02 */ /* 0x000fe20008000f00 */
[----:B------:R-:W-:-:S07]  /*20080*/  IMAD.U32 R19, RZ, RZ, UR6 ;  /* 0x00000006ff137e24 */ /* 0x000fce000f8e00ff */
.L_x_775:
        /* <DEDUP_REMOVED lines=10> */
.L_x_764:
[----:B------:R-:W-:Y:S02]  /*20130*/  ULDC UR4, c[0x0][0xc3c] ;  /* 0x00030f0000047ab9 */ /* 0x000fe40000000800 */
[----:B-1----:R-:W-:-:S13]  /*20140*/  ISETP.GE.AND P0, PT, R19, UR4, PT ;  /* 0x0000000413007c0c */ /* 0x002fda000bf06270 */
[----:B------:R-:W-:Y:S05]  /*20150*/  @!P0 BRA `(.L_x_776) ;  /* 0xffffffa000f48947 */ /* 0x000fea000383ffff */
[----:B------:R-:W-:Y:S05]  /*20160*/  BSYNC B8 ;  /* 0x0000000000087941 */ /* 0x000fea0003800000 */
.L_x_673:
[----:B------:R-:W3:Y:S01]  /*20170*/  LDL.LU R0, [R1+0x28] ;  /* 0x0000280001007983 */ /* 0x000ee20000300800 */
[----:B------:R-:W-:Y:S01]  /*20180*/  BSSY B0, `(.L_x_777) ;  /* 0x000000b000007945 */ /* 0x000fe20003800000 */
[----:B------:R-:W1:Y:S01]  /*20190*/  S2R R5, SR_CgaCtaId ;  /* 0x0000000000057919 */ /* 0x000e620000008800 */
[----:B---3--:R-:W-:-:S04]  /*201a0*/  IADD3 R0, R0, 0x1, RZ ;  /* 0x0000000100007810 */ /* 0x008fc80007ffe0ff */
[----:B--2---:R-:W-:-:S04]  /*201b0*/  LEA.HI R2, R0, R0, RZ, 0x1 ;  /* 0x0000000000027211 */ /* 0x004fc800078f08ff */
[----:B0-----:R-:W-:Y:S02]  /*201c0*/  LOP3.LUT R3, R2, 0xfffffffe, RZ, 0xc0, !PT ;  /* 0xfffffffe02037812 */ /* 0x001fe400078ec0ff */
[----:B------:R-:W-:-:S03]  /*201d0*/  MOV R2, 0x400 ;  /* 0x0000040000027802 */ /* 0x000fc60000000f00 */
[----:B------:R-:W-:Y:S01]  /*201e0*/  IMAD.IADD R0, R0, 0x1, -R3 ;  /* 0x0000000100007824 */ /* 0x000fe200078e0a03 */
[----:B-1----:R-:W-:-:S04]  /*201f0*/  LEA R7, R5, R2, 0x18 ;  /* 0x0000000205077211 */ /* 0x002fc800078ec0ff */
[----:B------:R-:W-:-:S04]  /*20200*/  SHF.L.U32 R0, R0, 0x1f, RZ ;  /* 0x0000001f00007819 */ /* 0x000fc800000006ff */
[----:B------:R-:W0:Y:S02]  /*20210*/  SYNCS.PHASECHK.TRANS64.TRYWAIT P0, [R7+URZ+0x30820], R0 ;  /* 0x03082000070075a7 */ /* 0x000e24000800017f */
[----:B0-----:R-:W-:Y:S05]  /*20220*/  @!P0 BRA `(.L_x_778) ;  /* 0x0000004800a48947 */ /* 0x001fea0003800000 */
.L_x_945:
[----:B------:R-:W-:Y:S05]  /*20230*/  BSYNC B0 ;  /* 0x0000000000007941 */ /* 0x000fea0003800000 */
.L_x_777:
[----:B------:R-:W-:-:S03]  /*20240*/  UMOV UR4, 0xffffffff ;  /* 0xffffffff00047882 */ /* 0x000fc60000000000 */
[----:B------:R-:W-:Y:S05]  /*20250*/  BRA.DIV UR4, `(.L_x_779) ;  /* 0x0000004a04ac7947 */ /* 0x000fea000b800000 */
[----:B0-----:R-:W0:Y:S02]  /*20260*/  S2R R0, SR_TID.X ;  /* 0x0000000000007919 */ /* 0x001e240000002100 */
[----:B0-----:R-:W-:-:S04]  /*20270*/  SHF.R.U32.HI R0, RZ, 0x5, R0 ;  /* 0x00000005ff007819 */ /* 0x001fc80000011600 */
[----:B------:R-:W-:-:S05]  /*20280*/  LOP3.LUT R0, R0, 0x3, RZ, 0xc0, !PT ;  /* 0x0000000300007812 */ /* 0x000fca00078ec0ff */
[----:B------:R0:W1:Y:S02]  /*20290*/  SHFL.IDX PT, R14, R0, RZ, 0x1f ;  /* 0x00001fff000e7589 */ /* 0x00006400000e0000 */
.L_x_948:
[----:B-1----:R-:W-:-:S13]  /*202a0*/  ISETP.NE.AND P0, PT, R14, RZ, PT ;  /* 0x000000ff0e00720c */ /* 0x002fda0003f05270 */
[----:B------:R-:W-:Y:S05]  /*202b0*/  @P0 BRA `(.L_x_448) ;  /* 0x0000000000880947 */ /* 0x000fea0003800000 */
[----:B------:R-:W-:-:S03]  /*202c0*/  UMOV UR4, 0xffffffff ;  /* 0xffffffff00047882 */ /* 0x000fc60000000000 */
[----:B------:R-:W-:Y:S05]  /*202d0*/  BRA.DIV UR4, `(.L_x_780) ;  /* 0x0000004a04c07947 */ /* 0x000fea000b800000 */
[----:B------:R-:W-:-:S13]  /*202e0*/  ELECT P6, URZ, PT ;  /* 0x00000000003f782f */ /* 0x000fda00038c0000 */
.L_x_951:
[----:B------:R-:W-:Y:S05]  /*202f0*/  @!P6 BRA `(.L_x_448) ;  /* 0x000000000078e947 */ /* 0x000fea0003800000 */
[----:B------:R-:W-:-:S06]  /*20300*/  ULOP3.LUT UR4, UR61, 0x2, URZ, 0xfc, !UPT ;  /* 0x000000023d047892 */ /* 0x000fcc000f8efc3f */
[----:B0-----:R-:W-:-:S04]  /*20310*/  MOV R0, UR4 ;  /* 0x0000000400007c02 */ /* 0x001fc80008000f00 */
[----:B------:R-:W-:-:S13]  /*20320*/  ISETP.NE.AND P0, PT, R0, 0x3, PT ;  /* 0x000000030000780c */ /* 0x000fda0003f05270 */
[----:B------:R-:W-:Y:S05]  /*20330*/  @!P0 BRA `(.L_x_781) ;  /* 0x0000000000048947 */ /* 0x000fea0003800000 */
[----:B------:R-:W-:Y:S01]  /*20340*/  BPT.TRAP 0x1 ;  /* 0x000000040000795c */ /* 0x000fe20000300000 */
.L_x_781:
[----:B------:R-:W-:Y:S01]  /*20350*/  IMAD R5, R26, 0x8, R7 ;  /* 0x000000081a057824 */ /* 0x000fe200078e0207 */
[----:B------:R-:W-:Y:S02]  /*20360*/  SHF.L.U32 R0, R28, 0x1f, RZ ;  /* 0x0000001f1c007819 */ /* 0x000fe400000006ff */
[----:B------:R-:W-:Y:S02]  /*20370*/  IADD3 R26, R26, 0x1, RZ ;  /* 0x000000011a1a7810 */ /* 0x000fe40007ffe0ff */
[----:B------:R-:W0:Y:S02]  /*20380*/  SYNCS.PHASECHK.TRANS64.TRYWAIT P1, [R5+URZ+0x30840], R0 ;  /* 0x03084000050075a7 */ /* 0x000e24000802017f */
[----:B------:R-:W-:-:S04]  /*20390*/  ISETP.NE.AND P2, PT, R26, 0x2, PT ;  /* 0x000000021a00780c */ /* 0x000fc80003f45270 */
[----:B------:R-:W-:Y:S01]  /*203a0*/  SEL R3, RZ, 0x1, P2 ;  /* 0x00000001ff037807 */ /* 0x000fe20001000000 */
[----:B0-----:R-:W-:Y:S08]  /*203b0*/  @!P1 BRA `(.L_x_782) ;  /* 0x0000004800a89947 */ /* 0x001ff00003800000 */
.L_x_952:
[----:B------:R-:W-:Y:S02]  /*203c0*/  SEL R26, R26, RZ, P2 ;  /* 0x000000ff1a1a7207 */ /* 0x000fe40001000000 */
[----:B------:R-:W-:Y:S01]  /*203d0*/  LOP3.LUT R2, R28, R3, RZ, 0x3c, !PT ;  /* 0x000000031c027212 */ /* 0x000fe200078e3cff */
[----:B------:R-:W-:Y:S06]  /*203e0*/  @!P0 BRA `(.L_x_783) ;  /* 0x0000000000048947 */ /* 0x000fec0003800000 */
[----:B------:R-:W-:Y:S01]  /*203f0*/  BPT.TRAP 0x1 ;  /* 0x000000040000795c */ /* 0x000fe20000300000 */
.L_x_783:
[----:B------:R-:W-:Y:S01]  /*20400*/  IMAD R3, R26, 0x8, R7 ;  /* 0x000000081a037824 */ /* 0x000fe200078e0207 */
[----:B------:R-:W-:-:S04]  /*20410*/  SHF.L.U32 R2, R2, 0x1f, RZ ;  /* 0x0000001f02027819 */ /* 0x000fc800000006ff */
[----:B------:R-:W1:Y:S02]  /*20420*/  SYNCS.PHASECHK.TRANS64.TRYWAIT P1, [R3+URZ+0x30840], R2 ;  /* 0x03084002030075a7 */ /* 0x000e64000802017f */
[----:B-1----:R-:W-:Y:S05]  /*20430*/  @!P1 BRA `(.L_x_784) ;  /* 0x00000048009c9947 */ /* 0x002fea0003800000 */
.L_x_953:
[----:B------:R-:W-:Y:S05]  /*20440*/  @!P0 BRA `(.L_x_785) ;  /* 0x0000000000048947 */ /* 0x000fea0003800000 */
[----:B------:R-:W-:Y:S01]  /*20450*/  BPT.TRAP 0x1 ;  /* 0x000000040000795c */ /* 0x000fe20000300000 */
.L_x_785:
[----:B------:R-:W2:Y:S02]  /*20460*/  SYNCS.PHASECHK.TRANS64.TRYWAIT P1, [R5+URZ+0x30860], R0 ;  /* 0x03086000050075a7 */ /* 0x000ea4000802017f */
[----:B--2---:R-:W-:Y:S05]  /*20470*/  @!P1 BRA `(.L_x_786) ;  /* 0x0000004800a09947 */ /* 0x004fea0003800000 */
.L_x_954:
[----:B------:R-:W-:Y:S05]  /*20480*/  @!P0 BRA `(.L_x_787) ;  /* 0x0000000000048947 */ /* 0x000fea0003800000 */
[----:B------:R-:W-:Y:S01]  /*20490*/  BPT.TRAP 0x1 ;  /* 0x000000040000795c */ /* 0x000fe20000300000 */
.L_x_787:
[----:B---3--:R3:W4:Y:S02]  /*204a0*/  SYNCS.PHASECHK.TRANS64.TRYWAIT P0, [R3+URZ+0x30860], R2 ;  /* 0x03086002030075a7 */ /* 0x008724000800017f */
[----:B----4-:R-:W-:Y:S05]  /*204b0*/  @!P0 NANOSLEEP.SYNCS 0x989680 ;  /* 0x009896800000895d */ /* 0x010fea0003900000 */
[----:B------:R-:W4:Y:S02]  /*204c0*/  @!P0 SYNCS.PHASECHK.TRANS64 P0, [R3+URZ+0x30860], R2 ;  /* 0x03086002030085a7 */ /* 0x000f24000800007f */
[----:B----4-:R-:W-:Y:S05]  /*204d0*/  @!P0 BRA `(.L_x_787) ;  /* 0xfffffffc00f08947 */ /* 0x010fea000383ffff */
.L_x_448:
[----:B------:R-:W-:Y:S05]  /*204e0*/  BSYNC B9 ;  /* 0x0000000000097941 */ /* 0x000fea0003800000 */
.L_x_445:
[----:B------:R-:W-:Y:S05]  /*204f0*/  EXIT ;  /* 0x000000000000794d */ /* 0x000fea0003800000 */
.L_x_466:
[----:B0-----:R0:W1:Y:S02]  /*20500*/  SYNCS.PHASECHK.TRANS64.TRYWAIT P5, [R87+URZ+0x30890], R88 ;  /* 0x03089058570075a7 */ /* 0x00106400080a017f */
[----:B-1----:R-:W-:Y:S05]  /*20510*/  @!P5 NANOSLEEP.SYNCS 0x989680 ;  /* 0x009896800000d95d */ /* 0x002fea0003900000 */
[----:B------:R-:W1:Y:S02]  /*20520*/  @!P5 SYNCS.PHASECHK.TRANS64 P5, [R87+URZ+0x30890], R88 ;  /* 0x030890585700d5a7 */ /* 0x000e6400080a007f */
[----:B-1----:R-:W-:Y:S05]  /*20530*/  @!P5 BRA `(.L_x_466) ;  /* 0xfffffffc00f0d947 */ /* 0x002fea000383ffff */
[----:B------:R-:W-:Y:S05]  /*20540*/  BRA `(.L_x_788) ;  /* 0xfffffe3000607947 */ /* 0x000fea000383ffff */
.L_x_467:
[----:B------:R-:W-:Y:S01]  /*20550*/  BSSY B1, `(.L_x_789) ;  /* 0x0000008000017945 */ /* 0x000fe20003800000 */
[----:B------:R-:W-:Y:S01]  /*20560*/  MOV R13, R117 ;  /* 0x00000075000d7202 */ /* 0x000fe20000000f00 */
[----:B------:R-:W-:Y:S01]  /*20570*/  IMAD.MOV.U32 R12, RZ, RZ, RZ ;  /* 0x000000ffff0c7224 */ /* 0x000fe200078e00ff */
[----:B------:R-:W-:Y:S01]  /*20580*/  MOV R11, 0x1c1f ;  /* 0x00001c1f000b7802 */ /* 0x000fe20000000f00 */
[----:B------:R-:W-:-:S07]  /*20590*/  IMAD.MOV.U32 R15, RZ, RZ, -0x1 ;  /* 0xffffffffff0f7424 */ /* 0x000fce00078e00ff */
[----:B0-----:R-:W-:Y:S05]  /*205a0*/  WARPSYNC.COLLECTIVE R15, `(.L_x_790) ;  /* 0x000000000f087348 */ /* 0x001fea0003c00000 */
[----:B------:R1:W2:Y:S02]  /*205b0*/  SHFL.IDX P6, R14, R13, R12, R11 ;  /* 0x0000000c0d0e7389 */ /* 0x0002a400000c000b */
[----:B012---:R-:W-:Y:S01]  /*205c0*/  ENDCOLLECTIVE ;  /* 0x000000000000791b */ /* 0x007fe20003800000 */
.L_x_790:
[----:B------:R-:W-:Y:S05]  /*205d0*/  BSYNC B1 ;  /* 0x0000000000017941 */ /* 0x000fea0003800000 */
.L_x_789:
[----:B------:R-:W-:Y:S01]  /*205e0*/  IMAD.MOV.U32 R13, RZ, RZ, R120 ;  /* 0x000000ffff0d7224 */ /* 0x000fe200078e0078 */
[----:B------:R-:W-:Y:S01]  /*205f0*/  MOV R12, RZ ;  /* 0x000000ff000c7202 */ /* 0x000fe20000000f00 */
[----:B------:R-:W-:Y:S01]  /*20600*/  IMAD.MOV.U32 R11, RZ, RZ, 0x1c1f ;  /* 0x00001c1fff0b7424 */ /* 0x000fe200078e00ff */
[----:B------:R-:W-:Y:S02]  /*20610*/  MOV R15, 0xffffffff ;  /* 0xffffffff000f7802 */ /* 0x000fe40000000f00 */
[----:B------:R-:W-:-:S07]  /*20620*/  MOV R82, R14 ;  /* 0x0000000e00527202 */ /* 0x000fce0000000f00 */
[----:B------:R-:W-:Y:S05]  /*20630*/  WARPSYNC.COLLECTIVE R15, `(.L_x_791) ;  /* 0x000000000f087348 */ /* 0x000fea0003c00000 */
[----:B------:R0:W1:Y:S02]  /*20640*/  SHFL.IDX P6, R14, R13, R12, R11 ;  /* 0x0000000c0d0e7389 */ /* 0x00006400000c000b */
[----:B01----:R-:W-:Y:S01]  /*20650*/  ENDCOLLECTIVE ;  /* 0x000000000000791b */ /* 0x003fe20003800000 */
.L_x_791:
[----:B------:R-:W-:Y:S01]  /*20660*/  IMAD.MOV.U32 R11, RZ, RZ, R14 ;  /* 0x000000ffff0b7224 */ /* 0x000fe200078e000e */
[----:B------:R-:W-:Y:S06]  /*20670*/  BRA `(.L_x_792) ;  /* 0xfffffe3000287947 */ /* 0x000fec000383ffff */
.L_x_492:
[----:B------:R-:W-:Y:S01]  /*20680*/  BSSY B1, `(.L_x_793) ;  /* 0x0000008000017945 */ /* 0x000fe20003800000 */
[----:B0---4-:R-:W-:Y:S01]  /*20690*/  MOV R13, R117 ;  /* 0x00000075000d7202 */ /* 0x011fe20000000f00 */
[----:B------:R-:W-:Y:S01]  /*206a0*/  IMAD.MOV.U32 R12, RZ, RZ, 0x1 ;  /* 0x00000001ff0c7424 */ /* 0x000fe200078e00ff */
[----:B---3--:R-:W-:Y:S01]  /*206b0*/  MOV R11, 0x1c1f ;  /* 0x00001c1f000b7802 */ /* 0x008fe20000000f00 */
[----:B------:R-:W-:-:S07]  /*206c0*/  IMAD.MOV.U32 R15, RZ, RZ, -0x1 ;  /* 0xffffffffff0f7424 */ /* 0x000fce00078e00ff */
[----:B-12---:R-:W-:Y:S05]  /*206d0*/  WARPSYNC.COLLECTIVE R15, `(.L_x_794) ;  /* 0x000000000f087348 */ /* 0x006fea0003c00000 */
[----:B------:R0:W3:Y:S02]  /*206e0*/  SHFL.IDX P6, R14, R13, R12, R11 ;  /* 0x0000000c0d0e7389 */ /* 0x0000e400000c000b */
[----:B0123--:R-:W-:Y:S01]  /*206f0*/  ENDCOLLECTIVE ;  /* 0x000000000000791b */ /* 0x00ffe20003800000 */
.L_x_794:
[----:B------:R-:W-:Y:S05]  /*20700*/  BSYNC B1 ;  /* 0x0000000000017941 */ /* 0x000fea0003800000 */
.L_x_793:
[----:B------:R-:W-:Y:S01]  /*20710*/  IMAD.MOV.U32 R13, RZ, RZ, R120 ;  /* 0x000000ffff0d7224 */ /* 0x000fe200078e0078 */
[----:B------:R-:W-:Y:S01]  /*20720*/  MOV R12, 0x1 ;  /* 0x00000001000c7802 */ /* 0x000fe20000000f00 */
[----:B------:R-:W-:Y:S01]  /*20730*/  IMAD.MOV.U32 R11, RZ, RZ, 0x1c1f ;  /* 0x00001c1fff0b7424 */ /* 0x000fe200078e00ff */
[----:B------:R-:W-:Y:S02]  /*20740*/  MOV R15, 0xffffffff ;  /* 0xffffffff000f7802 */ /* 0x000fe40000000f00 */
[----:B------:R-:W-:-:S07]  /*20750*/  MOV R117, R14 ;  /* 0x0000000e00757202 */ /* 0x000fce0000000f00 */
[----:B------:R-:W-:Y:S05]  /*20760*/  WARPSYNC.COLLECTIVE R15, `(.L_x_795) ;  /* 0x000000000f087348 */ /* 0x000fea0003c00000 */
[----:B------:R0:W1:Y:S02]  /*20770*/  SHFL.IDX P6, R14, R13, R12, R11 ;  /* 0x0000000c0d0e7389 */ /* 0x00006400000c000b */
[----:B01----:R-:W-:Y:S01]  /*20780*/  ENDCOLLECTIVE ;  /* 0x000000000000791b */ /* 0x003fe20003800000 */
.L_x_795:
[----:B------:R-:W-:Y:S01]  /*20790*/  IMAD.MOV.U32 R120, RZ, RZ, R14 ;  /* 0x000000ffff787224 */ /* 0x000fe200078e000e */
[----:B------:R-:W-:Y:S06]  /*207a0*/  BRA `(.L_x_796) ;  /* 0xfffffe4400087947 */ /* 0x000fec000383ffff */
.L_x_522:
[----:B-1----:R1:W2:Y:S02]  /*207b0*/  SYNCS.PHASECHK.TRANS64.TRYWAIT P5, [R87+URZ+0x30890], R88 ;  /* 0x03089058570075a7 */ /* 0x0022a400080a017f */
[----:B--2---:R-:W-:Y:S05]  /*207c0*/  @!P5 NANOSLEEP.SYNCS 0x989680 ;  /* 0x009896800000d95d */ /* 0x004fea0003900000 */
[----:B------:R-:W2:Y:S02]  /*207d0*/  @!P5 SYNCS.PHASECHK.TRANS64 P5, [R87+URZ+0x30890], R88 ;  /* 0x030890585700d5a7 */ /* 0x000ea400080a007f */
[----:B--2---:R-:W-:Y:S05]  /*207e0*/  @!P5 BRA `(.L_x_522) ;  /* 0xfffffffc00f0d947 */ /* 0x004fea000383ffff */
[----:B------:R-:W-:Y:S05]  /*207f0*/  BRA `(.L_x_797) ;  /* 0xfffffe6000bc7947 */ /* 0x000fea000383ffff */
.L_x_523:
[----:B------:R-:W-:Y:S01]  /*20800*/  BSSY B1, `(.L_x_798) ;  /* 0x0000008000017945 */ /* 0x000fe20003800000 */
[----:B------:R-:W-:Y:S01]  /*20810*/  MOV R13, R117 ;  /* 0x00000075000d7202 */ /* 0x000fe20000000f00 */
[----:B------:R-:W-:Y:S01]  /*20820*/  IMAD.MOV.U32 R12, RZ, RZ, RZ ;  /* 0x000000ffff0c7224 */ /* 0x000fe200078e00ff */
[----:B------:R-:W-:Y:S01]  /*20830*/  MOV R11, 0x1c1f ;  /* 0x00001c1f000b7802 */ /* 0x000fe20000000f00 */
[----:B------:R-:W-:-:S07]  /*20840*/  IMAD.MOV.U32 R15, RZ, RZ, -0x1 ;  /* 0xffffffffff0f7424 */ /* 0x000fce00078e00ff */
[----:B-1----:R-:W-:Y:S05]  /*20850*/  WARPSYNC.COLLECTIVE R15, `(.L_x_799) ;  /* 0x000000000f087348 */ /* 0x002fea0003c00000 */
[----:B------:R0:W2:Y:S02]  /*20860*/  SHFL.IDX P6, R14, R13, R12, R11 ;  /* 0x0000000c0d0e7389 */ /* 0x0000a400000c000b */
[----:B012---:R-:W-:Y:S01]  /*20870*/  ENDCOLLECTIVE ;  /* 0x000000000000791b */ /* 0x007fe20003800000 */
.L_x_799:
[----:B------:R-:W-:Y:S05]  /*20880*/  BSYNC B1 ;  /* 0x0000000000017941 */ /* 0x000fea0003800000 */
.L_x_798:
        /* <DEDUP_REMOVED lines=8> */
.L_x_800:
[----:B------:R-:W-:Y:S01]  /*20910*/  IMAD.MOV.U32 R11, RZ, RZ, R14 ;  /* 0x000000ffff0b7224 */ /* 0x000fe200078e000e */
[----:B------:R-:W-:Y:S06]  /*20920*/  BRA `(.L_x_801) ;  /* 0xfffffe6000887947 */ /* 0x000fec000383ffff */
.L_x_536:
[----:B------:R-:W-:Y:S01]  /*20930*/  BSSY B1, `(.L_x_802) ;  /* 0x0000008000017945 */ /* 0x000fe20003800000 */
[----:B--234-:R-:W-:Y:S01]  /*20940*/  MOV R13, R117 ;  /* 0x00000075000d7202 */ /* 0x01cfe20000000f00 */
[----:B------:R-:W-:Y:S01]  /*20950*/  IMAD.MOV.U32 R12, RZ, RZ, 0x1 ;  /* 0x00000001ff0c7424 */ /* 0x000fe200078e00ff */
[----:B------:R-:W-:Y:S01]  /*20960*/  MOV R11, 0x1c1f ;  /* 0x00001c1f000b7802 */ /* 0x000fe20000000f00 */
[----:B------:R-:W-:-:S07]  /*20970*/  IMAD.MOV.U32 R15, RZ, RZ, -0x1 ;  /* 0xffffffffff0f7424 */ /* 0x000fce00078e00ff */
[----:B01----:R-:W-:Y:S05]  /*20980*/  WARPSYNC.COLLECTIVE R15, `(.L_x_803) ;  /* 0x000000000f087348 */ /* 0x003fea0003c00000 */
[----:B------:R2:W3:Y:S02]  /*20990*/  SHFL.IDX P6, R14, R13, R12, R11 ;  /* 0x0000000c0d0e7389 */ /* 0x0004e400000c000b */
[----:B0123--:R-:W-:Y:S01]  /*209a0*/  ENDCOLLECTIVE ;  /* 0x000000000000791b */ /* 0x00ffe20003800000 */
.L_x_803:
[----:B------:R-:W-:Y:S05]  /*209b0*/  BSYNC B1 ;  /* 0x0000000000017941 */ /* 0x000fea0003800000 */
.L_x_802:
        /* <DEDUP_REMOVED lines=8> */
.L_x_804:
[----:B------:R-:W-:Y:S01]  /*20a40*/  IMAD.MOV.U32 R36, RZ, RZ, R14 ;  /* 0x000000ffff247224 */ /* 0x000fe200078e000e */
[----:B------:R-:W-:Y:S06]  /*20a50*/  BRA `(.L_x_805) ;  /* 0xfffffe7400f07947 */ /* 0x000fec000383ffff */
.L_x_549:
[----:B0-----:R0:W1:Y:S02]  /*20a60*/  SYNCS.PHASECHK.TRANS64.TRYWAIT P3, [R87+URZ+0x30890], R88 ;  /* 0x03089058570075a7 */ /* 0x001064000806017f */
[----:B-1----:R-:W-:Y:S05]  /*20a70*/  @!P3 NANOSLEEP.SYNCS 0x989680 ;  /* 0x009896800000b95d */ /* 0x002fea0003900000 */
[----:B------:R-:W1:Y:S02]  /*20a80*/  @!P3 SYNCS.PHASECHK.TRANS64 P3, [R87+URZ+0x30890], R88 ;  /* 0x030890585700b5a7 */ /* 0x000e64000806007f */
[----:B-1----:R-:W-:Y:S05]  /*20a90*/  @!P3 BRA `(.L_x_549) ;  /* 0xfffffffc00f0b947 */ /* 0x002fea000383ffff */
[----:B------:R-:W-:Y:S05]  /*20aa0*/  BRA `(.L_x_806) ;  /* 0xfffffe8c00a87947 */ /* 0x000fea000383ffff */
.L_x_550:
        /* <DEDUP_REMOVED lines=8> */
.L_x_808:
[----:B------:R-:W-:Y:S05]  /*20b30*/  BSYNC B1 ;  /* 0x0000000000017941 */ /* 0x000fea0003800000 */
.L_x_807:
        /* <DEDUP_REMOVED lines=8> */
.L_x_809:
[----:B------:R-:W-:Y:S01]  /*20bc0*/  IMAD.MOV.U32 R38, RZ, RZ, R14 ;  /* 0x000000ffff267224 */ /* 0x000fe200078e000e */
[----:B------:R-:W-:Y:S06]  /*20bd0*/  BRA `(.L_x_810) ;  /* 0xfffffe8c00cc7947 */ /* 0x000fec000383ffff */
.L_x_553:
[----:B------:R-:W-:Y:S01]  /*20be0*/  BSSY B1, `(.L_x_811) ;  /* 0x0000008000017945 */ /* 0x000fe20003800000 */
[----:B----4-:R-:W-:Y:S01]  /*20bf0*/  MOV R13, R41 ;  /* 0x00000029000d7202 */ /* 0x010fe20000000f00 */
[----:B------:R-:W-:Y:S01]  /*20c00*/  IMAD.MOV.U32 R12, RZ, RZ, 0x1 ;  /* 0x00000001ff0c7424 */ /* 0x000fe200078e00ff */
[----:B------:R-:W-:Y:S01]  /*20c10*/  MOV R11, 0x1c1f ;  /* 0x00001c1f000b7802 */ /* 0x000fe20000000f00 */
[----:B------:R-:W-:-:S07]  /*20c20*/  IMAD.MOV.U32 R15, RZ, RZ, -0x1 ;  /* 0xffffffffff0f7424 */ /* 0x000fce00078e00ff */
[----:B0123--:R-:W-:Y:S05]  /*20c30*/  WARPSYNC.COLLECTIVE R15, `(.L_x_812) ;  /* 0x000000000f087348 */ /* 0x00ffea0003c00000 */
[----:B------:R4:W0:Y:S02]  /*20c40*/  SHFL.IDX P6, R14, R13, R12, R11 ;  /* 0x0000000c0d0e7389 */ /* 0x00082400000c000b */
[----:B01234-:R-:W-:Y:S01]  /*20c50*/  ENDCOLLECTIVE ;  /* 0x000000000000791b */ /* 0x01ffe20003800000 */
.L_x_812:
[----:B------:R-:W-:Y:S05]  /*20c60*/  BSYNC B1 ;  /* 0x0000000000017941 */ /* 0x000fea0003800000 */
.L_x_811:
        /* <DEDUP_REMOVED lines=8> */
.L_x_813:
[----:B------:R-:W-:Y:S01]  /*20cf0*/  IMAD.MOV.U32 R38, RZ, RZ, R14 ;  /* 0x000000ffff267224 */ /* 0x000fe200078e000e */
[----:B------:R-:W-:Y:S06]  /*20d00*/  BRA `(.L_x_814) ;  /* 0xfffffe9000287947 */ /* 0x000fec000383ffff */
.L_x_557:
[----:B---3--:R3:W0:Y:S02]  /*20d10*/  SYNCS.PHASECHK.TRANS64.TRYWAIT P2, [R87+URZ+0x308b0], R88 ;  /* 0x0308b058570075a7 */ /* 0x008624000804017f */
[----:B0-----:R-:W-:Y:S05]  /*20d20*/  @!P2 NANOSLEEP.SYNCS 0x989680 ;  /* 0x009896800000a95d */ /* 0x001fea0003900000 */
[----:B------:R-:W0:Y:S02]  /*20d30*/  @!P2 SYNCS.PHASECHK.TRANS64 P2, [R87+URZ+0x308b0], R88 ;  /* 0x0308b0585700a5a7 */ /* 0x000e24000804007f */
[----:B0-----:R-:W-:Y:S05]  /*20d40*/  @!P2 BRA `(.L_x_557) ;  /* 0xfffffffc00f0a947 */ /* 0x001fea000383ffff */
[----:B------:R-:W-:Y:S05]  /*20d50*/  BRA `(.L_x_815) ;  /* 0xfffffe9400047947 */ /* 0x000fea000383ffff */
.L_x_575:
[----:B------:R-:W-:Y:S01]  /*20d60*/  BSSY B1, `(.L_x_816) ;  /* 0x0000008000017945 */ /* 0x000fe20003800000 */
[----:B------:R-:W-:Y:S01]  /*20d70*/  MOV R13, R25 ;  /* 0x00000019000d7202 */ /* 0x000fe20000000f00 */
[----:B------:R-:W-:Y:S01]  /*20d80*/  IMAD.MOV.U32 R12, RZ, RZ, RZ ;  /* 0x000000ffff0c7224 */ /* 0x000fe200078e00ff */
[----:B------:R-:W-:Y:S01]  /*20d90*/  MOV R11, 0x1c1f ;  /* 0x00001c1f000b7802 */ /* 0x000fe20000000f00 */
[----:B------:R-:W-:-:S07]  /*20da0*/  IMAD.MOV.U32 R15, RZ, RZ, -0x1 ;  /* 0xffffffffff0f7424 */ /* 0x000fce00078e00ff */
[----:B------:R-:W-:Y:S05]  /*20db0*/  WARPSYNC.COLLECTIVE R15, `(.L_x_817) ;  /* 0x000000000f087348 */ /* 0x000fea0003c00000 */
[----:B------:R0:W1:Y:S02]  /*20dc0*/  SHFL.IDX P6, R14, R13, R12, R11 ;  /* 0x0000000c0d0e7389 */ /* 0x00006400000c000b */
[----:B01----:R-:W-:Y:S01]  /*20dd0*/  ENDCOLLECTIVE ;  /* 0x000000000000791b */ /* 0x003fe20003800000 */
.L_x_817:
[----:B------:R-:W-:Y:S05]  /*20de0*/  BSYNC B1 ;  /* 0x0000000000017941 */ /* 0x000fea0003800000 */
.L_x_816:
        /* <DEDUP_REMOVED lines=8> */
.L_x_818:
[----:B------:R-:W-:Y:S01]  /*20e70*/  MOV R13, R27 ;  /* 0x0000001b000d7202 */ /* 0x000fe20000000f00 */
[----:B------:R-:W-:-:S07]  /*20e80*/  IMAD.MOV.U32 R0, RZ, RZ, R14 ;  /* 0x000000ffff007224 */ /* 0x000fce00078e000e */
[----:B------:R-:W-:Y:S05]  /*20e90*/  WARPSYNC.COLLECTIVE R15, `(.L_x_819) ;  /* 0x000000000f087348 */ /* 0x000fea0003c00000 */
[----:B------:R0:W1:Y:S02]  /*20ea0*/  SHFL.IDX P6, R14, R13, R12, R11 ;  /* 0x0000000c0d0e7389 */ /* 0x00006400000c000b */
[----:B01----:R-:W-:Y:S01]  /*20eb0*/  ENDCOLLECTIVE ;  /* 0x000000000000791b */ /* 0x003fe20003800000 */
.L_x_819:
[----:B------:R-:W-:Y:S01]  /*20ec0*/  MOV R13, R26 ;  /* 0x0000001a000d7202 */ /* 0x000fe20000000f00 */
[----:B------:R-:W-:-:S07]  /*20ed0*/  IMAD.MOV.U32 R5, RZ, RZ, R14 ;  /* 0x000000ffff057224 */ /* 0x000fce00078e000e */
[----:B------:R-:W-:Y:S05]  /*20ee0*/  WARPSYNC.COLLECTIVE R15, `(.L_x_820) ;  /* 0x000000000f087348 */ /* 0x000fea0003c00000 */
[----:B------:R0:W1:Y:S02]  /*20ef0*/  SHFL.IDX P6, R14, R13, R12, R11 ;  /* 0x0000000c0d0e7389 */ /* 0x00006400000c000b */
[----:B01----:R-:W-:Y:S01]  /*20f00*/  ENDCOLLECTIVE ;  /* 0x000000000000791b */ /* 0x003fe20003800000 */
.L_x_820:
[----:B------:R-:W-:Y:S05]  /*20f10*/  BRA `(.L_x_821) ;  /* 0xfffffea000dc7947 */ /* 0x000fea000383ffff */
.L_x_579:
[----:B0-----:R0:W1:Y:S02]  /*20f20*/  SYNCS.PHASECHK.TRANS64.TRYWAIT P0, [R2+URZ+0x30800], R5 ;  /* 0x03080005020075a7 */ /* 0x001064000800017f */
[----:B-1----:R-:W-:Y:S05]  /*20f30*/  @!P0 NANOSLEEP.SYNCS 0x989680 ;  /* 0x009896800000895d */ /* 0x002fea0003900000 */
[----:B------:R-:W1:Y:S02]  /*20f40*/  @!P0 SYNCS.PHASECHK.TRANS64 P0, [R2+URZ+0x30800], R5 ;  /* 0x03080005020085a7 */ /* 0x000e64000800007f */
[----:B-1----:R-:W-:Y:S05]  /*20f50*/  @!P0 BRA `(.L_x_579) ;  /* 0xfffffffc00f08947 */ /* 0x002fea000383ffff */
[----:B------:R-:W-:Y:S05]  /*20f60*/  BRA `(.L_x_822) ;  /* 0xfffffeac00807947 */ /* 0x000fea000383ffff */
.L_x_603:
[----:B------:R-:W-:Y:S01]  /*20f70*/  BSSY B1, `(.L_x_823) ;  /* 0x0000008000017945 */ /* 0x000fe20003800000 */
[----:B------:R-:W-:Y:S01]  /*20f80*/  IMAD.MOV.U32 R13, RZ, RZ, R25 ;  /* 0x000000ffff0d7224 */ /* 0x000fe200078e0019 */
[----:B------:R-:W-:Y:S01]  /*20f90*/  MOV R12, RZ ;  /* 0x000000ff000c7202 */ /* 0x000fe20000000f00 */
[----:B------:R-:W-:Y:S01]  /*20fa0*/  IMAD.MOV.U32 R11, RZ, RZ, 0x1c1f ;  /* 0x00001c1fff0b7424 */ /* 0x000fe200078e00ff */
[----:B------:R-:W-:-:S07]  /*20fb0*/  MOV R15, 0xffffffff ;  /* 0xffffffff000f7802 */ /* 0x000fce0000000f00 */
[----:B------:R-:W-:Y:S05]  /*20fc0*/  WARPSYNC.COLLECTIVE R15, `(.L_x_824) ;  /* 0x000000000f087348 */ /* 0x000fea0003c00000 */
[----:B------:R0:W1:Y:S02]  /*20fd0*/  SHFL.IDX P6, R14, R13, R12, R11 ;  /* 0x0000000c0d0e7389 */ /* 0x00006400000c000b */
[----:B01----:R-:W-:Y:S01]  /*20fe0*/  ENDCOLLECTIVE ;  /* 0x000000000000791b */ /* 0x003fe20003800000 */
.L_x_824:
[----:B------:R-:W-:Y:S05]  /*20ff0*/  BSYNC B1 ;  /* 0x0000000000017941 */ /* 0x000fea0003800000 */
.L_x_823:
[----:B------:R-:W-:Y:S01]  /*21000*/  MOV R13, R24 ;  /* 0x00000018000d7202 */ /* 0x000fe20000000f00 */
[----:B------:R-:W-:Y:S01]  /*21010*/  IMAD.MOV.U32 R12, RZ, RZ, RZ ;  /* 0x000000ffff0c7224 */ /* 0x000fe200078e00ff */
[----:B------:R-:W-:Y:S01]  /*21020*/  MOV R11, 0x1c1f ;  /* 0x00001c1f000b7802 */ /* 0x000fe20000000f00 */
[----:B------:R-:W-:Y:S02]  /*21030*/  IMAD.MOV.U32 R15, RZ, RZ, -0x1 ;  /* 0xffffffffff0f7424 */ /* 0x000fe400078e00ff */
[----:B------:R-:W-:-:S07]  /*21040*/  IMAD.MOV.U32 R3, RZ, RZ, R14 ;  /* 0x000000ffff037224 */ /* 0x000fce00078e000e */
[----:B------:R-:W-:Y:S05]  /*21050*/  WARPSYNC.COLLECTIVE R15, `(.L_x_825) ;  /* 0x000000000f087348 */ /* 0x000fea0003c00000 */
[----:B------:R0:W1:Y:S02]  /*21060*/  SHFL.IDX P6, R14, R13, R12, R11 ;  /* 0x0000000c0d0e7389 */ /* 0x00006400000c000b */
[----:B01----:R-:W-:Y:S01]  /*21070*/  ENDCOLLECTIVE ;  /* 0x000000000000791b */ /* 0x003fe20003800000 */
.L_x_825:
[----:B------:R-:W-:Y:S01]  /*21080*/  IMAD.MOV.U32 R13, RZ, RZ, R27 ;  /* 0x000000ffff0d7224 */ /* 0x000fe200078e001b */
[----:B------:R-:W-:-:S07]  /*21090*/  MOV R0, R14 ;  /* 0x0000000e00007202 */ /* 0x000fce0000000f00 */
[----:B------:R-:W-:Y:S05]  /*210a0*/  WARPSYNC.COLLECTIVE R15, `(.L_x_826) ;  /* 0x000000000f087348 */ /* 0x000fea0003c00000 */
[----:B------:R0:W1:Y:S02]  /*210b0*/  SHFL.IDX P6, R14, R13, R12, R11 ;  /* 0x0000000c0d0e7389 */ /* 0x00006400000c000b */
[----:B01----:R-:W-:Y:S01]  /*210c0*/  ENDCOLLECTIVE ;  /* 0x000000000000791b */ /* 0x003fe20003800000 */
.L_x_826:
[----:B------:R-:W-:Y:S01]  /*210d0*/  IMAD.MOV.U32 R13, RZ, RZ, R26 ;  /* 0x000000ffff0d7224 */ /* 0x000fe200078e001a */
[----:B------:R-:W-:-:S07]  /*210e0*/  MOV R21, R14 ;  /* 0x0000000e00157202 */ /* 0x000fce0000000f00 */
[----:B------:R-:W-:Y:S05]  /*210f0*/  WARPSYNC.COLLECTIVE R15, `(.L_x_827) ;  /* 0x000000000f087348 */ /* 0x000fea0003c00000 */
[----:B------:R0:W1:Y:S02]  /*21100*/  SHFL.IDX P6, R14, R13, R12, R11 ;  /* 0x0000000c0d0e7389 */ /* 0x00006400000c000b */
[----:B01----:R-:W-:Y:S01]  /*21110*/  ENDCOLLECTIVE ;  /* 0x000000000000791b */ /* 0x003fe20003800000 */
.L_x_827:
[----:B------:R-:W-:Y:S01]  /*21120*/  MOV R20, R14 ;  /* 0x0000000e00147202 */ /* 0x000fe20000000f00 */
[----:B------:R-:W-:Y:S06]  /*21130*/  BRA `(.L_x_828) ;  /* 0xfffffecc00207947 */ /* 0x000fec000383ffff */
.L_x_607:
[----:B0-----:R0:W1:Y:S02]  /*21140*/  SYNCS.PHASECHK.TRANS64.TRYWAIT P0, [R2+URZ+0x30800], R5 ;  /* 0x03080005020075a7 */ /* 0x001064000800017f */
[----:B-1----:R-:W-:Y:S05]  /*21150*/  @!P0 NANOSLEEP.SYNCS 0x989680 ;  /* 0x009896800000895d */ /* 0x002fea0003900000 */
[----:B------:R-:W1:Y:S02]  /*21160*/  @!P0 SYNCS.PHASECHK.TRANS64 P0, [R2+URZ+0x30800], R5 ;  /* 0x03080005020085a7 */ /* 0x000e64000800007f */
[----:B-1----:R-:W-:Y:S05]  /*21170*/  @!P0 BRA `(.L_x_607) ;  /* 0xfffffffc00f08947 */ /* 0x002fea000383ffff */
[----:B------:R-:W-:Y:S05]  /*21180*/  BRA `(.L_x_829) ;  /* 0xfffffed4002c7947 */ /* 0x000fea000383ffff */
.L_x_621:
[----:B-1----:R1:W0:Y:S02]  /*21190*/  SYNCS.PHASECHK.TRANS64.TRYWAIT P1, [R3+URZ+0x30830], R0 ;  /* 0x03083000030075a7 */ /* 0x002224000802017f */
[----:B0-----:R-:W-:Y:S05]  /*211a0*/  @!P1 NANOSLEEP.SYNCS 0x989680 ;  /* 0x009896800000995d */ /* 0x001fea0003900000 */
[----:B------:R-:W0:Y:S02]  /*211b0*/  @!P1 SYNCS.PHASECHK.TRANS64 P1, [R3+URZ+0x30830], R0 ;  /* 0x03083000030095a7 */ /* 0x000e24000802007f */
[----:B0-----:R-:W-:Y:S05]  /*211c0*/  @!P1 BRA `(.L_x_621) ;  /* 0xfffffffc00f09947 */ /* 0x001fea000383ffff */
[----:B------:R-:W-:Y:S05]  /*211d0*/  BRA `(.L_x_620) ;  /* 0xfffffef800507947 */ /* 0x000fea000383ffff */
.L_x_629:
[----:B-1----:R1:W2:Y:S02]  /*211e0*/  SYNCS.PHASECHK.TRANS64.TRYWAIT P1, [R11+URZ+0x30830], R0 ;  /* 0x030830000b0075a7 */ /* 0x0022a4000802017f */
[----:B--2---:R-:W-:Y:S05]  /*211f0*/  @!P1 NANOSLEEP.SYNCS 0x989680 ;  /* 0x009896800000995d */ /* 0x004fea0003900000 */
[----:B------:R-:W2:Y:S02]  /*21200*/  @!P1 SYNCS.PHASECHK.TRANS64 P1, [R11+URZ+0x30830], R0 ;  /* 0x030830000b0095a7 */ /* 0x000ea4000802007f */
[----:B--2---:R-:W-:Y:S05]  /*21210*/  @!P1 BRA `(.L_x_629) ;  /* 0xfffffffc00f09947 */ /* 0x004fea000383ffff */
[----:B------:R-:W-:Y:S05]  /*21220*/  BRA `(.L_x_628) ;  /* 0xffffff2400907947 */ /* 0x000fea000383ffff */
.L_x_634:
[----:B-1----:R1:W2:Y:S02]  /*21230*/  SYNCS.PHASECHK.TRANS64.TRYWAIT P1, [R13+URZ+0x30850], R0 ;  /* 0x030850000d0075a7 */ /* 0x0022a4000802017f */
[----:B--2---:R-:W-:Y:S05]  /*21240*/  @!P1 NANOSLEEP.SYNCS 0x989680 ;  /* 0x009896800000995d */ /* 0x004fea0003900000 */
[----:B------:R-:W2:Y:S02]  /*21250*/  @!P1 SYNCS.PHASECHK.TRANS64 P1, [R13+URZ+0x30850], R0 ;  /* 0x030850000d0095a7 */ /* 0x000ea4000802007f */
[----:B--2---:R-:W-:Y:S05]  /*21260*/  @!P1 BRA `(.L_x_634) ;  /* 0xfffffffc00f09947 */ /* 0x004fea000383ffff */
[----:B------:R-:W-:Y:S05]  /*21270*/  BRA `(.L_x_633) ;  /* 0xffffff3400447947 */ /* 0x000fea000383ffff */
.L_x_642:
[----:B-1----:R1:W2:Y:S02]  /*21280*/  SYNCS.PHASECHK.TRANS64.TRYWAIT P1, [R8+URZ+0x30850], R3 ;  /* 0x03085003080075a7 */ /* 0x0022a4000802017f */
[----:B--2---:R-:W-:Y:S05]  /*21290*/  @!P1 NANOSLEEP.SYNCS 0x989680 ;  /* 0x009896800000995d */ /* 0x004fea0003900000 */
[----:B------:R-:W2:Y:S02]  /*212a0*/  @!P1 SYNCS.PHASECHK.TRANS64 P1, [R8+URZ+0x30850], R3 ;  /* 0x03085003080095a7 */ /* 0x000ea4000802007f */
[----:B--2---:R-:W-:Y:S05]  /*212b0*/  @!P1 BRA `(.L_x_642) ;  /* 0xfffffffc00f09947 */ /* 0x004fea000383ffff */
[----:B------:R-:W-:Y:S05]  /*212c0*/  BRA `(.L_x_641) ;  /* 0xffffff54001c7947 */ /* 0x000fea000383ffff */
.L_x_679:
[----:B------:R-:W0:Y:S01]  /*212d0*/  S2R R9, SR_TID.X ;  /* 0x0000000000097919 */ /* 0x000e220000002100 */
[----:B------:R-:W-:Y:S01]  /*212e0*/  BSSY B1, `(.L_x_830) ;  /* 0x000000a000017945 */ /* 0x000fe20003800000 */
[----:B------:R-:W-:Y:S01]  /*212f0*/  MOV R12, RZ ;  /* 0x000000ff000c7202 */ /* 0x000fe20000000f00 */
[----:B------:R-:W-:Y:S01]  /*21300*/  IMAD.MOV.U32 R11, RZ, RZ, 0x1f ;  /* 0x0000001fff0b7424 */ /* 0x000fe200078e00ff */
[----:B------:R-:W-:Y:S02]  /*21310*/  MOV R15, 0xffffffff ;  /* 0xffffffff000f7802 */ /* 0x000fe40000000f00 */
[----:B0-----:R-:W-:-:S04]  /*21320*/  SHF.R.U32.HI R9, RZ, 0x5, R9 ;  /* 0x00000005ff097819 */ /* 0x001fc80000011609 */
[----:B------:R-:W-:-:S05]  /*21330*/  LOP3.LUT R9, R9, 0x3, RZ, 0xc0, !PT ;  /* 0x0000000309097812 */ /* 0x000fca00078ec0ff */
[----:B------:R-:W-:-:S07]  /*21340*/  IMAD.MOV.U32 R13, RZ, RZ, R9 ;  /* 0x000000ffff0d7224 */ /* 0x000fce00078e0009 */
[----:B------:R-:W-:Y:S05]  /*21350*/  WARPSYNC.COLLECTIVE R15, `(.L_x_831) ;  /* 0x000000000f087348 */ /* 0x000fea0003c00000 */
[----:B------:R0:W1:Y:S02]  /*21360*/  SHFL.IDX P6, R14, R13, R12, R11 ;  /* 0x0000000c0d0e7389 */ /* 0x00006400000c000b */
[----:B01----:R-:W-:Y:S01]  /*21370*/  ENDCOLLECTIVE ;  /* 0x000000000000791b */ /* 0x003fe20003800000 */
.L_x_831:
[----:B------:R-:W-:Y:S05]  /*21380*/  BSYNC B1 ;  /* 0x0000000000017941 */ /* 0x000fea0003800000 */
.L_x_830:
[----:B------:R-:W-:Y:S05]  /*21390*/  BRA `(.L_x_832) ;  /* 0xffffff9800107947 */ /* 0x000fea000383ffff */
.L_x_681:
[----:B------:R-:W-:Y:S01]  /*213a0*/  BSSY B1, `(.L_x_833) ;  /* 0x0000006000017945 */ /* 0x000fe20003800000 */
[----:B------:R-:W-:-:S07]  /*213b0*/  IMAD.MOV.U32 R15, RZ, RZ, -0x1 ;  /* 0xffffffffff0f7424 */ /* 0x000fce00078e00ff */
[----:B0-----:R-:W-:Y:S05]  /*213c0*/  WARPSYNC.COLLECTIVE R15, `(.L_x_834) ;  /* 0x000000000f0c7348 */ /* 0x001fea0003c00000 */
[----:B------:R-:W-:Y:S02]  /*213d0*/  ELECT P6, UR62, PT ;  /* 0x00000000003e782f */ /* 0x000fe400038c0000 */
[----:B------:R-:W-:Y:S01]  /*213e0*/  MOV R14, UR62 ;  /* 0x0000003e000e7c02 */ /* 0x000fe20008000f00 */
[----:B0-----:R-:W-:Y:S10]  /*213f0*/  ENDCOLLECTIVE ;  /* 0x000000000000791b */ /* 0x001ff40003800000 */
.L_x_834:
[----:B------:R-:W-:Y:S05]  /*21400*/  BSYNC B1 ;  /* 0x0000000000017941 */ /* 0x000fea0003800000 */
.L_x_833:
[----:B------:R-:W-:Y:S05]  /*21410*/  BRA `(.L_x_680) ;  /* 0xffffff9800087947 */ /* 0x000fea000383ffff */
.L_x_683:
[----:B0-----:R0:W1:Y:S02]  /*21420*/  SYNCS.PHASECHK.TRANS64.TRYWAIT P0, [R22+URZ+0x30820], R5 ;  /* 0x03082005160075a7 */ /* 0x001064000800017f */
[----:B-1----:R-:W-:Y:S05]  /*21430*/  @!P0 NANOSLEEP.SYNCS 0x989680 ;  /* 0x009896800000895d */ /* 0x002fea0003900000 */
[----:B------:R-:W1:Y:S02]  /*21440*/  @!P0 SYNCS.PHASECHK.TRANS64 P0, [R22+URZ+0x30820], R5 ;  /* 0x03082005160085a7 */ /* 0x000e64000800007f */
[----:B-1----:R-:W-:Y:S05]  /*21450*/  @!P0 BRA `(.L_x_683) ;  /* 0xfffffffc00f08947 */ /* 0x002fea000383ffff */
[----:B------:R-:W-:Y:S05]  /*21460*/  BRA `(.L_x_835) ;  /* 0xffffff9800187947 */ /* 0x000fea000383ffff */
.L_x_687:
[----:B-1----:R1:W2:Y:S02]  /*21470*/  SYNCS.PHASECHK.TRANS64.TRYWAIT P0, [R9+URZ+0x308a0], R8 ;  /* 0x0308a008090075a7 */ /* 0x0022a4000800017f */
[----:B--2---:R-:W-:Y:S05]  /*21480*/  @!P0 NANOSLEEP.SYNCS 0x989680 ;  /* 0x009896800000895d */ /* 0x004fea0003900000 */
[----:B------:R-:W2:Y:S02]  /*21490*/  @!P0 SYNCS.PHASECHK.TRANS64 P0, [R9+URZ+0x308a0], R8 ;  /* 0x0308a008090085a7 */ /* 0x000ea4000800007f */
[----:B--2---:R-:W-:Y:S05]  /*214a0*/  @!P0 BRA `(.L_x_687) ;  /* 0xfffffffc00f08947 */ /* 0x004fea000383ffff */
[----:B------:R-:W-:Y:S05]  /*214b0*/  BRA `(.L_x_836) ;  /* 0xffffff9800307947 */ /* 0x000fea000383ffff */
.L_x_694:
[----:B0-----:R0:W2:Y:S02]  /*214c0*/  SYNCS.PHASECHK.TRANS64.TRYWAIT P0, [R9+URZ+0x308c0], R8 ;  /* 0x0308c008090075a7 */ /* 0x0010a4000800017f */
[----:B--2---:R-:W-:Y:S05]  /*214d0*/  @!P0 NANOSLEEP.SYNCS 0x989680 ;  /* 0x009896800000895d */ /* 0x004fea0003900000 */
[----:B------:R-:W2:Y:S02]  /*214e0*/  @!P0 SYNCS.PHASECHK.TRANS64 P0, [R9+URZ+0x308c0], R8 ;  /* 0x0308c008090085a7 */ /* 0x000ea4000800007f */
[----:B--2---:R-:W-:Y:S05]  /*214f0*/  @!P0 BRA `(.L_x_694) ;  /* 0xfffffffc00f08947 */ /* 0x004fea000383ffff */
[----:B------:R-:W-:Y:S05]  /*21500*/  BRA `(.L_x_837) ;  /* 0xffffff9c002c7947 */ /* 0x000fea000383ffff */
.L_x_703:
[----:B-1----:R1:W2:Y:S02]  /*21510*/  SYNCS.PHASECHK.TRANS64.TRYWAIT P1, [R8+URZ+0x308a0], R7 ;  /* 0x0308a007080075a7 */ /* 0x0022a4000802017f */
[----:B--2---:R-:W-:Y:S05]  /*21520*/  @!P1 NANOSLEEP.SYNCS 0x989680 ;  /* 0x009896800000995d */ /* 0x004fea0003900000 */
[----:B------:R-:W2:Y:S02]  /*21530*/  @!P1 SYNCS.PHASECHK.TRANS64 P1, [R8+URZ+0x308a0], R7 ;  /* 0x0308a007080095a7 */ /* 0x000ea4000802007f */
[----:B--2---:R-:W-:Y:S05]  /*21540*/  @!P1 BRA `(.L_x_703) ;  /* 0xfffffffc00f09947 */ /* 0x004fea000383ffff */
[----:B------:R-:W-:Y:S05]  /*21550*/  BRA `(.L_x_838) ;  /* 0xffffffa000607947 */ /* 0x000fea000383ffff */
.L_x_710:
[----:B0-----:R0:W2:Y:S02]  /*21560*/  SYNCS.PHASECHK.TRANS64.TRYWAIT P1, [R8+URZ+0x308c0], R7 ;  /* 0x0308c007080075a7 */ /* 0x0010a4000802017f */
[----:B--2---:R-:W-:Y:S05]  /*21570*/  @!P1 NANOSLEEP.SYNCS 0x989680 ;  /* 0x009896800000995d */ /* 0x004fea0003900000 */
[----:B------:R-:W2:Y:S02]  /*21580*/  @!P1 SYNCS.PHASECHK.TRANS64 P1, [R8+URZ+0x308c0], R7 ;  /* 0x0308c007080095a7 */ /* 0x000ea4000802007f */
[----:B--2---:R-:W-:Y:S05]  /*21590*/  @!P1 BRA `(.L_x_710) ;  /* 0xfffffffc00f09947 */ /* 0x004fea000383ffff */
[----:B------:R-:W-:Y:S05]  /*215a0*/  BRA `(.L_x_839) ;  /* 0xffffffa400587947 */ /* 0x000fea000383ffff */
.L_x_725:
[----:B0-----:R-:W0:Y:S01]  /*215b0*/  S2R R8, SR_TID.X ;  /* 0x0000000000087919 */ /* 0x001e220000002100 */
[----:B------:R-:W-:Y:S01]  /*215c0*/  BSSY B0, `(.L_x_840) ;  /* 0x000000a000007945 */ /* 0x000fe20003800000 */
[----:B------:R-:W-:Y:S01]  /*215d0*/  IMAD.MOV.U32 R12, RZ, RZ, RZ ;  /* 0x000000ffff0c7224 */ /* 0x000fe200078e00ff */
[----:B------:R-:W-:Y:S01]  /*215e0*/  MOV R11, 0x1f ;  /* 0x0000001f000b7802 */ /* 0x000fe20000000f00 */
[----:B------:R-:W-:Y:S01]  /*215f0*/  IMAD.MOV.U32 R15, RZ, RZ, -0x1 ;  /* 0xffffffffff0f7424 */ /* 0x000fe200078e00ff */
[----:B0-----:R-:W-:-:S04]  /*21600*/  SHF.R.U32.HI R8, RZ, 0x5, R8 ;  /* 0x00000005ff087819 */ /* 0x001fc80000011608 */
[----:B------:R-:W-:-:S04]  /*21610*/  LOP3.LUT R8, R8, 0x3, RZ, 0xc0, !PT ;  /* 0x0000000308087812 */ /* 0x000fc800078ec0ff */
[----:B------:R-:W-:-:S07]  /*21620*/  MOV R13, R8 ;  /* 0x00000008000d7202 */ /* 0x000fce0000000f00 */
[----:B-----5:R-:W-:Y:S05]  /*21630*/  WARPSYNC.COLLECTIVE R15, `(.L_x_841) ;  /* 0x000000000f087348 */ /* 0x020fea0003c00000 */
[----:B------:R0:W1:Y:S02]  /*21640*/  SHFL.IDX P6, R14, R13, R12, R11 ;  /* 0x0000000c0d0e7389 */ /* 0x00006400000c000b */
[----:B01---5:R-:W-:Y:S01]  /*21650*/  ENDCOLLECTIVE ;  /* 0x000000000000791b */ /* 0x023fe20003800000 */
.L_x_841:
[----:B------:R-:W-:Y:S05]  /*21660*/  BSYNC B0 ;  /* 0x0000000000007941 */ /* 0x000fea0003800000 */
.L_x_840:
[----:B------:R-:W-:Y:S05]  /*21670*/  BRA `(.L_x_842) ;  /* 0xffffffb0007c7947 */ /* 0x000fea000383ffff */
.L_x_728:
[----:B0-----:R0:W1:Y:S02]  /*21680*/  SYNCS.PHASECHK.TRANS64.TRYWAIT P0, [R7+URZ+0x30840], R2 ;  /* 0x03084002070075a7 */ /* 0x001064000800017f */
[----:B-1----:R-:W-:Y:S05]  /*21690*/  @!P0 NANOSLEEP.SYNCS 0x989680 ;  /* 0x009896800000895d */ /* 0x002fea0003900000 */
[----:B------:R-:W1:Y:S02]  /*216a0*/  @!P0 SYNCS.PHASECHK.TRANS64 P0, [R7+URZ+0x30840], R2 ;  /* 0x03084002070085a7 */ /* 0x000e64000800007f */
[----:B-1----:R-:W-:Y:S05]  /*216b0*/  @!P0 BRA `(.L_x_728) ;  /* 0xfffffffc00f08947 */ /* 0x002fea000383ffff */
[----:B------:R-:W-:Y:S05]  /*216c0*/  BRA `(.L_x_843) ;  /* 0xffffffb000d87947 */ /* 0x000fea000383ffff */
.L_x_729:
        /* <DEDUP_REMOVED lines=8> */
.L_x_845:
[----:B------:R-:W-:Y:S05]  /*21750*/  BSYNC B0 ;  /* 0x0000000000007941 */ /* 0x000fea0003800000 */
.L_x_844:
[----:B------:R-:W-:Y:S01]  /*21760*/  IMAD.MOV.U32 R13, RZ, RZ, R4 ;  /* 0x000000ffff0d7224 */ /* 0x000fe200078e0004 */
[----:B------:R-:W-:Y:S01]  /*21770*/  MOV R12, RZ ;  /* 0x000000ff000c7202 */ /* 0x000fe20000000f00 */
[----:B------:R-:W-:Y:S01]  /*21780*/  IMAD.MOV.U32 R11, RZ, RZ, 0x181f ;  /* 0x0000181fff0b7424 */ /* 0x000fe200078e00ff */
[----:B------:R-:W-:Y:S01]  /*21790*/  MOV R15, 0xffffffff ;  /* 0xffffffff000f7802 */ /* 0x000fe20000000f00 */
[----:B------:R-:W-:Y:S01]  /*217a0*/  @P0 IMAD R8, R5, 0x2, R22 ;  /* 0x0000000205080824 */ /* 0x000fe200078e0216 */
[----:B------:R-:W-:-:S07]  /*217b0*/  MOV R2, R14 ;  /* 0x0000000e00027202 */ /* 0x000fce0000000f00 */
[----:B------:R-:W-:Y:S05]  /*217c0*/  WARPSYNC.COLLECTIVE R15, `(.L_x_846) ;  /* 0x000000000f087348 */ /* 0x000fea0003c00000 */
[----:B------:R0:W1:Y:S02]  /*217d0*/  SHFL.IDX P6, R14, R13, R12, R11 ;  /* 0x0000000c0d0e7389 */ /* 0x00006400000c000b */
[----:B01----:R-:W-:Y:S01]  /*217e0*/  ENDCOLLECTIVE ;  /* 0x000000000000791b */ /* 0x003fe20003800000 */
.L_x_846:
[----:B------:R-:W-:Y:S01]  /*217f0*/  MOV R13, R0 ;  /* 0x00000000000d7202 */ /* 0x000fe20000000f00 */
[----:B------:R-:W-:Y:S02]  /*21800*/  IMAD.MOV.U32 R12, RZ, RZ, 0x1 ;  /* 0x00000001ff0c7424 */ /* 0x000fe400078e00ff */
[----:B------:R-:W-:-:S07]  /*21810*/  IMAD.MOV.U32 R3, RZ, RZ, R14 ;  /* 0x000000ffff037224 */ /* 0x000fce00078e000e */
[----:B------:R-:W-:Y:S05]  /*21820*/  WARPSYNC.COLLECTIVE R15, `(.L_x_847) ;  /* 0x000000000f087348 */ /* 0x000fea0003c00000 */
[----:B------:R0:W1:Y:S02]  /*21830*/  SHFL.IDX P6, R14, R13, R12, R11 ;  /* 0x0000000c0d0e7389 */ /* 0x00006400000c000b */
[----:B01----:R-:W-:Y:S01]  /*21840*/  ENDCOLLECTIVE ;  /* 0x000000000000791b */ /* 0x003fe20003800000 */
.L_x_847:
[----:B------:R-:W-:-:S04]  /*21850*/  @P0 LEA R3, P1, R33, R3, 0x1 ;  /* 0x0000000321030211 */ /* 0x000fc800078208ff */
[----:B------:R-:W-:Y:S02]  /*21860*/  @P0 IADD3.X R2, RZ, R2, RZ, P1, !PT ;  /* 0x00000002ff020210 */ /* 0x000fe40000ffe4ff */
[----:B------:R-:W-:Y:S02]  /*21870*/  ISETP.GE.AND P1, PT, R6, 0x11, PT ;  /* 0x000000110600780c */ /* 0x000fe40003f26270 */
        /* <DEDUP_REMOVED lines=10> */
[----:B0-----:R-:W-:-:S07]  /*21920*/  MOV R2, R14 ;  /* 0x0000000e00027202 */ /* 0x001fce0000000f00 */
[----:B------:R-:W-:Y:S05]  /*21930*/  WARPSYNC.COLLECTIVE R15, `(.L_x_848) ;  /* 0x000000000f087348 */ /* 0x000fea0003c00000 */
[----:B------:R0:W1:Y:S02]  /*21940*/  SHFL.IDX P6, R14, R13, R12, R11 ;  /* 0x0000000c0d0e7389 */ /* 0x00006400000c000b */
[----:B01----:R-:W-:Y:S01]  /*21950*/  ENDCOLLECTIVE ;  /* 0x000000000000791b */ /* 0x003fe20003800000 */
.L_x_848:
[----:B------:R-:W-:Y:S01]  /*21960*/  @P1 LEA R8, R5, R22, 0x1 ;  /* 0x0000001605081211 */ /* 0x000fe200078e08ff */
[----:B------:R-:W-:Y:S01]  /*21970*/  IMAD.MOV.U32 R13, RZ, RZ, R0 ;  /* 0x000000ffff0d7224 */ /* 0x000fe200078e0000 */
[----:B------:R-:W-:Y:S02]  /*21980*/  MOV R12, 0x2 ;  /* 0x00000002000c7802 */ /* 0x000fe40000000f00 */
[----:B------:R-:W-:-:S07]  /*21990*/  MOV R3, R14 ;  /* 0x0000000e00037202 */ /* 0x000fce0000000f00 */
[----:B------:R-:W-:Y:S05]  /*219a0*/  WARPSYNC.COLLECTIVE R15, `(.L_x_849) ;  /* 0x000000000f087348 */ /* 0x000fea0003c00000 */
[----:B------:R0:W1:Y:S02]  /*219b0*/  SHFL.IDX P6, R14, R13, R12, R11 ;  /* 0x0000000c0d0e7389 */ /* 0x00006400000c000b */
[----:B01----:R-:W-:Y:S01]  /*219c0*/  ENDCOLLECTIVE ;  /* 0x000000000000791b */ /* 0x003fe20003800000 */
.L_x_849:
        /* <DEDUP_REMOVED lines=17> */
.L_x_850:
[----:B------:R-:W-:Y:S01]  /*21ae0*/  @P1 IMAD R8, R5, 0x2, R22 ;  /* 0x0000000205081824 */ /* 0x000fe200078e0216 */
[----:B------:R-:W-:Y:S01]  /*21af0*/  MOV R13, R0 ;  /* 0x00000000000d7202 */ /* 0x000fe20000000f00 */
[----:B------:R-:W-:Y:S02]  /*21b00*/  IMAD.MOV.U32 R12, RZ, RZ, 0x3 ;  /* 0x00000003ff0c7424 */ /* 0x000fe400078e00ff */
[----:B------:R-:W-:-:S07]  /*21b10*/  IMAD.MOV.U32 R3, RZ, RZ, R14 ;  /* 0x000000ffff037224 */ /* 0x000fce00078e000e */
[----:B------:R-:W-:Y:S05]  /*21b20*/  WARPSYNC.COLLECTIVE R15, `(.L_x_851) ;  /* 0x000000000f087348 */ /* 0x000fea0003c00000 */
[----:B------:R0:W1:Y:S02]  /*21b30*/  SHFL.IDX P6, R14, R13, R12, R11 ;  /* 0x0000000c0d0e7389 */ /* 0x00006400000c000b */
[----:B01----:R-:W-:Y:S01]  /*21b40*/  ENDCOLLECTIVE ;  /* 0x000000000000791b */ /* 0x003fe20003800000 */
.L_x_851:
        /* <DEDUP_REMOVED lines=17> */
.L_x_852:
[----:B------:R-:W-:Y:S01]  /*21c60*/  @P1 LEA R8, R5, R22, 0x1 ;  /* 0x0000001605081211 */ /* 0x000fe200078e08ff */
[----:B------:R-:W-:Y:S01]  /*21c70*/  IMAD.MOV.U32 R13, RZ, RZ, R0 ;  /* 0x000000ffff0d7224 */ /* 0x000fe200078e0000 */
[----:B------:R-:W-:Y:S02]  /*21c80*/  MOV R12, 0x4 ;  /* 0x00000004000c7802 */ /* 0x000fe40000000f00 */
[----:B------:R-:W-:-:S07]  /*21c90*/  MOV R3, R14 ;  /* 0x0000000e00037202 */ /* 0x000fce0000000f00 */
[----:B------:R-:W-:Y:S05]  /*21ca0*/  WARPSYNC.COLLECTIVE R15, `(.L_x_853) ;  /* 0x000000000f087348 */ /* 0x000fea0003c00000 */
[----:B------:R0:W1:Y:S02]  /*21cb0*/  SHFL.IDX P6, R14, R13, R12, R11 ;  /* 0x0000000c0d0e7389 */ /* 0x00006400000c000b */
[----:B01----:R-:W-:Y:S01]  /*21cc0*/  ENDCOLLECTIVE ;  /* 0x000000000000791b */ /* 0x003fe20003800000 */
.L_x_853:
        /* <DEDUP_REMOVED lines=17> */
.L_x_854:
[----:B------:R-:W-:Y:S01]  /*21de0*/  @P1 IMAD R8, R5, 0x2, R22 ;  /* 0x0000000205081824 */ /* 0x000fe200078e0216 */
[----:B------:R-:W-:Y:S01]  /*21df0*/  MOV R13, R0 ;  /* 0x00000000000d7202 */ /* 0x000fe20000000f00 */
[----:B------:R-:W-:Y:S02]  /*21e00*/  IMAD.MOV.U32 R12, RZ, RZ, 0x5 ;  /* 0x00000005ff0c7424 */ /* 0x000fe400078e00ff */
[----:B------:R-:W-:-:S07]  /*21e10*/  IMAD.MOV.U32 R3, RZ, RZ, R14 ;  /* 0x000000ffff037224 */ /* 0x000fce00078e000e */
[----:B------:R-:W-:Y:S05]  /*21e20*/  WARPSYNC.COLLECTIVE R15, `(.L_x_855) ;  /* 0x000000000f087348 */ /* 0x000fea0003c00000 */
[----:B------:R0:W1:Y:S02]  /*21e30*/  SHFL.IDX P6, R14, R13, R12, R11 ;  /* 0x0000000c0d0e7389 */ /* 0x00006400000c000b */
[----:B01----:R-:W-:Y:S01]  /*21e40*/  ENDCOLLECTIVE ;  /* 0x000000000000791b */ /* 0x003fe20003800000 */
.L_x_855:
[----:B------:R-:W-:-:S04]  /*21e50*/  @P1 LEA R3, P0, R33, R3, 0x1 ;  /* 0x0000000321031211 */ /* 0x000fc800078008ff */
[----:B------:R-:W-:-:S04]  /*21e60*/  @P1 IADD3.X R2, RZ, R2, RZ, P0, !PT ;  /* 0x00000002ff021210 */ /* 0x000fc800007fe4ff */
[----:B------:R-:W-:Y:S01]  /*21e70*/  @P1 LOP3.LUT R3, R3, R2, RZ, 0x3c, !PT ;  /* 0x0000000203031212 */ /* 0x000fe200078e3cff */
[----:B------:R-:W-:-:S03]  /*21e80*/  IMAD.MOV.U32 R13, RZ, RZ, R4 ;  /* 0x000000ffff0d7224 */ /* 0x000fc600078e0004 */
[----:B------:R-:W-:-:S04]  /*21e90*/  @P1 LOP3.LUT R2, R3, R2, RZ, 0x3c, !PT ;  /* 0x0000000203021212 */ /* 0x000fc800078e3cff */
[----:B------:R-:W-:Y:S02]  /*21ea0*/  @P1 LOP3.LUT R3, R3, R2, RZ, 0x3c, !PT ;  /* 0x0000000203031212 */ /* 0x000fe400078e3cff */
[----:B------:R-:W-:-:S03]  /*21eb0*/  MOV R0, R14 ;  /* 0x0000000e00007202 */ /* 0x000fc60000000f00 */
[----:B------:R-:W-:Y:S01]  /*21ec0*/  @!PT LDS RZ, [RZ] ;  /* 0x00000000fffff984 */ /* 0x000fe20000000800 */
[----:B------:R-:W-:Y:S01]  /*21ed0*/  @!PT LDS RZ, [RZ] ;  /* 0x00000000fffff984 */ /* 0x000fe20000000800 */
[----:B------:R-:W-:Y:S01]  /*21ee0*/  @!PT LDS RZ, [RZ] ;  /* 0x00000000fffff984 */ /* 0x000fe20000000800 */
[----:B------:R0:W-:Y:S04]  /*21ef0*/  @P1 LDGSTS.E.BYPASS.LTC128B.128 [R8+0x20400], desc[UR56][R2.64], !P4 ;  /* 0x2040000002081fae */ /* 0x0001e8000e101d78 */
[----:B0-----:R-:W-:Y:S05]  /*21f00*/  WARPSYNC.COLLECTIVE R15, `(.L_x_856) ;  /* 0x000000000f087348 */ /* 0x001fea0003c00000 */
[----:B------:R1:W2:Y:S02]  /*21f10*/  SHFL.IDX P6, R14, R13, R12, R11 ;  /* 0x0000000c0d0e7389 */ /* 0x0002a400000c000b */
[----:B012---:R-:W-:Y:S01]  /*21f20*/  ENDCOLLECTIVE ;  /* 0x000000000000791b */ /* 0x007fe20003800000 */
.L_x_856:
[----:B------:R-:W-:Y:S01]  /*21f30*/  @!PT LDS RZ, [RZ] ;  /* 0x00000000fffff984 */ /* 0x000fe20000000800 */
[----:B------:R-:W-:Y:S01]  /*21f40*/  @!PT LDS RZ, [RZ] ;  /* 0x00000000fffff984 */ /* 0x000fe20000000800 */
[----:B------:R-:W-:Y:S01]  /*21f50*/  @!PT LDS RZ, [RZ] ;  /* 0x00000000fffff984 */ /* 0x000fe20000000800 */
[----:B------:R-:W-:Y:S04]  /*21f60*/  @P1 LDGSTS.E.BYPASS.LTC128B.128 [R8+0x23400], desc[UR56][R2.64+0x80], !P3 ;  /* 0x2340008002081fae */ /* 0x000fe8000d901d78 */
[----:B------:R0:W-:Y:S02]  /*21f70*/  @P1 LDGSTS.E.BYPASS.LTC128B.128 [R8+0x26400], desc[UR56][R2.64+0x100], !P2 ;  /* 0x2640010002081fae */ /* 0x0001e4000d101d78 */
[----:B0-----:R-:W-:Y:S01]  /*21f80*/  MOV R2, R14 ;  /* 0x0000000e00027202 */ /* 0x001fe20000000f00 */
[----:B------:R-:W-:Y:S06]  /*21f90*/  BRA `(.L_x_857) ;  /* 0xffffffb000207947 */ /* 0x000fec000383ffff */
.L_x_734:
[----:B------:R-:W-:Y:S01]  /*21fa0*/  IMAD.MOV.U32 R13, RZ, RZ, R5 ;  /* 0x000000ffff0d7224 */ /* 0x000fe200078e0005 */
[----:B------:R-:W-:Y:S01]  /*21fb0*/  MOV R12, RZ ;  /* 0x000000ff000c7202 */ /* 0x000fe20000000f00 */
[----:B------:R-:W-:Y:S01]  /*21fc0*/  IMAD.MOV.U32 R11, RZ, RZ, 0x181f ;  /* 0x0000181fff0b7424 */ /* 0x000fe200078e00ff */
[----:B------:R-:W-:Y:S01]  /*21fd0*/  MOV R15, 0xffffffff ;  /* 0xffffffff000f7802 */ /* 0x000fe20000000f00 */
[----:B-----5:R-:W-:Y:S02]  /*21fe0*/  IMAD R6, R17, R8, RZ ;  /* 0x0000000811067224 */ /* 0x020fe400078e02ff */
[----:B------:R-:W-:-:S07]  /*21ff0*/  IMAD.IADD R4, R10, 0x1, R4 ;  /* 0x000000010a047824 */ /* 0x000fce00078e0204 */
[----:B------:R-:W-:Y:S05]  /*22000*/  WARPSYNC.COLLECTIVE R15, `(.L_x_858) ;  /* 0x000000000f087348 */ /* 0x000fea0003c00000 */
[----:B------:R0:W1:Y:S02]  /*22010*/  SHFL.IDX P6, R14, R13, R12, R11 ;  /* 0x0000000c0d0e7389 */ /* 0x00006400000c000b */
[----:B01----:R-:W-:Y:S01]  /*22020*/  ENDCOLLECTIVE ;  /* 0x000000000000791b */ /* 0x003fe20003800000 */
.L_x_858:
[C---:B------:R-:W-:Y:S02]  /*22030*/  ISETP.GE.AND P1, PT, R4.reuse, R6, PT ;  /* 0x000000060400720c */ /* 0x040fe40003f26270 */
[----:B------:R-:W-:Y:S02]  /*22040*/  IADD3 R7, R4, 0x10, RZ ;  /* 0x0000001004077810 */ /* 0x000fe40007ffe0ff */
[----:B------:R-:W-:Y:S01]  /*22050*/  MOV R13, R0 ;  /* 0x00000000000d7202 */ /* 0x000fe20000000f00 */
[----:B------:R-:W-:-:S08]  /*22060*/  IMAD.MOV.U32 R2, RZ, RZ, R14 ;  /* 0x000000ffff027224 */ /* 0x000fd000078e000e */
[----:B------:R-:W-:Y:S05]  /*22070*/  WARPSYNC.COLLECTIVE R15, `(.L_x_859) ;  /* 0x000000000f087348 */ /* 0x000fea0003c00000 */
[----:B------:R0:W1:Y:S02]  /*22080*/  SHFL.IDX P6, R14, R13, R12, R11 ;  /* 0x0000000c0d0e7389 */ /* 0x00006400000c000b */
[----:B01----:R-:W-:Y:S01]  /*22090*/  ENDCOLLECTIVE ;  /* 0x000000000000791b */ /* 0x003fe20003800000 */
.L_x_859:
        /* <DEDUP_REMOVED lines=8> */
.L_x_860:
[----:B------:R-:W-:Y:S01]  /*22120*/  @!PT LDS RZ, [RZ] ;  /* 0x00000000fffff984 */ /* 0x000fe20000000800 */
[----:B------:R-:W-:Y:S01]  /*22130*/  @!PT LDS RZ, [RZ] ;  /* 0x00000000fffff984 */ /* 0x000fe20000000800 */
[----:B------:R-:W-:Y:S01]  /*22140*/  @!PT LDS RZ, [RZ] ;  /* 0x00000000fffff984 */ /* 0x000fe20000000800 */
[----:B------:R-:W-:Y:S04]  /*22150*/  @!P1 LDGSTS.E.BYPASS.LTC128B.128 [R9+0x12400], desc[UR56][R2.64], !P3 ;  /* 0x1240000002099fae */ /* 0x000fe8000d901d78 */
[----:B------:R-:W-:Y:S04]  /*22160*/  @!P1 LDGSTS.E.BYPASS.LTC128B.128 [R9+0x16400], desc[UR56][R2.64+0x80], !P2 ;  /* 0x1640008002099fae */ /* 0x000fe8000d101d78 */
[----:B------:R0:W-:Y:S01]  /*22170*/  @!P1 LDGSTS.E.BYPASS.LTC128B.128 [R9+0x1a400], desc[UR56][R2.64+0x100], !P0 ;  /* 0x1a40010002099fae */ /* 0x0001e2000c101d78 */
[----:B------:R-:W-:Y:S02]  /*22180*/  ISETP.GE.AND P1, PT, R7, R6, PT ;  /* 0x000000060700720c */ /* 0x000fe40003f26270 */
[----:B------:R-:W-:Y:S01]  /*22190*/  MOV R13, R0 ;  /* 0x00000000000d7202 */ /* 0x000fe20000000f00 */
[----:B0-----:R-:W-:-:S10]  /*221a0*/  IMAD.MOV.U32 R2, RZ, RZ, R14 ;  /* 0x000000ffff027224 */ /* 0x001fd400078e000e */
[----:B------:R-:W-:Y:S05]  /*221b0*/  WARPSYNC.COLLECTIVE R15, `(.L_x_861) ;  /* 0x000000000f087348 */ /* 0x000fea0003c00000 */
[----:B------:R0:W1:Y:S02]  /*221c0*/  SHFL.IDX P6, R14, R13, R12, R11 ;  /* 0x0000000c0d0e7389 */ /* 0x00006400000c000b */
[----:B01----:R-:W-:Y:S01]  /*221d0*/  ENDCOLLECTIVE ;  /* 0x000000000000791b */ /* 0x003fe20003800000 */
.L_x_861:
        /* <DEDUP_REMOVED lines=8> */
.L_x_862:
[----:B------:R-:W-:Y:S01]  /*22260*/  @!P1 IMAD.MOV.U32 R3, RZ, RZ, R7 ;  /* 0x000000ffff039224 */ /* 0x000fe200078e0007 */
[----:B------:R-:W-:-:S04]  /*22270*/  IADD3 R7, R4, 0x20, RZ ;  /* 0x0000002004077810 */ /* 0x000fc80007ffe0ff */
[----:B------:R-:W-:Y:S01]  /*22280*/  @!PT LDS RZ, [RZ] ;  /* 0x00000000fffff984 */ /* 0x000fe20000000800 */
[----:B------:R-:W-:Y:S01]  /*22290*/  @!PT LDS RZ, [RZ] ;  /* 0x00000000fffff984 */ /* 0x000fe20000000800 */
[----:B------:R-:W-:Y:S01]  /*222a0*/  @!PT LDS RZ, [RZ] ;  /* 0x00000000fffff984 */ /* 0x000fe20000000800 */
[----:B------:R-:W-:Y:S04]  /*222b0*/  @!P1 LDGSTS.E.BYPASS.LTC128B.128 [R9+0x12c00], desc[UR56][R2.64], !P3 ;  /* 0x12c0000002099fae */ /* 0x000fe8000d901d78 */
[----:B------:R-:W-:Y:S01]  /*222c0*/  @!P1 LDGSTS.E.BYPASS.LTC128B.128 [R9+0x16c00], desc[UR56][R2.64+0x80], !P2 ;  /* 0x16c0008002099fae */ /* 0x000fe2000d101d78 */
[----:B------:R-:W-:-:S03]  /*222d0*/  MOV R13, R0 ;  /* 0x00000000000d7202 */ /* 0x000fc60000000f00 */
[----:B------:R0:W-:Y:S01]  /*222e0*/  @!P1 LDGSTS.E.BYPASS.LTC128B.128 [R9+0x1ac00], desc[UR56][R2.64+0x100], !P0 ;  /* 0x1ac0010002099fae */ /* 0x0001e2000c101d78 */
[----:B------:R-:W-:Y:S01]  /*222f0*/  ISETP.GE.AND P1, PT, R7, R6, PT ;  /* 0x000000060700720c */ /* 0x000fe20003f26270 */
[----:B0-----:R-:W-:-:S12]  /*22300*/  IMAD.MOV.U32 R2, RZ, RZ, R14 ;  /* 0x000000ffff027224 */ /* 0x001fd800078e000e */
[----:B------:R-:W-:Y:S05]  /*22310*/  WARPSYNC.COLLECTIVE R15, `(.L_x_863) ;  /* 0x000000000f087348 */ /* 0x000fea0003c00000 */
[----:B------:R0:W1:Y:S02]  /*22320*/  SHFL.IDX P6, R14, R13, R12, R11 ;  /* 0x0000000c0d0e7389 */ /* 0x00006400000c000b */
[----:B01----:R-:W-:Y:S01]  /*22330*/  ENDCOLLECTIVE ;  /* 0x000000000000791b */ /* 0x003fe20003800000 */
.L_x_863:
        /* <DEDUP_REMOVED lines=8> */
.L_x_864:
        /* <DEDUP_REMOVED lines=14> */
.L_x_865:
        /* <DEDUP_REMOVED lines=8> */
.L_x_866:
        /* <DEDUP_REMOVED lines=14> */
.L_x_867:
        /* <DEDUP_REMOVED lines=8> */
.L_x_868:
        /* <DEDUP_REMOVED lines=14> */
.L_x_869:
        /* <DEDUP_REMOVED lines=8> */
.L_x_870:
        /* <DEDUP_REMOVED lines=14> */
.L_x_871:
[----:B------:R-:W-:Y:S01]  /*228c0*/  MOV R13, R5 ;  /* 0x00000005000d7202 */ /* 0x000fe20000000f00 */
[----:B------:R-:W-:Y:S01]  /*228d0*/  IMAD.MOV.U32 R12, RZ, RZ, 0x7 ;  /* 0x00000007ff0c7424 */ /* 0x000fe200078e00ff */
[----:B------:R-:W-:-:S05]  /*228e0*/  @!P1 LEA R14, P4, R33, R14, 0x1 ;  /* 0x0000000e210e9211 */ /* 0x000fca00078808ff */
[----:B------:R-:W-:Y:S01]  /*228f0*/  @!P1 IMAD.X R7, RZ, RZ, R2, P4 ;  /* 0x000000ffff079224 */ /* 0x000fe200020e0602 */
[----:B------:R-:W-:-:S07]  /*22900*/  @!P1 MOV R2, R14 ;  /* 0x0000000e00029202 */ /* 0x000fce0000000f00 */
[----:B------:R-:W-:Y:S05]  /*22910*/  WARPSYNC.COLLECTIVE R15, `(.L_x_872) ;  /* 0x000000000f087348 */ /* 0x000fea0003c00000 */
[----:B------:R0:W1:Y:S02]  /*22920*/  SHFL.IDX P6, R14, R13, R12, R11 ;  /* 0x0000000c0d0e7389 */ /* 0x00006400000c000b */
[----:B01----:R-:W-:Y:S01]  /*22930*/  ENDCOLLECTIVE ;  /* 0x000000000000791b */ /* 0x003fe20003800000 */
.L_x_872:
        /* <DEDUP_REMOVED lines=12> */
.L_x_873:
[----:B------:R-:W-:Y:S05]  /*22a00*/  BRA `(.L_x_874) ;  /* 0xffffffb000947947 */ /* 0x000fea000383ffff */
.L_x_739:
[----:B0-----:R0:W1:Y:S02]  /*22a10*/  SYNCS.PHASECHK.TRANS64.TRYWAIT P0, [R22+URZ+0x30820], R3 ;  /* 0x03082003160075a7 */ /* 0x001064000800017f */
[----:B-1----:R-:W-:Y:S05]  /*22a20*/  @!P0 NANOSLEEP.SYNCS 0x989680 ;  /* 0x009896800000895d */ /* 0x002fea0003900000 */
[----:B------:R-:W1:Y:S02]  /*22a30*/  @!P0 SYNCS.PHASECHK.TRANS64 P0, [R22+URZ+0x30820], R3 ;  /* 0x03082003160085a7 */ /* 0x000e64000800007f */
[----:B-1----:R-:W-:Y:S05]  /*22a40*/  @!P0 BRA `(.L_x_739) ;  /* 0xfffffffc00f08947 */ /* 0x002fea000383ffff */
[----:B------:R-:W-:Y:S05]  /*22a50*/  BRA `(.L_x_875) ;  /* 0xffffffb400047947 */ /* 0x000fea000383ffff */
.L_x_744:
[----:B0-----:R0:W1:Y:S02]  /*22a60*/  SYNCS.PHASECHK.TRANS64.TRYWAIT P0, [R7+URZ+0x30840], R2 ;  /* 0x03084002070075a7 */ /* 0x001064000800017f */
[----:B-1----:R-:W-:Y:S05]  /*22a70*/  @!P0 NANOSLEEP.SYNCS 0x989680 ;  /* 0x009896800000895d */ /* 0x002fea0003900000 */
[----:B------:R-:W1:Y:S02]  /*22a80*/  @!P0 SYNCS.PHASECHK.TRANS64 P0, [R7+URZ+0x30840], R2 ;  /* 0x03084002070085a7 */ /* 0x000e64000800007f */
[----:B-1----:R-:W-:Y:S05]  /*22a90*/  @!P0 BRA `(.L_x_744) ;  /* 0xfffffffc00f08947 */ /* 0x002fea000383ffff */
[----:B------:R-:W-:Y:S05]  /*22aa0*/  BRA `(.L_x_876) ;  /* 0xffffffb400e87947 */ /* 0x000fea000383ffff */
.L_x_745:
        /* <DEDUP_REMOVED lines=8> */
.L_x_878:
[----:B------:R-:W-:Y:S05]  /*22b30*/  BSYNC B1 ;  /* 0x0000000000017941 */ /* 0x000fea0003800000 */
.L_x_877:
[----:B------:R0:W-:Y:S04]  /*22b40*/  STL [R1+0x88], R0 ;  /* 0x0000880001007387 */ /* 0x0001e80000100800 */
[----:B0-----:R0:W5:Y:S01]  /*22b50*/  LDL.LU R0, [R1] ;  /* 0x0000000001007983 */ /* 0x0011620000300800 */
[----:B------:R-:W-:Y:S01]  /*22b60*/  IMAD.MOV.U32 R13, RZ, RZ, R8 ;  /* 0x000000ffff0d7224 */ /* 0x000fe200078e0008 */
[----:B------:R-:W-:Y:S01]  /*22b70*/  MOV R12, RZ ;  /* 0x000000ff000c7202 */ /* 0x000fe20000000f00 */
[----:B------:R-:W-:Y:S01]  /*22b80*/  IMAD.MOV.U32 R11, RZ, RZ, 0x181f ;  /* 0x0000181fff0b7424 */ /* 0x000fe200078e00ff */
[----:B------:R-:W-:Y:S02]  /*22b90*/  MOV R15, 0xffffffff ;  /* 0xffffffff000f7802 */ /* 0x000fe40000000f00 */
[----:B------:R-:W-:-:S02]  /*22ba0*/  MOV R3, R14 ;  /* 0x0000000e00037202 */ /* 0x000fc40000000f00 */
[----:B0-----:R-:W-:-:S07]  /*22bb0*/  SHF.L.U32 R4, R33, 0x1, RZ ;  /* 0x0000000121047819 */ /* 0x001fce00000006ff */
[----:B-----5:R-:W-:Y:S05]  /*22bc0*/  WARPSYNC.COLLECTIVE R15, `(.L_x_879) ;  /* 0x000000000f087348 */ /* 0x020fea0003c00000 */
[----:B------:R0:W1:Y:S02]  /*22bd0*/  SHFL.IDX P6, R14, R13, R12, R11 ;  /* 0x0000000c0d0e7389 */ /* 0x00006400000c000b */
[----:B01---5:R-:W-:Y:S01]  /*22be0*/  ENDCOLLECTIVE ;  /* 0x000000000000791b */ /* 0x023fe20003800000 */
.L_x_879:
[----:B------:R-:W-:Y:S01]  /*22bf0*/  LEA R5, R5, R22, 0x1 ;  /* 0x0000001605057211 */ /* 0x000fe200078e08ff */
[----:B------:R-:W-:Y:S01]  /*22c00*/  IMAD.MOV.U32 R13, RZ, RZ, R6 ;  /* 0x000000ffff0d7224 */ /* 0x000fe200078e0006 */
[----:B------:R-:W-:Y:S01]  /*22c10*/  MOV R12, 0x1 ;  /* 0x00000001000c7802 */ /* 0x000fe20000000f00 */
[----:B------:R-:W-:-:S07]  /*22c20*/  IMAD.MOV.U32 R2, RZ, RZ, R14 ;  /* 0x000000ffff027224 */ /* 0x000fce00078e000e */
[----:B------:R-:W-:Y:S05]  /*22c30*/  WARPSYNC.COLLECTIVE R15, `(.L_x_880) ;  /* 0x000000000f087348 */ /* 0x000fea0003c00000 */
[----:B------:R0:W1:Y:S02]  /*22c40*/  SHFL.IDX P6, R14, R13, R12, R11 ;  /* 0x0000000c0d0e7389 */ /* 0x00006400000c000b */
[----:B01----:R-:W-:Y:S01]  /*22c50*/  ENDCOLLECTIVE ;  /* 0x000000000000791b */ /* 0x003fe20003800000 */
.L_x_880:
[----:B------:R-:W-:-:S05]  /*22c60*/  IADD3 R2, P0, R2, R4, RZ ;  /* 0x0000000402027210 */ /* 0x000fca0007f1e0ff */
[----:B------:R-:W-:Y:S01]  /*22c70*/  IMAD.X R3, RZ, RZ, R3, P0 ;  /* 0x000000ffff037224 */ /* 0x000fe200000e0603 */
[----:B------:R-:W-:Y:S02]  /*22c80*/  MOV R13, R8 ;  /* 0x00000008000d7202 */ /* 0x000fe40000000f00 */
[----:B------:R-:W-:-:S04]  /*22c90*/  LOP3.LUT R0, R0, 0xffffffbf, RZ, 0xc0, !PT ;  /* 0xffffffbf00007812 */ /* 0x000fc800078ec0ff */
[----:B------:R-:W-:-:S04]  /*22ca0*/  @P1 LOP3.LUT R0, R0, 0x40, RZ, 0xfc, !PT ;  /* 0x0000004000001812 */ /* 0x000fc800078efcff */
[----:B------:R-:W-:Y:S01]  /*22cb0*/  LOP3.LUT P1, RZ, R0, 0x4, RZ, 0xc0, !PT ;  /* 0x0000000400ff7812 */ /* 0x000fe2000782c0ff */
[----:B------:R0:W-:-:S12]  /*22cc0*/  STL [R1], R0 ;  /* 0x0000000001007387 */ /* 0x0001d80000100800 */
[----:B------:R-:W-:Y:S01]  /*22cd0*/  @!PT LDS RZ, [RZ] ;  /* 0x00000000fffff984 */ /* 0x000fe20000000800 */
[----:B------:R-:W-:Y:S01]  /*22ce0*/  @!PT LDS RZ, [RZ] ;  /* 0x00000000fffff984 */ /* 0x000fe20000000800 */
[----:B------:R-:W-:Y:S01]  /*22cf0*/  @!PT LDS RZ, [RZ] ;  /* 0x00000000fffff984 */ /* 0x000fe20000000800 */
[----:B------:R-:W-:Y:S04]  /*22d00*/  LDGSTS.E.BYPASS.LTC128B.128 [R5+0x1e400], desc[UR56][R2.64], !P1 ;  /* 0x1e40000002057fae */ /* 0x000fe8000c901d78 */
[----:B------:R-:W-:Y:S04]  /*22d10*/  LDGSTS.E.BYPASS.LTC128B.128 [R5+0x21400], desc[UR56][R2.64+0x80], !P5 ;  /* 0x2140008002057fae */ /* 0x000fe8000e901d78 */
[----:B------:R1:W-:Y:S02]  /*22d20*/  LDGSTS.E.BYPASS.LTC128B.128 [R5+0x24400], desc[UR56][R2.64+0x100], !P4 ;  /* 0x2440010002057fae */ /* 0x0003e4000e101d78 */
[----:B01----:R-:W-:-:S07]  /*22d30*/  IMAD.MOV.U32 R3, RZ, RZ, R14 ;  /* 0x000000ffff037224 */ /* 0x003fce00078e000e */
[----:B------:R-:W-:Y:S05]  /*22d40*/  WARPSYNC.COLLECTIVE R15, `(.L_x_881) ;  /* 0x000000000f087348 */ /* 0x000fea0003c00000 */
[----:B------:R0:W1:Y:S02]  /*22d50*/  SHFL.IDX P6, R14, R13, R12, R11 ;  /* 0x0000000c0d0e7389 */ /* 0x00006400000c000b */
[----:B01----:R-:W-:Y:S01]  /*22d60*/  ENDCOLLECTIVE ;  /* 0x000000000000791b */ /* 0x003fe20003800000 */
.L_x_881:
[----:B------:R-:W-:Y:S01]  /*22d70*/  IMAD.MOV.U32 R13, RZ, RZ, R6 ;  /* 0x000000ffff0d7224 */ /* 0x000fe200078e0006 */
[----:B------:R-:W-:Y:S01]  /*22d80*/  MOV R12, 0x2 ;  /* 0x00000002000c7802 */ /* 0x000fe20000000f00 */
[----:B------:R-:W-:-:S07]  /*22d90*/  IMAD.MOV.U32 R2, RZ, RZ, R14 ;  /* 0x000000ffff027224 */ /* 0x000fce00078e000e */
[----:B------:R-:W-:Y:S05]  /*22da0*/  WARPSYNC.COLLECTIVE R15, `(.L_x_882) ;  /* 0x000000000f087348 */ /* 0x000fea0003c00000 */
[----:B------:R0:W1:Y:S02]  /*22db0*/  SHFL.IDX P6, R14, R13, R12, R11 ;  /* 0x0000000c0d0e7389 */ /* 0x00006400000c000b */
[----:B01----:R-:W-:Y:S01]  /*22dc0*/  ENDCOLLECTIVE ;  /* 0x000000000000791b */ /* 0x003fe20003800000 */
.L_x_882:
        /* <DEDUP_REMOVED lines=13> */
.L_x_883:
[----:B------:R-:W-:Y:S01]  /*22ea0*/  IMAD.MOV.U32 R13, RZ, RZ, R6 ;  /* 0x000000ffff0d7224 */ /* 0x000fe200078e0006 */
[----:B------:R-:W-:Y:S01]  /*22eb0*/  MOV R12, 0x3 ;  /* 0x00000003000c7802 */ /* 0x000fe20000000f00 */
[----:B------:R-:W-:-:S07]  /*22ec0*/  IMAD.MOV.U32 R2, RZ, RZ, R14 ;  /* 0x000000ffff027224 */ /* 0x000fce00078e000e */
[----:B------:R-:W-:Y:S05]  /*22ed0*/  WARPSYNC.COLLECTIVE R15, `(.L_x_884) ;  /* 0x000000000f087348 */ /* 0x000fea0003c00000 */
[----:B------:R0:W1:Y:S02]  /*22ee0*/  SHFL.IDX P6, R14, R13, R12, R11 ;  /* 0x0000000c0d0e7389 */ /* 0x00006400000c000b */
[----:B01----:R-:W-:Y:S01]  /*22ef0*/  ENDCOLLECTIVE ;  /* 0x000000000000791b */ /* 0x003fe20003800000 */
.L_x_884:
        /* <DEDUP_REMOVED lines=13> */
.L_x_885:
[----:B------:R-:W-:Y:S01]  /*22fd0*/  IMAD.MOV.U32 R13, RZ, RZ, R6 ;  /* 0x000000ffff0d7224 */ /* 0x000fe200078e0006 */
[----:B------:R-:W-:Y:S01]  /*22fe0*/  MOV R12, 0x4 ;  /* 0x00000004000c7802 */ /* 0x000fe20000000f00 */
[----:B------:R-:W-:-:S07]  /*22ff0*/  IMAD.MOV.U32 R2, RZ, RZ, R14 ;  /* 0x000000ffff027224 */ /* 0x000fce00078e000e */
[----:B------:R-:W-:Y:S05]  /*23000*/  WARPSYNC.COLLECTIVE R15, `(.L_x_886) ;  /* 0x000000000f087348 */ /* 0x000fea0003c00000 */
[----:B------:R0:W1:Y:S02]  /*23010*/  SHFL.IDX P6, R14, R13, R12, R11 ;  /* 0x0000000c0d0e7389 */ /* 0x00006400000c000b */
[----:B01----:R-:W-:Y:S01]  /*23020*/  ENDCOLLECTIVE ;  /* 0x000000000000791b */ /* 0x003fe20003800000 */
.L_x_886:
        /* <DEDUP_REMOVED lines=13> */
.L_x_887:
[----:B------:R-:W-:-:S05]  /*23100*/  IMAD.MOV.U32 R2, RZ, RZ, R14 ;  /* 0x000000ffff027224 */ /* 0x000fca00078e000e */
[----:B------:R-:W-:-:S04]  /*23110*/  IADD3 R2, P0, R2, R4, RZ ;  /* 0x0000000402027210 */ /* 0x000fc80007f1e0ff */
[----:B------:R-:W-:-:S05]  /*23120*/  IADD3.X R3, RZ, R34, RZ, P0, !PT ;  /* 0x00000022ff037210 */ /* 0x000fca00007fe4ff */
[----:B------:R-:W-:Y:S01]  /*23130*/  @!PT LDS RZ, [RZ] ;  /* 0x00000000fffff984 */ /* 0x000fe20000000800 */
[----:B------:R-:W-:Y:S01]  /*23140*/  @!PT LDS RZ, [RZ] ;  /* 0x00000000fffff984 */ /* 0x000fe20000000800 */
[----:B------:R-:W-:Y:S01]  /*23150*/  @!PT LDS RZ, [RZ] ;  /* 0x00000000fffff984 */ /* 0x000fe20000000800 */
[----:B------:R0:W-:Y:S01]  /*23160*/  LDGSTS.E.BYPASS.LTC128B.128 [R5+0x20400], desc[UR56][R2.64], !P1 ;  /* 0x2040000002057fae */ /* 0x0001e2000c901d78 */
[----:B------:R-:W-:-:S03]  /*23170*/  LOP3.LUT P1, RZ, R0, 0x40, RZ, 0xc0, !PT ;  /* 0x0000004000ff7812 */ /* 0x000fc6000782c0ff */
[----:B------:R0:W5:Y:S01]  /*23180*/  LDL.LU R0, [R1+0x88] ;  /* 0x0000880001007983 */ /* 0x0001620000300800 */
[----:B------:R-:W-:Y:S01]  /*23190*/  IMAD.MOV.U32 R13, RZ, RZ, R6 ;  /* 0x000000ffff0d7224 */ /* 0x000fe200078e0006 */
[----:B------:R-:W-:Y:S02]  /*231a0*/  MOV R12, 0x5 ;  /* 0x00000005000c7802 */ /* 0x000fe40000000f00 */
[----:B------:R0:W-:Y:S06]  /*231b0*/  LDGSTS.E.BYPASS.LTC128B.128 [R5+0x23400], desc[UR56][R2.64+0x80], !P5 ;  /* 0x2340008002057fae */ /* 0x0001ec000e901d78 */
[----:B0----5:R-:W-:Y:S05]  /*231c0*/  WARPSYNC.COLLECTIVE R15, `(.L_x_888) ;  /* 0x000000000f087348 */ /* 0x021fea0003c00000 */
[----:B------:R1:W2:Y:S02]  /*231d0*/  SHFL.IDX P6, R14, R13, R12, R11 ;  /* 0x0000000c0d0e7389 */ /* 0x0002a400000c000b */
[----:B012--5:R-:W-:Y:S01]  /*231e0*/  ENDCOLLECTIVE ;  /* 0x000000000000791b */ /* 0x027fe20003800000 */
.L_x_888:
[----:B------:R-:W-:Y:S01]  /*231f0*/  @!PT LDS RZ, [RZ] ;  /* 0x00000000fffff984 */ /* 0x000fe20000000800 */
[----:B------:R-:W-:Y:S01]  /*23200*/  @!PT LDS RZ, [RZ] ;  /* 0x00000000fffff984 */ /* 0x000fe20000000800 */
[----:B------:R-:W-:Y:S01]  /*23210*/  @!PT LDS RZ, [RZ] ;  /* 0x00000000fffff984 */ /* 0x000fe20000000800 */
[----:B------:R0:W-:Y:S01]  /*23220*/  LDGSTS.E.BYPASS.LTC128B.128 [R5+0x26400], desc[UR56][R2.64+0x100], !P4 ;  /* 0x2640010002057fae */ /* 0x0001e2000e101d78 */
[----:B------:R-:W-:Y:S01]  /*23230*/  MOV R13, R8 ;  /* 0x00000008000d7202 */ /* 0x000fe20000000f00 */
[----:B------:R-:W-:-:S07]  /*23240*/  IMAD.MOV.U32 R34, RZ, RZ, R14 ;  /* 0x000000ffff227224 */ /* 0x000fce00078e000e */
[----:B0-----:R-:W-:Y:S05]  /*23250*/  WARPSYNC.COLLECTIVE R15, `(.L_x_889) ;  /* 0x000000000f087348 */ /* 0x001fea0003c00000 */
[----:B------:R1:W2:Y:S02]  /*23260*/  SHFL.IDX P6, R14, R13, R12, R11 ;  /* 0x0000000c0d0e7389 */ /* 0x0002a400000c000b */
[----:B012---:R-:W-:Y:S01]  /*23270*/  ENDCOLLECTIVE ;  /* 0x000000000000791b */ /* 0x007fe20003800000 */
.L_x_889:
[----:B------:R-:W-:Y:S01]  /*23280*/  IMAD.MOV.U32 R2, RZ, RZ, R14 ;  /* 0x000000ffff027224 */ /* 0x000fe200078e000e */
[----:B------:R-:W-:Y:S06]  /*23290*/  BRA `(.L_x_890) ;  /* 0xffffffb000fc7947 */ /* 0x000fec000383ffff */
.L_x_750:
[----:B0-----:R0:W2:Y:S02]  /*232a0*/  SYNCS.PHASECHK.TRANS64.TRYWAIT P0, [R6+URZ+0x30860], R2 ;  /* 0x03086002060075a7 */ /* 0x0010a4000800017f */
[----:B--2---:R-:W-:Y:S05]  /*232b0*/  @!P0 NANOSLEEP.SYNCS 0x989680 ;  /* 0x009896800000895d */ /* 0x004fea0003900000 */
[----:B------:R-:W2:Y:S02]  /*232c0*/  @!P0 SYNCS.PHASECHK.TRANS64 P0, [R6+URZ+0x30860], R2 ;  /* 0x03086002060085a7 */ /* 0x000ea4000800007f */
[----:B--2---:R-:W-:Y:S05]  /*232d0*/  @!P0 BRA `(.L_x_750) ;  /* 0xfffffffc00f08947 */ /* 0x004fea000383ffff */
[----:B------:R-:W-:Y:S05]  /*232e0*/  BRA `(.L_x_891) ;  /* 0xffffffb400647947 */ /* 0x000fea000383ffff */
.L_x_751:
        /* <DEDUP_REMOVED lines=8> */
.L_x_893:
[----:B------:R-:W-:Y:S05]  /*23370*/  BSYNC B1 ;  /* 0x0000000000017941 */ /* 0x000fea0003800000 */
.L_x_892:
[----:B------:R-:W-:Y:S01]  /*23380*/  IMAD.MOV.U32 R13, RZ, RZ, R23 ;  /* 0x000000ffff0d7224 */ /* 0x000fe200078e0017 */
[----:B------:R-:W-:Y:S01]  /*23390*/  MOV R12, RZ ;  /* 0x000000ff000c7202 */ /* 0x000fe20000000f00 */
[----:B------:R-:W-:Y:S01]  /*233a0*/  IMAD.MOV.U32 R11, RZ, RZ, 0x181f ;  /* 0x0000181fff0b7424 */ /* 0x000fe200078e00ff */
[----:B------:R-:W-:Y:S01]  /*233b0*/  MOV R15, 0xffffffff ;  /* 0xffffffff000f7802 */ /* 0x000fe20000000f00 */
[----:B------:R-:W-:Y:S01]  /*233c0*/  IMAD R5, R5, 0x2, R22 ;  /* 0x0000000205057824 */ /* 0x000fe200078e0216 */
[----:B------:R-:W-:-:S07]  /*233d0*/  MOV R3, R14 ;  /* 0x0000000e00037202 */ /* 0x000fce0000000f00 */
[----:B------:R-:W-:Y:S05]  /*233e0*/  WARPSYNC.COLLECTIVE R15, `(.L_x_894) ;  /* 0x000000000f087348 */ /* 0x000fea0003c00000 */
[----:B------:R0:W1:Y:S02]  /*233f0*/  SHFL.IDX P6, R14, R13, R12, R11 ;  /* 0x0000000c0d0e7389 */ /* 0x00006400000c000b */
[----:B01----:R-:W-:Y:S01]  /*23400*/  ENDCOLLECTIVE ;  /* 0x000000000000791b */ /* 0x003fe20003800000 */
.L_x_894:
[----:B------:R-:W-:Y:S01]  /*23410*/  MOV R13, R24 ;  /* 0x00000018000d7202 */ /* 0x000fe20000000f00 */
[----:B------:R-:W-:Y:S02]  /*23420*/  IMAD.MOV.U32 R12, RZ, RZ, 0x1 ;  /* 0x00000001ff0c7424 */ /* 0x000fe400078e00ff */
[----:B------:R-:W-:-:S07]  /*23430*/  IMAD.MOV.U32 R2, RZ, RZ, R14 ;  /* 0x000000ffff027224 */ /* 0x000fce00078e000e */
[----:B------:R-:W-:Y:S05]  /*23440*/  WARPSYNC.COLLECTIVE R15, `(.L_x_895) ;  /* 0x000000000f087348 */ /* 0x000fea0003c00000 */
[----:B------:R0:W1:Y:S02]  /*23450*/  SHFL.IDX P6, R14, R13, R12, R11 ;  /* 0x0000000c0d0e7389 */ /* 0x00006400000c000b */
[----:B01----:R-:W-:Y:S01]  /*23460*/  ENDCOLLECTIVE ;  /* 0x000000000000791b */ /* 0x003fe20003800000 */
.L_x_895:
[----:B------:R-:W-:-:S04]  /*23470*/  IADD3 R2, P0, R2, R4, RZ ;  /* 0x0000000402027210 */ /* 0x000fc80007f1e0ff */
        /* <DEDUP_REMOVED lines=15> */
.L_x_896:
[----:B------:R-:W-:Y:S01]  /*23570*/  MOV R13, R24 ;  /* 0x00000018000d7202 */ /* 0x000fe20000000f00 */
[----:B------:R-:W-:Y:S01]  /*23580*/  IMAD.MOV.U32 R12, RZ, RZ, 0x2 ;  /* 0x00000002ff0c7424 */ /* 0x000fe200078e00ff */
[----:B------:R-:W-:-:S07]  /*23590*/  MOV R2, R14 ;  /* 0x0000000e00027202 */ /* 0x000fce0000000f00 */
[----:B------:R-:W-:Y:S05]  /*235a0*/  WARPSYNC.COLLECTIVE R15, `(.L_x_897) ;  /* 0x000000000f087348 */ /* 0x000fea0003c00000 */
[----:B------:R0:W1:Y:S02]  /*235b0*/  SHFL.IDX P6, R14, R13, R12, R11 ;  /* 0x0000000c0d0e7389 */ /* 0x00006400000c000b */
[----:B01----:R-:W-:Y:S01]  /*235c0*/  ENDCOLLECTIVE ;  /* 0x000000000000791b */ /* 0x003fe20003800000 */
.L_x_897:
        /* <DEDUP_REMOVED lines=16> */
.L_x_898:
[----:B------:R-:W-:Y:S01]  /*236d0*/  MOV R13, R24 ;  /* 0x00000018000d7202 */ /* 0x000fe20000000f00 */
[----:B------:R-:W-:Y:S01]  /*236e0*/  IMAD.MOV.U32 R12, RZ, RZ, 0x3 ;  /* 0x00000003ff0c7424 */ /* 0x000fe200078e00ff */
[----:B------:R-:W-:-:S07]  /*236f0*/  MOV R2, R14 ;  /* 0x0000000e00027202 */ /* 0x000fce0000000f00 */
[----:B------:R-:W-:Y:S05]  /*23700*/  WARPSYNC.COLLECTIVE R15, `(.L_x_899) ;  /* 0x000000000f087348 */ /* 0x000fea0003c00000 */
[----:B------:R0:W1:Y:S02]  /*23710*/  SHFL.IDX P6, R14, R13, R12, R11 ;  /* 0x0000000c0d0e7389 */ /* 0x00006400000c000b */
[----:B01----:R-:W-:Y:S01]  /*23720*/  ENDCOLLECTIVE ;  /* 0x000000000000791b */ /* 0x003fe20003800000 */
.L_x_899:
        /* <DEDUP_REMOVED lines=16> */
.L_x_900:
[----:B------:R-:W-:Y:S01]  /*23830*/  MOV R13, R24 ;  /* 0x00000018000d7202 */ /* 0x000fe20000000f00 */
[----:B------:R-:W-:Y:S01]  /*23840*/  IMAD.MOV.U32 R12, RZ, RZ, 0x4 ;  /* 0x00000004ff0c7424 */ /* 0x000fe200078e00ff */
[----:B------:R-:W-:-:S07]  /*23850*/  MOV R2, R14 ;  /* 0x0000000e00027202 */ /* 0x000fce0000000f00 */
[----:B------:R-:W-:Y:S05]  /*23860*/  WARPSYNC.COLLECTIVE R15, `(.L_x_901) ;  /* 0x000000000f087348 */ /* 0x000fea0003c00000 */
[----:B------:R0:W1:Y:S02]  /*23870*/  SHFL.IDX P6, R14, R13, R12, R11 ;  /* 0x0000000c0d0e7389 */ /* 0x00006400000c000b */
[----:B01----:R-:W-:Y:S01]  /*23880*/  ENDCOLLECTIVE ;  /* 0x000000000000791b */ /* 0x003fe20003800000 */
.L_x_901:
        /* <DEDUP_REMOVED lines=16> */
.L_x_902:
[----:B------:R-:W-:Y:S01]  /*23990*/  MOV R13, R24 ;  /* 0x00000018000d7202 */ /* 0x000fe20000000f00 */
[----:B------:R-:W-:Y:S01]  /*239a0*/  IMAD.MOV.U32 R12, RZ, RZ, 0x5 ;  /* 0x00000005ff0c7424 */ /* 0x000fe200078e00ff */
[----:B------:R-:W-:-:S07]  /*239b0*/  MOV R2, R14 ;  /* 0x0000000e00027202 */ /* 0x000fce0000000f00 */
[----:B------:R-:W-:Y:S05]  /*239c0*/  WARPSYNC.COLLECTIVE R15, `(.L_x_903) ;  /* 0x000000000f087348 */ /* 0x000fea0003c00000 */
[----:B------:R0:W1:Y:S02]  /*239d0*/  SHFL.IDX P6, R14, R13, R12, R11 ;  /* 0x0000000c0d0e7389 */ /* 0x00006400000c000b */
[----:B01----:R-:W-:Y:S01]  /*239e0*/  ENDCOLLECTIVE ;  /* 0x000000000000791b */ /* 0x003fe20003800000 */
.L_x_903:
        /* <DEDUP_REMOVED lines=13> */
.L_x_904:
[----:B------:R-:W-:Y:S01]  /*23ac0*/  @!PT LDS RZ, [RZ] ;  /* 0x00000000fffff984 */ /* 0x000fe20000000800 */
[----:B------:R-:W-:Y:S01]  /*23ad0*/  @!PT LDS RZ, [RZ] ;  /* 0x00000000fffff984 */ /* 0x000fe20000000800 */
[----:B------:R-:W-:Y:S01]  /*23ae0*/  @!PT LDS RZ, [RZ] ;  /* 0x00000000fffff984 */ /* 0x000fe20000000800 */
[----:B------:R0:W-:Y:S01]  /*23af0*/  LDGSTS.E.BYPASS.LTC128B.128 [R5+0x5400], desc[UR56][R2.64+0x80], !P0 ;  /* 0x0540008002057fae */ /* 0x0001e2000c101d78 */
[----:B------:R-:W-:-:S13]  /*23b00*/  ISETP.LT.OR P0, PT, R7, 0x41, P1 ;  /* 0x000000410700780c */ /* 0x000fda0000f01670 */
[----:B------:R0:W-:Y:S01]  /*23b10*/  LDGSTS.E.BYPASS.LTC128B.128 [R5+0x8400], desc[UR56][R2.64+0x100], !P0 ;  /* 0x0840010002057fae */ /* 0x0001e2000c101d78 */
[----:B------:R-:W-:Y:S05]  /*23b20*/  BRA `(.L_x_905) ;  /* 0xffffffb000507947 */ /* 0x000fea000383ffff */
.L_x_759:
[----:B0-----:R0:W1:Y:S02]  /*23b30*/  SYNCS.PHASECHK.TRANS64.TRYWAIT P0, [R0+URZ+0x30860], R3 ;  /* 0x03086003000075a7 */ /* 0x001064000800017f */
[----:B-1----:R-:W-:Y:S05]  /*23b40*/  @!P0 NANOSLEEP.SYNCS 0x989680 ;  /* 0x009896800000895d */ /* 0x002fea0003900000 */
[----:B------:R-:W1:Y:S02]  /*23b50*/  @!P0 SYNCS.PHASECHK.TRANS64 P0, [R0+URZ+0x30860], R3 ;  /* 0x03086003000085a7 */ /* 0x000e64000800007f */
[----:B-1----:R-:W-:Y:S05]  /*23b60*/  @!P0 BRA `(.L_x_759) ;  /* 0xfffffffc00f08947 */ /* 0x002fea000383ffff */
[----:B------:R-:W-:Y:S05]  /*23b70*/  BRA `(.L_x_906) ;  /* 0xffffffb400787947 */ /* 0x000fea000383ffff */
.L_x_760:
[----:B------:R-:W-:Y:S01]  /*23b80*/  BSSY B0, `(.L_x_907) ;  /* 0x0000008000007945 */ /* 0x000fe20003800000 */
[----:B------:R-:W-:Y:S01]  /*23b90*/  MOV R13, R24 ;  /* 0x00000018000d7202 */ /* 0x000fe20000000f00 */
[----:B------:R-:W-:Y:S01]  /*23ba0*/  IMAD.MOV.U32 R12, RZ, RZ, RZ ;  /* 0x000000ffff0c7224 */ /* 0x000fe200078e00ff */
[----:B------:R-:W-:Y:S01]  /*23bb0*/  MOV R11, 0x181f ;  /* 0x0000181f000b7802 */ /* 0x000fe20000000f00 */
[----:B------:R-:W-:-:S07]  /*23bc0*/  IMAD.MOV.U32 R15, RZ, RZ, -0x1 ;  /* 0xffffffffff0f7424 */ /* 0x000fce00078e00ff */
[----:B0-2---:R-:W-:Y:S05]  /*23bd0*/  WARPSYNC.COLLECTIVE R15, `(.L_x_908) ;  /* 0x000000000f087348 */ /* 0x005fea0003c00000 */
[----:B--2---:R1:W2:Y:S02]  /*23be0*/  SHFL.IDX P6, R14, R13, R12, R11 ;  /* 0x0000000c0d0e7389 */ /* 0x0042a400000c000b */
[----:B012---:R-:W-:Y:S01]  /*23bf0*/  ENDCOLLECTIVE ;  /* 0x000000000000791b */ /* 0x007fe20003800000 */
.L_x_908:
[----:B------:R-:W-:Y:S05]  /*23c00*/  BSYNC B0 ;  /* 0x0000000000007941 */ /* 0x000fea0003800000 */
.L_x_907:
[----:B------:R-:W-:Y:S01]  /*23c10*/  IMAD.MOV.U32 R13, RZ, RZ, R23 ;  /* 0x000000ffff0d7224 */ /* 0x000fe200078e0017 */
[----:B------:R-:W-:Y:S01]  /*23c20*/  MOV R12, RZ ;  /* 0x000000ff000c7202 */ /* 0x000fe20000000f00 */
[----:B------:R-:W-:Y:S01]  /*23c30*/  IMAD.MOV.U32 R11, RZ, RZ, 0x181f ;  /* 0x0000181fff0b7424 */ /* 0x000fe200078e00ff */
[----:B------:R-:W-:Y:S01]  /*23c40*/  MOV R15, 0xffffffff ;  /* 0xffffffff000f7802 */ /* 0x000fe20000000f00 */
[----:B------:R-:W-:Y:S01]  /*23c50*/  IMAD.SHL.U32 R5, R33, 0x2, RZ ;  /* 0x0000000221057824 */ /* 0x000fe200078e00ff */
[----:B------:R-:W-:Y:S01]  /*23c60*/  MOV R3, R14 ;  /* 0x0000000e00037202 */ /* 0x000fe20000000f00 */
[----:B------:R-:W-:-:S07]  /*23c70*/  IMAD R4, R7, 0x2, R22 ;  /* 0x0000000207047824 */ /* 0x000fce00078e0216 */
[----:B------:R-:W-:Y:S05]  /*23c80*/  WARPSYNC.COLLECTIVE R15, `(.L_x_909) ;  /* 0x000000000f087348 */ /* 0x000fea0003c00000 */
[----:B------:R0:W1:Y:S02]  /*23c90*/  SHFL.IDX P6, R14, R13, R12, R11 ;  /* 0x0000000c0d0e7389 */ /* 0x00006400000c000b */
[----:B01----:R-:W-:Y:S01]  /*23ca0*/  ENDCOLLECTIVE ;  /* 0x000000000000791b */ /* 0x003fe20003800000 */
.L_x_909:
[----:B------:R-:W-:Y:S02]  /*23cb0*/  ULDC UR4, c[0x0][0x2f4] ;  /* 0x0000bd0000047ab9 */ /* 0x000fe40000000800 */
[----:B------:R-:W-:Y:S02]  /*23cc0*/  ISETP.GE.AND P2, PT, R33, UR4, PT ;  /* 0x0000000421007c0c */ /* 0x000fe4000bf46270 */
[----:B------:R-:W-:Y:S02]  /*23cd0*/  ISETP.GE.AND P1, PT, R36, UR4, PT ;  /* 0x0000000424007c0c */ /* 0x000fe4000bf26270 */
[C---:B------:R-:W-:Y:S02]  /*23ce0*/  ISETP.LT.OR P3, PT, R6.reuse, 0x1, P2 ;  /* 0x000000010600780c */ /* 0x040fe40001761670 */
[----:B------:R-:W-:Y:S02]  /*23cf0*/  ISETP.LT.OR P4, PT, R6, 0x1, P1 ;  /* 0x000000010600780c */ /* 0x000fe40000f81670 */
[----:B------:R-:W-:Y:S01]  /*23d00*/  MOV R13, R24 ;  /* 0x00000018000d7202 */ /* 0x000fe20000000f00 */
[----:B------:R-:W-:Y:S01]  /*23d10*/  IMAD.MOV.U32 R12, RZ, RZ, 0x1 ;  /* 0x00000001ff0c7424 */ /* 0x000fe200078e00ff */
[----:B------:R-:W-:-:S04]  /*23d20*/  IADD3 R2, P0, R14, R5, RZ ;  /* 0x000000050e027210 */ /* 0x000fc80007f1e0ff */
[----:B------:R-:W-:Y:S02]  /*23d30*/  IADD3.X R3, RZ, R3, RZ, P0, !PT ;  /* 0x00000003ff037210 */ /* 0x000fe400007fe4ff */
[----:B------:R-:W-:-:S13]  /*23d40*/  ISETP.GE.AND P0, PT, R35, UR4, PT ;  /* 0x0000000423007c0c */ /* 0x000fda000bf06270 */
[----:B------:R-:W-:Y:S05]  /*23d50*/  WARPSYNC.COLLECTIVE R15, `(.L_x_910) ;  /* 0x000000000f087348 */ /* 0x000fea0003c00000 */
[----:B------:R0:W1:Y:S02]  /*23d60*/  SHFL.IDX P6, R14, R13, R12, R11 ;  /* 0x0000000c0d0e7389 */ /* 0x00006400000c000b */
[----:B01----:R-:W-:Y:S01]  /*23d70*/  ENDCOLLECTIVE ;  /* 0x000000000000791b */ /* 0x003fe20003800000 */
.L_x_910:
        /* <DEDUP_REMOVED lines=8> */
[----:B------:R-:W-:Y:S02]  /*23e00*/  ISETP.LT.OR P3, PT, R6, 0x11, P2 ;  /* 0x000000110600780c */ /* 0x000fe40001761670 */
[----:B------:R-:W-:-:S11]  /*23e10*/  MOV R7, R14 ;  /* 0x0000000e00077202 */ /* 0x000fd60000000f00 */
[----:B0-----:R-:W-:Y:S05]  /*23e20*/  WARPSYNC.COLLECTIVE R15, `(.L_x_911) ;  /* 0x000000000f087348 */ /* 0x001fea0003c00000 */
[----:B------:R1:W2:Y:S02]  /*23e30*/  SHFL.IDX P6, R14, R13, R12, R11 ;  /* 0x0000000c0d0e7389 */ /* 0x0002a400000c000b */
[----:B012---:R-:W-:Y:S01]  /*23e40*/  ENDCOLLECTIVE ;  /* 0x000000000000791b */ /* 0x007fe20003800000 */
.L_x_911:
[----:B------:R-:W-:Y:S01]  /*23e50*/  IMAD.MOV.U32 R13, RZ, RZ, R24 ;  /* 0x000000ffff0d7224 */ /* 0x000fe200078e0018 */
[----:B------:R-:W-:Y:S02]  /*23e60*/  MOV R12, 0x2 ;  /* 0x00000002000c7802 */ /* 0x000fe40000000f00 */
[----:B------:R-:W-:-:S13]  /*23e70*/  IADD3 R2, P4, R14, R5, RZ ;  /* 0x000000050e027210 */ /* 0x000fda0007f9e0ff */
[----:B------:R-:W-:Y:S05]  /*23e80*/  WARPSYNC.COLLECTIVE R15, `(.L_x_912) ;  /* 0x000000000f087348 */ /* 0x000fea0003c00000 */
[----:B------:R0:W1:Y:S02]  /*23e90*/  SHFL.IDX P6, R14, R13, R12, R11 ;  /* 0x0000000c0d0e7389 */ /* 0x00006400000c000b */
[----:B01----:R-:W-:Y:S01]  /*23ea0*/  ENDCOLLECTIVE ;  /* 0x000000000000791b */ /* 0x003fe20003800000 */
.L_x_912:
        /* <DEDUP_REMOVED lines=15> */
.L_x_913:
[----:B------:R-:W-:Y:S01]  /*23fa0*/  MOV R13, R24 ;  /* 0x00000018000d7202 */ /* 0x000fe20000000f00 */
[----:B------:R-:W-:Y:S01]  /*23fb0*/  IMAD.MOV.U32 R12, RZ, RZ, 0x3 ;  /* 0x00000003ff0c7424 */ /* 0x000fe200078e00ff */
[----:B------:R-:W-:-:S13]  /*23fc0*/  IADD3 R2, P4, R14, R5, RZ ;  /* 0x000000050e027210 */ /* 0x000fda0007f9e0ff */
[----:B------:R-:W-:Y:S05]  /*23fd0*/  WARPSYNC.COLLECTIVE R15, `(.L_x_914) ;  /* 0x000000000f087348 */ /* 0x000fea0003c00000 */
[----:B------:R0:W1:Y:S02]  /*23fe0*/  SHFL.IDX P6, R14, R13, R12, R11 ;  /* 0x0000000c0d0e7389 */ /* 0x00006400000c000b */
[----:B01----:R-:W-:Y:S01]  /*23ff0*/  ENDCOLLECTIVE ;  /* 0x000000000000791b */ /* 0x003fe20003800000 */
.L_x_914:
        /* <DEDUP_REMOVED lines=15> */
.L_x_915:
[----:B------:R-:W-:Y:S01]  /*240f0*/  IMAD.MOV.U32 R13, RZ, RZ, R24 ;  /* 0x000000ffff0d7224 */ /* 0x000fe200078e0018 */
[----:B------:R-:W-:Y:S02]  /*24100*/  MOV R12, 0x4 ;  /* 0x00000004000c7802 */ /* 0x000fe40000000f00 */
[----:B------:R-:W-:-:S13]  /*24110*/  IADD3 R2, P4, R14, R5, RZ ;  /* 0x000000050e027210 */ /* 0x000fda0007f9e0ff */
[----:B------:R-:W-:Y:S05]  /*24120*/  WARPSYNC.COLLECTIVE R15, `(.L_x_916) ;  /* 0x000000000f087348 */ /* 0x000fea0003c00000 */
[----:B------:R0:W1:Y:S02]  /*24130*/  SHFL.IDX P6, R14, R13, R12, R11 ;  /* 0x0000000c0d0e7389 */ /* 0x00006400000c000b */
[----:B01----:R-:W-:Y:S01]  /*24140*/  ENDCOLLECTIVE ;  /* 0x000000000000791b */ /* 0x003fe20003800000 */
.L_x_916:
        /* <DEDUP_REMOVED lines=15> */
.L_x_917:
[----:B------:R-:W-:Y:S01]  /*24240*/  MOV R13, R24 ;  /* 0x00000018000d7202 */ /* 0x000fe20000000f00 */
[----:B------:R-:W-:Y:S01]  /*24250*/  IMAD.MOV.U32 R12, RZ, RZ, 0x5 ;  /* 0x00000005ff0c7424 */ /* 0x000fe200078e00ff */
[----:B------:R-:W-:-:S13]  /*24260*/  IADD3 R2, P4, R14, R5, RZ ;  /* 0x000000050e027210 */ /* 0x000fda0007f9e0ff */
[----:B------:R-:W-:Y:S05]  /*24270*/  WARPSYNC.COLLECTIVE R15, `(.L_x_918) ;  /* 0x000000000f087348 */ /* 0x000fea0003c00000 */
[----:B------:R0:W1:Y:S02]  /*24280*/  SHFL.IDX P6, R14, R13, R12, R11 ;  /* 0x0000000c0d0e7389 */ /* 0x00006400000c000b */
[----:B01----:R-:W-:Y:S01]  /*24290*/  ENDCOLLECTIVE ;  /* 0x000000000000791b */ /* 0x003fe20003800000 */
.L_x_918:
        /* <DEDUP_REMOVED lines=10> */
[----:B------:R-:W-:-:S07]  /*24340*/  MOV R24, R14 ;  /* 0x0000000e00187202 */ /* 0x000fce0000000f00 */
[----:B0-----:R-:W-:Y:S05]  /*24350*/  WARPSYNC.COLLECTIVE R15, `(.L_x_919) ;  /* 0x000000000f087348 */ /* 0x001fea0003c00000 */
[----:B------:R1:W2:Y:S02]  /*24360*/  SHFL.IDX P6, R14, R13, R12, R11 ;  /* 0x0000000c0d0e7389 */ /* 0x0002a400000c000b */
[----:B012---:R-:W-:Y:S01]  /*24370*/  ENDCOLLECTIVE ;  /* 0x000000000000791b */ /* 0x007fe20003800000 */
.L_x_919:
[----:B------:R-:W-:Y:S05]  /*24380*/  BRA `(.L_x_920) ;  /* 0xffffffb0007c7947 */ /* 0x000fea000383ffff */
.L_x_765:
        /* <DEDUP_REMOVED lines=8> */
.L_x_922:
[----:B------:R-:W-:Y:S05]  /*24410*/  BSYNC B0 ;  /* 0x0000000000007941 */ /* 0x000fea0003800000 */
.L_x_921:
[----:B------:R-:W-:Y:S01]  /*24420*/  IMAD.MOV.U32 R13, RZ, RZ, R16 ;  /* 0x000000ffff0d7224 */ /* 0x000fe200078e0010 */
[----:B------:R-:W-:Y:S01]  /*24430*/  MOV R12, 0x1 ;  /* 0x00000001000c7802 */ /* 0x000fe20000000f00 */
[----:B------:R-:W-:Y:S01]  /*24440*/  IMAD.MOV.U32 R11, RZ, RZ, 0x1f ;  /* 0x0000001fff0b7424 */ /* 0x000fe200078e00ff */
[----:B------:R-:W-:Y:S02]  /*24450*/  MOV R15, 0xffffffff ;  /* 0xffffffff000f7802 */ /* 0x000fe40000000f00 */
[----:B------:R-:W-:Y:S02]  /*24460*/  MOV R5, R14 ;  /* 0x0000000e00057202 */ /* 0x000fe40000000f00 */
[----:B------:R-:W-:-:S07]  /*24470*/  IADD3 R7, R19, R8, RZ ;  /* 0x0000000813077210 */ /* 0x000fce0007ffe0ff */
[----:B------:R-:W-:Y:S05]  /*24480*/  WARPSYNC.COLLECTIVE R15, `(.L_x_923) ;  /* 0x000000000f087348 */ /* 0x000fea0003c00000 */
[----:B------:R0:W1:Y:S02]  /*24490*/  SHFL.IDX P6, R14, R13, R12, R11 ;  /* 0x0000000c0d0e7389 */ /* 0x00006400000c000b */
[----:B01----:R-:W-:Y:S01]  /*244a0*/  ENDCOLLECTIVE ;  /* 0x000000000000791b */ /* 0x003fe20003800000 */
.L_x_923:
[----:B------:R-:W-:Y:S02]  /*244b0*/  ULDC UR4, c[0x0][0xc3c] ;  /* 0x00030f0000047ab9 */ /* 0x000fe40000000800 */
[----:B------:R-:W-:-:S13]  /*244c0*/  ISETP.GE.OR P1, PT, R7, UR4, !P0 ;  /* 0x0000000407007c0c */ /* 0x000fda000c726670 */
[----:B------:R-:W0:Y:S01]  /*244d0*/  @!P1 LDC.64 R2, c[0x0][0xc80] ;  /* 0x00032000ff029b82 */ /* 0x000e220000000a00 */
[----:B------:R-:W-:Y:S01]  /*244e0*/  IMAD.MOV.U32 R4, RZ, RZ, RZ ;  /* 0x000000ffff047224 */ /* 0x000fe200078e00ff */
[----:B------:R-:W-:Y:S01]  /*244f0*/  MOV R11, RZ ;  /* 0x000000ff000b7202 */ /* 0x000fe20000000f00 */
        /* <DEDUP_REMOVED lines=13> */
.L_x_924:
[----:B------:R-:W-:Y:S01]  /*245d0*/  IMAD.MOV.U32 R12, RZ, RZ, 0x2 ;  /* 0x00000002ff0c7424 */ /* 0x000fe200078e00ff */
[----:B------:R-:W-:-:S05]  /*245e0*/  SEL R7, R14, RZ, P1 ;  /* 0x000000ff0e077207 */ /* 0x000fca0000800000 */
[----:B------:R-:W-:-:S05]  /*245f0*/  IMAD.IADD R6, R4, 0x1, R7 ;  /* 0x0000000104067824 */ /* 0x000fca00078e0207 */
[----:B------:R-:W-:-:S07]  /*24600*/  MOV R13, R6 ;  /* 0x00000006000d7202 */ /* 0x000fce0000000f00 */
[----:B------:R-:W-:Y:S05]  /*24610*/  WARPSYNC.COLLECTIVE R15, `(.L_x_925) ;  /* 0x000000000f087348 */ /* 0x000fea0003c00000 */
[----:B------:R0:W1:Y:S02]  /*24620*/  SHFL.UP P6, R14, R13, R12, R11 ;  /* 0x0400000c0d0e7389 */ /* 0x00006400000c000b */
[----:B01----:R-:W-:Y:S01]  /*24630*/  ENDCOLLECTIVE ;  /* 0x000000000000791b */ /* 0x003fe20003800000 */
.L_x_925:
[----:B------:R-:W-:Y:S02]  /*24640*/  MOV R12, 0x4 ;  /* 0x00000004000c7802 */ /* 0x000fe40000000f00 */
[----:B------:R-:W-:-:S04]  /*24650*/  SEL R7, R14, RZ, P2 ;  /* 0x000000ff0e077207 */ /* 0x000fc80001000000 */
[----:B------:R-:W-:-:S05]  /*24660*/  IADD3 R7, R6, R7, RZ ;  /* 0x0000000706077210 */ /* 0x000fca0007ffe0ff */
[----:B------:R-:W-:-:S07]  /*24670*/  IMAD.MOV.U32 R13, RZ, RZ, R7 ;  /* 0x000000ffff0d7224 */ /* 0x000fce00078e0007 */
[----:B------:R-:W-:Y:S05]  /*24680*/  WARPSYNC.COLLECTIVE R15, `(.L_x_926) ;  /* 0x000000000f087348 */ /* 0x000fea0003c00000 */
[----:B------:R0:W1:Y:S02]  /*24690*/  SHFL.UP P6, R14, R13, R12, R11 ;  /* 0x0400000c0d0e7389 */ /* 0x00006400000c000b */
[----:B01----:R-:W-:Y:S01]  /*246a0*/  ENDCOLLECTIVE ;  /* 0x000000000000791b */ /* 0x003fe20003800000 */
.L_x_926:
[----:B------:R-:W-:Y:S01]  /*246b0*/  IMAD.MOV.U32 R12, RZ, RZ, 0x8 ;  /* 0x00000008ff0c7424 */ /* 0x000fe200078e00ff */
[----:B------:R-:W-:-:S05]  /*246c0*/  SEL R2, R14, RZ, P3 ;  /* 0x000000ff0e027207 */ /* 0x000fca0001800000 */
[----:B------:R-:W-:-:S05]  /*246d0*/  IMAD.IADD R2, R7, 0x1, R2 ;  /* 0x0000000107027824 */ /* 0x000fca00078e0202 */
[----:B------:R-:W-:-:S07]  /*246e0*/  MOV R13, R2 ;  /* 0x00000002000d7202 */ /* 0x000fce0000000f00 */
[----:B------:R-:W-:Y:S05]  /*246f0*/  WARPSYNC.COLLECTIVE R15, `(.L_x_927) ;  /* 0x000000000f087348 */ /* 0x000fea0003c00000 */
[----:B------:R0:W1:Y:S02]  /*24700*/  SHFL.UP P6, R14, R13, R12, R11 ;  /* 0x0400000c0d0e7389 */ /* 0x00006400000c000b */
[----:B01----:R-:W-:Y:S01]  /*24710*/  ENDCOLLECTIVE ;  /* 0x000000000000791b */ /* 0x003fe20003800000 */
.L_x_927:
[----:B------:R-:W-:Y:S02]  /*24720*/  MOV R12, 0x10 ;  /* 0x00000010000c7802 */ /* 0x000fe40000000f00 */
[----:B------:R-:W-:-:S04]  /*24730*/  SEL R3, R14, RZ, P4 ;  /* 0x000000ff0e037207 */ /* 0x000fc80002000000 */
[----:B------:R-:W-:-:S05]  /*24740*/  IADD3 R3, R2, R3, RZ ;  /* 0x0000000302037210 */ /* 0x000fca0007ffe0ff */
[----:B------:R-:W-:-:S07]  /*24750*/  IMAD.MOV.U32 R13, RZ, RZ, R3 ;  /* 0x000000ffff0d7224 */ /* 0x000fce00078e0003 */
[----:B------:R-:W-:Y:S05]  /*24760*/  WARPSYNC.COLLECTIVE R15, `(.L_x_928) ;  /* 0x000000000f087348 */ /* 0x000fea0003c00000 */
[----:B------:R0:W1:Y:S02]  /*24770*/  SHFL.UP P6, R14, R13, R12, R11 ;  /* 0x0400000c0d0e7389 */ /* 0x00006400000c000b */
[----:B01----:R-:W-:Y:S01]  /*24780*/  ENDCOLLECTIVE ;  /* 0x000000000000791b */ /* 0x003fe20003800000 */
.L_x_928:
[----:B------:R-:W-:Y:S01]  /*24790*/  IMAD.MOV.U32 R12, RZ, RZ, 0x1f ;  /* 0x0000001fff0c7424 */ /* 0x000fe200078e00ff */
[----:B------:R-:W-:Y:S02]  /*247a0*/  MOV R11, 0x1f ;  /* 0x0000001f000b7802 */ /* 0x000fe40000000f00 */
[----:B------:R-:W-:-:S05]  /*247b0*/  SEL R6, R14, RZ, P5 ;  /* 0x000000ff0e067207 */ /* 0x000fca0002800000 */
[----:B------:R-:W-:-:S05]  /*247c0*/  IMAD.IADD R6, R3, 0x1, R6 ;  /* 0x0000000103067824 */ /* 0x000fca00078e0206 */
[----:B------:R-:W-:-:S07]  /*247d0*/  MOV R13, R6 ;  /* 0x00000006000d7202 */ /* 0x000fce0000000f00 */
[----:B------:R-:W-:Y:S05]  /*247e0*/  WARPSYNC.COLLECTIVE R15, `(.L_x_929) ;  /* 0x000000000f087348 */ /* 0x000fea0003c00000 */
[----:B------:R0:W1:Y:S02]  /*247f0*/  SHFL.IDX P6, R14, R13, R12, R11 ;  /* 0x0000000c0d0e7389 */ /* 0x00006400000c000b */
[----:B01----:R-:W-:Y:S01]  /*24800*/  ENDCOLLECTIVE ;  /* 0x000000000000791b */ /* 0x003fe20003800000 */
.L_x_929:
[----:B------:R-:W-:Y:S05]  /*24810*/  BRA `(.L_x_930) ;  /* 0xffffffb000947947 */ /* 0x000fea000383ffff */
.L_x_770:
[----:B------:R-:W-:Y:S01]  /*24820*/  BSSY B0, `(.L_x_931) ;  /* 0x0000008000007945 */ /* 0x000fe20003800000 */
[----:B-----5:R-:W-:Y:S01]  /*24830*/  IMAD.MOV.U32 R13, RZ, RZ, R4 ;  /* 0x000000ffff0d7224 */ /* 0x020fe200078e0004 */
[----:B------:R-:W-:Y:S01]  /*24840*/  MOV R12, 0x1 ;  /* 0x00000001000c7802 */ /* 0x000fe20000000f00 */
[----:B------:R-:W-:Y:S01]  /*24850*/  IMAD.MOV.U32 R11, RZ, RZ, RZ ;  /* 0x000000ffff0b7224 */ /* 0x000fe200078e00ff */
[----:B------:R-:W-:-:S07]  /*24860*/  MOV R15, 0xffffffff ;  /* 0xffffffff000f7802 */ /* 0x000fce0000000f00 */
[----:B01----:R-:W-:Y:S05]  /*24870*/  WARPSYNC.COLLECTIVE R15, `(.L_x_932) ;  /* 0x000000000f087348 */ /* 0x003fea0003c00000 */
[----:B------:R2:W3:Y:S02]  /*24880*/  SHFL.UP P6, R14, R13, R12, R11 ;  /* 0x0400000c0d0e7389 */ /* 0x0004e400000c000b */
[----:B0123--:R-:W-:Y:S01]  /*24890*/  ENDCOLLECTIVE ;  /* 0x000000000000791b */ /* 0x00ffe20003800000 */
.L_x_932:
[----:B------:R-:W-:Y:S05]  /*248a0*/  BSYNC B0 ;  /* 0x0000000000007941 */ /* 0x000fea0003800000 */
.L_x_931:
[----:B------:R-:W-:Y:S01]  /*248b0*/  SEL R13, R14, RZ, P1 ;  /* 0x000000ff0e0d7207 */ /* 0x000fe20000800000 */
[----:B------:R-:W-:Y:S01]  /*248c0*/  IMAD.MOV.U32 R11, RZ, RZ, RZ ;  /* 0x000000ffff0b7224 */ /* 0x000fe200078e00ff */
[----:B------:R-:W-:Y:S02]  /*248d0*/  MOV R12, 0x2 ;  /* 0x00000002000c7802 */ /* 0x000fe40000000f00 */
[----:B------:R-:W-:Y:S01]  /*248e0*/  MOV R15, 0xffffffff ;  /* 0xffffffff000f7802 */ /* 0x000fe20000000f00 */
[----:B------:R-:W-:-:S07]  /*248f0*/  IMAD.IADD R13, R4, 0x1, R13 ;  /* 0x00000001040d7824 */ /* 0x000fce00078e020d */
[----:B------:R-:W-:Y:S05]  /*24900*/  WARPSYNC.COLLECTIVE R15, `(.L_x_933) ;  /* 0x000000000f087348 */ /* 0x000fea0003c00000 */
[----:B------:R0:W1:Y:S02]  /*24910*/  SHFL.UP P6, R14, R13, R12, R11 ;  /* 0x0400000c0d0e7389 */ /* 0x00006400000c000b */
[----:B01----:R-:W-:Y:S01]  /*24920*/  ENDCOLLECTIVE ;  /* 0x000000000000791b */ /* 0x003fe20003800000 */
.L_x_933:
[----:B------:R-:W-:Y:S01]  /*24930*/  IMAD.MOV.U32 R12, RZ, RZ, 0x4 ;  /* 0x00000004ff0c7424 */ /* 0x000fe200078e00ff */
[----:B------:R-:W-:-:S05]  /*24940*/  SEL R0, R14, RZ, P2 ;  /* 0x000000ff0e007207 */ /* 0x000fca0001000000 */
[----:B------:R-:W-:-:S05]  /*24950*/  IMAD.IADD R0, R13, 0x1, R0 ;  /* 0x000000010d007824 */ /* 0x000fca00078e0200 */
[----:B------:R-:W-:-:S07]  /*24960*/  MOV R13, R0 ;  /* 0x00000000000d7202 */ /* 0x000fce0000000f00 */
[----:B------:R-:W-:Y:S05]  /*24970*/  WARPSYNC.COLLECTIVE R15, `(.L_x_934) ;  /* 0x000000000f087348 */ /* 0x000fea0003c00000 */
[----:B------:R0:W1:Y:S02]  /*24980*/  SHFL.UP P6, R14, R13, R12, R11 ;  /* 0x0400000c0d0e7389 */ /* 0x00006400000c000b */
[----:B01----:R-:W-:Y:S01]  /*24990*/  ENDCOLLECTIVE ;  /* 0x000000000000791b */ /* 0x003fe20003800000 */
.L_x_934:
[----:B------:R-:W-:Y:S02]  /*249a0*/  MOV R12, 0x8 ;  /* 0x00000008000c7802 */ /* 0x000fe40000000f00 */
[----:B------:R-:W-:-:S04]  /*249b0*/  SEL R3, R14, RZ, P3 ;  /* 0x000000ff0e037207 */ /* 0x000fc80001800000 */
[----:B------:R-:W-:-:S05]  /*249c0*/  IADD3 R2, R0, R3, RZ ;  /* 0x0000000300027210 */ /* 0x000fca0007ffe0ff */
[----:B------:R-:W-:-:S07]  /*249d0*/  IMAD.MOV.U32 R13, RZ, RZ, R2 ;  /* 0x000000ffff0d7224 */ /* 0x000fce00078e0002 */
[----:B------:R-:W-:Y:S05]  /*249e0*/  WARPSYNC.COLLECTIVE R15, `(.L_x_935) ;  /* 0x000000000f087348 */ /* 0x000fea0003c00000 */
[----:B------:R0:W1:Y:S02]  /*249f0*/  SHFL.UP P6, R14, R13, R12, R11 ;  /* 0x0400000c0d0e7389 */ /* 0x00006400000c000b */
[----:B01----:R-:W-:Y:S01]  /*24a00*/  ENDCOLLECTIVE ;  /* 0x000000000000791b */ /* 0x003fe20003800000 */
.L_x_935:
[----:B------:R-:W-:Y:S01]  /*24a10*/  IMAD.MOV.U32 R12, RZ, RZ, 0x10 ;  /* 0x00000010ff0c7424 */ /* 0x000fe200078e00ff */
[----:B------:R-:W-:-:S05]  /*24a20*/  SEL R3, R14, RZ, P4 ;  /* 0x000000ff0e037207 */ /* 0x000fca0002000000 */
[----:B------:R-:W-:-:S05]  /*24a30*/  IMAD.IADD R3, R2, 0x1, R3 ;  /* 0x0000000102037824 */ /* 0x000fca00078e0203 */
[----:B------:R-:W-:-:S07]  /*24a40*/  MOV R13, R3 ;  /* 0x00000003000d7202 */ /* 0x000fce0000000f00 */
[----:B------:R-:W-:Y:S05]  /*24a50*/  WARPSYNC.COLLECTIVE R15, `(.L_x_936) ;  /* 0x000000000f087348 */ /* 0x000fea0003c00000 */
[----:B------:R0:W1:Y:S02]  /*24a60*/  SHFL.UP P6, R14, R13, R12, R11 ;  /* 0x0400000c0d0e7389 */ /* 0x00006400000c000b */
[----:B01----:R-:W-:Y:S01]  /*24a70*/  ENDCOLLECTIVE ;  /* 0x000000000000791b */ /* 0x003fe20003800000 */
.L_x_936:
[----:B------:R-:W-:Y:S01]  /*24a80*/  MOV R12, 0x1f ;  /* 0x0000001f000c7802 */ /* 0x000fe20000000f00 */
[----:B------:R-:W-:Y:S01]  /*24a90*/  IMAD.MOV.U32 R11, RZ, RZ, 0x1f ;  /* 0x0000001fff0b7424 */ /* 0x000fe200078e00ff */
[----:B------:R-:W-:-:S04]  /*24aa0*/  SEL R6, R14, RZ, P5 ;  /* 0x000000ff0e067207 */ /* 0x000fc80002800000 */
[----:B------:R-:W-:-:S05]  /*24ab0*/  IADD3 R6, R3, R6, RZ ;  /* 0x0000000603067210 */ /* 0x000fca0007ffe0ff */
[----:B------:R-:W-:-:S07]  /*24ac0*/  IMAD.MOV.U32 R13, RZ, RZ, R6 ;  /* 0x000000ffff0d7224 */ /* 0x000fce00078e0006 */
[----:B------:R-:W-:Y:S05]  /*24ad0*/  WARPSYNC.COLLECTIVE R15, `(.L_x_937) ;  /* 0x000000000f087348 */ /* 0x000fea0003c00000 */
[----:B------:R0:W1:Y:S02]  /*24ae0*/  SHFL.IDX P6, R14, R13, R12, R11 ;  /* 0x0000000c0d0e7389 */ /* 0x00006400000c000b */
[----:B01----:R-:W-:Y:S01]  /*24af0*/  ENDCOLLECTIVE ;  /* 0x000000000000791b */ /* 0x003fe20003800000 */
.L_x_937:
[----:B------:R-:W-:Y:S05]  /*24b00*/  BRA `(.L_x_938) ;  /* 0xffffffb000747947 */ /* 0x000fea000383ffff */
.L_x_772:
[----:B------:R-:W-:Y:S01]  /*24b10*/  BSSY B0, `(.L_x_939) ;  /* 0x0000006000007945 */ /* 0x000fe20003800000 */
[----:B------:R-:W-:Y:S02]  /*24b20*/  PLOP3.LUT P6, PT, P6, PT, PT, 0x8, 0x0 ;  /* 0x000000000000781c */ /* 0x000fe400037ce170 */
[----:B------:R-:W-:-:S11]  /*24b30*/  MOV R15, 0xffffffff ;  /* 0xffffffff000f7802 */ /* 0x000fd60000000f00 */
[----:B0-----:R-:W-:Y:S05]  /*24b40*/  WARPSYNC.COLLECTIVE R15, `(.L_x_940) ;  /* 0x000000000f087348 */ /* 0x001fea0003c00000 */
[----:B------:R-:W-:Y:S01]  /*24b50*/  VOTE.ANY R14, PT, P6 ;  /* 0x00000000000e7806 */ /* 0x000fe200030e0100 */
[----:B0-----:R-:W-:Y:S06]  /*24b60*/  ENDCOLLECTIVE ;  /* 0x000000000000791b */ /* 0x001fec0003800000 */
.L_x_940:
[----:B------:R-:W-:Y:S05]  /*24b70*/  BSYNC B0 ;  /* 0x0000000000007941 */ /* 0x000fea0003800000 */
.L_x_939:
[----:B------:R-:W-:Y:S01]  /*24b80*/  IMAD.MOV.U32 R2, RZ, RZ, R14 ;  /* 0x000000ffff027224 */ /* 0x000fe200078e000e */
[----:B------:R-:W-:Y:S01]  /*24b90*/  MOV R13, R4 ;  /* 0x00000004000d7202 */ /* 0x000fe20000000f00 */
[----:B------:R-:W-:Y:S01]  /*24ba0*/  IMAD.MOV.U32 R15, RZ, RZ, -0x1 ;  /* 0xffffffffff0f7424 */ /* 0x000fe200078e00ff */
[----:B------:R-:W-:Y:S01]  /*24bb0*/  MOV R11, 0x1f ;  /* 0x0000001f000b7802 */ /* 0x000fe20000000f00 */
[----:B------:R-:W0:Y:S02]  /*24bc0*/  POPC R0, R2 ;  /* 0x0000000200007309 */ /* 0x000e240000000000 */
[----:B0-----:R-:W-:-:S07]  /*24bd0*/  IMAD.MOV.U32 R12, RZ, RZ, R0 ;  /* 0x000000ffff0c7224 */ /* 0x001fce00078e0000 */
[----:B------:R-:W-:Y:S05]  /*24be0*/  WARPSYNC.COLLECTIVE R15, `(.L_x_941) ;  /* 0x000000000f087348 */ /* 0x000fea0003c00000 */
[----:B------:R0:W1:Y:S02]  /*24bf0*/  SHFL.IDX P6, R14, R13, R12, R11 ;  /* 0x0000000c0d0e7389 */ /* 0x00006400000c000b */
[----:B01----:R-:W-:Y:S01]  /*24c00*/  ENDCOLLECTIVE ;  /* 0x000000000000791b */ /* 0x003fe20003800000 */
.L_x_941:
[----:B------:R-:W-:Y:S01]  /*24c10*/  MOV R4, R14 ;  /* 0x0000000e00047202 */ /* 0x000fe20000000f00 */
[----:B------:R-:W-:Y:S06]  /*24c20*/  BRA `(.L_x_942) ;  /* 0xffffffb000647947 */ /* 0x000fec000383ffff */
.L_x_774:
[----:B------:R-:W-:Y:S01]  /*24c30*/  BSSY B0, `(.L_x_943) ;  /* 0x0000007000007945 */ /* 0x000fe20003800000 */
[----:B------:R-:W-:Y:S01]  /*24c40*/  IMAD.MOV.U32 R13, RZ, RZ, R6 ;  /* 0x000000ffff0d7224 */ /* 0x000fe200078e0006 */
[----:B------:R-:W-:Y:S01]  /*24c50*/  MOV R11, 0x1f ;  /* 0x0000001f000b7802 */ /* 0x000fe20000000f00 */
[----:B------:R-:W-:-:S07]  /*24c60*/  IMAD.MOV.U32 R15, RZ, RZ, -0x1 ;  /* 0xffffffffff0f7424 */ /* 0x000fce00078e00ff */
[----:B012---:R-:W-:Y:S05]  /*24c70*/  WARPSYNC.COLLECTIVE R15, `(.L_x_944) ;  /* 0x000000000f087348 */ /* 0x007fea0003c00000 */
[----:B------:R3:W4:Y:S02]  /*24c80*/  SHFL.IDX P6, R14, R13, R12, R11 ;  /* 0x0000000c0d0e7389 */ /* 0x00072400000c000b */
[----:B01234-:R-:W-:Y:S01]  /*24c90*/  ENDCOLLECTIVE ;  /* 0x000000000000791b */ /* 0x01ffe20003800000 */
.L_x_944:
[----:B------:R-:W-:Y:S05]  /*24ca0*/  BSYNC B0 ;  /* 0x0000000000007941 */ /* 0x000fea0003800000 */
.L_x_943:
[----:B------:R-:W-:Y:S05]  /*24cb0*/  BRA `(.L_x_773) ;  /* 0xffffffb0005c7947 */ /* 0x000fea000383ffff */
.L_x_778:
[----:B0-----:R0:W1:Y:S02]  /*24cc0*/  SYNCS.PHASECHK.TRANS64.TRYWAIT P0, [R7+URZ+0x30820], R0 ;  /* 0x03082000070075a7 */ /* 0x001064000800017f */
[----:B-1----:R-:W-:Y:S05]  /*24cd0*/  @!P0 NANOSLEEP.SYNCS 0x989680 ;  /* 0x009896800000895d */ /* 0x002fea0003900000 */
[----:B------:R-:W1:Y:S02]  /*24ce0*/  @!P0 SYNCS.PHASECHK.TRANS64 P0, [R7+URZ+0x30820], R0 ;  /* 0x03082000070085a7 */ /* 0x000e64000800007f */
[----:B-1----:R-:W-:Y:S05]  /*24cf0*/  @!P0 BRA `(.L_x_778) ;  /* 0xfffffffc00f08947 */ /* 0x002fea000383ffff */
[----:B------:R-:W-:Y:S05]  /*24d00*/  BRA `(.L_x_945) ;  /* 0xffffffb400487947 */ /* 0x000fea000383ffff */
.L_x_779:
[----:B------:R-:W1:Y:S01]  /*24d10*/  S2R R2, SR_TID.X ;  /* 0x0000000000027919 */ /* 0x000e620000002100 */
[----:B------:R-:W-:Y:S01]  /*24d20*/  BSSY B0, `(.L_x_946) ;  /* 0x000000a000007945 */ /* 0x000fe20003800000 */
[----:B------:R-:W-:Y:S01]  /*24d30*/  IMAD.MOV.U32 R12, RZ, RZ, RZ ;  /* 0x000000ffff0c7224 */ /* 0x000fe200078e00ff */
[----:B------:R-:W-:Y:S01]  /*24d40*/  MOV R11, 0x1f ;  /* 0x0000001f000b7802 */ /* 0x000fe20000000f00 */
[----:B------:R-:W-:Y:S01]  /*24d50*/  IMAD.MOV.U32 R15, RZ, RZ, -0x1 ;  /* 0xffffffffff0f7424 */ /* 0x000fe200078e00ff */
[----:B-1----:R-:W-:-:S04]  /*24d60*/  SHF.R.U32.HI R2, RZ, 0x5, R2 ;  /* 0x00000005ff027819 */ /* 0x002fc80000011602 */
[----:B------:R-:W-:-:S04]  /*24d70*/  LOP3.LUT R2, R2, 0x3, RZ, 0xc0, !PT ;  /* 0x0000000302027812 */ /* 0x000fc800078ec0ff */
[----:B------:R-:W-:-:S07]  /*24d80*/  MOV R13, R2 ;  /* 0x00000002000d7202 */ /* 0x000fce0000000f00 */
[----:B0-----:R-:W-:Y:S05]  /*24d90*/  WARPSYNC.COLLECTIVE R15, `(.L_x_947) ;  /* 0x000000000f087348 */ /* 0x001fea0003c00000 */
[----:B------:R1:W2:Y:S02]  /*24da0*/  SHFL.IDX P6, R14, R13, R12, R11 ;  /* 0x0000000c0d0e7389 */ /* 0x0002a400000c000b */
[----:B012---:R-:W-:Y:S01]  /*24db0*/  ENDCOLLECTIVE ;  /* 0x000000000000791b */ /* 0x007fe20003800000 */
.L_x_947:
[----:B------:R-:W-:Y:S05]  /*24dc0*/  BSYNC B0 ;  /* 0x0000000000007941 */ /* 0x000fea0003800000 */
.L_x_946:
[----:B------:R-:W-:Y:S05]  /*24dd0*/  BRA `(.L_x_948) ;  /* 0xffffffb400307947 */ /* 0x000fea000383ffff */
.L_x_780:
[----:B------:R-:W-:Y:S01]  /*24de0*/  BSSY B0, `(.L_x_949) ;  /* 0x0000006000007945 */ /* 0x000fe20003800000 */
[----:B------:R-:W-:-:S07]  /*24df0*/  MOV R15, 0xffffffff ;  /* 0xffffffff000f7802 */ /* 0x000fce0000000f00 */
[----:B0-----:R-:W-:Y:S05]  /*24e00*/  WARPSYNC.COLLECTIVE R15, `(.L_x_950) ;  /* 0x000000000f0c7348 */ /* 0x001fea0003c00000 */
[----:B------:R-:W-:Y:S02]  /*24e10*/  ELECT P6, UR62, PT ;  /* 0x00000000003e782f */ /* 0x000fe400038c0000 */
[----:B------:R-:W-:Y:S01]  /*24e20*/  MOV R14, UR62 ;  /* 0x0000003e000e7c02 */ /* 0x000fe20008000f00 */
[----:B0-----:R-:W-:Y:S10]  /*24e30*/  ENDCOLLECTIVE ;  /* 0x000000000000791b */ /* 0x001ff40003800000 */
.L_x_950:
[----:B------:R-:W-:Y:S05]  /*24e40*/  BSYNC B0 ;  /* 0x0000000000007941 */ /* 0x000fea0003800000 */
.L_x_949:
[----:B------:R-:W-:Y:S05]  /*24e50*/  BRA `(.L_x_951) ;  /* 0xffffffb400247947 */ /* 0x000fea000383ffff */
.L_x_782:
[----:B0-----:R0:W1:Y:S02]  /*24e60*/  SYNCS.PHASECHK.TRANS64.TRYWAIT P1, [R5+URZ+0x30840], R0 ;  /* 0x03084000050075a7 */ /* 0x001064000802017f */
[----:B-1----:R-:W-:Y:S05]  /*24e70*/  @!P1 NANOSLEEP.SYNCS 0x989680 ;  /* 0x009896800000995d */ /* 0x002fea0003900000 */
[----:B------:R-:W1:Y:S02]  /*24e80*/  @!P1 SYNCS.PHASECHK.TRANS64 P1, [R5+URZ+0x30840], R0 ;  /* 0x03084000050095a7 */ /* 0x000e64000802007f */
[----:B-1----:R-:W-:Y:S05]  /*24e90*/  @!P1 BRA `(.L_x_782) ;  /* 0xfffffffc00f09947 */ /* 0x002fea000383ffff */
[----:B------:R-:W-:Y:S05]  /*24ea0*/  BRA `(.L_x_952) ;  /* 0xffffffb400447947 */ /* 0x000fea000383ffff */
.L_x_784:
[----:B-1----:R1:W2:Y:S02]  /*24eb0*/  SYNCS.PHASECHK.TRANS64.TRYWAIT P1, [R3+URZ+0x30840], R2 ;  /* 0x03084002030075a7 */ /* 0x0022a4000802017f */
[----:B--2---:R-:W-:Y:S05]  /*24ec0*/  @!P1 NANOSLEEP.SYNCS 0x989680 ;  /* 0x009896800000995d */ /* 0x004fea0003900000 */
[----:B------:R-:W2:Y:S02]  /*24ed0*/  @!P1 SYNCS.PHASECHK.TRANS64 P1, [R3+URZ+0x30840], R2 ;  /* 0x03084002030095a7 */ /* 0x000ea4000802007f */
[----:B--2---:R-:W-:Y:S05]  /*24ee0*/  @!P1 BRA `(.L_x_784) ;  /* 0xfffffffc00f09947 */ /* 0x004fea000383ffff */
[----:B------:R-:W-:Y:S05]  /*24ef0*/  BRA `(.L_x_953) ;  /* 0xffffffb400507947 */ /* 0x000fea000383ffff */
.L_x_786:
[----:B--2---:R2:W3:Y:S02]  /*24f00*/  SYNCS.PHASECHK.TRANS64.TRYWAIT P1, [R5+URZ+0x30860], R0 ;  /* 0x03086000050075a7 */ /* 0x0044e4000802017f */
[----:B---3--:R-:W-:Y:S05]  /*24f10*/  @!P1 NANOSLEEP.SYNCS 0x989680 ;  /* 0x009896800000995d */ /* 0x008fea0003900000 */
[----:B------:R-:W3:Y:S02]  /*24f20*/  @!P1 SYNCS.PHASECHK.TRANS64 P1, [R5+URZ+0x30860], R0 ;  /* 0x03086000050095a7 */ /* 0x000ee4000802007f */
[----:B---3--:R-:W-:Y:S05]  /*24f30*/  @!P1 BRA `(.L_x_786) ;  /* 0xfffffffc00f09947 */ /* 0x008fea000383ffff */
[----:B------:R-:W-:Y:S05]  /*24f40*/  BRA `(.L_x_954) ;  /* 0xffffffb4004c7947 */ /* 0x000fea000383ffff */
.L_x_955:
        /* <DEDUP_REMOVED lines=11> */
.L_x_3235:


//--------------------- .text._ZN7cutlass13device_kernelIN5flash11enable_sm90INS1_16FlashAttnFwdSm90INS1_25CollectiveMainloopFwdSm90ILi2EN4cute5tupleIJNS5_1CILi1EEES8_S8_EEENS6_IJNS7_ILi128EEENS7_ILi96EEENS7_ILi192EEEEEELi192ENS_6half_tEfNS_4arch4Sm90ELb0ELb1ELb1ELb0ELb1ELb0ELb0ELb1ELb1ELb1ELb0ELb0EEENS1_21CollectiveEpilogueFwdINS6_IJSA_SC_SB_EEES9_SE_SG_Li256ELb0ELb1ELb0ELb0EEENS1_30DynamicPersistentTileSchedulerILi256ELi128ELb0ELb1ELb1EEEEEEEEEvNT_6ParamsE --------------------------
	.section	.text._ZN7cutlass13device_kernelIN5flash11enable_sm90INS1_16FlashAttnFwdSm90INS1_25CollectiveMainloopFwdSm90ILi2EN4cute5tupleIJNS5_1CILi1EEES8_S8_EEENS6_IJNS7_ILi128EEENS7_ILi96EEENS7_ILi192EEEEEELi192ENS_6half_tEfNS_4arch4Sm90ELb0ELb1ELb1ELb0ELb1ELb0ELb0ELb1ELb1ELb1ELb0ELb0EEENS1_21CollectiveEpilogueFwdINS6_IJSA_SC_SB_EEES9_SE_SG_Li256ELb0ELb1ELb0ELb0EEENS1_30DynamicPersistentTileSchedulerILi256ELi128ELb0ELb1ELb1EEEEEEEEEvNT_6ParamsE,"ax",@progbits
	.align	128
.text._ZN7cutlass13device_kernelIN5flash11enable_sm90INS1_16FlashAttnFwdSm90INS1_25CollectiveMainloopFwdSm90ILi2EN4cute5tupleIJNS5_1CILi1EEES8_S8_EEENS6_IJNS7_ILi128EEENS7_ILi96EEENS7_ILi192EEEEEELi192ENS_6half_tEfNS_4arch4Sm90ELb0ELb1ELb1ELb0ELb1ELb0ELb0ELb1ELb1ELb1ELb0ELb0EEENS1_21CollectiveEpilogueFwdINS6_IJSA_SC_SB_EEES9_SE_SG_Li256ELb0ELb1ELb0ELb0EEENS1_30DynamicPersistentTileSchedulerILi256ELi128ELb0ELb1ELb1EEEEEEEEEvNT_6ParamsE:
        .type           _ZN7cutlass13device_kernelIN5flash11enable_sm90INS1_16FlashAttnFwdSm90INS1_25CollectiveMainloopFwdSm90ILi2EN4cute5tupleIJNS5_1CILi1EEES8_S8_EEENS6_IJNS7_ILi128EEENS7_ILi96EEENS7_ILi192EEEEEELi192ENS_6half_tEfNS_4arch4Sm90ELb0ELb1ELb1ELb0ELb1ELb0ELb0ELb1ELb1ELb1ELb0ELb0EEENS1_21CollectiveEpilogueFwdINS6_IJSA_SC_SB_EEES9_SE_SG_Li256ELb0ELb1ELb0ELb0EEENS1_30DynamicPersistentTileSchedulerILi256ELi128ELb0ELb1ELb1EEEEEEEEEvNT_6ParamsE,@function
        .size           _ZN7cutlass13device_kernelIN5flash11enable_sm90INS1_16FlashAttnFwdSm90INS1_25CollectiveMainloopFwdSm90ILi2EN4cute5tupleIJNS5_1CILi1EEES8_S8_EEENS6_IJNS7_ILi128EEENS7_ILi96EEENS7_ILi192EEEEEELi192ENS_6half_tEfNS_4arch4Sm90ELb0ELb1ELb1ELb0ELb1ELb0ELb0ELb1ELb1ELb1ELb0ELb0EEENS1_21CollectiveEpilogueFwdINS6_IJSA_SC_SB_EEES9_SE_SG_Li256ELb0ELb1ELb0ELb0EEENS1_30DynamicPersistentTileSchedulerILi256ELi128ELb0ELb1ELb1EEEEEEEEEvNT_6ParamsE,(.L_x_3236 - _ZN7cutlass13device_kernelIN5flash11enable_sm90INS1_16FlashAttnFwdSm90INS1_25CollectiveMainloopFwdSm90ILi2EN4cute5tupleIJNS5_1CILi1EEES8_S8_EEENS6_IJNS7_ILi128EEENS7_ILi96EEENS7_ILi192EEEEEELi192ENS_6half_tEfNS_4arch4Sm90ELb0ELb1ELb1ELb0ELb1ELb0ELb0ELb1ELb1ELb1ELb0ELb0EEENS1_21CollectiveEpilogueFwdINS6_IJSA_SC_SB_EEES9_SE_SG_Li256ELb0ELb1ELb0ELb0EEENS1_30DynamicPersistentTileSchedulerILi256ELi128ELb0ELb1ELb1EEEEEEEEEvNT_6ParamsE)
        .other          _ZN7cutlass13device_kernelIN5flash11enable_sm90INS1_16FlashAttnFwdSm90INS1_25CollectiveMainloopFwdSm90ILi2EN4cute5tupleIJNS5_1CILi1EEES8_S8_EEENS6_IJNS7_ILi128EEENS7_ILi96EEENS7_ILi192EEEEEELi192ENS_6half_tEfNS_4arch4Sm90ELb0ELb1ELb1ELb0ELb1ELb0ELb0ELb1ELb1ELb1ELb0ELb0EEENS1_21CollectiveEpilogueFwdINS6_IJSA_SC_SB_EEES9_SE_SG_Li256ELb0ELb1ELb0ELb0EEENS1_30DynamicPersistentTileSchedulerILi256ELi128ELb0ELb1ELb1EEEEEEEEEvNT_6ParamsE,@"STO_CUDA_ENTRY STV_DEFAULT"
_ZN7cutlass13device_kernelIN5flash11enable_sm90INS1_16FlashAttnFwdSm90INS1_25CollectiveMainloopFwdSm90ILi2EN4cute5tupleIJNS5_1CILi1EEES8_S8_EEENS6_IJNS7_ILi128EEENS7_ILi96EEENS7_ILi192EEEEEELi192ENS_6half_tEfNS_4arch4Sm90ELb0ELb1ELb1ELb0ELb1ELb0ELb0ELb1ELb1ELb1ELb0ELb0EEENS1_21CollectiveEpilogueFwdINS6_IJSA_SC_SB_EEES9_SE_SG_Li256ELb0ELb1ELb0ELb0EEENS1_30DynamicPersistentTileSchedulerILi256ELi128ELb0ELb1ELb1EEEEEEEEEvNT_6ParamsE:
        /* <DEDUP_REMOVED lines=45> */
.L_x_956:
        /* <DEDUP_REMOVED lines=22> */
.L_x_957:
        /* <DEDUP_REMOVED lines=18> */
.L_x_958:
        /* <DEDUP_REMOVED lines=22> */
.L_x_959:
        /* <DEDUP_REMOVED lines=23> */
.L_x_960:
        /* <DEDUP_REMOVED lines=10> */
.L_x_962:
[----:B------:R-:W-:-:S08]  /*08c0*/  NOP ;  /* 0x0000000000007918 */ /* 0x000fd00000000000 */
[----:B------:R-:W1:Y:S02]  /*08d0*/  USETMAXREG.TRY_ALLOC.CTAPOOL UP0, 0xe8 ;  /* 0x000000e8000079c8 */ /* 0x000e640008000600 */
[----:B-1----:R-:W-:-:S13]  /*08e0*/  PLOP3.LUT P0, PT, PT, PT, UP0, 0x80, 0x0 ;  /* 0x000000000000781c */ /* 0x002fda0003f0f008 */
[----:B------:R-:W-:Y:S05]  /*08f0*/  @!P0 BRA `(.L_x_962) ;  /* 0xfffffffc00f08947 */ /* 0x000fea000383ffff */
[----:B------:R-:W1:Y:S08]  /*0900*/  S2UR UR4, SR_CTAID.X ;  /* 0x00000000000479c3 */ /* 0x000e700000002500 */
[----:B------:R-:W-:Y:S08]  /*0910*/  BAR.ARV 0x4, 0x180 ;  /* 0x0106000000007b1d */ /* 0x000ff00000002000 */
[----:B------:R-:W1:Y:S08]  /*0920*/  LDC R0, c[0x0][0xc38] ;  /* 0x00030e00ff007b82 */ /* 0x000e700000000800 */
[----:B------:R-:W-:Y:S06]  /*0930*/  BAR.ARV 0x8, 0x180 ;  /* 0x0206000000007b1d */ /* 0x000fec0000002000 */
[----:B-1----:R-:W-:-:S13]  /*0940*/  ISETP.LE.AND P0, PT, R0, UR4, PT ;  /* 0x0000000400007c0c */ /* 0x002fda000bf03270 */
[----:B------:R-:W-:Y:S05]  /*0950*/  @P0 EXIT ;  /* 0x000000000000094d */ /* 0x000fea0003800000 */
[----:B0-----:R-:W2:Y:S01]  /*0960*/  LDL R2, [R1+0x4] ;  /* 0x0000040001027983 */ /* 0x001ea20000100800 */
[----:B------:R-:W-:Y:S01]  /*0970*/  VIADD R207, R3, 0xffffff80 ;  /* 0xffffff8003cf7836 */ /* 0x000fe20000000000 */
[----:B------:R-:W-:Y:S01]  /*0980*/  UMOV UR39, URZ ;  /* 0x0000003f00277c82 */ /* 0x000fe20008000000 */
[----:B------:R-:W-:-:S03]  /*0990*/  UMOV UR38, URZ ;  /* 0x0000003f00267c82 */ /* 0x000fc60008000000 */
[----:B------:R-:W-:-:S04]  /*09a0*/  SHF.R.S32.HI R0, RZ, 0x1f, R207 ;  /* 0x0000001fff007819 */ /* 0x000fc800000114cf */
[CC--:B------:R-:W-:Y:S02]  /*09b0*/  LEA.HI R3, R0.reuse, R207.reuse, RZ, 0x7 ;  /* 0x000000cf00037211 */ /* 0x0c0fe400078f38ff */
[----:B------:R-:W-:Y:S02]  /*09c0*/  LEA.HI R4, R0, R207, RZ, 0x5 ;  /* 0x000000cf00047211 */ /* 0x000fe400078f28ff */
[----:B------:R-:W-:Y:S02]  /*09d0*/  LOP3.LUT R198, R3, 0xffffff80, RZ, 0xc0, !PT ;  /* 0xffffff8003c67812 */ /* 0x000fe400078ec0ff */
[----:B------:R-:W-:Y:S01]  /*09e0*/  SHF.R.S32.HI R200, RZ, 0x7, R3 ;  /* 0x00000007ffc87819 */ /* 0x000fe20000011403 */
[----:B------:R-:W-:Y:S02]  /*09f0*/  IMAD.SHL.U32 R6, R4, 0x20, RZ ;  /* 0x0000002004067824 */ /* 0x000fe400078e00ff */
[----:B------:R-:W-:Y:S01]  /*0a00*/  IMAD.IADD R198, R207, 0x1, -R198 ;  /* 0x00000001cfc67824 */ /* 0x000fe200078e0ac6 */
[----:B------:R-:W-:-:S02]  /*0a10*/  LEA.HI R3, R3, R200, RZ, 0x1 ;  /* 0x000000c803037211 */ /* 0x000fc400078f08ff */
[----:B------:R-:W-:Y:S02]  /*0a20*/  LOP3.LUT R7, R6, 0xfffffc00, RZ, 0xc0, !PT ;  /* 0xfffffc0006077812 */ /* 0x000fe400078ec0ff */
[----:B------:R-:W-:Y:S02]  /*0a30*/  SHF.R.S32.HI R9, RZ, 0x1f, R198 ;  /* 0x0000001fff097819 */ /* 0x000fe400000114c6 */
[----:B------:R-:W-:Y:S02]  /*0a40*/  LEA.HI R6, R0, R207, RZ, 0x2 ;  /* 0x000000cf00067211 */ /* 0x000fe400078f10ff */
[----:B------:R-:W-:Y:S02]  /*0a50*/  LEA.HI R8, R9, R198, RZ, 0x2 ;  /* 0x000000c609087211 */ /* 0x000fe400078f10ff */
[----:B------:R-:W-:Y:S02]  /*0a60*/  LOP3.LUT R6, R6, 0xfffffffc, RZ, 0xc0, !PT ;  /* 0xfffffffc06067812 */ /* 0x000fe400078ec0ff */
[----:B------:R-:W-:-:S02]  /*0a70*/  SHF.R.S32.HI R10, RZ, 0x2, R8 ;  /* 0x00000002ff0a7819 */ /* 0x000fc40000011408 */
[----:B------:R-:W-:Y:S01]  /*0a80*/  SHF.R.S32.HI R11, RZ, 0x1f, R8 ;  /* 0x0000001fff0b7819 */ /* 0x000fe20000011408 */
[----:B------:R-:W-:Y:S01]  /*0a90*/  IMAD.IADD R6, R207, 0x1, -R6 ;  /* 0x00000001cf067824 */ /* 0x000fe200078e0a06 */
[----:B------:R-:W-:Y:S02]  /*0aa0*/  LEA.HI R9, R9, R198, RZ, 0x5 ;  /* 0x000000c609097211 */ /* 0x000fe400078f28ff */
[----:B------:R-:W-:Y:S02]  /*0ab0*/  LEA.HI R11, R11, R10, RZ, 0x3 ;  /* 0x0000000a0b0b7211 */ /* 0x000fe400078f18ff */
[----:B------:R-:W-:Y:S02]  /*0ac0*/  SHF.R.S32.HI R9, RZ, 0x5, R9 ;  /* 0x00000005ff097819 */ /* 0x000fe40000011409 */
[----:B------:R-:W-:Y:S02]  /*0ad0*/  LOP3.LUT R11, R11, 0xfffffff8, RZ, 0xc0, !PT ;  /* 0xfffffff80b0b7812 */ /* 0x000fe400078ec0ff */
[----:B------:R-:W-:-:S03]  /*0ae0*/  LOP3.LUT R3, R3, 0x3fffffe, RZ, 0xc0, !PT ;  /* 0x03fffffe03037812 */ /* 0x000fc600078ec0ff */
[----:B------:R-:W-:Y:S02]  /*0af0*/  IMAD.IADD R10, R10, 0x1, -R11 ;  /* 0x000000010a0a7824 */ /* 0x000fe400078e0a0b */
[----:B------:R-:W-:Y:S02]  /*0b00*/  IMAD.IADD R3, R200, 0x1, -R3 ;  /* 0x00000001c8037824 */ /* 0x000fe400078e0a03 */
[----:B------:R-:W-:-:S04]  /*0b10*/  IMAD R10, R9, 0x10, R10 ;  /* 0x00000010090a7824 */ /* 0x000fc800078e020a */
[----:B------:R-:W-:Y:S01]  /*0b20*/  IMAD R201, R3, 0x40, R10 ;  /* 0x0000004003c97824 */ /* 0x000fe200078e020a */
[----:B------:R-:W-:-:S05]  /*0b30*/  LOP3.LUT R3, R8, 0x7ffffffc, RZ, 0xc0, !PT ;  /* 0x7ffffffc08037812 */ /* 0x000fca00078ec0ff */
[----:B------:R-:W-:Y:S01]  /*0b40*/  IMAD.IADD R18, R198, 0x1, -R3 ;  /* 0x00000001c6127824 */ /* 0x000fe200078e0a03 */
[----:B--2---:R-:W-:Y:S02]  /*0b50*/  R2UR UR5, R2 ;  /* 0x00000000020572ca */ /* 0x004fe400000e0000 */
[CC--:B------:R-:W-:Y:S02]  /*0b60*/  LEA.HI R2, R0.reuse, R207.reuse, RZ, 0x4 ;  /* 0x000000cf00027211 */ /* 0x0c0fe400078f20ff */
[----:B------:R-:W-:Y:S02]  /*0b70*/  LEA.HI R0, R0, R207, RZ, 0x3 ;  /* 0x000000cf00007211 */ /* 0x000fe400078f18ff */
[C---:B------:R-:W-:Y:S02]  /*0b80*/  LOP3.LUT R4, R2.reuse, 0x3fffff0, RZ, 0xc0, !PT ;  /* 0x03fffff002047812 */ /* 0x040fe400078ec0ff */
[----:B------:R-:W-:Y:S02]  /*0b90*/  SHF.R.S32.HI R5, RZ, 0x4, R2 ;  /* 0x00000004ff057819 */ /* 0x000fe40000011402 */
[----:B------:R-:W-:Y:S01]  /*0ba0*/  SHF.R.S32.HI R196, RZ, 0x3, R0 ;  /* 0x00000003ffc47819 */ /* 0x000fe20000011400 */
[----:B------:R-:W-:Y:S01]  /*0bb0*/  IMAD.IADD R4, R207, 0x1, -R4 ;  /* 0x00000001cf047824 */ /* 0x000fe200078e0a04 */
[----:B------:R-:W-:Y:S01]  /*0bc0*/  LEA.HI R2, R2, R5, RZ, 0x1 ;  /* 0x0000000502027211 */ /* 0x000fe200078f08ff */
[----:B------:R-:W-:-:S02]  /*0bd0*/  ULOP3.LUT UR6, UR5, 0x1, URZ, 0xfc, !UPT ;  /* 0x0000000105067892 */ /* 0x000fc4000f8efc3f */
[----:B------:R-:W-:Y:S01]  /*0be0*/  IMAD R7, R4, 0x40, R7 ;  /* 0x0000004004077824 */ /* 0x000fe200078e0207 */
[----:B------:R-:W-:Y:S01]  /*0bf0*/  LOP3.LUT R2, R2, 0x1ffffffe, RZ, 0xc0, !PT ;  /* 0x1ffffffe02027812 */ /* 0x000fe200078ec0ff */
[----:B------:R-:W-:Y:S01]  /*0c00*/  UMOV UR5, URZ ;  /* 0x0000003f00057c82 */ /* 0x000fe20008000000 */
[----:B------:R-:W-:Y:S01]  /*0c10*/  LOP3.LUT R4, R0, 0xfffffff8, RZ, 0xc0, !PT ;  /* 0xfffffff800047812 */ /* 0x000fe200078ec0ff */
[----:B------:R-:W-:Y:S02]  /*0c20*/  IMAD.U32 R203, RZ, RZ, UR6 ;  /* 0x00000006ffcb7e24 */ /* 0x000fe4000f8e00ff */
[----:B------:R-:W-:Y:S01]  /*0c30*/  IMAD.IADD R2, R5, 0x1, -R2 ;  /* 0x0000000105027824 */ /* 0x000fe200078e0a02 */
[----:B------:R-:W-:Y:S01]  /*0c40*/  LEA.HI R5, R6, R6, RZ, 0x1 ;  /* 0x0000000606057211 */ /* 0x000fe200078f08ff */
[----:B------:R-:W-:Y:S02]  /*0c50*/  IMAD.IADD R193, R207, 0x1, -R4 ;  /* 0x00000001cfc17824 */ /* 0x000fe400078e0a04 */
[----:B------:R-:W-:Y:S01]  /*0c60*/  IMAD R202, R2, 0x8, R7 ;  /* 0x0000000802ca7824 */ /* 0x000fe200078e0207 */
[----:B------:R-:W-:Y:S01]  /*0c70*/  LOP3.LUT R5, R5, 0x1ffffffe, RZ, 0xc0, !PT ;  /* 0x1ffffffe05057812 */ /* 0x000fe200078ec0ff */
[----:B------:R-:W-:-:S02]  /*0c80*/  IMAD.SHL.U32 R22, R193, 0x8, RZ ;  /* 0x00000008c1167824 */ /* 0x000fc400078e00ff */
[----:B------:R-:W-:Y:S02]  /*0c90*/  IMAD.U32 R197, RZ, RZ, UR5 ;  /* 0x00000005ffc57e24 */ /* 0x000fe4000f8e00ff */
[C---:B------:R-:W-:Y:S01]  /*0ca0*/  VIADD R23, R22.reuse, 0x40 ;  /* 0x0000004016177836 */ /* 0x040fe20000000000 */
[----:B------:R-:W-:Y:S01]  /*0cb0*/  SHF.R.S32.HI R206, RZ, 0x1f, R22 ;  /* 0x0000001fffce7819 */ /* 0x000fe20000011416 */
[----:B------:R-:W-:Y:S02]  /*0cc0*/  VIADD R192, R22, 0x80 ;  /* 0x0000008016c07836 */ /* 0x000fe40000000000 */
[----:B------:R-:W-:Y:S01]  /*0cd0*/  IMAD.IADD R6, R6, 0x1, -R5 ;  /* 0x0000000106067824 */ /* 0x000fe200078e0a05 */
[----:B------:R-:W-:Y:S02]  /*0ce0*/  SHF.R.S32.HI R205, RZ, 0x1f, R23 ;  /* 0x0000001fffcd7819 */ /* 0x000fe40000011417 */
[----:B------:R-:W-:Y:S01]  /*0cf0*/  SHF.R.S32.HI R204, RZ, 0x1f, R192 ;  /* 0x0000001fffcc7819 */ /* 0x000fe200000114c0 */
[----:B------:R-:W-:-:S07]  /*0d00*/  IMAD R19, R6, 0x8, R201 ;  /* 0x0000000806137824 */ /* 0x000fce00078e02c9 */
.L_x_1067:
[----:B------:R-:W-:Y:S01]  /*0d10*/  ULDC UR5, c[0x0][0xc60] ;  /* 0x0003180000057ab9 */ /* 0x000fe20000000800 */
[----:B------:R-:W-:Y:S01]  /*0d20*/  UMOV UR8, UR4 ;  /* 0x0000000400087c82 */ /* 0x000fe20008000000 */
[----:B------:R-:W-:-:S11]  /*0d30*/  UISETP.NE.AND UP0, UPT, UR5, 0x1, UPT ;  /* 0x000000010500788c */ /* 0x000fd6000bf05270 */
[----:B------:R-:W-:Y:S01]  /*0d40*/  @UP0 ULDC UR6, c[0x0][0xc64] ;  /* 0x0003190000060ab9 */ /* 0x000fe20000000800 */
[----:B------:R-:W-:Y:S01]  /*0d50*/  @UP0 ULDC UR9, c[0x0][0xc68] ;  /* 0x00031a0000090ab9 */ /* 0x000fe20000000800 */
[----:B------:R-:W-:-:S04]  /*0d60*/  UIMAD.WIDE.U32 UR6, UR4, UR6, URZ ;  /* 0x00000006040672a5 */ /* 0x000fc8000f8e003f */
[----:B------:R-:W-:-:S03]  /*0d70*/  @UP0 USHF.R.U32.HI UR8, URZ, UR9, UR7 ;  /* 0x000000093f080299 */ /* 0x000fc60008011607 */
[----:B------:R-:W-:Y:S02]  /*0d80*/  ULDC UR6, c[0x0][0xc78] ;  /* 0x00031e0000067ab9 */ /* 0x000fe40000000800 */
[----:B------:R-:W-:Y:S02]  /*0d90*/  UISETP.GE.AND UP0, UPT, UR8, UR6, UPT ;  /* 0x000000060800728c */ /* 0x000fe4000bf06270 */
[----:B------:R-:W-:-:S04]  /*0da0*/  UIADD3 UR6, -UR8, URZ, URZ ;  /* 0x0000003f08067290 */ /* 0x000fc8000fffe13f */
[----:B------:R-:W-:Y:S01]  /*0db0*/  PLOP3.LUT P0, PT, PT, PT, UP0, 0x80, 0x0 ;  /* 0x000000000000781c */ /* 0x000fe20003f0f008 */
[----:B------:R-:W-:-:S12]  /*0dc0*/  UIMAD UR9, UR5, UR6, UR4 ;  /* 0x00000006050972a4 */ /* 0x000fd8000f8e0204 */
[----:B01234-:R-:W-:Y:S05]  /*0dd0*/  @!P0 BRA `(.L_x_963) ;  /* 0x0000000000208947 */ /* 0x01ffea0003800000 */
[----:B------:R-:W-:Y:S01]  /*0de0*/  ULDC UR7, c[0x0][0xc6c] ;  /* 0x00031b0000077ab9 */ /* 0x000fe20000000800 */
[----:B------:R-:W-:Y:S01]  /*0df0*/  UMOV UR6, UR9 ;  /* 0x0000000900067c82 */ /* 0x000fe20008000000 */
[----:B------:R-:W-:-:S11]  /*0e00*/  UISETP.NE.AND UP0, UPT, UR7, 0x1, UPT ;  /* 0x000000010700788c */ /* 0x000fd6000bf05270 */
[----:B------:R-:W-:Y:S02]  /*0e10*/  @UP0 ULDC.64 UR10, c[0x0][0xc70] ;  /* 0x00031c00000a0ab9 */ /* 0x000fe40000000a00 */
[----:B------:R-:W-:-:S04]  /*0e20*/  UIMAD.WIDE.U32 UR4, UR9, UR10, URZ ;  /* 0x0000000a090472a5 */ /* 0x000fc8000f8e003f */
[----:B------:R-:W-:-:S04]  /*0e30*/  @UP0 USHF.R.U32.HI UR6, URZ, UR11, UR5 ;  /* 0x0000000b3f060299 */ /* 0x000fc80008011605 */
[----:B------:R-:W-:Y:S01]  /*0e40*/  UIMAD UR4, UR6, UR7, URZ ;  /* 0x00000007060472a4 */ /* 0x000fe2000f8e023f */
[----:B------:R-:W-:Y:S11]  /*0e50*/  BRA `(.L_x_964) ;  /* 0x00000000001c7947 */ /* 0x000ff60003800000 */
.L_x_963:
[----:B------:R-:W-:Y:S01]  /*0e60*/  ULDC UR7, c[0x0][0xc54] ;  /* 0x0003150000077ab9 */ /* 0x000fe20000000800 */
[----:B------:R-:W-:Y:S01]  /*0e70*/  UMOV UR6, UR9 ;  /* 0x0000000900067c82 */ /* 0x000fe20008000000 */
[----:B------:R-:W-:-:S11]  /*0e80*/  UISETP.NE.AND UP0, UPT, UR7, 0x1, UPT ;  /* 0x000000010700788c */ /* 0x000fd6000bf05270 */
[----:B------:R-:W-:Y:S02]  /*0e90*/  @UP0 ULDC.64 UR10, c[0x0][0xc58] ;  /* 0x00031600000a0ab9 */ /* 0x000fe40000000a00 */
[----:B------:R-:W-:-:S04]  /*0ea0*/  UIMAD.WIDE.U32 UR4, UR9, UR10, URZ ;  /* 0x0000000a090472a5 */ /* 0x000fc8000f8e003f */
[----:B------:R-:W-:-:S04]  /*0eb0*/  @UP0 USHF.R.U32.HI UR6, URZ, UR11, UR5 ;  /* 0x0000000b3f060299 */ /* 0x000fc80008011605 */
[----:B------:R-:W-:-:S12]  /*0ec0*/  UIMAD UR4, UR6, UR7, URZ ;  /* 0x00000007060472a4 */ /* 0x000fd8000f8e023f */
.L_x_964:
[----:B------:R-:W0:Y:S01]  /*0ed0*/  LDC R199, c[0x0][0x448] ;  /* 0x00011200ffc77b82 */ /* 0x000e220000000800 */
[----:B------:R-:W-:Y:S01]  /*0ee0*/  ULDC UR7, c[0x0][0xc48] ;  /* 0x0003120000077ab9 */ /* 0x000fe20000000800 */
[----:B------:R-:W-:Y:S01]  /*0ef0*/  ULOP3.LUT UR6, URZ, UR6, URZ, 0x33, !UPT ;  /* 0x000000063f067292 */ /* 0x000fe2000f8e333f */
[----:B------:R-:W-:Y:S01]  /*0f00*/  LOP3.LUT R16, R16, 0xffefffff, RZ, 0xc0, !PT ;  /* 0xffefffff10107812 */ /* 0x000fe200078ec0ff */
[----:B------:R-:W-:Y:S02]  /*0f10*/  UISETP.NE.AND UP0, UPT, UR7, 0x1, UPT ;  /* 0x000000010700788c */ /* 0x000fe4000bf05270 */
[----:B------:R-:W-:Y:S02]  /*0f20*/  UIADD3 UR4, UR9, -UR4, URZ ;  /* 0x8000000409047290 */ /* 0x000fe4000fffe03f */
[----:B------:R-:W1:Y:S01]  /*0f30*/  LDC.64 R8, c[0x0][0x9e0] ;  /* 0x00027800ff087b82 */ /* 0x000e620000000a00 */
[----:B------:R-:W-:Y:S01]  /*0f40*/  ULDC UR5, c[0x0][0xc3c] ;  /* 0x00030f0000057ab9 */ /* 0x000fe20000000800 */
[----:B------:R-:W-:Y:S01]  /*0f50*/  ULDC UR9, c[0x0][0xc54] ;  /* 0x0003150000097ab9 */ /* 0x000fe20000000800 */
[----:B------:R-:W-:-:S02]  /*0f60*/  UIADD3 UR6, UR6, UR5, URZ ;  /* 0x0000000506067290 */ /* 0x000fc4000fffe03f */
[----:B------:R-:W-:Y:S02]  /*0f70*/  UIMAD UR8, UR8, UR9, UR4 ;  /* 0x00000009080872a4 */ /* 0x000fe4000f8e0204 */
[----:B------:R-:W-:Y:S01]  /*0f80*/  USHF.L.U32 UR42, UR6, 0x7, URZ ;  /* 0x00000007062a7899 */ /* 0x000fe2000800063f */
[----:B------:R-:W2:Y:S01]  /*0f90*/  LDC R75, c[0x0][0x288] ;  /* 0x0000a200ff4b7b82 */ /* 0x000ea20000000800 */
[----:B------:R-:W-:Y:S01]  /*0fa0*/  ULDC.64 UR10, c[0x0][0x418] ;  /* 0x00010600000a7ab9 */ /* 0x000fe20000000a00 */
[----:B------:R-:W-:Y:S01]  /*0fb0*/  @UP0 ULDC UR4, c[0x0][0xc4c] ;  /* 0x0003130000040ab9 */ /* 0x000fe20000000800 */
[----:B------:R-:W-:Y:S01]  /*0fc0*/  ISETP.NE.U32.AND P0, PT, RZ, UR10, PT ;  /* 0x0000000aff007c0c */ /* 0x000fe2000bf05070 */
[----:B------:R-:W-:Y:S02]  /*0fd0*/  UIMAD.WIDE.U32 UR4, UR8, UR4, URZ ;  /* 0x00000004080472a5 */ /* 0x000fe4000f8e003f */
[----:B------:R-:W-:Y:S01]  /*0fe0*/  UIADD3 UR6, UR42, 0x7f, URZ ;  /* 0x0000007f2a067890 */ /* 0x000fe2000fffe03f */
[----:B------:R-:W-:Y:S01]  /*0ff0*/  ISETP.NE.AND.EX P0, PT, RZ, UR11, PT, P0 ;  /* 0x0000000bff007c0c */ /* 0x000fe2000bf05300 */
[----:B------:R-:W3:Y:S01]  /*1000*/  LDC R0, c[0x0][0x424] ;  /* 0x00010900ff007b82 */ /* 0x000ee20000000800 */
[----:B0-----:R-:W-:Y:S01]  /*1010*/  ISETP.NE.AND P2, PT, R199, 0x1, PT ;  /* 0x00000001c700780c */ /* 0x001fe20003f45270 */
[----:B------:R-:W-:Y:S01]  /*1020*/  @UP0 ULDC UR9, c[0x0][0xc50] ;  /* 0x0003140000090ab9 */ /* 0x000fe20000000800 */
[----:B------:R-:W-:Y:S01]  /*1030*/  UMOV UR12, UR8 ;  /* 0x00000008000c7c82 */ /* 0x000fe20008000000 */
[----:B------:R-:W-:Y:S01]  /*1040*/  @UP0 USHF.R.U32.HI UR12, URZ, UR9, UR5 ;  /* 0x000000093f0c0299 */ /* 0x000fe20008011605 */
[----:B------:R-:W-:-:S03]  /*1050*/  IMAD.U32 R2, RZ, RZ, UR6 ;  /* 0x00000006ff027e24 */ /* 0x000fc6000f8e00ff */
[----:B------:R-:W0:Y:S01]  /*1060*/  LDC R7, c[0x0][0x2f0] ;  /* 0x0000bc00ff077b82 */ /* 0x000e220000000800 */
[----:B-1----:R-:W-:Y:S01]  /*1070*/  ISETP.GE.AND P1, PT, R9, 0x1, PT ;  /* 0x000000010900780c */ /* 0x002fe20003f26270 */
[----:B------:R-:W-:Y:S02]  /*1080*/  UIADD3 UR4, -UR12, URZ, URZ ;  /* 0x0000003f0c047290 */ /* 0x000fe4000fffe13f */
[----:B------:R-:W-:Y:S02]  /*1090*/  IMAD.U32 R195, RZ, RZ, UR12 ;  /* 0x0000000cffc37e24 */ /* 0x000fe4000f8e00ff */
[----:B------:R-:W-:Y:S01]  /*10a0*/  UIMAD UR4, UR7, UR4, UR8 ;  /* 0x00000004070472a4 */ /* 0x000fe2000f8e0208 */
[----:B------:R-:W-:Y:S01]  /*10b0*/  @P2 LOP3.LUT R16, R16, 0x100000, RZ, 0xfc, !PT ;  /* 0x0010000010102812 */ /* 0x000fe200078efcff */
[----:B------:R-:W1:Y:S01]  /*10c0*/  @P2 LDC R3, c[0x0][0x44c] ;  /* 0x00011300ff032b82 */ /* 0x000e620000000800 */
[----:B--2---:R-:W-:Y:S02]  /*10d0*/  IADD3 R5, -R75, 0x1, RZ ;  /* 0x000000014b057810 */ /* 0x004fe40007ffe1ff */
[----:B------:R-:W-:Y:S01]  /*10e0*/  LOP3.LUT R16, R16, 0xfff7ffff, RZ, 0xc0, !PT ;  /* 0xfff7ffff10107812 */ /* 0x000fe200078ec0ff */
[----:B------:R-:W-:-:S03]  /*10f0*/  IMAD.U32 R194, RZ, RZ, UR4 ;  /* 0x00000004ffc27e24 */ /* 0x000fc6000f8e00ff */
[----:B------:R-:W-:Y:S01]  /*1100*/  @P1 LOP3.LUT R16, R16, 0x80000, RZ, 0xfc, !PT ;  /* 0x0008000010101812 */ /* 0x000fe200078efcff */
[----:B------:R-:W2:Y:S01]  /*1110*/  @P2 LDC R4, c[0x0][0x450] ;  /* 0x00011400ff042b82 */ /* 0x000ea20000000800 */
[----:B---3--:R-:W-:-:S05]  /*1120*/  SEL R0, R0, 0x1, P0 ;  /* 0x0000000100007807 */ /* 0x008fca0000000000 */
[CC--:B0-----:R-:W-:Y:S02]  /*1130*/  IMAD R5, R0.reuse, R7.reuse, R5 ;  /* 0x0000000700057224 */ /* 0x0c1fe400078e0205 */
[----:B------:R-:W-:Y:S02]  /*1140*/  IMAD R17, R0, R7, RZ ;  /* 0x0000000700117224 */ /* 0x000fe400078e02ff */
[----:B-1----:R-:W-:-:S05]  /*1150*/  @P2 IMAD.HI.U32 R3, R3, UR6, RZ ;  /* 0x0000000603032c27 */ /* 0x002fca000f8e00ff */
[----:B--2---:R-:W-:-:S05]  /*1160*/  @P2 SHF.R.U32.HI R2, RZ, R4, R3 ;  /* 0x00000004ff022219 */ /* 0x004fca0000011603 */
[----:B------:R-:W-:-:S04]  /*1170*/  IMAD.IADD R11, R5, 0x1, R2 ;  /* 0x00000001050b7824 */ /* 0x000fc800078e0202 */
[----:B------:R-:W-:Y:S01]  /*1180*/  IMAD.IADD R2, R11, 0x1, R8 ;  /* 0x000000010b027824 */ /* 0x000fe200078e0208 */
[----:B------:R-:W-:Y:S06]  /*1190*/  @!P1 BRA `(.L_x_965) ;  /* 0x0000000000409947 */ /* 0x000fec0003800000 */
[C---:B------:R-:W-:Y:S01]  /*11a0*/  ISETP.GT.AND P0, PT, R11.reuse, RZ, PT ;  /* 0x000000ff0b00720c */ /* 0x040fe20003f04270 */
[----:B------:R-:W-:-:S12]  /*11b0*/  VIADD R3, R11, 0xffffffff ;  /* 0xffffffff0b037836 */ /* 0x000fd80000000000 */
[----:B------:R-:W-:Y:S05]  /*11c0*/  @P0 BRA `(.L_x_966) ;  /* 0x00000000001c0947 */ /* 0x000fea0003800000 */
[----:B------:R-:W-:Y:S01]  /*11d0*/  ISETP.NE.AND P0, PT, R9, 0x1, PT ;  /* 0x000000010900780c */ /* 0x000fe20003f05270 */
[----:B------:R-:W-:-:S12]  /*11e0*/  IMAD.MOV R3, RZ, RZ, -R11 ;  /* 0x000000ffff037224 */ /* 0x000fd800078e0a0b */
[----:B------:R-:W0:Y:S02]  /*11f0*/  @P0 LDC.64 R4, c[0x0][0x9e8] ;  /* 0x00027a00ff040b82 */ /* 0x000e240000000a00 */
[----:B0-----:R-:W-:-:S05]  /*1200*/  @P0 IMAD.HI.U32 R4, R3, R4, RZ ;  /* 0x0000000403040227 */ /* 0x001fca00078e00ff */
[----:B------:R-:W-:-:S04]  /*1210*/  @P0 SHF.R.U32.HI R3, RZ, R5, R4 ;  /* 0x00000005ff030219 */ /* 0x000fc80000011604 */
[----:B------:R-:W-:Y:S01]  /*1220*/  LOP3.LUT R3, RZ, R3, RZ, 0x33, !PT ;  /* 0x00000003ff037212 */ /* 0x000fe200078e33ff */
[----:B------:R-:W-:Y:S06]  /*1230*/  BRA `(.L_x_967) ;  /* 0x0000000000107947 */ /* 0x000fec0003800000 */
.L_x_966:
[----:B------:R-:W-:-:S13]  /*1240*/  ISETP.NE.AND P0, PT, R9, 0x1, PT ;  /* 0x000000010900780c */ /* 0x000fda0003f05270 */
[----:B------:R-:W0:Y:S02]  /*1250*/  @P0 LDC.64 R4, c[0x0][0x9e8] ;  /* 0x00027a00ff040b82 */ /* 0x000e240000000a00 */
[----:B0-----:R-:W-:-:S05]  /*1260*/  @P0 IMAD.HI.U32 R4, R3, R4, RZ ;  /* 0x0000000403040227 */ /* 0x001fca00078e00ff */
[----:B------:R-:W-:-:S07]  /*1270*/  @P0 SHF.R.U32.HI R3, RZ, R5, R4 ;  /* 0x00000005ff030219 */ /* 0x000fce0000011604 */
.L_x_967:
[----:B------:R-:W-:-:S05]  /*1280*/  IMAD R3, R3, R9, R9 ;  /* 0x0000000903037224 */ /* 0x000fca00078e0209 */
[----:B------:R-:W-:-:S07]  /*1290*/  VIMNMX R2, R2, R3, PT ;  /* 0x0000000302027248 */ /* 0x000fce0003fe0100 */
.L_x_965:
[----:B------:R-:W0:Y:S01]  /*12a0*/  @P2 LDC R3, c[0x0][0x44c] ;  /* 0x00011300ff032b82 */ /* 0x000e220000000800 */
[----:B------:R-:W-:Y:S01]  /*12b0*/  IMAD.U32 R4, RZ, RZ, UR42 ;  /* 0x0000002aff047e24 */ /* 0x000fe2000f8e00ff */
[----:B------:R-:W-:Y:S01]  /*12c0*/  ULDC UR4, c[0x0][0x9dc] ;  /* 0x0002770000047ab9 */ /* 0x000fe20000000800 */
[-C--:B------:R-:W-:Y:S02]  /*12d0*/  IMAD R75, R0, R7.reuse, -R75 ;  /* 0x00000007004b7224 */ /* 0x080fe400078e0a4b */
[----:B------:R-:W-:Y:S02]  /*12e0*/  VIADD R2, R2, 0x5f ;  /* 0x0000005f02027836 */ /* 0x000fe40000000000 */
[----:B------:R-:W-:Y:S01]  /*12f0*/  IMAD R0, R0, R7, 0x5f ;  /* 0x0000005f00007424 */ /* 0x000fe200078e0207 */
[----:B------:R-:W1:Y:S01]  /*1300*/  @P2 LDC R6, c[0x0][0x450] ;  /* 0x00011400ff062b82 */ /* 0x000e620000000800 */
[----:B------:R-:W-:-:S04]  /*1310*/  IMAD.HI R2, R2, 0x2aaaaaab, RZ ;  /* 0x2aaaaaab02027827 */ /* 0x000fc800078e02ff */
[----:B------:R-:W-:Y:S01]  /*1320*/  IMAD.HI R0, R0, 0x2aaaaaab, RZ ;  /* 0x2aaaaaab00007827 */ /* 0x000fe200078e02ff */
[----:B------:R-:W-:-:S04]  /*1330*/  SHF.R.U32.HI R5, RZ, 0x1f, R2 ;  /* 0x0000001fff057819 */ /* 0x000fc80000011602 */
[----:B------:R-:W-:Y:S01]  /*1340*/  LEA.HI.SX32 R74, R2, R5, 0x1c ;  /* 0x00000005024a7211 */ /* 0x000fe200078fe2ff */
[----:B0-----:R-:W-:-:S05]  /*1350*/  @P2 IMAD.HI.U32 R3, R3, UR42, RZ ;  /* 0x0000002a03032c27 */ /* 0x001fca000f8e00ff */
[----:B-1----:R-:W-:Y:S02]  /*1360*/  @P2 SHF.R.U32.HI R4, RZ, R6, R3 ;  /* 0x00000006ff042219 */ /* 0x002fe40000011603 */
[----:B------:R-:W-:-:S03]  /*1370*/  SHF.R.U32.HI R3, RZ, 0x1f, R0 ;  /* 0x0000001fff037819 */ /* 0x000fc60000011600 */
[----:B------:R-:W-:Y:S01]  /*1380*/  IMAD.IADD R4, R75, 0x1, R4 ;  /* 0x000000014b047824 */ /* 0x000fe200078e0204 */
[----:B------:R-:W-:-:S03]  /*1390*/  LEA.HI.SX32 R3, R0, R3, 0x1c ;  /* 0x0000000300037211 */ /* 0x000fc600078fe2ff */
[----:B------:R-:W-:Y:S01]  /*13a0*/  VIADD R6, R4, -UR4 ;  /* 0x8000000404067c36 */ /* 0x000fe20008000000 */
[----:B------:R-:W-:-:S04]  /*13b0*/  VIMNMX R74, R3, R74, PT ;  /* 0x0000004a034a7248 */ /* 0x000fc80003fe0100 */
[----:B------:R-:W-:Y:S01]  /*13c0*/  R2UR UR4, R6 ;  /* 0x00000000060472ca */ /* 0x000fe200000e0000 */
[----:B------:R-:W-:-:S14]  /*13d0*/  @!P1 BRA `(.L_x_968) ;  /* 0x0000000000449947 */ /* 0x000fdc0003800000 */
[----:B------:R-:W-:-:S13]  /*13e0*/  ISETP.GT.AND P0, PT, R4, -0x1, PT ;  /* 0xffffffff0400780c */ /* 0x000fda0003f04270 */
[----:B------:R-:W-:Y:S05]  /*13f0*/  @P0 BRA `(.L_x_969) ;  /* 0x00000000001c0947 */ /* 0x000fea0003800000 */
[----:B------:R-:W-:Y:S02]  /*1400*/  ISETP.NE.AND P0, PT, R9, 0x1, PT ;  /* 0x000000010900780c */ /* 0x000fe40003f05270 */
[----:B------:R-:W-:-:S11]  /*1410*/  LOP3.LUT R3, RZ, R4, RZ, 0x33, !PT ;  /* 0x00000004ff037212 */ /* 0x000fd600078e33ff */
[----:B------:R-:W0:Y:S02]  /*1420*/  @P0 LDC.64 R6, c[0x0][0x9e8] ;  /* 0x00027a00ff060b82 */ /* 0x000e240000000a00 */
[----:B0-----:R-:W-:-:S05]  /*1430*/  @P0 IMAD.HI.U32 R0, R3, R6, RZ ;  /* 0x0000000603000227 */ /* 0x001fca00078e00ff */
[----:B------:R-:W-:-:S04]  /*1440*/  @P0 SHF.R.U32.HI R3, RZ, R7, R0 ;  /* 0x00000007ff030219 */ /* 0x000fc80000011600 */
[----:B------:R-:W-:Y:S01]  /*1450*/  LOP3.LUT R4, RZ, R3, RZ, 0x33, !PT ;  /* 0x00000003ff047212 */ /* 0x000fe200078e33ff */
[----:B------:R-:W-:Y:S06]  /*1460*/  BRA `(.L_x_970) ;  /* 0x0000000000107947 */ /* 0x000fec0003800000 */
.L_x_969:
[----:B------:R-:W-:-:S13]  /*1470*/  ISETP.NE.AND P0, PT, R9, 0x1, PT ;  /* 0x000000010900780c */ /* 0x000fda0003f05270 */
[----:B------:R-:W0:Y:S02]  /*1480*/  @P0 LDC.64 R2, c[0x0][0x9e8] ;  /* 0x00027a00ff020b82 */ /* 0x000e240000000a00 */
[----:B0-----:R-:W-:-:S05]  /*1490*/  @P0 IMAD.HI.U32 R0, R4, R2, RZ ;  /* 0x0000000204000227 */ /* 0x001fca00078e00ff */
[----:B------:R-:W-:-:S07]  /*14a0*/  @P0 SHF.R.U32.HI R4, RZ, R3, R0 ;  /* 0x00000003ff040219 */ /* 0x000fce0000011600 */
.L_x_970:
[----:B------:R-:W-:-:S05]  /*14b0*/  IMAD R4, R4, R9, RZ ;  /* 0x0000000904047224 */ /* 0x000fca00078e02ff */
[----:B------:R-:W-:-:S13]  /*14c0*/  R2UR UR5, R4 ;  /* 0x00000000040572ca */ /* 0x000fda00000e0000 */
[----:B------:R-:W-:-:S04]  /*14d0*/  UISETP.LT.AND UP0, UPT, UR4, UR5, UPT ;  /* 0x000000050400728c */ /* 0x000fc8000bf01270 */
[----:B------:R-:W-:-:S12]  /*14e0*/  USEL UR4, UR4, UR5, !UP0 ;  /* 0x0000000504047287 */ /* 0x000fd8000c000000 */
.L_x_968:
[----:B------:R-:W-:Y:S01]  /*14f0*/  UIMAD.WIDE UR4, UR4, 0x2aaaaaab, URZ ;  /* 0x2aaaaaab040478a5 */ /* 0x000fe2000f8e023f */
[----:B------:R-:W-:Y:S02]  /*1500*/  PLOP3.LUT P0, PT, PT, PT, PT, 0x80, 0x0 ;  /* 0x000000000000781c */ /* 0x000fe40003f0f070 */
[----:B------:R-:W-:Y:S01]  /*1510*/  CS2R R2, SRZ ;  /* 0x0000000000027805 */ /* 0x000fe2000001ff00 */
[----:B------:R-:W-:Y:S01]  /*1520*/  IMAD.MOV.U32 R0, RZ, RZ, RZ ;  /* 0x000000ffff007224 */ /* 0x000fe200078e00ff */
[----:B------:R-:W-:Y:S01]  /*1530*/  USHF.R.U32.HI UR4, URZ, 0x1f, UR5 ;  /* 0x0000001f3f047899 */ /* 0x000fe20008011605 */
[----:B------:R-:W-:Y:S02]  /*1540*/  CS2R R118, SRZ ;  /* 0x0000000000767805 */ /* 0x000fe4000001ff00 */
[----:B------:R-:W-:Y:S02]  /*1550*/  CS2R R116, SRZ ;  /* 0x0000000000747805 */ /* 0x000fe4000001ff00 */
[----:B------:R-:W-:Y:S01]  /*1560*/  CS2R R114, SRZ ;  /* 0x0000000000727805 */ /* 0x000fe2000001ff00 */
[----:B------:R-:W-:Y:S01]  /*1570*/  ULEA.HI.SX32 UR4, UR5, UR4, 0x1c ;  /* 0x0000000405047291 */ /* 0x000fe2000f8fe23f */
[----:B------:R-:W-:-:S02]  /*1580*/  CS2R R112, SRZ ;  /* 0x0000000000707805 */ /* 0x000fc4000001ff00 */
[----:B------:R-:W-:Y:S02]  /*1590*/  CS2R R110, SRZ ;  /* 0x00000000006e7805 */ /* 0x000fe4000001ff00 */
[----:B------:R-:W-:Y:S01]  /*15a0*/  CS2R R108, SRZ ;  /* 0x00000000006c7805 */ /* 0x000fe2000001ff00 */
[----:B------:R-:W-:Y:S01]  /*15b0*/  UISETP.LT.AND UP0, UPT, URZ, UR4, UPT ;  /* 0x000000043f00728c */ /* 0x000fe2000bf01270 */
[----:B------:R-:W-:Y:S02]  /*15c0*/  CS2R R106, SRZ ;  /* 0x00000000006a7805 */ /* 0x000fe4000001ff00 */
[----:B------:R-:W-:Y:S01]  /*15d0*/  CS2R R104, SRZ ;  /* 0x0000000000687805 */ /* 0x000fe2000001ff00 */
[----:B------:R-:W-:Y:S01]  /*15e0*/  IMAD.MOV.U32 R102, RZ, RZ, RZ ;  /* 0x000000ffff667224 */ /* 0x000fe200078e00ff */
[----:B------:R-:W-:Y:S01]  /*15f0*/  USEL UR60, URZ, UR4, !UP0 ;  /* 0x000000043f3c7287 */ /* 0x000fe2000c000000 */
[----:B------:R-:W-:Y:S02]  /*1600*/  CS2R R98, SRZ ;  /* 0x0000000000627805 */ /* 0x000fe4000001ff00 */
[----:B------:R-:W-:-:S02]  /*1610*/  CS2R R100, SRZ ;  /* 0x0000000000647805 */ /* 0x000fc4000001ff00 */
[----:B------:R-:W-:Y:S02]  /*1620*/  CS2R R94, SRZ ;  /* 0x00000000005e7805 */ /* 0x000fe4000001ff00 */
[----:B------:R-:W-:Y:S02]  /*1630*/  CS2R R96, SRZ ;  /* 0x0000000000607805 */ /* 0x000fe4000001ff00 */
[----:B------:R-:W-:Y:S02]  /*1640*/  CS2R R90, SRZ ;  /* 0x00000000005a7805 */ /* 0x000fe4000001ff00 */
[----:B------:R-:W-:Y:S02]  /*1650*/  ISETP.GT.AND P1, PT, R74, UR60, PT ;  /* 0x0000003c4a007c0c */ /* 0x000fe4000bf24270 */
        /* <DEDUP_REMOVED lines=22> */
[----:B------:R-:W-:Y:S01]  /*17c0*/  IMAD.MOV.U32 R53, RZ, RZ, RZ ;  /* 0x000000ffff357224 */ /* 0x000fe200078e00ff */
[----:B------:R-:W-:Y:S02]  /*17d0*/  CS2R R14, SRZ ;  /* 0x00000000000e7805 */ /* 0x000fe4000001ff00 */
[----:B------:R-:W-:Y:S02]  /*17e0*/  CS2R R130, SRZ ;  /* 0x0000000000827805 */ /* 0x000fe4000001ff00 */
[----:B------:R-:W-:Y:S02]  /*17f0*/  CS2R R12, SRZ ;  /* 0x00000000000c7805 */ /* 0x000fe4000001ff00 */
[----:B------:R-:W-:-:S02]  /*1800*/  CS2R R146, SRZ ;  /* 0x0000000000927805 */ /* 0x000fc4000001ff00 */
[----:B------:R-:W-:Y:S02]  /*1810*/  CS2R R10, SRZ ;  /* 0x00000000000a7805 */ /* 0x000fe4000001ff00 */
[----:B------:R-:W-:Y:S02]  /*1820*/  CS2R R132, SRZ ;  /* 0x0000000000847805 */ /* 0x000fe4000001ff00 */
[----:B------:R-:W-:Y:S02]  /*1830*/  CS2R R8, SRZ ;  /* 0x0000000000087805 */ /* 0x000fe4000001ff00 */
[----:B------:R-:W-:Y:S01]  /*1840*/  CS2R R148, SRZ ;  /* 0x0000000000947805 */ /* 0x000fe2000001ff00 */
[----:B------:R-:W-:Y:S01]  /*1850*/  IMAD.MOV.U32 R152, RZ, RZ, RZ ;  /* 0x000000ffff987224 */ /* 0x000fe200078e00ff */
[----:B------:R-:W-:Y:S01]  /*1860*/  CS2R R6, SRZ ;  /* 0x0000000000067805 */ /* 0x000fe2000001ff00 */
[----:B------:R-:W-:Y:S01]  /*1870*/  IMAD.MOV.U32 R33, RZ, RZ, RZ ;  /* 0x000000ffff217224 */ /* 0x000fe200078e00ff */
[----:B------:R-:W-:Y:S01]  /*1880*/  CS2R R4, SRZ ;  /* 0x0000000000047805 */ /* 0x000fe2000001ff00 */
[----:B------:R-:W-:Y:S01]  /*1890*/  IMAD.MOV.U32 R150, RZ, RZ, RZ ;  /* 0x000000ffff967224 */ /* 0x000fe200078e00ff */
[----:B------:R-:W-:Y:S06]  /*18a0*/  @!P1 BRA `(.L_x_971) ;  /* 0x000000dc00209947 */ /* 0x000fec0003800000 */
        /* <DEDUP_REMOVED lines=22> */
[----:B------:R-:W-:Y:S02]  /*1a10*/  IMAD.U32 R10, RZ, RZ, UR6 ;  /* 0x00000006ff0a7e24 */ /* 0x000fe4000f8e00ff */
[----:B------:R-:W-:Y:S02]  /*1a20*/  IMAD.U32 R6, RZ, RZ, UR4 ;  /* 0x00000004ff067e24 */ /* 0x000fe4000f8e00ff */
[----:B------:R-:W-:-:S02]  /*1a30*/  IMAD.U32 R7, RZ, RZ, UR5 ;  /* 0x00000005ff077e24 */ /* 0x000fc4000f8e00ff */
[----:B------:R-:W-:Y:S02]  /*1a40*/  IMAD.U32 R11, RZ, RZ, UR7 ;  /* 0x00000007ff0b7e24 */ /* 0x000fe4000f8e00ff */
[----:B------:R-:W-:Y:S02]  /*1a50*/  IMAD.MOV.U32 R8, RZ, RZ, 0x70 ;  /* 0x00000070ff087424 */ /* 0x000fe400078e00ff */
[----:B------:R-:W-:Y:S02]  /*1a60*/  IMAD.MOV.U32 R12, RZ, RZ, 0x1 ;  /* 0x00000001ff0c7424 */ /* 0x000fe400078e00ff */
[----:B0-----:R-:W-:-:S07]  /*1a70*/  IMAD.MOV.U32 R13, RZ, RZ, RZ ;  /* 0x000000ffff0d7224 */ /* 0x001fce00078e00ff */
[----:B------:R-:W-:-:S07]  /*1a80*/  LEPC R20, `(.L_x_972) ;  /* 0x000000001014794e */ /* 0x000fce0000000000 */
[----:B-1----:R-:W-:Y:S05]  /*1a90*/  CALL.ABS.NOINC R2 ;  /* 0x0000000002007343 */ /* 0x002fea0003c00000 */
.L_x_972:
        /* <DEDUP_REMOVED lines=11> */
.L_x_1137:
[----:B------:R-:W-:Y:S05]  /*1b50*/  @!P0 BRA `(.L_x_974) ;  /* 0x0000000000048947 */ /* 0x000fea0003800000 */
[----:B------:R-:W-:Y:S01]  /*1b60*/  BPT.TRAP 0x1 ;  /* 0x000000040000795c */ /* 0x000fe20000300000 */
.L_x_974:
[----:B------:R-:W-:Y:S02]  /*1b70*/  IMAD.U32 R13, RZ, RZ, UR38 ;  /* 0x00000026ff0d7e24 */ /* 0x000fe4000f8e00ff */
[----:B0-----:R-:W-:-:S03]  /*1b80*/  IMAD.U32 R0, RZ, RZ, UR39 ;  /* 0x00000027ff007e24 */ /* 0x001fc6000f8e00ff */
[----:B------:R-:W-:Y:S02]  /*1b90*/  LEA R13, R13, UR40, 0x3 ;  /* 0x000000280d0d7c11 */ /* 0x000fe4000f8e18ff */
[----:B------:R-:W-:-:S04]  /*1ba0*/  SHF.L.U32 R0, R0, 0x1f, RZ ;  /* 0x0000001f00007819 */ /* 0x000fc800000006ff */
[----:B------:R0:W1:Y:S01]  /*1bb0*/  SYNCS.PHASECHK.TRANS64.TRYWAIT P1, [R13+URZ+0x30830], R0 ;  /* 0x030830000d0075a7 */ /* 0x000062000802017f */
[----:B------:R-:W-:Y:S05]  /*1bc0*/  @!P0 BRA `(.L_x_975) ;  /* 0x0000000000048947 */ /* 0x000fea0003800000 */
[----:B------:R-:W-:Y:S01]  /*1bd0*/  BPT.TRAP 0x1 ;  /* 0x000000040000795c */ /* 0x000fe20000300000 */
.L_x_975:
[----:B-1----:R-:W-:Y:S05]  /*1be0*/  @P1 BRA `(.L_x_976) ;  /* 0x0000000000081947 */ /* 0x002fea0003800000 */
[----:B------:R-:W1:Y:S02]  /*1bf0*/  SYNCS.PHASECHK.TRANS64.TRYWAIT P1, [R13+URZ+0x30830], R0 ;  /* 0x030830000d0075a7 */ /* 0x000e64000802017f */
[----:B-1----:R-:W-:Y:S05]  /*1c00*/  @!P1 BRA `(.L_x_977) ;  /* 0x0000014000cc9947 */ /* 0x002fea0003800000 */
.L_x_976:
[----:B------:R-:W-:Y:S05]  /*1c10*/  WARPSYNC.ALL ;  /* 0x0000000000007948 */ /* 0x000fea0003800000 */
[----:B------:R-:W-:Y:S01]  /*1c20*/  UIADD3 UR4, UR40, 0x1e400, URZ ;  /* 0x0001e40028047890 */ /* 0x000fe2000fffe03f */
[----:B------:R-:W-:Y:S01]  /*1c30*/  WARPGROUP.ARRIVE ;  /* 0x00000000000079c5 */ /* 0x000fe20000000000 */
[----:B------:R-:W-:Y:S01]  /*1c40*/  UMOV UR9, 0x40000040 ;  /* 0x4000004000097882 */ /* 0x000fe20000000000 */
[----:B------:R-:W-:Y:S01]  /*1c50*/  UMOV UR11, 0x40000040 ;  /* 0x40000040000b7882 */ /* 0x000fe20000000000 */
[----:B------:R-:W-:Y:S01]  /*1c60*/  USHF.R.U32.HI UR4, URZ, 0x4, UR4 ;  /* 0x000000043f047899 */ /* 0x000fe20008011604 */
[----:B------:R-:W-:Y:S01]  /*1c70*/  IMAD.U32 R7, RZ, RZ, UR9 ;  /* 0x00000009ff077e24 */ /* 0x000fe2000f8e00ff */
[----:B------:R-:W-:Y:S01]  /*1c80*/  UMOV UR57, 0x40000040 ;  /* 0x4000004000397882 */ /* 0x000fe20000000000 */
[----:B------:R-:W-:Y:S01]  /*1c90*/  UMOV UR59, 0x40000040 ;  /* 0x40000040003b7882 */ /* 0x000fe20000000000 */
[----:B------:R-:W-:Y:S01]  /*1ca0*/  ULOP3.LUT UR4, UR4, 0x3fff, URZ, 0xc0, !UPT ;  /* 0x00003fff04047892 */ /* 0x000fe2000f8ec03f */
[----:B------:R-:W-:Y:S01]  /*1cb0*/  UMOV UR53, 0x40000040 ;  /* 0x4000004000357882 */ /* 0x000fe20000000000 */
[----:B------:R-:W-:-:S02]  /*1cc0*/  UMOV UR55, 0x40000040 ;  /* 0x4000004000377882 */ /* 0x000fc40000000000 */
[----:B------:R-:W-:Y:S02]  /*1cd0*/  ULOP3.LUT UR43, UR4, 0x10000, URZ, 0xfc, !UPT ;  /* 0x00010000042b7892 */ /* 0x000fe4000f8efc3f */
[----:B------:R-:W-:Y:S02]  /*1ce0*/  ULOP3.LUT UR4, UR41, 0x10000, URZ, 0xfc, !UPT ;  /* 0x0001000029047892 */ /* 0x000fe4000f8efc3f */
[----:B------:R-:W-:Y:S02]  /*1cf0*/  UIMAD UR5, UR38, 0x900, UR43 ;  /* 0x00000900260578a4 */ /* 0x000fe4000f8e022b */
[----:B------:R-:W-:Y:S02]  /*1d00*/  UIADD3 UR6, UR4, 0x2, URZ ;  /* 0x0000000204067890 */ /* 0x000fe4000fffe03f */
[----:B------:R-:W-:Y:S01]  /*1d10*/  UIADD3 UR7, UR5, 0x2, URZ ;  /* 0x0000000205077890 */ /* 0x000fe2000fffe03f */
[----:B------:R-:W-:Y:S02]  /*1d20*/  UMOV UR8, UR4 ;  /* 0x0000000400087c82 */ /* 0x000fe40008000000 */
[----:B------:R-:W-:Y:S01]  /*1d30*/  UMOV UR10, UR5 ;  /* 0x00000005000a7c82 */ /* 0x000fe20008000000 */
[----:B------:R-:W-:Y:S01]  /*1d40*/  IMAD.U32 R6, RZ, RZ, UR8 ;  /* 0x00000008ff067e24 */ /* 0x000fe2000f8e00ff */
[----:B------:R-:W-:Y:S01]  /*1d50*/  HGMMA.64x96x16.F32 R24, gdesc[UR8], RZ, !UPT, gsb0 ;  /* 0x01600000081879f0 */ /* 0x000fe2000c0008ff */
[----:B------:R-:W-:Y:S01]  /*1d60*/  UMOV UR8, UR6 ;  /* 0x0000000600087c82 */ /* 0x000fe20008000000 */
[----:B------:R-:W-:Y:S01]  /*1d70*/  UMOV UR9, 0x40000040 ;  /* 0x4000004000097882 */ /* 0x000fe20000000000 */
[----:B------:R-:W-:Y:S01]  /*1d80*/  UMOV UR10, UR7 ;  /* 0x00000007000a7c82 */ /* 0x000fe20008000000 */
[----:B------:R-:W-:Y:S01]  /*1d90*/  UMOV UR11, 0x40000040 ;  /* 0x40000040000b7882 */ /* 0x000fe20000000000 */
[----:B------:R-:W-:Y:S01]  /*1da0*/  UIADD3 UR56, UR4, 0x4, URZ ;  /* 0x0000000404387890 */ /* 0x000fe2000fffe03f */
[----:B------:R-:W-:Y:S01]  /*1db0*/  IMAD.U32 R4, RZ, RZ, UR8 ;  /* 0x00000008ff047e24 */ /* 0x000fe2000f8e00ff */
[----:B------:R-:W-:Y:S01]  /*1dc0*/  UIADD3 UR58, UR5, 0x4, URZ ;  /* 0x00000004053a7890 */ /* 0x000fe2000fffe03f */
[----:B------:R-:W-:Y:S01]  /*1dd0*/  IMAD.U32 R5, RZ, RZ, UR9 ;  /* 0x00000009ff057e24 */ /* 0x000fe2000f8e00ff */
[----:B------:R-:W-:-:S02]  /*1de0*/  UIADD3 UR52, UR4, 0x6, URZ ;  /* 0x0000000604347890 */ /* 0x000fc4000fffe03f */
[----:B------:R-:W-:Y:S02]  /*1df0*/  UIADD3 UR54, UR5, 0x6, URZ ;  /* 0x0000000605367890 */ /* 0x000fe4000fffe03f */
        /* <DEDUP_REMOVED lines=28> */
[----:B------:R-:W-:Y:S02]  /*1fc0*/  WARPGROUP.DEPBAR.LE gsb0, 0x0 ;  /* 0x00008000000079c5 */ /* 0x000fe40000010000 */
        /* <DEDUP_REMOVED lines=39> */
.L_x_978:
[----:B------:R-:W-:Y:S01]  /*2240*/  ISETP.NE.AND P2, PT, R199, 0x1, PT ;  /* 0x00000001c700780c */ /* 0x000fe20003f45270 */
[----:B------:R-:W-:Y:S01]  /*2250*/  ULDC UR5, c[0x0][0x9d8] ;  /* 0x0002760000057ab9 */ /* 0x000fe20000000800 */
[----:B------:R-:W-:Y:S01]  /*2260*/  R2UR UR4, R13 ;  /* 0x000000000d0472ca */ /* 0x000fe200000e0000 */
[----:B01----:R-:W-:Y:S02]  /*2270*/  VIADD R13, R19, UR42 ;  /* 0x0000002a130d7c36 */ /* 0x003fe40008000000 */
[----:B------:R-:W-:Y:S01]  /*2280*/  FMUL.FTZ R37, R37, UR5 ;  /* 0x0000000525257c20 */ /* 0x000fe20008410000 */
[----:B------:R-:W-:Y:S01]  /*2290*/  FMUL.FTZ R2, R30, UR5 ;  /* 0x000000051e027c20 */ /* 0x000fe20008410000 */
[----:B------:R-:W-:Y:S01]  /*22a0*/  FMUL.FTZ R25, R25, UR5 ;  /* 0x0000000519197c20 */ /* 0x000fe20008410000 */
[----:B------:R-:W-:Y:S01]  /*22b0*/  FMUL.FTZ R12, R66, UR5 ;  /* 0x00000005420c7c20 */ /* 0x000fe20008410000 */
[----:B------:R0:W1:Y:S01]  /*22c0*/  MUFU.TANH R30, R37 ;  /* 0x00000025001e7308 */ /* 0x0000620000002400 */
[----:B------:R-:W-:Y:S01]  /*22d0*/  FMUL.FTZ R33, R33, UR5 ;  /* 0x0000000521217c20 */ /* 0x000fe20008410000 */
[----:B------:R-:W-:Y:S01]  /*22e0*/  FMUL.FTZ R3, R26, UR5 ;  /* 0x000000051a037c20 */ /* 0x000fe20008410000 */
[----:B------:R-:W-:Y:S01]  /*22f0*/  FMUL.FTZ R0, R27, UR5 ;  /* 0x000000051b007c20 */ /* 0x000fe20008410000 */
[----:B------:R-:W-:Y:S01]  /*2300*/  FMUL.FTZ R8, R31, UR5 ;  /* 0x000000051f087c20 */ /* 0x000fe20008410000 */
[----:B------:R-:W2:Y:S01]  /*2310*/  @P2 LDC R14, c[0x0][0x44c] ;  /* 0x00011300ff0e2b82 */ /* 0x000ea20000000800 */
[----:B------:R-:W-:Y:S01]  /*2320*/  FMUL.FTZ R9, R24, UR5 ;  /* 0x0000000518097c20 */ /* 0x000fe20008410000 */
[----:B------:R-:W-:Y:S01]  /*2330*/  UIADD3 UR4, UR4, 0x30840, URZ ;  /* 0x0003084004047890 */ /* 0x000fe2000fffe03f */
[----:B------:R3:W4:Y:S01]  /*2340*/  MUFU.TANH R72, R25 ;  /* 0x0000001900487308 */ /* 0x0007220000002400 */
[----:B0-----:R-:W-:-:S02]  /*2350*/  IMAD.MOV.U32 R37, RZ, RZ, R13 ;  /* 0x000000ffff257224 */ /* 0x001fc400078e000d */
[----:B------:R-:W-:Y:S01]  /*2360*/  FMUL.FTZ R28, R28, UR5 ;  /* 0x000000051c1c7c20 */ /* 0x000fe20008410000 */
[----:B------:R-:W-:Y:S01]  /*2370*/  UPRMT UR4, UR61, 0x654, UR4 ;  /* 0x000006543d047896 */ /* 0x000fe20008000004 */
[----:B------:R-:W-:Y:S01]  /*2380*/  FMUL.FTZ R29, R29, UR5 ;  /* 0x000000051d1d7c20 */ /* 0x000fe20008410000 */
[----:B------:R-:W0:Y:S01]  /*2390*/  @P2 LDC R20, c[0x0][0x450] ;  /* 0x00011400ff142b82 */ /* 0x000e220000000800 */
[----:B------:R-:W-:Y:S01]  /*23a0*/  FMUL.FTZ R32, R32, UR5 ;  /* 0x0000000520207c20 */ /* 0x000fe20008410000 */
[----:B------:R-:W-:Y:S01]  /*23b0*/  FMUL.FTZ R11, R34, UR5 ;  /* 0x00000005220b7c20 */ /* 0x000fe20008410000 */
[----:B------:R5:W0:Y:S01]  /*23c0*/  MUFU.TANH R26, R33 ;  /* 0x00000021001a7308 */ /* 0x000a220000002400 */
[----:B---3--:R-:W-:Y:S02]  /*23d0*/  IMAD.MOV.U32 R25, RZ, RZ, -0x60 ;  /* 0xffffffa0ff197424 */ /* 0x008fe400078e00ff */
[----:B------:R-:W-:Y:S01]  /*23e0*/  FMUL.FTZ R27, R35, UR5 ;  /* 0x00000005231b7c20 */ /* 0x000fe20008410000 */
[----:B------:R-:W-:Y:S01]  /*23f0*/  FMUL.FTZ R36, R36, UR5 ;  /* 0x0000000524247c20 */ /* 0x000fe20008410000 */
[----:B------:R-:W-:Y:S01]  /*2400*/  FMUL.FTZ R31, R38, UR5 ;  /* 0x00000005261f7c20 */ /* 0x000fe20008410000 */
[----:B------:R-:W-:-:S02]  /*2410*/  IMAD R25, R74, R25, 0x61 ;  /* 0x000000614a197424 */ /* 0x000fc400078e0219 */
[----:B------:R-:W-:Y:S01]  /*2420*/  FMUL.FTZ R40, R40, UR5 ;  /* 0x0000000528287c20 */ /* 0x000fe20008410000 */
[----:B------:R-:W-:Y:S01]  /*2430*/  FMUL.FTZ R41, R41, UR5 ;  /* 0x0000000529297c20 */ /* 0x000fe20008410000 */
[----:B------:R-:W-:Y:S01]  /*2440*/  FMUL.FTZ R44, R44, UR5 ;  /* 0x000000052c2c7c20 */ /* 0x000fe20008410000 */
[----:B-----5:R-:W-:Y:S01]  /*2450*/  FMUL.FTZ R33, R39, UR5 ;  /* 0x0000000527217c20 */ /* 0x020fe20008410000 */
[----:B------:R-:W-:Y:S01]  /*2460*/  FMUL.FTZ R45, R45, UR5 ;  /* 0x000000052d2d7c20 */ /* 0x000fe20008410000 */
[----:B------:R-:W-:Y:S01]  /*2470*/  FMUL.FTZ R48, R48, UR5 ;  /* 0x0000000530307c20 */ /* 0x000fe20008410000 */
[----:B------:R-:W-:Y:S01]  /*2480*/  FMUL.FTZ R50, R50, UR5 ;  /* 0x0000000532327c20 */ /* 0x000fe20008410000 */
[----:B--2---:R-:W-:-:S04]  /*2490*/  @P2 IMAD.HI.U32 R15, R13, R14, RZ ;  /* 0x0000000e0d0f2227 */ /* 0x004fc800078e00ff */
[----:B------:R-:W-:Y:S01]  /*24a0*/  FMUL.FTZ R51, R51, UR5 ;  /* 0x0000000533337c20 */ /* 0x000fe20008410000 */
[----:B------:R-:W2:Y:S01]  /*24b0*/  LDC R14, c[0x0][0x288] ;  /* 0x0000a200ff0e7b82 */ /* 0x000ea20000000800 */
[----:B------:R-:W-:Y:S01]  /*24c0*/  FMUL.FTZ R53, R53, UR5 ;  /* 0x0000000535357c20 */ /* 0x000fe20008410000 */
[----:B------:R-:W-:Y:S01]  /*24d0*/  FMUL.FTZ R54, R54, UR5 ;  /* 0x0000000536367c20 */ /* 0x000fe20008410000 */
[----:B------:R-:W-:Y:S01]  /*24e0*/  FMUL.FTZ R55, R55, UR5 ;  /* 0x0000000537377c20 */ /* 0x000fe20008410000 */
[----:B------:R-:W-:Y:S01]  /*24f0*/  FMUL.FTZ R56, R56, UR5 ;  /* 0x0000000538387c20 */ /* 0x000fe20008410000 */
[----:B------:R-:W-:Y:S01]  /*2500*/  FMUL.FTZ R57, R57, UR5 ;  /* 0x0000000539397c20 */ /* 0x000fe20008410000 */
[----:B0-----:R-:W-:Y:S01]  /*2510*/  @P2 SHF.R.U32.HI R37, RZ, R20, R15 ;  /* 0x00000014ff252219 */ /* 0x001fe2000001160f */
[----:B------:R-:W-:Y:S01]  /*2520*/  FMUL.FTZ R58, R58, UR5 ;  /* 0x000000053a3a7c20 */ /* 0x000fe20008410000 */
[----:B------:R-:W-:Y:S01]  /*2530*/  FMUL.FTZ R59, R59, UR5 ;  /* 0x000000053b3b7c20 */ /* 0x000fe20008410000 */
[----:B------:R-:W-:Y:S01]  /*2540*/  FMUL.FTZ R60, R60, UR5 ;  /* 0x000000053c3c7c20 */ /* 0x000fe20008410000 */
[----:B------:R-:W-:Y:S01]  /*2550*/  FMUL.FTZ R61, R61, UR5 ;  /* 0x000000053d3d7c20 */ /* 0x000fe20008410000 */
[----:B------:R-:W0:Y:S01]  /*2560*/  SHFL.IDX PT, R66, R37, RZ, 0x1c1f ;  /* 0x001c1fff25427589 */ /* 0x000e2200000e0000 */
[----:B------:R-:W-:Y:S01]  /*2570*/  FMUL.FTZ R62, R62, UR5 ;  /* 0x000000053e3e7c20 */ /* 0x000fe20008410000 */
        /* <DEDUP_REMOVED lines=10> */
[----:B------:R-:W-:Y:S01]  /*2620*/  LOP3.LUT P1, RZ, R16, 0x80000, RZ, 0xc0, !PT ;  /* 0x0008000010ff7812 */ /* 0x000fe2000782c0ff */
[----:B------:R-:W-:Y:S01]  /*2630*/  IMAD R20, R74, -0x60, R17 ;  /* 0xffffffa04a147824 */ /* 0x000fe200078e0211 */
[----:B------:R-:W3:Y:S01]  /*2640*/  MUFU.TANH R9, R9 ;  /* 0x0000000900097308 */ /* 0x000ee20000002400 */
[----:B------:R-:W-:Y:S01]  /*2650*/  IMAD R24, R18, -0x2, R25 ;  /* 0xfffffffe12187824 */ /* 0x000fe200078e0219 */
[----:B------:R-:W-:Y:S01]  /*2660*/  ULDC UR55, c[0x0][0x9dc] ;  /* 0x0002770000377ab9 */ /* 0x000fe20000000800 */
[----:B------:R-:W-:Y:S01]  /*2670*/  SYNCS.ARRIVE.TRANS64.RED.A1T0 RZ, [UR4], RZ ;  /* 0x000000ffffff79a7 */ /* 0x000fe20008100404 */
[----:B------:R-:W-:-:S02]  /*2680*/  VIADD R21, R20, 0x60 ;  /* 0x0000006014157836 */ /* 0x000fc40000000000 */
[----:B------:R-:W-:Y:S01]  /*2690*/  FMUL.FTZ R42, R42, UR5 ;  /* 0x000000052a2a7c20 */ /* 0x000fe20008410000 */
[----:B------:R-:W-:Y:S01]  /*26a0*/  ULOP3.LUT UR4, URZ, UR55, URZ, 0x33, !UPT ;  /* 0x000000373f047292 */ /* 0x000fe2000f8e333f */
[----:B--2---:R-:W-:Y:S01]  /*26b0*/  IADD3 R20, R24, -R14, R17 ;  /* 0x8000000e18147210 */ /* 0x004fe20007ffe011 */
[----:B------:R-:W2:Y:S01]  /*26c0*/  MUFU.TANH R3, R3 ;  /* 0x0000000300037308 */ /* 0x000ea20000002400 */
[----:B------:R-:W-:Y:S01]  /*26d0*/  FMUL.FTZ R43, R43, UR5 ;  /* 0x000000052b2b7c20 */ /* 0x000fe20008410000 */
[----:B------:R-:W-:Y:S01]  /*26e0*/  FMUL.FTZ R46, R46, UR5 ;  /* 0x000000052e2e7c20 */ /* 0x000fe20008410000 */
[----:B------:R-:W-:Y:S01]  /*26f0*/  FMUL.FTZ R52, R52, UR5 ;  /* 0x0000000534347c20 */ /* 0x000fe20008410000 */
[----:B------:R-:W-:Y:S01]  /*2700*/  ULDC UR5, c[0x0][0x9e0] ;  /* 0x0002780000057ab9 */ /* 0x000fe20000000800 */
[----:B------:R-:W-:-:S03]  /*2710*/  IMAD R39, R18, -0x2, R21 ;  /* 0xfffffffe12277824 */ /* 0x000fc600078e0215 */
[----:B------:R-:W0:Y:S08]  /*2720*/  MUFU.TANH R0, R0 ;  /* 0x0000000000007308 */ /* 0x000e300000002400 */
        /* <DEDUP_REMOVED lines=38> */
[----:B------:R5:W1:Y:S08]  /*2990*/  MUFU.TANH R73, R42 ;  /* 0x0000002a00497308 */ /* 0x000a700000002400 */
[----:B------:R4:W1:Y:S01]  /*29a0*/  MUFU.TANH R76, R43 ;  /* 0x0000002b004c7308 */ /* 0x0008620000002400 */
[----:B-----5:R-:W-:-:S05]  /*29b0*/  VIADD R42, R20, UR5 ;  /* 0x00000005142a7c36 */ /* 0x020fca0008000000 */
[----:B0-----:R-:W-:Y:S02]  /*29c0*/  VIADDMNMX R21, R66, R42, R39, PT ;  /* 0x0000002a42157246 */ /* 0x001fe40003800127 */
[----:B------:R0:W1:Y:S01]  /*29d0*/  MUFU.TANH R77, R46 ;  /* 0x0000002e004d7308 */ /* 0x0000620000002400 */
[----:B----4-:R-:W-:-:S04]  /*29e0*/  VIADD R43, R20, UR4 ;  /* 0x00000004142b7c36 */ /* 0x010fc80008000000 */
[----:B------:R-:W-:-:S03]  /*29f0*/  IMAD.IADD R38, R43, 0x1, R66 ;  /* 0x000000012b267824 */ /* 0x000fc600078e0242 */
[----:B------:R4:W1:Y:S01]  /*2a00*/  MUFU.TANH R34, R52 ;  /* 0x0000003400227308 */ /* 0x0008620000002400 */
[----:B0-----:R-:W-:Y:S02]  /*2a10*/  VIADD R46, R25, 0xffffffff ;  /* 0xffffffff192e7836 */ /* 0x001fe40000000000 */
[----:B----4-:R-:W-:Y:S01]  /*2a20*/  VIADD R52, R24, 0xffffffff ;  /* 0xffffffff18347836 */ /* 0x010fe20000000000 */
[----:B--23--:R-:W-:Y:S06]  /*2a30*/  @!P1 BRA `(.L_x_979) ;  /* 0x00000000005c9947 */ /* 0x00cfec0003800000 */
[----:B------:R-:W-:Y:S01]  /*2a40*/  IADD3 R25, R17, -R14, R66 ;  /* 0x8000000e11197210 */ /* 0x000fe20007ffe042 */
[----:B------:R-:W-:Y:S03]  /*2a50*/  BSSY B0, `(.L_x_980) ;  /* 0x0000012000007945 */ /* 0x000fe60003800000 */
[----:B------:R-:W-:-:S13]  /*2a60*/  ISETP.GT.AND P1, PT, R25, -0x1, PT ;  /* 0xffffffff1900780c */ /* 0x000fda0003f24270 */
[----:B------:R-:W-:Y:S05]  /*2a70*/  @P1 BRA `(.L_x_981) ;  /* 0x0000000000241947 */ /* 0x000fea0003800000 */
[----:B------:R-:W-:Y:S01]  /*2a80*/  ULDC UR4, c[0x0][0x9e4] ;  /* 0x0002790000047ab9 */ /* 0x000fe20000000800 */
[----:B------:R-:W-:Y:S01]  /*2a90*/  LOP3.LUT R25, RZ, R25, RZ, 0x33, !PT ;  /* 0x00000019ff197212 */ /* 0x000fe200078e33ff */
[----:B------:R-:W-:-:S05]  /*2aa0*/  IMAD.U32 R24, RZ, RZ, UR4 ;  /* 0x00000004ff187e24 */ /* 0x000fca000f8e00ff */
[----:B------:R-:W-:-:S13]  /*2ab0*/  ISETP.NE.AND P1, PT, R24, 0x1, PT ;  /* 0x000000011800780c */ /* 0x000fda0003f25270 */
[----:B------:R-:W0:Y:S02]  /*2ac0*/  @P1 LDC.64 R66, c[0x0][0x9e8] ;  /* 0x00027a00ff421b82 */ /* 0x000e240000000a00 */
[----:B0-----:R-:W-:-:S05]  /*2ad0*/  @P1 IMAD.HI.U32 R20, R25, R66, RZ ;  /* 0x0000004219141227 */ /* 0x001fca00078e00ff */
[----:B------:R-:W-:-:S04]  /*2ae0*/  @P1 SHF.R.U32.HI R25, RZ, R67, R20 ;  /* 0x00000043ff191219 */ /* 0x000fc80000011614 */
[----:B------:R-:W-:Y:S01]  /*2af0*/  LOP3.LUT R25, RZ, R25, RZ, 0x33, !PT ;  /* 0x00000019ff197212 */ /* 0x000fe200078e33ff */
[----:B------:R-:W-:Y:S06]  /*2b00*/  BRA `(.L_x_982) ;  /* 0x0000000000187947 */ /* 0x000fec0003800000 */
.L_x_981:
[----:B------:R-:W-:Y:S02]  /*2b10*/  ULDC UR4, c[0x0][0x9e4] ;  /* 0x0002790000047ab9 */ /* 0x000fe40000000800 */
[----:B------:R-:W-:-:S05]  /*2b20*/  IMAD.U32 R24, RZ, RZ, UR4 ;  /* 0x00000004ff187e24 */ /* 0x000fca000f8e00ff */
[----:B------:R-:W-:-:S13]  /*2b30*/  ISETP.NE.AND P1, PT, R24, 0x1, PT ;  /* 0x000000011800780c */ /* 0x000fda0003f25270 */
[----:B------:R-:W0:Y:S02]  /*2b40*/  @P1 LDC.64 R66, c[0x0][0x9e8] ;  /* 0x00027a00ff421b82 */ /* 0x000e240000000a00 */
[----:B0-----:R-:W-:-:S05]  /*2b50*/  @P1 IMAD.HI.U32 R20, R25, R66, RZ ;  /* 0x0000004219141227 */ /* 0x001fca00078e00ff */
[----:B------:R-:W-:-:S07]  /*2b60*/  @P1 SHF.R.U32.HI R25, RZ, R67, R20 ;  /* 0x00000043ff191219 */ /* 0x000fce0000011614 */
.L_x_982:
[----:B------:R-:W-:Y:S05]  /*2b70*/  BSYNC B0 ;  /* 0x0000000000007941 */ /* 0x000fea0003800000 */
.L_x_980:
[----:B------:R-:W-:-:S05]  /*2b80*/  IMAD R25, R25, R24, R52 ;  /* 0x0000001819197224 */ /* 0x000fca00078e0234 */
[----:B------:R-:W-:Y:S02]  /*2b90*/  VIADDMNMX R21, R25, R24, R21, PT ;  /* 0x0000001819157246 */ /* 0x000fe40003800115 */
[----:B------:R-:W-:-:S07]  /*2ba0*/  VIMNMX R38, R38, R25, !PT ;  /* 0x0000001926267248 */ /* 0x000fce0007fe0100 */
.L_x_979:
[C---:B------:R-:W-:Y:S02]  /*2bb0*/  ISETP.GE.AND P6, PT, R46.reuse, 0x9, PT ;  /* 0x000000092e00780c */ /* 0x040fe40003fc6270 */
[----:B------:R-:W-:Y:S02]  /*2bc0*/  ISETP.GE.AND P1, PT, R46, 0x2, PT ;  /* 0x000000022e00780c */ /* 0x000fe40003f26270 */
[C---:B------:R-:W-:Y:S02]  /*2bd0*/  ISETP.GT.AND P2, PT, R38.reuse, 0x8, !P6 ;  /* 0x000000082600780c */ /* 0x040fe40007744270 */
[----:B------:R-:W-:Y:S02]  /*2be0*/  ISETP.GT.AND P3, PT, R38, 0x1, !P1 ;  /* 0x000000012600780c */ /* 0x000fe40004f64270 */
[----:B------:R-:W-:Y:S02]  /*2bf0*/  ISETP.LT.OR P2, PT, R21, 0x9, P2 ;  /* 0x000000091500780c */ /* 0x000fe40001741670 */
[----:B------:R-:W-:-:S02]  /*2c00*/  ISETP.GE.AND P4, PT, R46, 0xa, PT ;  /* 0x0000000a2e00780c */ /* 0x000fc40003f86270 */
[----:B------:R-:W-:Y:S02]  /*2c10*/  FSEL R190, R28, -INF , !P2 ;  /* 0xff8000001cbe7808 */ /* 0x000fe40005000000 */
[C---:B------:R-:W-:Y:S02]  /*2c20*/  ISETP.LT.OR P3, PT, R21.reuse, 0x2, P3 ;  /* 0x000000021500780c */ /* 0x040fe40001f61670 */
[----:B------:R-:W-:Y:S02]  /*2c30*/  ISETP.GT.AND P2, PT, R38, 0x9, !P4 ;  /* 0x000000092600780c */ /* 0x000fe40006744270 */
[----:B------:R-:W-:Y:S02]  /*2c40*/  FSEL R72, R72, -INF , !P3 ;  /* 0xff80000048487808 */ /* 0x000fe40005800000 */
[----:B------:R-:W-:Y:S02]  /*2c50*/  ISETP.LT.OR P2, PT, R21, 0xa, P2 ;  /* 0x0000000a1500780c */ /* 0x000fe40001741670 */
[----:B------:R-:W-:-:S02]  /*2c60*/  ISETP.GE.AND P3, PT, R46, 0x11, PT ;  /* 0x000000112e00780c */ /* 0x000fc40003f66270 */
[----:B------:R-:W-:Y:S02]  /*2c70*/  FSEL R66, R29, -INF , !P2 ;  /* 0xff8000001d427808 */ /* 0x000fe40005000000 */
[----:B------:R-:W-:Y:S02]  /*2c80*/  ISETP.GT.AND P2, PT, R38, 0x10, !P3 ;  /* 0x000000102600780c */ /* 0x000fe40005f44270 */
[----:B------:R-:W-:Y:S02]  /*2c90*/  P2R R49, PR, RZ, 0x8 ;  /* 0x00000008ff317803 */ /* 0x000fe40000000000 */
[----:B------:R-:W-:Y:S02]  /*2ca0*/  ISETP.LT.OR P2, PT, R21, 0x11, P2 ;  /* 0x000000111500780c */ /* 0x000fe40001741670 */
[----:B------:R-:W-:Y:S02]  /*2cb0*/  ISETP.GE.AND P3, PT, R46, 0x12, PT ;  /* 0x000000122e00780c */ /* 0x000fe40003f66270 */
[----:B------:R-:W-:-:S02]  /*2cc0*/  FSEL R70, R32, -INF , !P2 ;  /* 0xff80000020467808 */ /* 0x000fc40005000000 */
[----:B------:R-:W-:Y:S02]  /*2cd0*/  ISETP.GT.AND P2, PT, R38, 0x11, !P3 ;  /* 0x000000112600780c */ /* 0x000fe40005f44270 */
[----:B------:R-:W-:Y:S02]  /*2ce0*/  P2R R67, PR, RZ, 0x8 ;  /* 0x00000008ff437803 */ /* 0x000fe40000000000 */
[----:B------:R-:W-:Y:S02]  /*2cf0*/  ISETP.LT.OR P2, PT, R21, 0x12, P2 ;  /* 0x000000121500780c */ /* 0x000fe40001741670 */
[----:B------:R-:W-:Y:S02]  /*2d00*/  ISETP.GE.AND P3, PT, R46, 0x19, PT ;  /* 0x000000192e00780c */ /* 0x000fe40003f66270 */
[----:B------:R-:W-:Y:S02]  /*2d10*/  FSEL R80, R26, -INF , !P2 ;  /* 0xff8000001a507808 */ /* 0x000fe40005000000 */
[----:B------:R-:W-:-:S02]  /*2d20*/  ISETP.GT.AND P2, PT, R38, 0x18, !P3 ;  /* 0x000000182600780c */ /* 0x000fc40005f44270 */
[----:B------:R-:W-:Y:S02]  /*2d30*/  P2R R71, PR, RZ, 0x8 ;  /* 0x00000008ff477803 */ /* 0x000fe40000000000 */
[----:B------:R-:W-:Y:S02]  /*2d40*/  ISETP.LT.OR P2, PT, R21, 0x19, P2 ;  /* 0x000000191500780c */ /* 0x000fe40001741670 */
[----:B------:R-:W-:Y:S02]  /*2d50*/  ISETP.GE.AND P3, PT, R46, 0x1a, PT ;  /* 0x0000001a2e00780c */ /* 0x000fe40003f66270 */
[----:B------:R-:W-:Y:S02]  /*2d60*/  FSEL R82, R36, -INF , !P2 ;  /* 0xff80000024527808 */ /* 0x000fe40005000000 */
[----:B------:R-:W-:Y:S02]  /*2d70*/  ISETP.GT.AND P2, PT, R38, 0x19, !P3 ;  /* 0x000000192600780c */ /* 0x000fe40005f44270 */
[----:B------:R-:W-:-:S02]  /*2d80*/  P2R R79, PR, RZ, 0x8 ;  /* 0x00000008ff4f7803 */ /* 0x000fc40000000000 */
[C---:B------:R-:W-:Y:S02]  /*2d90*/  ISETP.LT.OR P2, PT, R21.reuse, 0x1a, P2 ;  /* 0x0000001a1500780c */ /* 0x040fe40001741670 */
[----:B------:R-:W-:Y:S02]  /*2da0*/  ISETP.GE.AND P3, PT, R46, 0x21, PT ;  /* 0x000000212e00780c */ /* 0x000fe40003f66270 */
[----:B-1----:R-:W-:Y:S02]  /*2db0*/  FSEL R84, R30, -INF , !P2 ;  /* 0xff8000001e547808 */ /* 0x002fe40005000000 */
[----:B------:R-:W-:Y:S02]  /*2dc0*/  ISETP.GT.AND P2, PT, R38, 0x20, !P3 ;  /* 0x000000202600780c */ /* 0x000fe40005f44270 */
[----:B------:R-:W-:Y:S02]  /*2dd0*/  P2R R81, PR, RZ, 0x8 ;  /* 0x00000008ff517803 */ /* 0x000fe40000000000 */
[----:B------:R-:W-:-:S02]  /*2de0*/  ISETP.LT.OR P2, PT, R21, 0x21, P2 ;  /* 0x000000211500780c */ /* 0x000fc40001741670 */
[----:B------:R-:W-:Y:S02]  /*2df0*/  ISETP.GE.AND P3, PT, R46, 0x22, PT ;  /* 0x000000222e00780c */ /* 0x000fe40003f66270 */
[----:B------:R-:W-:Y:S02]  /*2e00*/  FSEL R86, R40, -INF , !P2 ;  /* 0xff80000028567808 */ /* 0x000fe40005000000 */
[----:B------:R-:W-:Y:S01]  /*2e10*/  ISETP.GT.AND P2, PT, R38, 0x21, !P3 ;  /* 0x000000212600780c */ /* 0x000fe20005f44270 */
[----:B------:R-:W0:Y:S01]  /*2e20*/  SHFL.IDX PT, R40, R37, 0x1, 0x1c1f ;  /* 0x003c1f0025287f89 */ /* 0x000e2200000e0000 */
[----:B------:R-:W-:Y:S02]  /*2e30*/  P2R R83, PR, RZ, 0x8 ;  /* 0x00000008ff537803 */ /* 0x000fe40000000000 */
        /* <DEDUP_REMOVED lines=20> */
[----:B------:R-:W-:Y:S02]  /*2f80*/  ISETP.LT.OR P2, PT, R21, 0x32, P2 ;  /* 0x000000321500780c */ /* 0x000fe40001741670 */
[----:B------:R-:W-:Y:S02]  /*2f90*/  ISETP.GE.AND P3, PT, R46, 0x39, PT ;  /* 0x000000392e00780c */ /* 0x000fe40003f66270 */
[----:B------:R-:W-:Y:S02]  /*2fa0*/  FSEL R35, R35, -INF , !P2 ;  /* 0xff80000023237808 */ /* 0x000fe40005000000 */
[----:B------:R-:W-:Y:S02]  /*2fb0*/  ISETP.GT.AND P2, PT, R38, 0x38, !P3 ;  /* 0x000000382600780c */ /* 0x000fe40005f44270 */
[----:B------:R-:W-:Y:S02]  /*2fc0*/  P2R R93, PR, RZ, 0x8 ;  /* 0x00000008ff5d7803 */ /* 0x000fe40000000000 */
[----:B------:R-:W-:-:S02]  /*2fd0*/  ISETP.LT.OR P2, PT, R21, 0x39, P2 ;  /* 0x000000391500780c */ /* 0x000fc40001741670 */
[----:B------:R-:W-:Y:S02]  /*2fe0*/  ISETP.GE.AND P3, PT, R46, 0x3a, PT ;  /* 0x0000003a2e00780c */ /* 0x000fe40003f66270 */
[----:B------:R-:W-:Y:S02]  /*2ff0*/  FSEL R34, R34, -INF , !P2 ;  /* 0xff80000022227808 */ /* 0x000fe40005000000 */
[----:B------:R-:W-:Y:S02]  /*3000*/  ISETP.GT.AND P2, PT, R38, 0x39, !P3 ;  /* 0x000000392600780c */ /* 0x000fe40005f44270 */
        /* <DEDUP_REMOVED lines=27> */
[----:B------:R-:W-:Y:S02]  /*31c0*/  P2R R47, PR, RZ, 0x10 ;  /* 0x00000010ff2f7803 */ /* 0x000fe40000000000 */
[----:B------:R-:W-:Y:S02]  /*31d0*/  FSEL R25, R64, -INF , !P2 ;  /* 0xff80000040197808 */ /* 0x000fe40005000000 */
[----:B------:R-:W-:-:S04]  /*31e0*/  ISETP.GE.AND P2, PT, R46, 0x52, PT ;  /* 0x000000522e00780c */ /* 0x000fc80003f46270 */
[----:B------:R-:W-:-:S04]  /*31f0*/  ISETP.GT.AND P3, PT, R38, 0x51, !P2 ;  /* 0x000000512600780c */ /* 0x000fc80005764270 */
[----:B------:R-:W-:-:S04]  /*3200*/  ISETP.LT.OR P3, PT, R21, 0x52, P3 ;  /* 0x000000521500780c */ /* 0x000fc80001f61670 */
[----:B------:R-:W-:Y:S02]  /*3210*/  FSEL R24, R65, -INF , !P3 ;  /* 0xff80000041187808 */ /* 0x000fe40005800000 */
[----:B------:R-:W-:-:S04]  /*3220*/  ISETP.GE.AND P3, PT, R46, 0x59, PT ;  /* 0x000000592e00780c */ /* 0x000fc80003f66270 */
[----:B------:R-:W-:-:S04]  /*3230*/  ISETP.GT.AND P4, PT, R38, 0x58, !P3 ;  /* 0x000000582600780c */ /* 0x000fc80005f84270 */
[----:B------:R-:W-:-:S04]  /*3240*/  ISETP.LT.OR P4, PT, R21, 0x59, P4 ;  /* 0x000000591500780c */ /* 0x000fc80002781670 */
[----:B------:R-:W-:Y:S02]  /*3250*/  FSEL R20, R68, -INF , !P4 ;  /* 0xff80000044147808 */ /* 0x000fe40006000000 */
[----:B------:R-:W-:-:S04]  /*3260*/  ISETP.GE.AND P4, PT, R46, 0x1, PT ;  /* 0x000000012e00780c */ /* 0x000fc80003f86270 */
[----:B------:R-:W-:-:S04]  /*3270*/  ISETP.GT.AND P5, PT, R38, RZ, !P4 ;  /* 0x000000ff2600720c */ /* 0x000fc800067a4270 */
[----:B------:R-:W-:-:S04]  /*3280*/  ISETP.LT.OR P5, PT, R21, 0x1, P5 ;  /* 0x000000011500780c */ /* 0x000fc80002fa1670 */
[----:B------:R-:W-:Y:S02]  /*3290*/  FSEL R188, R9, -INF , !P5 ;  /* 0xff80000009bc7808 */ /* 0x000fe40006800000 */
[----:B------:R-:W-:-:S04]  /*32a0*/  ISETP.GE.AND P5, PT, R46, 0x5a, PT ;  /* 0x0000005a2e00780c */ /* 0x000fc80003fa6270 */
[----:B------:R-:W-:Y:S02]  /*32b0*/  P2R R60, PR, RZ, 0x20 ;  /* 0x00000020ff3c7803 */ /* 0x000fe40000000000 */
[----:B------:R-:W-:Y:S02]  /*32c0*/  ISETP.GT.AND P5, PT, R38, 0x59, !P5 ;  /* 0x000000592600780c */ /* 0x000fe40006fa4270 */
[----:B0-----:R-:W-:Y:S01]  /*32d0*/  VIADDMNMX R38, R40, R42, R39, PT ;  /* 0x0000002a28267246 */ /* 0x001fe20003800127 */
[----:B------:R-:W-:Y:S01]  /*32e0*/  IMAD.IADD R39, R43, 0x1, R40 ;  /* 0x000000012b277824 */ /* 0x000fe200078e0228 */
[----:B------:R-:W-:-:S04]  /*32f0*/  ISETP.LT.OR P5, PT, R21, 0x5a, P5 ;  /* 0x0000005a1500780c */ /* 0x000fc80002fa1670 */
[----:B------:R-:W-:Y:S02]  /*3300*/  FSEL R21, R69, -INF , !P5 ;  /* 0xff80000045157808 */ /* 0x000fe40006800000 */
[----:B------:R-:W-:-:S13]  /*3310*/  LOP3.LUT P5, RZ, R16, 0x80000, RZ, 0xc0, !PT ;  /* 0x0008000010ff7812 */ /* 0x000fda00078ac0ff */
[----:B------:R-:W-:Y:S05]  /*3320*/  @!P5 BRA `(.L_x_983) ;  /* 0x00000000005cd947 */ /* 0x000fea0003800000 */
        /* <DEDUP_REMOVED lines=13> */
.L_x_985:
[----:B------:R-:W-:Y:S02]  /*3400*/  ULDC UR4, c[0x0][0x9e4] ;  /* 0x0002790000047ab9 */ /* 0x000fe40000000800 */
[----:B------:R-:W-:-:S05]  /*3410*/  IMAD.U32 R37, RZ, RZ, UR4 ;  /* 0x00000004ff257e24 */ /* 0x000fca000f8e00ff */
[----:B------:R-:W-:-:S13]  /*3420*/  ISETP.NE.AND P5, PT, R37, 0x1, PT ;  /* 0x000000012500780c */ /* 0x000fda0003fa5270 */
[----:B------:R-:W0:Y:S02]  /*3430*/  @P5 LDC.64 R40, c[0x0][0x9e8] ;  /* 0x00027a00ff285b82 */ /* 0x000e240000000a00 */
[----:B0-----:R-:W-:-:S05]  /*3440*/  @P5 IMAD.HI.U32 R40, R9, R40, RZ ;  /* 0x0000002809285227 */ /* 0x001fca00078e00ff */
[----:B------:R-:W-:-:S07]  /*3450*/  @P5 SHF.R.U32.HI R9, RZ, R41, R40 ;  /* 0x00000029ff095219 */ /* 0x000fce0000011628 */
.L_x_986:
[----:B------:R-:W-:Y:S05]  /*3460*/  BSYNC B0 ;  /* 0x0000000000007941 */ /* 0x000fea0003800000 */
.L_x_984:
[----:B------:R-:W-:-:S05]  /*3470*/  IMAD R9, R9, R37, R52 ;  /* 0x0000002509097224 */ /* 0x000fca00078e0234 */
[----:B------:R-:W-:Y:S02]  /*3480*/  VIADDMNMX R38, R9, R37, R38, PT ;  /* 0x0000002509267246 */ /* 0x000fe40003800126 */
[----:B------:R-:W-:-:S07]  /*3490*/  VIMNMX R39, R39, R9, !PT ;  /* 0x0000000927277248 */ /* 0x000fce0007fe0100 */
.L_x_983:
[C---:B------:R-:W-:Y:S01]  /*34a0*/  ISETP.GT.AND P1, PT, R39.reuse, 0x1, !P1 ;  /* 0x000000012700780c */ /* 0x040fe20004f24270 */
[----:B------:R-:W-:Y:S01]  /*34b0*/  ULDC UR11, c[0x0][0x988] ;  /* 0x00026200000b7ab9 */ /* 0x000fe20000000800 */
[----:B------:R-:W-:Y:S01]  /*34c0*/  ISETP.GT.AND P6, PT, R39, 0x8, !P6 ;  /* 0x000000082700780c */ /* 0x000fe200077c4270 */
[----:B------:R-:W-:Y:S01]  /*34d0*/  IMAD.U32 R64, RZ, RZ, UR42 ;  /* 0x0000002aff407e24 */ /* 0x000fe2000f8e00ff */
[C---:B------:R-:W-:Y:S02]  /*34e0*/  ISETP.LT.OR P1, PT, R38.reuse, 0x2, P1 ;  /* 0x000000022600780c */ /* 0x040fe40000f21670 */
[----:B------:R-:W-:Y:S02]  /*34f0*/  ISETP.LT.OR P6, PT, R38, 0x9, P6 ;  /* 0x000000092600780c */ /* 0x000fe400037c1670 */
[----:B------:R-:W-:Y:S02]  /*3500*/  FSEL R40, R0, -INF , !P1 ;  /* 0xff80000000287808 */ /* 0x000fe40004800000 */
[----:B------:R-:W-:-:S02]  /*3510*/  ISETP.NE.AND P1, PT, R47, RZ, PT ;  /* 0x000000ff2f00720c */ /* 0x000fc40003f25270 */
[----:B------:R-:W-:Y:S02]  /*3520*/  FSEL R41, R2, -INF , !P6 ;  /* 0xff80000002297808 */ /* 0x000fe40007000000 */
[----:B------:R-:W-:Y:S02]  /*3530*/  ISETP.GT.AND P1, PT, R39, 0x9, !P1 ;  /* 0x000000092700780c */ /* 0x000fe40004f24270 */
[----:B------:R-:W-:Y:S02]  /*3540*/  ISETP.NE.AND P6, PT, R71, RZ, PT ;  /* 0x000000ff4700720c */ /* 0x000fe40003fc5270 */
[----:B------:R-:W-:Y:S02]  /*3550*/  ISETP.LT.OR P1, PT, R38, 0xa, P1 ;  /* 0x0000000a2600780c */ /* 0x000fe40000f21670 */
[----:B------:R-:W-:Y:S02]  /*3560*/  ISETP.NE.AND P5, PT, R79, RZ, PT ;  /* 0x000000ff4f00720c */ /* 0x000fe40003fa5270 */
[----:B------:R-:W-:-:S02]  /*3570*/  FSEL R42, R8, -INF , !P1 ;  /* 0xff800000082a7808 */ /* 0x000fc40004800000 */
[----:B------:R-:W-:Y:S02]  /*3580*/  ISETP.NE.AND P1, PT, R49, RZ, PT ;  /* 0x000000ff3100720c */ /* 0x000fe40003f25270 */
[C---:B------:R-:W-:Y:S02]  /*3590*/  ISETP.GT.AND P4, PT, R39.reuse, RZ, !P4 ;  /* 0x000000ff2700720c */ /* 0x040fe40006784270 */
[C---:B------:R-:W-:Y:S02]  /*35a0*/  ISETP.GT.AND P1, PT, R39.reuse, 0x10, !P1 ;  /* 0x000000102700780c */ /* 0x040fe40004f24270 */
[C---:B------:R-:W-:Y:S02]  /*35b0*/  ISETP.LT.OR P4, PT, R38.reuse, 0x1, P4 ;  /* 0x000000012600780c */ /* 0x040fe40002781670 */
[----:B------:R-:W-:Y:S02]  /*35c0*/  ISETP.LT.OR P1, PT, R38, 0x11, P1 ;  /* 0x000000112600780c */ /* 0x000fe40000f21670 */
[----:B------:R-:W-:-:S02]  /*35d0*/  ISETP.GT.AND P2, PT, R39, 0x51, !P2 ;  /* 0x000000512700780c */ /* 0x000fc40005744270 */
[----:B------:R-:W-:Y:S02]  /*35e0*/  FSEL R43, R11, -INF , !P1 ;  /* 0xff8000000b2b7808 */ /* 0x000fe40004800000 */
[----:B------:R-:W-:Y:S02]  /*35f0*/  ISETP.NE.AND P1, PT, R67, RZ, PT ;  /* 0x000000ff4300720c */ /* 0x000fe40003f25270 */
[C---:B------:R-:W-:Y:S02]  /*3600*/  ISETP.LT.OR P2, PT, R38.reuse, 0x52, P2 ;  /* 0x000000522600780c */ /* 0x040fe40001741670 */
[C---:B------:R-:W-:Y:S02]  /*3610*/  ISETP.GT.AND P1, PT, R39.reuse, 0x11, !P1 ;  /* 0x000000112700780c */ /* 0x040fe40004f24270 */
[----:B------:R-:W-:Y:S02]  /*3620*/  ISETP.GT.AND P3, PT, R39, 0x58, !P3 ;  /* 0x000000582700780c */ /* 0x000fe40005f64270 */
[----:B------:R-:W-:-:S02]  /*3630*/  ISETP.LT.OR P1, PT, R38, 0x12, P1 ;  /* 0x000000122600780c */ /* 0x000fc40000f21670 */
[C---:B------:R-:W-:Y:S02]  /*3640*/  ISETP.LT.OR P3, PT, R38.reuse, 0x59, P3 ;  /* 0x000000592600780c */ /* 0x040fe40001f61670 */
[----:B------:R-:W-:Y:S02]  /*3650*/  FSEL R44, R27, -INF , !P1 ;  /* 0xff8000001b2c7808 */ /* 0x000fe40004800000 */
[----:B------:R-:W-:Y:S02]  /*3660*/  ISETP.GT.AND P1, PT, R39, 0x18, !P6 ;  /* 0x000000182700780c */ /* 0x000fe40007724270 */
[----:B------:R-:W-:Y:S02]  /*3670*/  ISETP.NE.AND P6, PT, R45, RZ, PT ;  /* 0x000000ff2d00720c */ /* 0x000fe40003fc5270 */
[----:B------:R-:W-:Y:S02]  /*3680*/  ISETP.LT.OR P1, PT, R38, 0x19, P1 ;  /* 0x000000192600780c */ /* 0x000fe40000f21670 */
[----:B------:R-:W-:-:S02]  /*3690*/  FSEL R15, R15, -INF , !P3 ;  /* 0xff8000000f0f7808 */ /* 0x000fc40005800000 */
[----:B------:R-:W-:Y:S02]  /*36a0*/  FSEL R37, R31, -INF , !P1 ;  /* 0xff8000001f257808 */ /* 0x000fe40004800000 */
[----:B------:R-:W-:Y:S02]  /*36b0*/  ISETP.GT.AND P1, PT, R39, 0x19, !P5 ;  /* 0x000000192700780c */ /* 0x000fe40006f24270 */
[----:B------:R-:W-:Y:S02]  /*36c0*/  ISETP.NE.AND P5, PT, R48, RZ, PT ;  /* 0x000000ff3000720c */ /* 0x000fe40003fa5270 */
[----:B------:R-:W-:-:S04]  /*36d0*/  ISETP.LT.OR P1, PT, R38, 0x1a, P1 ;  /* 0x0000001a2600780c */ /* 0x000fc80000f21670 */
[----:B------:R-:W-:Y:S02]  /*36e0*/  FSEL R45, R33, -INF , !P1 ;  /* 0xff800000212d7808 */ /* 0x000fe40004800000 */
[----:B------:R-:W-:Y:S02]  /*36f0*/  FSEL R33, R3, -INF , !P4 ;  /* 0xff80000003217808 */ /* 0x000fe40006000000 */
[----:B------:R-:W-:Y:S02]  /*3700*/  FMNMX.FTZ R3, R188, R72, !PT ;  /* 0x00000048bc037209 */ /* 0x000fe40007810000 */
[----:B------:R-:W-:Y:S02]  /*3710*/  ISETP.NE.AND P1, PT, R81, RZ, PT ;  /* 0x000000ff5100720c */ /* 0x000fe40003f25270 */
[----:B------:R-:W-:Y:S02]  /*3720*/  FMNMX.FTZ R3, R190, R3, !PT ;  /* 0x00000003be037209 */ /* 0x000fe40007810000 */
[----:B------:R-:W-:-:S02]  /*3730*/  ISETP.GT.AND P1, PT, R39, 0x20, !P1 ;  /* 0x000000202700780c */ /* 0x000fc40004f24270 */
[----:B------:R-:W-:Y:S02]  /*3740*/  FMNMX.FTZ R3, R66, R3, !PT ;  /* 0x0000000342037209 */ /* 0x000fe40007810000 */
[----:B------:R-:W-:Y:S02]  /*3750*/  ISETP.LT.OR P1, PT, R38, 0x21, P1 ;  /* 0x000000212600780c */ /* 0x000fe40000f21670 */
[----:B------:R-:W-:Y:S02]  /*3760*/  FMNMX.FTZ R3, R70, R3, !PT ;  /* 0x0000000346037209 */ /* 0x000fe40007810000 */
[----:B------:R-:W-:Y:S02]  /*3770*/  FSEL R46, R73, -INF , !P1 ;  /* 0xff800000492e7808 */ /* 0x000fe40004800000 */
[----:B------:R-:W-:Y:S02]  /*3780*/  FMNMX.FTZ R3, R80, R3, !PT ;  /* 0x0000000350037209 */ /* 0x000fe40007810000 */
[----:B------:R-:W-:-:S02]  /*3790*/  ISETP.NE.AND P1, PT, R83, RZ, PT ;  /* 0x000000ff5300720c */ /* 0x000fc40003f25270 */
[----:B------:R-:W-:Y:S02]  /*37a0*/  FMNMX.FTZ R3, R82, R3, !PT ;  /* 0x0000000352037209 */ /* 0x000fe40007810000 */
[----:B------:R-:W-:Y:S02]  /*37b0*/  ISETP.GT.AND P1, PT, R39, 0x21, !P1 ;  /* 0x000000212700780c */ /* 0x000fe40004f24270 */
[----:B------:R-:W-:Y:S02]  /*37c0*/  FMNMX.FTZ R3, R84, R3, !PT ;  /* 0x0000000354037209 */ /* 0x000fe40007810000 */
[----:B------:R-:W-:Y:S02]  /*37d0*/  ISETP.LT.OR P1, PT, R38, 0x22, P1 ;  /* 0x000000222600780c */ /* 0x000fe40000f21670 */
[----:B------:R-:W-:Y:S02]  /*37e0*/  FMNMX.FTZ R3, R86, R3, !PT ;  /* 0x0000000356037209 */ /* 0x000fe40007810000 */
[----:B------:R-:W-:-:S02]  /*37f0*/  FSEL R47, R76, -INF , !P1 ;  /* 0xff8000004c2f7808 */ /* 0x000fc40004800000 */
[----:B------:R-:W-:Y:S02]  /*3800*/  FMNMX.FTZ R3, R88, R3, !PT ;  /* 0x0000000358037209 */ /* 0x000fe40007810000 */
[----:B------:R-:W-:Y:S02]  /*3810*/  ISETP.NE.AND P1, PT, R85, RZ, PT ;  /* 0x000000ff5500720c */ /* 0x000fe40003f25270 */
[----:B------:R-:W-:Y:S02]  /*3820*/  FMNMX.FTZ R3, R90, R3, !PT ;  /* 0x000000035a037209 */ /* 0x000fe40007810000 */
[----:B------:R-:W-:Y:S02]  /*3830*/  ISETP.GT.AND P1, PT, R39, 0x28, !P1 ;  /* 0x000000282700780c */ /* 0x000fe40004f24270 */
[----:B------:R-:W-:Y:S02]  /*3840*/  FMNMX.FTZ R3, R92, R3, !PT ;  /* 0x000000035c037209 */ /* 0x000fe40007810000 */
[----:B------:R-:W-:-:S02]  /*3850*/  ISETP.LT.OR P1, PT, R38, 0x29, P1 ;  /* 0x000000292600780c */ /* 0x000fc40000f21670 */
[----:B------:R-:W-:Y:S02]  /*3860*/  FMNMX.FTZ R52, R36, R3, !PT ;  /* 0x0000000324347209 */ /* 0x000fe40007810000 */
        /* <DEDUP_REMOVED lines=22> */
[----:B------:R-:W-:-:S03]  /*39d0*/  ISETP.LT.OR P1, PT, R38, 0x32, P1 ;  /* 0x000000322600780c */ /* 0x000fc60000f21670 */
[----:B------:R-:W0:Y:S01]  /*39e0*/  SHFL.BFLY PT, R3, R52, 0x2, 0x1f ;  /* 0x0c401f0034037f89 */ /* 0x000e2200000e0000 */
[----:B------:R-:W-:Y:S02]  /*39f0*/  FSEL R31, R51, -INF , !P1 ;  /* 0xff800000331f7808 */ /* 0x000fe40004800000 */
[----:B------:R-:W-:-:S04]  /*3a00*/  ISETP.NE.AND P1, PT, R93, RZ, PT ;  /* 0x000000ff5d00720c */ /* 0x000fc80003f25270 */
[----:B------:R-:W-:-:S04]  /*3a10*/  ISETP.GT.AND P1, PT, R39, 0x38, !P1 ;  /* 0x000000382700780c */ /* 0x000fc80004f24270 */
[----:B------:R-:W-:-:S04]  /*3a20*/  ISETP.LT.OR P1, PT, R38, 0x39, P1 ;  /* 0x000000392600780c */ /* 0x000fc80000f21670 */
[----:B------:R-:W-:Y:S02]  /*3a30*/  FSEL R27, R54, -INF , !P1 ;  /* 0xff800000361b7808 */ /* 0x000fe40004800000 */
[----:B------:R-:W-:-:S04]  /*3a40*/  ISETP.NE.AND P1, PT, R94, RZ, PT ;  /* 0x000000ff5e00720c */ /* 0x000fc80003f25270 */
[----:B------:R-:W-:Y:S02]  /*3a50*/  ISETP.GT.AND P1, PT, R39, 0x39, !P1 ;  /* 0x000000392700780c */ /* 0x000fe40004f24270 */
[----:B0-----:R-:W-:Y:S02]  /*3a60*/  FMNMX.FTZ R3, R52, R3, !PT ;  /* 0x0000000334037209 */ /* 0x001fe40007810000 */
[----:B------:R-:W-:Y:S02]  /*3a70*/  FMNMX.FTZ R52, R33, R40, !PT ;  /* 0x0000002821347209 */ /* 0x000fe40007810000 */
[----:B------:R-:W-:Y:S01]  /*3a80*/  ISETP.LT.OR P1, PT, R38, 0x3a, P1 ;  /* 0x0000003a2600780c */ /* 0x000fe20000f21670 */
[----:B------:R-:W0:Y:S03]  /*3a90*/  SHFL.BFLY PT, R54, R3, 0x1, 0x1f ;  /* 0x0c201f0003367f89 */ /* 0x000e2600000e0000 */
[----:B------:R-:W-:-:S02]  /*3aa0*/  FSEL R11, R55, -INF , !P1 ;  /* 0xff800000370b7808 */ /* 0x000fc40004800000 */
[----:B------:R-:W-:-:S04]  /*3ab0*/  ISETP.NE.AND P1, PT, R53, RZ, PT ;  /* 0x000000ff3500720c */ /* 0x000fc80003f25270 */
[----:B------:R-:W-:-:S04]  /*3ac0*/  ISETP.GT.AND P1, PT, R39, 0x40, !P1 ;  /* 0x000000402700780c */ /* 0x000fc80004f24270 */
[----:B------:R-:W-:-:S04]  /*3ad0*/  ISETP.LT.OR P1, PT, R38, 0x41, P1 ;  /* 0x000000412600780c */ /* 0x000fc80000f21670 */
[----:B------:R-:W-:Y:S02]  /*3ae0*/  FSEL R8, R58, -INF , !P1 ;  /* 0xff8000003a087808 */ /* 0x000fe40004800000 */
[----:B------:R-:W-:Y:S02]  /*3af0*/  ISETP.GT.AND P1, PT, R39, 0x41, !P6 ;  /* 0x000000412700780c */ /* 0x000fe40007724270 */
[----:B------:R-:W-:Y:S02]  /*3b00*/  ISETP.NE.AND P6, PT, R57, RZ, PT ;  /* 0x000000ff3900720c */ /* 0x000fe40003fc5270 */
[----:B------:R-:W-:Y:S02]  /*3b10*/  ISETP.LT.OR P1, PT, R38, 0x42, P1 ;  /* 0x000000422600780c */ /* 0x000fe40000f21670 */
[----:B0-----:R-:W-:Y:S02]  /*3b20*/  FMNMX.FTZ R9, R3, R54, !PT ;  /* 0x0000003603097209 */ /* 0x001fe40007810000 */
[----:B------:R-:W-:-:S02]  /*3b30*/  FMNMX.FTZ R3, R41, R52, !PT ;  /* 0x0000003429037209 */ /* 0x000fc40007810000 */
[----:B------:R-:W-:Y:S01]  /*3b40*/  FSEL R2, R59, -INF , !P1 ;  /* 0xff8000003b027808 */ /* 0x000fe20004800000 */
[----:B------:R-:W-:Y:S01]  /*3b50*/  FMUL.FTZ R51, R9, UR11 ;  /* 0x0000000b09337c20 */ /* 0x000fe20008410000 */
[----:B------:R-:W-:Y:S02]  /*3b60*/  FMNMX.FTZ R52, R42, R3, !PT ;  /* 0x000000032a347209 */ /* 0x000fe40007810000 */
[----:B------:R-:W-:Y:S02]  /*3b70*/  ISETP.GT.AND P1, PT, R39, 0x48, !P5 ;  /* 0x000000482700780c */ /* 0x000fe40006f24270 */
[----:B------:R-:W-:Y:S02]  /*3b80*/  FMNMX.FTZ R53, R43, R52, !PT ;  /* 0x000000342b357209 */ /* 0x000fe40007810000 */
[----:B------:R-:W-:Y:S02]  /*3b90*/  ISETP.LT.OR P1, PT, R38, 0x49, P1 ;  /* 0x000000492600780c */ /* 0x000fe40000f21670 */
[----:B------:R-:W-:-:S02]  /*3ba0*/  FMNMX.FTZ R52, R44, R53, !PT ;  /* 0x000000352c347209 */ /* 0x000fc40007810000 */
[----:B------:R-:W-:Y:S02]  /*3bb0*/  FSEL R0, R62, -INF , !P1 ;  /* 0xff8000003e007808 */ /* 0x000fe40004800000 */
[----:B------:R-:W-:Y:S02]  /*3bc0*/  FMNMX.FTZ R52, R37, R52, !PT ;  /* 0x0000003425347209 */ /* 0x000fe40007810000 */
[----:B------:R-:W-:Y:S02]  /*3bd0*/  FSETP.NEU.FTZ.AND P1, PT, R9, -INF , PT ;  /* 0xff8000000900780b */ /* 0x000fe40003f3d000 */
[----:B------:R-:W-:Y:S02]  /*3be0*/  FMNMX.FTZ R53, R45, R52, !PT ;  /* 0x000000342d357209 */ /* 0x000fe40007810000 */
[----:B------:R-:W-:Y:S02]  /*3bf0*/  ISETP.NE.AND P5, PT, R56, RZ, PT ;  /* 0x000000ff3800720c */ /* 0x000fe40003fa5270 */
[----:B------:R-:W-:-:S02]  /*3c00*/  FMNMX.FTZ R52, R46, R53, !PT ;  /* 0x000000352e347209 */ /* 0x000fc40007810000 */
[----:B------:R-:W-:Y:S02]  /*3c10*/  FSEL R55, R51, RZ, P1 ;  /* 0x000000ff33377208 */ /* 0x000fe40000800000 */
[----:B------:R-:W-:Y:S02]  /*3c20*/  FMNMX.FTZ R53, R47, R52, !PT ;  /* 0x000000342f357209 */ /* 0x000fe40007810000 */
[----:B------:R-:W-:Y:S01]  /*3c30*/  ISETP.GT.AND P1, PT, R39, 0x49, !P5 ;  /* 0x000000492700780c */ /* 0x000fe20006f24270 */
[--C-:B------:R-:W-:Y:S01]  /*3c40*/  FFMA.FTZ R32, R32, UR11, -R55.reuse ;  /* 0x0000000b20207c23 */ /* 0x100fe20008010837 */
[----:B------:R-:W-:Y:S01]  /*3c50*/  FMNMX.FTZ R52, R48, R53, !PT ;  /* 0x0000003530347209 */ /* 0x000fe20007810000 */
[--C-:B------:R-:W-:Y:S01]  /*3c60*/  FFMA.FTZ R188, R188, UR11, -R55.reuse ;  /* 0x0000000bbcbc7c23 */ /* 0x100fe20008010837 */
[----:B------:R-:W-:Y:S01]  /*3c70*/  ISETP.LT.OR P1, PT, R38, 0x4a, P1 ;  /* 0x0000004a2600780c */ /* 0x000fe20000f21670 */
[----:B------:R-:W-:Y:S01]  /*3c80*/  MUFU.EX2 R67, R32 ;  /* 0x0000002000437308 */ /* 0x000fe20000000800 */
[----:B------:R-:W-:Y:S01]  /*3c90*/  FMNMX.FTZ R53, R49, R52, !PT ;  /* 0x0000003431357209 */ /* 0x000fe20007810000 */
[--C-:B------:R-:W-:Y:S01]  /*3ca0*/  FFMA.FTZ R3, R72, UR11, -R55.reuse ;  /* 0x0000000b48037c23 */ /* 0x100fe20008010837 */
[----:B------:R-:W-:Y:S01]  /*3cb0*/  FSEL R51, R63, -INF , !P1 ;  /* 0xff8000003f337808 */ /* 0x000fe20004800000 */
[--C-:B------:R-:W-:Y:S01]  /*3cc0*/  FFMA.FTZ R190, R190, UR11, -R55.reuse ;  /* 0x0000000bbebe7c23 */ /* 0x100fe20008010837 */
[----:B------:R-:W-:Y:S01]  /*3cd0*/  FMNMX.FTZ R52, R50, R53, !PT ;  /* 0x0000003532347209 */ /* 0x000fe20007810000 */
[--C-:B------:R-:W-:Y:S01]  /*3ce0*/  FFMA.FTZ R54, R66, UR11, -R55.reuse ;  /* 0x0000000b42367c23 */ /* 0x100fe20008010837 */
[----:B------:R-:W-:Y:S01]  /*3cf0*/  ISETP.GT.AND P1, PT, R39, 0x50, !P6 ;  /* 0x000000502700780c */ /* 0x000fe20007724270 */
[----:B------:R-:W-:Y:S01]  /*3d00*/  MUFU.EX2 R188, R188 ;  /* 0x000000bc00bc7308 */ /* 0x000fe20000000800 */
[----:B------:R-:W-:Y:S01]  /*3d10*/  FMNMX.FTZ R52, R31, R52, !PT ;  /* 0x000000341f347209 */ /* 0x000fe20007810000 */
[--C-:B------:R-:W-:Y:S01]  /*3d20*/  FFMA.FTZ R56, R70, UR11, -R55.reuse ;  /* 0x0000000b46387c23 */ /* 0x100fe20008010837 */
[----:B------:R-:W-:Y:S01]  /*3d30*/  ISETP.LT.OR P1, PT, R38, 0x51, P1 ;  /* 0x000000512600780c */ /* 0x000fe20000f21670 */
[--C-:B------:R-:W-:Y:S01]  /*3d40*/  FFMA.FTZ R26, R26, UR11, -R55.reuse ;  /* 0x0000000b1a1a7c23 */ /* 0x100fe20008010837 */
[----:B------:R-:W-:Y:S01]  /*3d50*/  FMNMX.FTZ R52, R27, R52, !PT ;  /* 0x000000341b347209 */ /* 0x000fe20007810000 */
[--C-:B------:R-:W-:Y:S01]  /*3d60*/  FFMA.FTZ R58, R80, UR11, -R55.reuse ;  /* 0x0000000b503a7c23 */ /* 0x100fe20008010837 */
[----:B------:R-:W-:Y:S01]  /*3d70*/  ISETP.NE.AND P5, PT, R60, RZ, PT ;  /* 0x000000ff3c00720c */ /* 0x000fe20003fa5270 */
        /* <DEDUP_REMOVED lines=11> */
[----:B------:R-:W-:Y:S01]  /*3e30*/  FSEL R39, R10, -INF , !P2 ;  /* 0xff8000000a277808 */ /* 0x000fe20005000000 */
[--C-:B------:R-:W-:Y:S01]  /*3e40*/  FFMA.FTZ R30, R30, UR11, -R55.reuse ;  /* 0x0000000b1e1e7c23 */ /* 0x100fe20008010837 */
[----:B------:R-:W-:Y:S01]  /*3e50*/  FMNMX.FTZ R52, R0, R53, !PT ;  /* 0x0000003500347209 */ /* 0x000fe20007810000 */
[--C-:B------:R-:W-:Y:S01]  /*3e60*/  FFMA.FTZ R29, R29, UR11, -R55.reuse ;  /* 0x0000000b1d1d7c23 */ /* 0x100fe20008010837 */
[----:B------:R-:W-:Y:S01]  /*3e70*/  ISETP.LT.OR P4, PT, R38, 0x5a, P4 ;  /* 0x0000005a2600780c */ /* 0x000fe20002781670 */
[----:B------:R0:W-:Y:S01]  /*3e80*/  MUFU.EX2 R57, R54 ;  /* 0x0000003600397308 */ /* 0x0001e20000000800 */
[----:B------:R-:W-:Y:S01]  /*3e90*/  FMNMX.FTZ R53, R51, R52, !PT ;  /* 0x0000003433357209 */ /* 0x000fe20007810000 */
[--C-:B------:R-:W-:Y:S01]  /*3ea0*/  FFMA.FTZ R52, R88, UR11, -R55.reuse ;  /* 0x0000000b58347c23 */ /* 0x100fe20008010837 */
[----:B------:R-:W-:Y:S01]  /*3eb0*/  FSEL R13, R13, -INF , !P4 ;  /* 0xff8000000d0d7808 */ /* 0x000fe20006000000 */
[--C-:B------:R-:W-:Y:S01]  /*3ec0*/  FFMA.FTZ R38, R90, UR11, -R55.reuse ;  /* 0x0000000b5a267c23 */ /* 0x100fe20008010837 */
[----:B------:R-:W-:Y:S01]  /*3ed0*/  FMNMX.FTZ R10, R12, R53, !PT ;  /* 0x000000350c0a7209 */ /* 0x000fe20007810000 */
[--C-:B------:R-:W-:Y:S01]  /*3ee0*/  FFMA.FTZ R28, R28, UR11, -R55.reuse ;  /* 0x0000000b1c1c7c23 */ /* 0x100fe20008010837 */
[----:B------:R-:W-:Y:S01]  /*3ef0*/  ISETP.NE.AND P5, PT, R199, 0x1, PT ;  /* 0x00000001c700780c */ /* 0x000fe20003fa5270 */
[----:B------:R-:W-:Y:S01]  /*3f00*/  MUFU.EX2 R56, R56 ;  /* 0x0000003800387308 */ /* 0x000fe20000000800 */
[----:B------:R-:W-:Y:S01]  /*3f10*/  FMNMX.FTZ R10, R39, R10, !PT ;  /* 0x0000000a270a7209 */ /* 0x000fe20007810000 */
[--C-:B0-----:R-:W-:Y:S01]  /*3f20*/  FFMA.FTZ R54, R84, UR11, -R55.reuse ;  /* 0x0000000b54367c23 */ /* 0x101fe20008010837 */
[--C-:B------:R-:W-:Y:S01]  /*3f30*/  FFMA.FTZ R25, R25, UR11, -R55.reuse ;  /* 0x0000000b19197c23 */ /* 0x100fe20008010837 */
[--C-:B------:R-:W-:Y:S01]  /*3f40*/  FFMA.FTZ R24, R24, UR11, -R55.reuse ;  /* 0x0000000b18187c23 */ /* 0x100fe20008010837 */
[----:B------:R-:W-:Y:S01]  /*3f50*/  FMNMX.FTZ R10, R15, R10, !PT ;  /* 0x0000000a0f0a7209 */ /* 0x000fe20007810000 */
[--C-:B------:R-:W-:Y:S01]  /*3f60*/  FFMA.FTZ R20, R20, UR11, -R55.reuse ;  /* 0x0000000b14147c23 */ /* 0x100fe20008010837 */
[----:B------:R-:W-:Y:S01]  /*3f70*/  FFMA.FTZ R21, R21, UR11, -R55 ;  /* 0x0000000b15157c23 */ /* 0x000fe20008010837 */
[----:B------:R-:W-:Y:S01]  /*3f80*/  MUFU.EX2 R69, R26 ;  /* 0x0000001a00457308 */ /* 0x000fe20000000800 */
[----:B------:R-:W-:-:S03]  /*3f90*/  FMNMX.FTZ R10, R13, R10, !PT ;  /* 0x0000000a0d0a7209 */ /* 0x000fc60007810000 */
[----:B------:R-:W0:Y:S02]  /*3fa0*/  @P5 LDC R66, c[0x0][0x450] ;  /* 0x00011400ff425b82 */ /* 0x000e240000000800 */
[----:B------:R-:W1:Y:S02]  /*3fb0*/  SHFL.BFLY PT, R53, R10, 0x2, 0x1f ;  /* 0x0c401f000a357f89 */ /* 0x000e6400000e0000 */
[----:B------:R2:W3:Y:S08]  /*3fc0*/  MUFU.EX2 R59, R58 ;  /* 0x0000003a003b7308 */ /* 0x0004f00000000800 */
[----:B------:R-:W-:Y:S01]  /*3fd0*/  MUFU.EX2 R60, R60 ;  /* 0x0000003c003c7308 */ /* 0x000fe20000000800 */
[----:B--2---:R-:W-:-:S07]  /*3fe0*/  FFMA.FTZ R58, R86, UR11, -R55 ;  /* 0x0000000b563a7c23 */ /* 0x004fce0008010837 */
[----:B------:R-:W-:Y:S01]  /*3ff0*/  MUFU.EX2 R63, R52 ;  /* 0x00000034003f7308 */ /* 0x000fe20000000800 */
[----:B---3--:R-:W-:Y:S02]  /*4000*/  F2FP.F16.F32.PACK_AB R184, R59, R56 ;  /* 0x000000383bb8723e */ /* 0x008fe400000000ff */
[----:B-1----:R-:W-:-:S05]  /*4010*/  FMNMX.FTZ R53, R10, R53, !PT ;  /* 0x000000350a357209 */ /* 0x002fca0007810000 */
[----:B------:R1:W2:Y:S01]  /*4020*/  MUFU.EX2 R61, R54 ;  /* 0x00000036003d7308 */ /* 0x0002a20000000800 */
[----:B------:R-:W3:Y:S07]  /*4030*/  SHFL.BFLY PT, R10, R53, 0x1, 0x1f ;  /* 0x0c201f00350a7f89 */ /* 0x000eee00000e0000 */
[----:B------:R-:W4:Y:S01]  /*4040*/  MUFU.EX2 R58, R58 ;  /* 0x0000003a003a7308 */ /* 0x000f220000000800 */
[----:B-1----:R-:W-:Y:S02]  /*4050*/  FFMA.FTZ R54, R92, UR11, -R55 ;  /* 0x0000000b5c367c23 */ /* 0x002fe40008010837 */
[----:B------:R-:W1:Y:S05]  /*4060*/  @P5 LDC R55, c[0x0][0x44c] ;  /* 0x00011300ff375b82 */ /* 0x000e6a0000000800 */
[----:B------:R-:W-:Y:S01]  /*4070*/  MUFU.EX2 R65, R54 ;  /* 0x0000003600417308 */ /* 0x000fe20000000800 */
[----:B--2---:R-:W-:-:S07]  /*4080*/  F2FP.F16.F32.PACK_AB R186, R61, R60 ;  /* 0x0000003c3dba723e */ /* 0x004fce00000000ff */
[----:B------:R-:W2:Y:S01]  /*4090*/  MUFU.EX2 R38, R38 ;  /* 0x0000002600267308 */ /* 0x000ea20000000800 */
[----:B----4-:R-:W-:Y:S02]  /*40a0*/  F2FP.F16.F32.PACK_AB R180, R63, R58 ;  /* 0x0000003a3fb4723e */ /* 0x010fe400000000ff */
[----:B---3--:R-:W-:-:S04]  /*40b0*/  FMNMX.FTZ R10, R53, R10, !PT ;  /* 0x0000000a350a7209 */ /* 0x008fc80007810000 */
[C---:B------:R-:W-:Y:S01]  /*40c0*/  FSETP.NEU.FTZ.AND P1, PT, R10.reuse, -INF , PT ;  /* 0xff8000000a00780b */ /* 0x040fe20003f3d000 */
[----:B------:R-:W-:Y:S01]  /*40d0*/  FMUL.FTZ R32, R10, UR11 ;  /* 0x0000000b0a207c20 */ /* 0x000fe20008410000 */
[----:B------:R-:W-:Y:S01]  /*40e0*/  MUFU.EX2 R36, R36 ;  /* 0x0000002400247308 */ /* 0x000fe20000000800 */
[----:B-1----:R-:W-:-:S03]  /*40f0*/  @P5 IMAD.HI.U32 R55, R55, UR42, RZ ;  /* 0x0000002a37375c27 */ /* 0x002fc6000f8e00ff */
[----:B------:R-:W-:Y:S02]  /*4100*/  FSEL R32, R32, RZ, P1 ;  /* 0x000000ff20207208 */ /* 0x000fe40000800000 */
[----:B0-----:R-:W-:Y:S02]  /*4110*/  @P5 SHF.R.U32.HI R64, RZ, R66, R55 ;  /* 0x00000042ff405219 */ /* 0x001fe40000011637 */
[----:B------:R-:W0:Y:S01]  /*4120*/  MUFU.EX2 R35, R35 ;  /* 0x0000002300237308 */ /* 0x000e220000000800 */
[--C-:B------:R-:W-:Y:S01]  /*4130*/  FFMA.FTZ R33, R33, UR11, -R32.reuse ;  /* 0x0000000b21217c23 */ /* 0x100fe20008010820 */
[--C-:B------:R-:W-:Y:S01]  /*4140*/  FFMA.FTZ R40, R40, UR11, -R32.reuse ;  /* 0x0000000b28287c23 */ /* 0x100fe20008010820 */
[--C-:B------:R-:W-:Y:S01]  /*4150*/  FFMA.FTZ R41, R41, UR11, -R32.reuse ;  /* 0x0000000b29297c23 */ /* 0x100fe20008010820 */
[--C-:B------:R-:W-:Y:S01]  /*4160*/  FFMA.FTZ R42, R42, UR11, -R32.reuse ;  /* 0x0000000b2a2a7c23 */ /* 0x100fe20008010820 */
[--C-:B------:R-:W-:Y:S01]  /*4170*/  FFMA.FTZ R45, R45, UR11, -R32.reuse ;  /* 0x0000000b2d2d7c23 */ /* 0x100fe20008010820 */
[--C-:B------:R-:W-:Y:S01]  /*4180*/  FFMA.FTZ R43, R43, UR11, -R32.reuse ;  /* 0x0000000b2b2b7c23 */ /* 0x100fe20008010820 */
[--C-:B------:R-:W-:Y:S01]  /*4190*/  FFMA.FTZ R44, R44, UR11, -R32.reuse ;  /* 0x0000000b2c2c7c23 */ /* 0x100fe20008010820 */
[----:B------:R-:W-:Y:S01]  /*41a0*/  MUFU.EX2 R33, R33 ;  /* 0x0000002100217308 */ /* 0x000fe20000000800 */
[--C-:B------:R-:W-:Y:S01]  /*41b0*/  FFMA.FTZ R37, R37, UR11, -R32.reuse ;  /* 0x0000000b25257c23 */ /* 0x100fe20008010820 */
[--C-:B------:R-:W-:Y:S01]  /*41c0*/  FFMA.FTZ R46, R46, UR11, -R32.reuse ;  /* 0x0000000b2e2e7c23 */ /* 0x100fe20008010820 */
[--C-:B------:R-:W-:Y:S01]  /*41d0*/  FFMA.FTZ R47, R47, UR11, -R32.reuse ;  /* 0x0000000b2f2f7c23 */ /* 0x100fe20008010820 */
[--C-:B------:R-:W-:Y:S01]  /*41e0*/  FFMA.FTZ R48, R48, UR11, -R32.reuse ;  /* 0x0000000b30307c23 */ /* 0x100fe20008010820 */
[--C-:B------:R-:W-:Y:S01]  /*41f0*/  FFMA.FTZ R11, R11, UR11, -R32.reuse ;  /* 0x0000000b0b0b7c23 */ /* 0x100fe20008010820 */
[--C-:B------:R-:W-:Y:S01]  /*4200*/  FFMA.FTZ R49, R49, UR11, -R32.reuse ;  /* 0x0000000b31317c23 */ /* 0x100fe20008010820 */
[--C-:B------:R-:W-:Y:S01]  /*4210*/  FFMA.FTZ R50, R50, UR11, -R32.reuse ;  /* 0x0000000b32327c23 */ /* 0x100fe20008010820 */
[----:B------:R-:W1:Y:S01]  /*4220*/  MUFU.EX2 R40, R40 ;  /* 0x0000002800287308 */ /* 0x000e620000000800 */
[--C-:B------:R-:W-:Y:S01]  /*4230*/  FFMA.FTZ R8, R8, UR11, -R32.reuse ;  /* 0x0000000b08087c23 */ /* 0x100fe20008010820 */
[--C-:B------:R-:W-:Y:S01]  /*4240*/  FFMA.FTZ R31, R31, UR11, -R32.reuse ;  /* 0x0000000b1f1f7c23 */ /* 0x100fe20008010820 */
[--C-:B------:R-:W-:Y:S01]  /*4250*/  FFMA.FTZ R27, R27, UR11, -R32.reuse ;  /* 0x0000000b1b1b7c23 */ /* 0x100fe20008010820 */
[--C-:B------:R-:W-:Y:S01]  /*4260*/  FFMA.FTZ R2, R2, UR11, -R32.reuse ;  /* 0x0000000b02027c23 */ /* 0x100fe20008010820 */
[--C-:B------:R-:W-:Y:S01]  /*4270*/  FFMA.FTZ R0, R0, UR11, -R32.reuse ;  /* 0x0000000b00007c23 */ /* 0x100fe20008010820 */
[--C-:B------:R-:W-:Y:S01]  /*4280*/  FFMA.FTZ R51, R51, UR11, -R32.reuse ;  /* 0x0000000b33337c23 */ /* 0x100fe20008010820 */
[--C-:B------:R-:W-:Y:S01]  /*4290*/  FFMA.FTZ R12, R12, UR11, -R32.reuse ;  /* 0x0000000b0c0c7c23 */ /* 0x100fe20008010820 */
[----:B------:R-:W3:Y:S01]  /*42a0*/  MUFU.EX2 R41, R41 ;  /* 0x0000002900297308 */ /* 0x000ee20000000800 */
[--C-:B------:R-:W-:Y:S01]  /*42b0*/  FFMA.FTZ R39, R39, UR11, -R32.reuse ;  /* 0x0000000b27277c23 */ /* 0x100fe20008010820 */
[--C-:B------:R-:W-:Y:S01]  /*42c0*/  FFMA.FTZ R15, R15, UR11, -R32.reuse ;  /* 0x0000000b0f0f7c23 */ /* 0x100fe20008010820 */
[----:B------:R-:W-:Y:S01]  /*42d0*/  FFMA.FTZ R13, R13, UR11, -R32 ;  /* 0x0000000b0d0d7c23 */ /* 0x000fe20008010820 */
[----:B------:R-:W-:Y:S01]  /*42e0*/  LOP3.LUT P5, RZ, R16, 0x80000, RZ, 0xc0, !PT ;  /* 0x0008000010ff7812 */ /* 0x000fe200078ac0ff */
[----:B------:R-:W-:Y:S01]  /*42f0*/  IMAD.IADD R64, R75, 0x1, R64 ;  /* 0x000000014b407824 */ /* 0x000fe200078e0240 */
[----:B--2---:R-:W-:-:S02]  /*4300*/  F2FP.F16.F32.PACK_AB R182, R65, R38 ;  /* 0x0000002641b6723e */ /* 0x004fc400000000ff */
[----:B------:R2:W-:Y:S01]  /*4310*/  MUFU.EX2 R26, R45 ;  /* 0x0000002d001a7308 */ /* 0x0005e20000000800 */
[----:B0-----:R-:W-:Y:S02]  /*4320*/  F2FP.F16.F32.PACK_AB R176, R35, R36 ;  /* 0x0000002423b0723e */ /* 0x001fe400000000ff */
[----:B-1----:R-:W-:-:S05]  /*4330*/  F2FP.F16.F32.PACK_AB R189, R40, R33 ;  /* 0x0000002128bd723e */ /* 0x002fca00000000ff */
[----:B------:R-:W0:Y:S01]  /*4340*/  MUFU.EX2 R42, R42 ;  /* 0x0000002a002a7308 */ /* 0x000e220000000800 */
[----:B--2---:R-:W-:Y:S01]  /*4350*/  FADD.FTZ R45, R188, R3 ;  /* 0x00000003bc2d7221 */ /* 0x004fe20000010000 */
[----:B------:R-:W-:-:S03]  /*4360*/  F2FP.F16.F32.PACK_AB R188, R3, R188 ;  /* 0x000000bc03bc723e */ /* 0x000fc600000000ff */
[----:B------:R-:W-:Y:S01]  /*4370*/  FADD.FTZ R52, R190, R45 ;  /* 0x0000002dbe347221 */ /* 0x000fe20000010000 */
[C---:B------:R-:W-:Y:S02]  /*4380*/  F2FP.F16.F32.PACK_AB R190, R57.reuse, R190 ;  /* 0x000000be39be723e */ /* 0x040fe400000000ff */
[----:B------:R-:W1:Y:S01]  /*4390*/  MUFU.EX2 R43, R43 ;  /* 0x0000002b002b7308 */ /* 0x000e620000000800 */
[----:B------:R-:W-:Y:S01]  /*43a0*/  FADD.FTZ R45, R57, R52 ;  /* 0x00000034392d7221 */ /* 0x000fe20000010000 */
[----:B------:R-:W-:-:S03]  /*43b0*/  FADD.FTZ R52, R33, R40 ;  /* 0x0000002821347221 */ /* 0x000fc60000010000 */
[----:B------:R-:W-:Y:S01]  /*43c0*/  FADD.FTZ R54, R56, R45 ;  /* 0x0000002d38367221 */ /* 0x000fe20000010000 */
[----:B---3--:R-:W-:Y:S02]  /*43d0*/  FADD.FTZ R45, R41, R52 ;  /* 0x00000034292d7221 */ /* 0x008fe40000010000 */
[----:B------:R-:W2:Y:S01]  /*43e0*/  MUFU.EX2 R44, R44 ;  /* 0x0000002c002c7308 */ /* 0x000ea20000000800 */
[----:B------:R-:W-:Y:S01]  /*43f0*/  FADD.FTZ R53, R59, R54 ;  /* 0x000000363b357221 */ /* 0x000fe20000010000 */
[C---:B0-----:R-:W-:Y:S01]  /*4400*/  FADD.FTZ R54, R42.reuse, R45 ;  /* 0x0000002d2a367221 */ /* 0x041fe20000010000 */
[----:B------:R-:W-:Y:S02]  /*4410*/  F2FP.F16.F32.PACK_AB R191, R42, R41 ;  /* 0x000000292abf723e */ /* 0x000fe400000000ff */
[----:B------:R-:W-:-:S03]  /*4420*/  FADD.FTZ R62, R60, R53 ;  /* 0x000000353c3e7221 */ /* 0x000fc60000010000 */
[----:B------:R-:W0:Y:S01]  /*4430*/  MUFU.EX2 R37, R37 ;  /* 0x0000002500257308 */ /* 0x000e220000000800 */
[----:B-1----:R-:W-:Y:S01]  /*4440*/  FADD.FTZ R45, R43, R54 ;  /* 0x000000362b2d7221 */ /* 0x002fe20000010000 */
[----:B------:R-:W-:-:S04]  /*4450*/  FADD.FTZ R53, R61, R62 ;  /* 0x0000003e3d357221 */ /* 0x000fc80000010000 */
[----:B------:R-:W-:Y:S01]  /*4460*/  FADD.FTZ R62, R58, R53 ;  /* 0x000000353a3e7221 */ /* 0x000fe20000010000 */
[----:B------:R-:W-:Y:S01]  /*4470*/  VIADD R53, R64, UR5 ;  /* 0x0000000540357c36 */ /* 0x000fe20008000000 */
[----:B------:R-:W-:Y:S01]  /*4480*/  MUFU.EX2 R46, R46 ;  /* 0x0000002e002e7308 */ /* 0x000fe20000000800 */
[C---:B--2---:R-:W-:Y:S01]  /*4490*/  FADD.FTZ R54, R44.reuse, R45 ;  /* 0x0000002d2c367221 */ /* 0x044fe20000010000 */
[----:B------:R-:W-:Y:S01]  /*44a0*/  FADD.FTZ R45, R63, R62 ;  /* 0x0000003e3f2d7221 */ /* 0x000fe20000010000 */
[----:B------:R-:W-:Y:S02]  /*44b0*/  F2FP.F16.F32.PACK_AB R185, R44, R43 ;  /* 0x0000002b2cb9723e */ /* 0x000fe400000000ff */
[----:B------:R-:W-:-:S03]  /*44c0*/  R2UR UR10, R53 ;  /* 0x00000000350a72ca */ /* 0x000fc600000e0000 */
[----:B------:R-:W1:Y:S01]  /*44d0*/  MUFU.EX2 R47, R47 ;  /* 0x0000002f002f7308 */ /* 0x000e620000000800 */
[----:B0-----:R-:W-:-:S07]  /*44e0*/  F2FP.F16.F32.PACK_AB R187, R26, R37 ;  /* 0x000000251abb723e */ /* 0x001fce00000000ff */
[----:B------:R-:W-:Y:S08]  /*44f0*/  MUFU.EX2 R48, R48 ;  /* 0x0000003000307308 */ /* 0x000ff00000000800 */
[----:B------:R0:W-:Y:S01]  /*4500*/  MUFU.EX2 R52, R11 ;  /* 0x0000000b00347308 */ /* 0x0001e20000000800 */
[----:B-1----:R-:W-:-:S07]  /*4510*/  F2FP.F16.F32.PACK_AB R181, R47, R46 ;  /* 0x0000002e2fb5723e */ /* 0x002fce00000000ff */
[----:B------:R-:W1:Y:S01]  /*4520*/  MUFU.EX2 R49, R49 ;  /* 0x0000003100317308 */ /* 0x000e620000000800 */
[----:B0-----:R-:W-:Y:S01]  /*4530*/  FADD.FTZ R11, R37, R54 ;  /* 0x00000036250b7221 */ /* 0x001fe20000010000 */
[----:B------:R-:W-:-:S03]  /*4540*/  FADD.FTZ R54, R38, R45 ;  /* 0x0000002d26367221 */ /* 0x000fc60000010000 */
[----:B------:R-:W-:Y:S01]  /*4550*/  FADD.FTZ R11, R26, R11 ;  /* 0x0000000b1a0b7221 */ /* 0x000fe20000010000 */
[----:B------:R-:W-:Y:S02]  /*4560*/  FADD.FTZ R45, R65, R54 ;  /* 0x00000036412d7221 */ /* 0x000fe40000010000 */
[----:B------:R-:W0:Y:S02]  /*4570*/  MUFU.EX2 R34, R34 ;  /* 0x0000002200227308 */ /* 0x000e240000000800 */
[----:B------:R-:W-:-:S04]  /*4580*/  FADD.FTZ R54, R36, R45 ;  /* 0x0000002d24367221 */ /* 0x000fc80000010000 */
[----:B------:R-:W-:Y:S02]  /*4590*/  FADD.FTZ R45, R35, R54 ;  /* 0x00000036232d7221 */ /* 0x000fe40000010000 */
[----:B------:R-:W2:Y:S01]  /*45a0*/  MUFU.EX2 R50, R50 ;  /* 0x0000003200327308 */ /* 0x000ea20000000800 */
[----:B-1----:R-:W-:-:S07]  /*45b0*/  F2FP.F16.F32.PACK_AB R183, R49, R48 ;  /* 0x0000003031b7723e */ /* 0x002fce00000000ff */
[----:B------:R1:W-:Y:S01]  /*45c0*/  MUFU.EX2 R173, R8 ;  /* 0x0000000800ad7308 */ /* 0x0003e20000000800 */
[----:B0-----:R-:W-:Y:S01]  /*45d0*/  FADD.FTZ R32, R34, R45 ;  /* 0x0000002d22207221 */ /* 0x001fe20000010000 */
[----:B------:R-:W-:-:S03]  /*45e0*/  F2FP.F16.F32.PACK_AB R178, R67, R34 ;  /* 0x0000002243b2723e */ /* 0x000fc600000000ff */
[----:B------:R-:W-:-:S03]  /*45f0*/  FADD.FTZ R45, R67, R32 ;  /* 0x00000020432d7221 */ /* 0x000fc60000010000 */
[----:B------:R-:W0:Y:S01]  /*4600*/  MUFU.EX2 R31, R31 ;  /* 0x0000001f001f7308 */ /* 0x000e220000000800 */
[----:B-1----:R-:W-:-:S04]  /*4610*/  FADD.FTZ R8, R46, R11 ;  /* 0x0000000b2e087221 */ /* 0x002fc80000010000 */
[----:B------:R-:W-:-:S03]  /*4620*/  FADD.FTZ R11, R47, R8 ;  /* 0x000000082f0b7221 */ /* 0x000fc60000010000 */
[----:B------:R-:W1:Y:S01]  /*4630*/  MUFU.EX2 R30, R30 ;  /* 0x0000001e001e7308 */ /* 0x000e620000000800 */
[----:B------:R-:W-:-:S04]  /*4640*/  FADD.FTZ R8, R48, R11 ;  /* 0x0000000b30087221 */ /* 0x000fc80000010000 */
[----:B------:R-:W-:-:S03]  /*4650*/  FADD.FTZ R11, R49, R8 ;  /* 0x00000008310b7221 */ /* 0x000fc60000010000 */
[----:B------:R-:W3:Y:S01]  /*4660*/  MUFU.EX2 R27, R27 ;  /* 0x0000001b001b7308 */ /* 0x000ee20000000800 */
[----:B--2---:R-:W-:Y:S01]  /*4670*/  FADD.FTZ R8, R50, R11 ;  /* 0x0000000b32087221 */ /* 0x004fe20000010000 */
[----:B0-----:R-:W-:-:S03]  /*4680*/  F2FP.F16.F32.PACK_AB R177, R31, R50 ;  /* 0x000000321fb1723e */ /* 0x001fc600000000ff */
[----:B------:R-:W-:-:S03]  /*4690*/  FADD.FTZ R8, R31, R8 ;  /* 0x000000081f087221 */ /* 0x000fc60000010000 */
[----:B------:R-:W0:Y:S01]  /*46a0*/  MUFU.EX2 R29, R29 ;  /* 0x0000001d001d7308 */ /* 0x000e220000000800 */
[----:B-1----:R-:W-:-:S07]  /*46b0*/  FADD.FTZ R32, R30, R45 ;  /* 0x0000002d1e207221 */ /* 0x002fce0000010000 */
[----:B------:R-:W1:Y:S01]  /*46c0*/  MUFU.EX2 R28, R28 ;  /* 0x0000001c001c7308 */ /* 0x000e620000000800 */
[----:B---3--:R-:W-:Y:S01]  /*46d0*/  FADD.FTZ R3, R27, R8 ;  /* 0x000000081b037221 */ /* 0x008fe20000010000 */
[----:B------:R-:W-:-:S03]  /*46e0*/  F2FP.F16.F32.PACK_AB R179, R52, R27 ;  /* 0x0000001b34b3723e */ /* 0x000fc600000000ff */
[----:B------:R-:W-:-:S03]  /*46f0*/  FADD.FTZ R8, R52, R3 ;  /* 0x0000000334087221 */ /* 0x000fc60000010000 */
[----:B------:R-:W2:Y:S01]  /*4700*/  MUFU.EX2 R2, R2 ;  /* 0x0000000200027308 */ /* 0x000ea20000000800 */
[----:B0-----:R-:W-:Y:S01]  /*4710*/  FADD.FTZ R11, R29, R32 ;  /* 0x000000201d0b7221 */ /* 0x001fe20000010000 */
[----:B------:R-:W-:Y:S01]  /*4720*/  FADD.FTZ R3, R173, R8 ;  /* 0x00000008ad037221 */ /* 0x000fe20000010000 */
[----:B------:R-:W-:-:S05]  /*4730*/  F2FP.F16.F32.PACK_AB R172, R29, R30 ;  /* 0x0000001e1dac723e */ /* 0x000fca00000000ff */
[----:B------:R-:W0:Y:S01]  /*4740*/  MUFU.EX2 R25, R25 ;  /* 0x0000001900197308 */ /* 0x000e220000000800 */
[----:B-1----:R-:W-:Y:S01]  /*4750*/  FADD.FTZ R32, R28, R11 ;  /* 0x0000000b1c207221 */ /* 0x002fe20000010000 */
[----:B------:R-:W-:-:S03]  /*4760*/  F2FP.F16.F32.PACK_AB R174, R69, R28 ;  /* 0x0000001c45ae723e */ /* 0x000fc600000000ff */
[----:B------:R-:W-:-:S03]  /*4770*/  FADD.FTZ R32, R69, R32 ;  /* 0x0000002045207221 */ /* 0x000fc60000010000 */
[----:B------:R-:W1:Y:S01]  /*4780*/  MUFU.EX2 R0, R0 ;  /* 0x0000000000007308 */ /* 0x000e620000000800 */
[C---:B--2---:R-:W-:Y:S01]  /*4790*/  FADD.FTZ R3, R2.reuse, R3 ;  /* 0x0000000302037221 */ /* 0x044fe20000010000 */
[----:B------:R-:W-:-:S06]  /*47a0*/  F2FP.F16.F32.PACK_AB R173, R2, R173 ;  /* 0x000000ad02ad723e */ /* 0x000fcc00000000ff */
[----:B------:R-:W2:Y:S01]  /*47b0*/  MUFU.EX2 R24, R24 ;  /* 0x0000001800187308 */ /* 0x000ea20000000800 */
[----:B0-----:R-:W-:-:S07]  /*47c0*/  FADD.FTZ R11, R25, R32 ;  /* 0x00000020190b7221 */ /* 0x001fce0000010000 */
[----:B------:R-:W0:Y:S01]  /*47d0*/  MUFU.EX2 R51, R51 ;  /* 0x0000003300337308 */ /* 0x000e220000000800 */
[----:B-1----:R-:W-:-:S07]  /*47e0*/  FADD.FTZ R8, R0, R3 ;  /* 0x0000000300087221 */ /* 0x002fce0000010000 */
[----:B------:R-:W1:Y:S01]  /*47f0*/  MUFU.EX2 R20, R20 ;  /* 0x0000001400147308 */ /* 0x000e620000000800 */
[C---:B--2---:R-:W-:Y:S01]  /*4800*/  FADD.FTZ R11, R24.reuse, R11 ;  /* 0x0000000b180b7221 */ /* 0x044fe20000010000 */
[----:B------:R-:W-:-:S06]  /*4810*/  F2FP.F16.F32.PACK_AB R168, R24, R25 ;  /* 0x0000001918a8723e */ /* 0x000fcc00000000ff */
[----:B------:R-:W2:Y:S01]  /*4820*/  MUFU.EX2 R21, R21 ;  /* 0x0000001500157308 */ /* 0x000ea20000000800 */
[C---:B0-----:R-:W-:Y:S01]  /*4830*/  FADD.FTZ R3, R51.reuse, R8 ;  /* 0x0000000833037221 */ /* 0x041fe20000010000 */
[----:B------:R-:W-:-:S06]  /*4840*/  F2FP.F16.F32.PACK_AB R175, R51, R0 ;  /* 0x0000000033af723e */ /* 0x000fcc00000000ff */
[----:B------:R-:W0:Y:S01]  /*4850*/  MUFU.EX2 R12, R12 ;  /* 0x0000000c000c7308 */ /* 0x000e220000000800 */
[----:B-1----:R-:W-:-:S07]  /*4860*/  FADD.FTZ R28, R20, R11 ;  /* 0x0000000b141c7221 */ /* 0x002fce0000010000 */
[----:B------:R-:W1:Y:S01]  /*4870*/  MUFU.EX2 R39, R39 ;  /* 0x0000002700277308 */ /* 0x000e620000000800 */
[C---:B--2---:R-:W-:Y:S01]  /*4880*/  F2FP.F16.F32.PACK_AB R170, R21.reuse, R20 ;  /* 0x0000001415aa723e */ /* 0x044fe200000000ff */
[----:B------:R-:W-:-:S06]  /*4890*/  FADD.FTZ R8, R21, R28 ;  /* 0x0000001c15087221 */ /* 0x000fcc0000010000 */
[----:B------:R-:W2:Y:S01]  /*48a0*/  MUFU.EX2 R15, R15 ;  /* 0x0000000f000f7308 */ /* 0x000ea20000000800 */
[----:B0-----:R-:W-:-:S07]  /*48b0*/  FADD.FTZ R20, R12, R3 ;  /* 0x000000030c147221 */ /* 0x001fce0000010000 */
[----:B------:R0:W3:Y:S01]  /*48c0*/  MUFU.EX2 R24, R13 ;  /* 0x0000000d00187308 */ /* 0x0000e20000000800 */
[C---:B-1----:R-:W-:Y:S01]  /*48d0*/  FADD.FTZ R20, R39.reuse, R20 ;  /* 0x0000001427147221 */ /* 0x042fe20000010000 */
[----:B------:R-:W-:-:S03]  /*48e0*/  F2FP.F16.F32.PACK_AB R169, R39, R12 ;  /* 0x0000000c27a9723e */ /* 0x000fc600000000ff */
[----:B--2---:R-:W-:Y:S01]  /*48f0*/  FADD.FTZ R3, R15, R20 ;  /* 0x000000140f037221 */ /* 0x004fe20000010000 */
[----:B0-----:R-:W-:-:S03]  /*4900*/  VIADD R13, R74, 0xfffffffe ;  /* 0xfffffffe4a0d7836 */ /* 0x001fc60000000000 */
[C---:B---3--:R-:W-:Y:S01]  /*4910*/  FADD.FTZ R3, R24.reuse, R3 ;  /* 0x0000000318037221 */ /* 0x048fe20000010000 */
[----:B------:R-:W-:Y:S01]  /*4920*/  F2FP.F16.F32.PACK_AB R171, R24, R15 ;  /* 0x0000000f18ab723e */ /* 0x000fe200000000ff */
[----:B------:R-:W-:Y:S06]  /*4930*/  @!P5 BRA `(.L_x_987) ;  /* 0x000000000054d947 */ /* 0x000fec0003800000 */
[C---:B------:R-:W-:Y:S01]  /*4940*/  ISETP.GT.AND P1, PT, R64.reuse, RZ, PT ;  /* 0x000000ff4000720c */ /* 0x040fe20003f24270 */
[----:B------:R-:W-:-:S05]  /*4950*/  VIADD R0, R64, 0xffffffff ;  /* 0xffffffff40007836 */ /* 0x000fca0000000000 */
[----:B------:R-:W-:-:S07]  /*4960*/  R2UR UR14, R0 ;  /* 0x00000000000e72ca */ /* 0x000fce00000e0000 */
[----:B------:R-:W-:Y:S08]  /*4970*/  @P1 BRA `(.L_x_988) ;  /* 0x0000000000241947 */ /* 0x000ff00003800000 */
[----:B------:R-:W-:Y:S01]  /*4980*/  R2UR UR14, R64 ;  /* 0x00000000400e72ca */ /* 0x000fe200000e0000 */
[----:B------:R-:W-:Y:S02]  /*4990*/  ULDC UR15, c[0x0][0x9e4] ;  /* 0x00027900000f7ab9 */ /* 0x000fe40000000800 */
[----:B------:R-:W-:-:S10]  /*49a0*/  UISETP.NE.AND UP0, UPT, UR15, 0x1, UPT ;  /* 0x000000010f00788c */ /* 0x000fd4000bf05270 */
[----:B------:R-:W-:Y:S01]  /*49b0*/  UIADD3 UR14, -UR14, URZ, URZ ;  /* 0x0000003f0e0e7290 */ /* 0x000fe2000fffe13f */
[----:B------:R-:W-:-:S03]  /*49c0*/  @UP0 ULDC.64 UR4, c[0x0][0x9e8] ;  /* 0x00027a0000040ab9 */ /* 0x000fc60000000a00 */
[----:B------:R-:W-:-:S04]  /*49d0*/  UIMAD.WIDE.U32 UR6, UR14, UR4, URZ ;  /* 0x000000040e0672a5 */ /* 0x000fc8000f8e003f */
[----:B------:R-:W-:-:S04]  /*49e0*/  @UP0 USHF.R.U32.HI UR14, URZ, UR5, UR7 ;  /* 0x000000053f0e0299 */ /* 0x000fc80008011607 */
[----:B------:R-:W-:Y:S01]  /*49f0*/  ULOP3.LUT UR14, URZ, UR14, URZ, 0x33, !UPT ;  /* 0x0000000e3f0e7292 */ /* 0x000fe2000f8e333f */
[----:B------:R-:W-:Y:S11]  /*4a00*/  BRA `(.L_x_989) ;  /* 0x0000000000147947 */ /* 0x000ff60003800000 */
.L_x_988:
[----:B------:R-:W-:Y:S02]  /*4a10*/  ULDC UR15, c[0x0][0x9e4] ;  /* 0x00027900000f7ab9 */ /* 0x000fe40000000800 */
[----:B------:R-:W-:-:S11]  /*4a20*/  UISETP.NE.AND UP0, UPT, UR15, 0x1, UPT ;  /* 0x000000010f00788c */ /* 0x000fd6000bf05270 */
[----:B------:R-:W-:Y:S02]  /*4a30*/  @UP0 ULDC.64 UR4, c[0x0][0x9e8] ;  /* 0x00027a0000040ab9 */ /* 0x000fe40000000a00 */
[----:B------:R-:W-:-:S04]  /*4a40*/  UIMAD.WIDE.U32 UR6, UR14, UR4, URZ ;  /* 0x000000040e0672a5 */ /* 0x000fc8000f8e003f */
[----:B------:R-:W-:-:S12]  /*4a50*/  @UP0 USHF.R.U32.HI UR14, URZ, UR5, UR7 ;  /* 0x000000053f0e0299 */ /* 0x000fd80008011607 */
.L_x_989:
[----:B------:R-:W-:-:S04]  /*4a60*/  UIMAD UR14, UR14, UR15, UR15 ;  /* 0x0000000f0e0e72a4 */ /* 0x000fc8000f8e020f */
[----:B------:R-:W-:-:S04]  /*4a70*/  UISETP.LT.AND UP0, UPT, UR10, UR14, UPT ;  /* 0x0000000e0a00728c */ /* 0x000fc8000bf01270 */
[----:B------:R-:W-:-:S12]  /*4a80*/  USEL UR10, UR10, UR14, UP0 ;  /* 0x0000000e0a0a7287 */ /* 0x000fd80008000000 */
.L_x_987:
[----:B------:R-:W-:Y:S01]  /*4a90*/  UIMAD.WIDE UR4, UR10, 0x2aaaaaab, URZ ;  /* 0x2aaaaaab0a0478a5 */ /* 0x000fe2000f8e023f */
[----:B------:R-:W-:Y:S01]  /*4aa0*/  IMAD.MOV.U32 R2, RZ, RZ, 0x3f800000 ;  /* 0x3f800000ff027424 */ /* 0x000fe200078e00ff */
[----:B------:R-:W-:Y:S01]  /*4ab0*/  CS2R R118, SRZ ;  /* 0x0000000000767805 */ /* 0x000fe2000001ff00 */
[----:B------:R-:W-:Y:S01]  /*4ac0*/  IMAD.MOV.U32 R0, RZ, RZ, 0x3f800000 ;  /* 0x3f800000ff007424 */ /* 0x000fe200078e00ff */
        /* <DEDUP_REMOVED lines=8> */
[----:B------:R-:W-:Y:S01]  /*4b50*/  UISETP.LT.AND UP0, UPT, UR60, UR4, UPT ;  /* 0x000000043c00728c */ /* 0x000fe2000bf01270 */
[----:B------:R-:W-:Y:S02]  /*4b60*/  CS2R R104, SRZ ;  /* 0x0000000000687805 */ /* 0x000fe4000001ff00 */
[----:B------:R-:W-:Y:S02]  /*4b70*/  CS2R R102, SRZ ;  /* 0x0000000000667805 */ /* 0x000fe4000001ff00 */
[----:B------:R-:W-:Y:S01]  /*4b80*/  CS2R R100, SRZ ;  /* 0x0000000000647805 */ /* 0x000fe2000001ff00 */
[----:B------:R-:W-:Y:S01]  /*4b90*/  USEL UR50, UR60, UR4, !UP0 ;  /* 0x000000043c327287 */ /* 0x000fe2000c000000 */
[----:B------:R-:W-:-:S02]  /*4ba0*/  CS2R R98, SRZ ;  /* 0x0000000000627805 */ /* 0x000fc4000001ff00 */
[----:B------:R-:W-:Y:S02]  /*4bb0*/  CS2R R96, SRZ ;  /* 0x0000000000607805 */ /* 0x000fe4000001ff00 */
[----:B------:R-:W-:Y:S02]  /*4bc0*/  CS2R R94, SRZ ;  /* 0x00000000005e7805 */ /* 0x000fe4000001ff00 */
[----:B------:R-:W-:Y:S02]  /*4bd0*/  CS2R R92, SRZ ;  /* 0x00000000005c7805 */ /* 0x000fe4000001ff00 */
[----:B------:R-:W-:Y:S02]  /*4be0*/  CS2R R90, SRZ ;  /* 0x00000000005a7805 */ /* 0x000fe4000001ff00 */
[----:B------:R-:W-:Y:S02]  /*4bf0*/  ISETP.GE.AND P1, PT, R13, UR50, PT ;  /* 0x000000320d007c0c */ /* 0x000fe4000bf26270 */
        /* <DEDUP_REMOVED lines=33> */
[----:B------:R-:W-:Y:S06]  /*4e10*/  @!P1 BRA `(.L_x_990) ;  /* 0x0000003400d49947 */ /* 0x000fec0003800000 */
[----:B------:R-:W-:Y:S01]  /*4e20*/  IMAD.MOV.U32 R12, RZ, RZ, R10 ;  /* 0x000000ffff0c7224 */ /* 0x000fe200078e000a */
[----:B------:R-:W-:Y:S01]  /*4e30*/  UMOV UR41, UR39 ;  /* 0x0000002700297c82 */ /* 0x000fe20008000000 */
[----:B------:R-:W-:Y:S01]  /*4e40*/  IMAD.MOV.U32 R11, RZ, RZ, R9 ;  /* 0x000000ffff0b7224 */ /* 0x000fe200078e0009 */
[----:B------:R-:W-:Y:S01]  /*4e50*/  UMOV UR4, UR38 ;  /* 0x0000002600047c82 */ /* 0x000fe20008000000 */
[----:B------:R-:W-:Y:S01]  /*4e60*/  IMAD.MOV.U32 R2, RZ, RZ, 0x3f800000 ;  /* 0x3f800000ff027424 */ /* 0x000fe200078e00ff */
[----:B------:R-:W-:Y:S01]  /*4e70*/  ULDC UR51, c[0x0][0x9e4] ;  /* 0x0002790000337ab9 */ /* 0x000fe20000000800 */
[----:B------:R-:W-:Y:S01]  /*4e80*/  IMAD.MOV.U32 R119, RZ, RZ, RZ ;  /* 0x000000ffff777224 */ /* 0x000fe200078e00ff */
[----:B------:R-:W-:Y:S01]  /*4e90*/  ULDC UR55, c[0x0][0x9dc] ;  /* 0x0002770000377ab9 */ /* 0x000fe20000000800 */
[----:B------:R-:W-:Y:S01]  /*4ea0*/  ULDC UR5, c[0x0][0x9d8] ;  /* 0x0002760000057ab9 */ /* 0x000fe20000000800 */
[----:B------:R-:W-:Y:S01]  /*4eb0*/  ULDC UR54, c[0x0][0x988] ;  /* 0x0002620000367ab9 */ /* 0x000fe20000000800 */
[----:B------:R-:W-:-:S05]  /*4ec0*/  ULDC UR58, c[0x0][0x9e0] ;  /* 0x00027800003a7ab9 */ /* 0x000fca0000000800 */
.L_x_1009:
[----:B------:R-:W-:-:S04]  /*4ed0*/  UISETP.NE.AND UP0, UPT, UR4, 0x1, UPT ;  /* 0x000000010400788c */ /* 0x000fc8000bf05270 */
[----:B------:R-:W-:-:S04]  /*4ee0*/  USEL UR39, URZ, 0x1, UP0 ;  /* 0x000000013f277887 */ /* 0x000fc80008000000 */
[----:B------:R-:W-:Y:S01]  /*4ef0*/  ULOP3.LUT UR39, UR41, UR39, URZ, 0x3c, !UPT ;  /* 0x0000002729277292 */ /* 0x000fe2000f8e3c3f */
[----:B------:R-:W-:Y:S11]  /*4f00*/  @!P0 BRA `(.L_x_991) ;  /* 0x0000000000048947 */ /* 0x000ff60003800000 */
[----:B------:R-:W-:Y:S01]  /*4f10*/  BPT.TRAP 0x1 ;  /* 0x000000040000795c */ /* 0x000fe20000300000 */
.L_x_991:
[----:B------:R-:W-:Y:S01]  /*4f20*/  UIADD3 UR38, UR4, 0x1, URZ ;  /* 0x0000000104267890 */ /* 0x000fe2000fffe03f */
[----:B------:R-:W-:-:S03]  /*4f30*/  IMAD.U32 R9, RZ, RZ, UR39 ;  /* 0x00000027ff097e24 */ /* 0x000fc6000f8e00ff */
[----:B------:R-:W-:Y:S02]  /*4f40*/  UISETP.NE.AND UP0, UPT, UR38, 0x2, UPT ;  /* 0x000000022600788c */ /* 0x000fe4000bf05270 */
[----:B------:R-:W-:Y:S02]  /*4f50*/  SHF.L.U32 R9, R9, 0x1f, RZ ;  /* 0x0000001f09097819 */ /* 0x000fe400000006ff */
[----:B------:R-:W-:-:S04]  /*4f60*/  USEL UR38, UR38, URZ, UP0 ;  /* 0x0000003f26267287 */ /* 0x000fc80008000000 */
[----:B------:R-:W-:-:S09]  /*4f70*/  ULEA UR7, UR38, UR40, 0x3 ;  /* 0x0000002826077291 */ /* 0x000fd2000f8e183f */
[----:B------:R0:W1:Y:S01]  /*4f80*/  SYNCS.PHASECHK.TRANS64.TRYWAIT P1, [UR7+0x30830], R9 ;  /* 0x03083009ff0075a7 */ /* 0x0000620008020147 */
[----:B------:R-:W-:Y:S05]  /*4f90*/  @!P0 BRA `(.L_x_992) ;  /* 0x0000000000048947 */ /* 0x000fea0003800000 */
[----:B------:R-:W-:Y:S01]  /*4fa0*/  BPT.TRAP 0x1 ;  /* 0x000000040000795c */ /* 0x000fe20000300000 */
.L_x_992:
[----:B-1----:R-:W-:Y:S05]  /*4fb0*/  @P1 BRA `(.L_x_993) ;  /* 0x0000000000081947 */ /* 0x002fea0003800000 */
[----:B------:R-:W1:Y:S02]  /*4fc0*/  SYNCS.PHASECHK.TRANS64.TRYWAIT P1, [UR7+0x30830], R9 ;  /* 0x03083009ff0075a7 */ /* 0x000e640008020147 */
[----:B-1----:R-:W-:Y:S05]  /*4fd0*/  @!P1 BRA `(.L_x_994) ;  /* 0x0000010c00ec9947 */ /* 0x002fea0003800000 */
.L_x_993:
        /* <DEDUP_REMOVED lines=118> */
[----:B------:R-:W-:Y:S01]  /*5740*/  WARPGROUP.ARRIVE ;  /* 0x00000000000079c5 */ /* 0x000fe20000000000 */
[-C--:B------:R-:W-:Y:S01]  /*5750*/  FMUL.FTZ R114, R114, R2.reuse ;  /* 0x0000000272727220 */ /* 0x080fe20000410000 */
[-C--:B------:R-:W-:Y:S01]  /*5760*/  FMUL.FTZ R115, R115, R2.reuse ;  /* 0x0000000273737220 */ /* 0x080fe20000410000 */
[-C--:B------:R-:W-:Y:S01]  /*5770*/  FMUL.FTZ R118, R118, R2.reuse ;  /* 0x0000000276767220 */ /* 0x080fe20000410000 */
[----:B------:R-:W-:Y:S02]  /*5780*/  FMUL.FTZ R119, R119, R2 ;  /* 0x0000000277777220 */ /* 0x000fe40000410000 */
[----:B------:R-:W-:Y:S01]  /*5790*/  HGMMA.64x96x16.F32 R120, gdesc[UR44], R120, gsb0 ;  /* 0x016000002c7879f0 */ /* 0x000fe20008000878 */
[----:B------:R-:W-:Y:S01]  /*57a0*/  UIADD3 UR46, UR6, 0x4, URZ ;  /* 0x00000004062e7890 */ /* 0x000fe2000fffe03f */
[----:B------:R-:W-:Y:S01]  /*57b0*/  UMOV UR44, UR56 ;  /* 0x00000038002c7c82 */ /* 0x000fe20008000000 */
[----:B------:R-:W-:Y:S01]  /*57c0*/  UMOV UR45, UR57 ;  /* 0x00000039002d7c82 */ /* 0x000fe20008000000 */
[----:B------:R-:W-:Y:S01]  /*57d0*/  UMOV UR47, 0x40000040 ;  /* 0x40000040002f7882 */ /* 0x000fe20000000000 */
        /* <DEDUP_REMOVED lines=41> */
.L_x_995:
[----:B------:R-:W-:Y:S01]  /*5a70*/  ULEA UR6, UR4, UR40, 0x3 ;  /* 0x0000002804067291 */ /* 0x000fe2000f8e183f */
[----:B------:R-:W-:-:S05]  /*5a80*/  IMAD.U32 R0, RZ, RZ, UR41 ;  /* 0x00000029ff007e24 */ /* 0x000fca000f8e00ff */
[----:B------:R-:W-:-:S04]  /*5a90*/  SHF.L.U32 R0, R0, 0x1f, RZ ;  /* 0x0000001f00007819 */ /* 0x000fc800000006ff */
[----:B------:R2:W3:Y:S01]  /*5aa0*/  SYNCS.PHASECHK.TRANS64.TRYWAIT P1, [UR6+0x30850], R0 ;  /* 0x03085000ff0075a7 */ /* 0x0004e20008020146 */
[----:B------:R-:W-:Y:S05]  /*5ab0*/  @!P0 BRA `(.L_x_996) ;  /* 0x0000000000048947 */ /* 0x000fea0003800000 */
[----:B------:R-:W-:Y:S01]  /*5ac0*/  BPT.TRAP 0x1 ;  /* 0x000000040000795c */ /* 0x000fe20000300000 */
.L_x_996:
[----:B---3--:R-:W-:Y:S05]  /*5ad0*/  @P1 BRA `(.L_x_997) ;  /* 0x0000000000081947 */ /* 0x008fea0003800000 */
[----:B------:R-:W3:Y:S02]  /*5ae0*/  SYNCS.PHASECHK.TRANS64.TRYWAIT P1, [UR6+0x30850], R0 ;  /* 0x03085000ff0075a7 */ /* 0x000ee40008020146 */
[----:B---3--:R-:W-:Y:S05]  /*5af0*/  @!P1 BRA `(.L_x_998) ;  /* 0x00000104003c9947 */ /* 0x008fea0003800000 */
.L_x_997:
        /* <DEDUP_REMOVED lines=37> */
.L_x_999:
[----:B------:R-:W-:Y:S01]  /*5d50*/  ISETP.NE.AND P2, PT, R199, 0x1, PT ;  /* 0x00000001c700780c */ /* 0x000fe20003f45270 */
[----:B------:R-:W-:Y:S02]  /*5d60*/  VIADD R177, R19, UR42 ;  /* 0x0000002a13b17c36 */ /* 0x000fe40008000000 */
[----:B------:R-:W-:Y:S01]  /*5d70*/  FMUL.FTZ R172, R129, UR5 ;  /* 0x0000000581ac7c20 */ /* 0x000fe20008410000 */
[----:B------:R-:W-:Y:S01]  /*5d80*/  FMUL.FTZ R129, R146, UR5 ;  /* 0x0000000592817c20 */ /* 0x000fe20008410000 */
[----:B------:R-:W-:Y:S01]  /*5d90*/  FMUL.FTZ R146, R148, UR5 ;  /* 0x0000000594927c20 */ /* 0x000fe20008410000 */
[----:B------:R-:W-:Y:S01]  /*5da0*/  FMUL.FTZ R148, R152, UR5 ;  /* 0x0000000598947c20 */ /* 0x000fe20008410000 */
[----:B01----:R-:W-:Y:S01]  /*5db0*/  FMUL.FTZ R9, R120, UR5 ;  /* 0x0000000578097c20 */ /* 0x003fe20008410000 */
[----:B------:R-:W-:Y:S02]  /*5dc0*/  IMAD R180, R13, -0x60, RZ ;  /* 0xffffffa00db47824 */ /* 0x000fe400078e02ff */
[----:B--2---:R-:W-:Y:S01]  /*5dd0*/  FMUL.FTZ R0, R122, UR5 ;  /* 0x000000057a007c20 */ /* 0x004fe20008410000 */
[----:B------:R-:W-:Y:S01]  /*5de0*/  FMUL.FTZ R120, R130, UR5 ;  /* 0x0000000582787c20 */ /* 0x000fe20008410000 */
[----:B------:R-:W-:Y:S01]  /*5df0*/  FMUL.FTZ R168, R121, UR5 ;  /* 0x0000000579a87c20 */ /* 0x000fe20008410000 */
[----:B------:R-:W-:Y:S01]  /*5e00*/  FMUL.FTZ R2, R123, UR5 ;  /* 0x000000057b027c20 */ /* 0x000fe20008410000 */
[----:B------:R-:W-:Y:S01]  /*5e10*/  FMUL.FTZ R169, R124, UR5 ;  /* 0x000000057ca97c20 */ /* 0x000fe20008410000 */
[----:B------:R-:W0:Y:S01]  /*5e20*/  @P2 LDC R14, c[0x0][0x44c] ;  /* 0x00011300ff0e2b82 */ /* 0x000e220000000800 */
[----:B------:R-:W-:Y:S01]  /*5e30*/  FMUL.FTZ R170, R125, UR5 ;  /* 0x000000057daa7c20 */ /* 0x000fe20008410000 */
[----:B------:R-:W-:Y:S01]  /*5e40*/  FMUL.FTZ R15, R127, UR5 ;  /* 0x000000057f0f7c20 */ /* 0x000fe20008410000 */
[----:B------:R-:W-:Y:S01]  /*5e50*/  FMUL.FTZ R171, R128, UR5 ;  /* 0x0000000580ab7c20 */ /* 0x000fe20008410000 */
[----:B------:R-:W-:Y:S01]  /*5e60*/  FMUL.FTZ R174, R133, UR5 ;  /* 0x0000000585ae7c20 */ /* 0x000fe20008410000 */
[----:B------:R-:W-:Y:S01]  /*5e70*/  FMUL.FTZ R122, R134, UR5 ;  /* 0x00000005867a7c20 */ /* 0x000fe20008410000 */
[----:B------:R-:W-:Y:S01]  /*5e80*/  FMUL.FTZ R130, R147, UR5 ;  /* 0x0000000593827c20 */ /* 0x000fe20008410000 */
[----:B------:R-:W-:Y:S01]  /*5e90*/  FMUL.FTZ R10, R126, UR5 ;  /* 0x000000057e0a7c20 */ /* 0x000fe20008410000 */
[----:B------:R-:W1:Y:S01]  /*5ea0*/  @P2 LDC R21, c[0x0][0x450] ;  /* 0x00011400ff152b82 */ /* 0x000e620000000800 */
        /* <DEDUP_REMOVED lines=15> */
[----:B0-----:R-:W-:-:S04]  /*5fa0*/  @P2 IMAD.HI.U32 R20, R177, R14, RZ ;  /* 0x0000000eb1142227 */ /* 0x001fc800078e00ff */
[----:B------:R-:W-:Y:S01]  /*5fb0*/  FMUL.FTZ R145, R145, UR5 ;  /* 0x0000000591917c20 */ /* 0x000fe20008410000 */
[----:B------:R-:W0:Y:S01]  /*5fc0*/  LDC R14, c[0x0][0x288] ;  /* 0x0000a200ff0e7b82 */ /* 0x000e220000000800 */
[----:B------:R-:W-:Y:S01]  /*5fd0*/  FMUL.FTZ R149, R153, UR5 ;  /* 0x0000000599957c20 */ /* 0x000fe20008410000 */
[----:B------:R-:W-:Y:S01]  /*5fe0*/  FMUL.FTZ R135, R154, UR5 ;  /* 0x000000059a877c20 */ /* 0x000fe20008410000 */
[----:B------:R-:W-:Y:S01]  /*5ff0*/  FMUL.FTZ R136, R155, UR5 ;  /* 0x000000059b887c20 */ /* 0x000fe20008410000 */
[----:B------:R-:W-:Y:S01]  /*6000*/  FMUL.FTZ R150, R156, UR5 ;  /* 0x000000059c967c20 */ /* 0x000fe20008410000 */
[----:B------:R-:W-:Y:S01]  /*6010*/  FMUL.FTZ R151, R157, UR5 ;  /* 0x000000059d977c20 */ /* 0x000fe20008410000 */
[----:B-1----:R-:W-:Y:S01]  /*6020*/  @P2 SHF.R.U32.HI R177, RZ, R21, R20 ;  /* 0x00000015ffb12219 */ /* 0x002fe20000011614 */
[----:B------:R-:W-:Y:S01]  /*6030*/  FMUL.FTZ R138, R158, UR5 ;  /* 0x000000059e8a7c20 */ /* 0x000fe20008410000 */
[----:B------:R-:W-:Y:S01]  /*6040*/  FMUL.FTZ R137, R159, UR5 ;  /* 0x000000059f897c20 */ /* 0x000fe20008410000 */
[----:B------:R-:W-:Y:S01]  /*6050*/  FMUL.FTZ R143, R160, UR5 ;  /* 0x00000005a08f7c20 */ /* 0x000fe20008410000 */
[----:B------:R-:W-:Y:S01]  /*6060*/  FMUL.FTZ R142, R161, UR5 ;  /* 0x00000005a18e7c20 */ /* 0x000fe20008410000 */
[----:B------:R-:W1:Y:S01]  /*6070*/  SHFL.IDX PT, R152, R177, RZ, 0x1c1f ;  /* 0x001c1fffb1987589 */ /* 0x000e6200000e0000 */
[----:B------:R-:W-:Y:S01]  /*6080*/  FMUL.FTZ R139, R162, UR5 ;  /* 0x00000005a28b7c20 */ /* 0x000fe20008410000 */
[----:B------:R-:W-:Y:S01]  /*6090*/  FMUL.FTZ R126, R163, UR5 ;  /* 0x00000005a37e7c20 */ /* 0x000fe20008410000 */
[----:B------:R-:W-:Y:S01]  /*60a0*/  FMUL.FTZ R131, R166, UR5 ;  /* 0x00000005a6837c20 */ /* 0x000fe20008410000 */
[----:B------:R-:W-:-:S02]  /*60b0*/  VIADD R21, R180, 0x1 ;  /* 0x00000001b4157836 */ /* 0x000fc40000000000 */
[----:B------:R-:W-:Y:S01]  /*60c0*/  FMUL.FTZ R132, R167, UR5 ;  /* 0x00000005a7847c20 */ /* 0x000fe20008410000 */
[----:B------:R-:W-:Y:S01]  /*60d0*/  UIADD3 UR7, UR7, 0x30840, URZ ;  /* 0x0003084007077890 */ /* 0x000fe2000fffe03f */
[----:B------:R-:W-:Y:S01]  /*60e0*/  LOP3.LUT P1, RZ, R16, 0x80000, RZ, 0xc0, !PT ;  /* 0x0008000010ff7812 */ /* 0x000fe2000782c0ff */
[----:B------:R-:W-:Y:S01]  /*60f0*/  IMAD R21, R18, -0x2, R21 ;  /* 0xfffffffe12157824 */ /* 0x000fe200078e0215 */
[----:B------:R-:W2:Y:S01]  /*6100*/  MUFU.TANH R9, R9 ;  /* 0x0000000900097308 */ /* 0x000ea20000002400 */
[----:B------:R-:W-:Y:S01]  /*6110*/  UPRMT UR7, UR61, 0x654, UR7 ;  /* 0x000006543d077896 */ /* 0x000fe20008000007 */
[----:B------:R-:W-:Y:S01]  /*6120*/  FMUL.FTZ R164, R164, UR5 ;  /* 0x00000005a4a47c20 */ /* 0x000fe20008410000 */
[----:B------:R-:W-:Y:S01]  /*6130*/  ULOP3.LUT UR4, URZ, UR55, URZ, 0x33, !UPT ;  /* 0x000000373f047292 */ /* 0x000fe2000f8e333f */
[----:B0-----:R-:W-:Y:S01]  /*6140*/  IADD3 R20, R21, -R14, R17 ;  /* 0x8000000e15147210 */ /* 0x001fe20007ffe011 */
[----:B------:R-:W-:Y:S01]  /*6150*/  FMUL.FTZ R165, R165, UR5 ;  /* 0x00000005a5a57c20 */ /* 0x000fe20008410000 */
[----:B------:R-:W-:-:S02]  /*6160*/  VIADD R159, R21, 0xffffffff ;  /* 0xffffffff159f7836 */ /* 0x000fc40000000000 */
[----:B------:R-:W0:Y:S01]  /*6170*/  MUFU.TANH R168, R168 ;  /* 0x000000a800a87308 */ /* 0x000e220000002400 */
[C---:B------:R-:W-:Y:S01]  /*6180*/  VIADD R167, R20.reuse, UR58 ;  /* 0x0000003a14a77c36 */ /* 0x040fe20008000000 */
[----:B------:R-:W-:Y:S01]  /*6190*/  SYNCS.ARRIVE.TRANS64.RED.A1T0 RZ, [UR7], RZ ;  /* 0x000000ffffff79a7 */ /* 0x000fe20008100407 */
[----:B------:R-:W-:-:S05]  /*61a0*/  VIADD R181, R20, UR4 ;  /* 0x0000000414b57c36 */ /* 0x000fca0008000000 */
[----:B------:R-:W3:Y:S08]  /*61b0*/  MUFU.TANH R0, R0 ;  /* 0x0000000000007308 */ /* 0x000ef00000002400 */
[----:B------:R-:W4:Y:S08]  /*61c0*/  MUFU.TANH R2, R2 ;  /* 0x0000000200027308 */ /* 0x000f300000002400 */
        /* <DEDUP_REMOVED lines=42> */
[----:B------:R1:W0:Y:S08]  /*6470*/  MUFU.TANH R178, R164 ;  /* 0x000000a400b27308 */ /* 0x0002300000002400 */
[----:B------:R5:W0:Y:S01]  /*6480*/  MUFU.TANH R179, R165 ;  /* 0x000000a500b37308 */ /* 0x000a220000002400 */
[----:B-1----:R-:W-:-:S02]  /*6490*/  IMAD.IADD R164, R167, 0x1, R152 ;  /* 0x00000001a7a47824 */ /* 0x002fc400078e0298 */
[----:B-----5:R-:W-:Y:S01]  /*64a0*/  IMAD.IADD R165, R181, 0x1, R152 ;  /* 0x00000001b5a57824 */ /* 0x020fe200078e0298 */
[----:B--234-:R-:W-:Y:S06]  /*64b0*/  @!P1 BRA `(.L_x_1000) ;  /* 0x0000000000549947 */ /* 0x01cfec0003800000 */
[----:B------:R-:W-:Y:S01]  /*64c0*/  IADD3 R152, R17, -R14, R152 ;  /* 0x8000000e11987210 */ /* 0x000fe20007ffe098 */
[----:B------:R-:W-:Y:S03]  /*64d0*/  BSSY B0, `(.L_x_1001) ;  /* 0x0000010000007945 */ /* 0x000fe60003800000 */
[----:B------:R-:W-:-:S13]  /*64e0*/  ISETP.GT.AND P1, PT, R152, -0x1, PT ;  /* 0xffffffff9800780c */ /* 0x000fda0003f24270 */
[----:B------:R-:W-:Y:S05]  /*64f0*/  @P1 BRA `(.L_x_1002) ;  /* 0x0000000000201947 */ /* 0x000fea0003800000 */
[----:B------:R-:W-:Y:S01]  /*6500*/  IMAD.U32 R155, RZ, RZ, UR51 ;  /* 0x00000033ff9b7e24 */ /* 0x000fe2000f8e00ff */
[----:B------:R-:W-:-:S04]  /*6510*/  LOP3.LUT R153, RZ, R152, RZ, 0x33, !PT ;  /* 0x00000098ff997212 */ /* 0x000fc800078e33ff */
[----:B------:R-:W-:-:S13]  /*6520*/  ISETP.NE.AND P1, PT, R155, 0x1, PT ;  /* 0x000000019b00780c */ /* 0x000fda0003f25270 */
[----:B------:R-:W1:Y:S02]  /*6530*/  @P1 LDC.64 R20, c[0x0][0x9e8] ;  /* 0x00027a00ff141b82 */ /* 0x000e640000000a00 */
[----:B-1----:R-:W-:-:S05]  /*6540*/  @P1 IMAD.HI.U32 R20, R153, R20, RZ ;  /* 0x0000001499141227 */ /* 0x002fca00078e00ff */
[----:B------:R-:W-:-:S04]  /*6550*/  @P1 SHF.R.U32.HI R153, RZ, R21, R20 ;  /* 0x00000015ff991219 */ /* 0x000fc80000011614 */
[----:B------:R-:W-:Y:S01]  /*6560*/  LOP3.LUT R152, RZ, R153, RZ, 0x33, !PT ;  /* 0x00000099ff987212 */ /* 0x000fe200078e33ff */
[----:B------:R-:W-:Y:S06]  /*6570*/  BRA `(.L_x_1003) ;  /* 0x0000000000147947 */ /* 0x000fec0003800000 */
.L_x_1002:
[----:B------:R-:W-:-:S05]  /*6580*/  IMAD.U32 R155, RZ, RZ, UR51 ;  /* 0x00000033ff9b7e24 */ /* 0x000fca000f8e00ff */
[----:B------:R-:W-:-:S13]  /*6590*/  ISETP.NE.AND P1, PT, R155, 0x1, PT ;  /* 0x000000019b00780c */ /* 0x000fda0003f25270 */
[----:B------:R-:W1:Y:S02]  /*65a0*/  @P1 LDC.64 R20, c[0x0][0x9e8] ;  /* 0x00027a00ff141b82 */ /* 0x000e640000000a00 */
[----:B-1----:R-:W-:-:S05]  /*65b0*/  @P1 IMAD.HI.U32 R20, R152, R20, RZ ;  /* 0x0000001498141227 */ /* 0x002fca00078e00ff */
[----:B------:R-:W-:-:S07]  /*65c0*/  @P1 SHF.R.U32.HI R152, RZ, R21, R20 ;  /* 0x00000015ff981219 */ /* 0x000fce0000011614 */
.L_x_1003:
[----:B------:R-:W-:Y:S05]  /*65d0*/  BSYNC B0 ;  /* 0x0000000000007941 */ /* 0x000fea0003800000 */
.L_x_1001:
[----:B------:R-:W-:-:S05]  /*65e0*/  IMAD R152, R152, R155, R159 ;  /* 0x0000009b98987224 */ /* 0x000fca00078e029f */
[----:B------:R-:W-:Y:S02]  /*65f0*/  VIADDMNMX R164, R152, R155, R164, PT ;  /* 0x0000009b98a47246 */ /* 0x000fe400038001a4 */
[----:B------:R-:W-:-:S07]  /*6600*/  VIMNMX R165, R165, R152, !PT ;  /* 0x00000098a5a57248 */ /* 0x000fce0007fe0100 */
.L_x_1000:
[C---:B------:R-:W-:Y:S01]  /*6610*/  ISETP.GE.AND P1, PT, R180.reuse, 0x2, PT ;  /* 0x00000002b400780c */ /* 0x040fe20003f26270 */
[----:B------:R-:W1:Y:S01]  /*6620*/  SHFL.IDX PT, R20, R177, 0x1, 0x1c1f ;  /* 0x003c1f00b1147f89 */ /* 0x000e6200000e0000 */
[C---:B------:R-:W-:Y:S02]  /*6630*/  ISETP.GE.AND P2, PT, R180.reuse, 0x9, PT ;  /* 0x00000009b400780c */ /* 0x040fe40003f46270 */
[C---:B------:R-:W-:Y:S02]  /*6640*/  ISETP.GT.AND P4, PT, R165.reuse, 0x1, !P1 ;  /* 0x00000001a500780c */ /* 0x040fe40004f84270 */
[----:B------:R-:W-:Y:S02]  /*6650*/  ISETP.GE.AND P5, PT, R180, 0xa, PT ;  /* 0x0000000ab400780c */ /* 0x000fe40003fa6270 */
[----:B------:R-:W-:Y:S02]  /*6660*/  ISETP.GT.AND P3, PT, R165, 0x8, !P2 ;  /* 0x00000008a500780c */ /* 0x000fe40005764270 */
[----:B------:R-:W-:-:S02]  /*6670*/  ISETP.LT.OR P4, PT, R164, 0x2, P4 ;  /* 0x00000002a400780c */ /* 0x000fc40002781670 */
[----:B------:R-:W-:Y:S02]  /*6680*/  ISETP.LT.OR P3, PT, R164, 0x9, P3 ;  /* 0x00000009a400780c */ /* 0x000fe40001f61670 */
[----:B0-----:R-:W-:Y:S02]  /*6690*/  FSEL R153, R168, -INF , !P4 ;  /* 0xff800000a8997808 */ /* 0x001fe40006000000 */
[----:B------:R-:W-:Y:S02]  /*66a0*/  ISETP.GE.AND P4, PT, R180, 0x11, PT ;  /* 0x00000011b400780c */ /* 0x000fe40003f86270 */
[----:B------:R-:W-:Y:S02]  /*66b0*/  LOP3.LUT R16, R16, 0xfffffffb, RZ, 0xc0, !PT ;  /* 0xfffffffb10107812 */ /* 0x000fe400078ec0ff */
[----:B------:R-:W-:Y:S02]  /*66c0*/  FSEL R154, R169, -INF , !P3 ;  /* 0xff800000a99a7808 */ /* 0x000fe40005800000 */
[----:B------:R-:W-:-:S02]  /*66d0*/  ISETP.GT.AND P3, PT, R165, 0x9, !P5 ;  /* 0x00000009a500780c */ /* 0x000fc40006f64270 */
[----:B------:R-:W-:Y:S02]  /*66e0*/  @P5 LOP3.LUT R16, R16, 0x4, RZ, 0xfc, !PT ;  /* 0x0000000410105812 */ /* 0x000fe400078efcff */
[----:B------:R-:W-:Y:S02]  /*66f0*/  ISETP.LT.OR P3, PT, R164, 0xa, P3 ;  /* 0x0000000aa400780c */ /* 0x000fe40001f61670 */
[----:B------:R-:W-:Y:S02]  /*6700*/  LOP3.LUT R16, R16, 0xfffffff7, RZ, 0xc0, !PT ;  /* 0xfffffff710107812 */ /* 0x000fe400078ec0ff */
[----:B------:R-:W-:Y:S02]  /*6710*/  FSEL R155, R170, -INF , !P3 ;  /* 0xff800000aa9b7808 */ /* 0x000fe40005800000 */
[----:B------:R-:W-:Y:S02]  /*6720*/  @P4 LOP3.LUT R16, R16, 0x8, RZ, 0xfc, !PT ;  /* 0x0000000810104812 */ /* 0x000fe400078efcff */
[----:B------:R-:W-:-:S02]  /*6730*/  ISETP.GT.AND P3, PT, R165, 0x10, !P4 ;  /* 0x00000010a500780c */ /* 0x000fc40006764270 */
[----:B------:R-:W-:Y:S02]  /*6740*/  ISETP.GE.AND P4, PT, R180, 0x12, PT ;  /* 0x00000012b400780c */ /* 0x000fe40003f86270 */
[----:B------:R-:W-:Y:S02]  /*6750*/  ISETP.LT.OR P3, PT, R164, 0x11, P3 ;  /* 0x00000011a400780c */ /* 0x000fe40001f61670 */
[----:B------:R-:W-:Y:S02]  /*6760*/  LOP3.LUT R16, R16, 0xffffffef, RZ, 0xc0, !PT ;  /* 0xffffffef10107812 */ /* 0x000fe400078ec0ff */
[----:B------:R-:W-:Y:S02]  /*6770*/  FSEL R156, R171, -INF , !P3 ;  /* 0xff800000ab9c7808 */ /* 0x000fe40005800000 */
[----:B------:R-:W-:-:S04]  /*6780*/  ISETP.GT.AND P3, PT, R165, 0x11, !P4 ;  /* 0x00000011a500780c */ /* 0x000fc80006764270 */
[----:B------:R-:W-:Y:S02]  /*6790*/  ISETP.LT.OR P3, PT, R164, 0x12, P3 ;  /* 0x00000012a400780c */ /* 0x000fe40001f61670 */
[----:B------:R-:W-:Y:S02]  /*67a0*/  @P4 LOP3.LUT R16, R16, 0x10, RZ, 0xfc, !PT ;  /* 0x0000001010104812 */ /* 0x000fe400078efcff */
[----:B------:R-:W-:Y:S02]  /*67b0*/  ISETP.GE.AND P4, PT, R180, 0x19, PT ;  /* 0x00000019b400780c */ /* 0x000fe40003f86270 */
[----:B------:R-:W-:Y:S02]  /*67c0*/  LOP3.LUT R16, R16, 0xfffbffff, RZ, 0xc0, !PT ;  /* 0xfffbffff10107812 */ /* 0x000fe400078ec0ff */
[----:B------:R-:W-:Y:S02]  /*67d0*/  FSEL R157, R172, -INF , !P3 ;  /* 0xff800000ac9d7808 */ /* 0x000fe40005800000 */
[----:B------:R-:W-:-:S04]  /*67e0*/  ISETP.GT.AND P3, PT, R165, 0x18, !P4 ;  /* 0x00000018a500780c */ /* 0x000fc80006764270 */
[----:B------:R-:W-:-:S03]  /*67f0*/  ISETP.LT.OR P3, PT, R164, 0x19, P3 ;  /* 0x00000019a400780c */ /* 0x000fc60001f61670 */
        /* <DEDUP_REMOVED lines=68> */
[----:B------:R-:W-:Y:S02]  /*6c40*/  FSEL R149, R149, -INF , !P3 ;  /* 0xff80000095957808 */ /* 0x000fe40005800000 */
[----:B------:R-:W-:Y:S02]  /*6c50*/  LOP3.LUT R16, R16, 0xffffffbf, RZ, 0xc0, !PT ;  /* 0xffffffbf10107812 */ /* 0x000fe400078ec0ff */
[----:B------:R-:W-:-:S04]  /*6c60*/  ISETP.GT.AND P3, PT, R165, 0x48, !P4 ;  /* 0x00000048a500780c */ /* 0x000fc80006764270 */
[----:B------:R-:W-:-:S03]  /*6c70*/  ISETP.LT.OR P3, PT, R164, 0x49, P3 ;  /* 0x00000049a400780c */ /* 0x000fc60001f61670 */
[----:B------:R-:W-:Y:S02]  /*6c80*/  @P4 LOP3.LUT R16, R16, 0x40, RZ, 0xfc, !PT ;  /* 0x0000004010104812 */ /* 0x000fe400078efcff */
[----:B------:R-:W-:Y:S02]  /*6c90*/  ISETP.GE.AND P4, PT, R180, 0x4a, PT ;  /* 0x0000004ab400780c */ /* 0x000fe40003f86270 */
[----:B------:R-:W-:Y:S02]  /*6ca0*/  FSEL R150, R150, -INF , !P3 ;  /* 0xff80000096967808 */ /* 0x000fe40005800000 */
[----:B------:R-:W-:Y:S02]  /*6cb0*/  ISETP.GT.AND P3, PT, R165, 0x49, !P4 ;  /* 0x00000049a500780c */ /* 0x000fe40006764270 */
[----:B------:R-:W-:Y:S02]  /*6cc0*/  LOP3.LUT R16, R16, 0xffffffdf, RZ, 0xc0, !PT ;  /* 0xffffffdf10107812 */ /* 0x000fe400078ec0ff */
[----:B------:R-:W-:-:S04]  /*6cd0*/  ISETP.LT.OR P3, PT, R164, 0x4a, P3 ;  /* 0x0000004aa400780c */ /* 0x000fc80001f61670 */
[----:B------:R-:W-:Y:S02]  /*6ce0*/  FSEL R151, R151, -INF , !P3 ;  /* 0xff80000097977808 */ /* 0x000fe40005800000 */
[----:B------:R-:W-:Y:S02]  /*6cf0*/  ISETP.GE.AND P3, PT, R180, 0x51, PT ;  /* 0x00000051b400780c */ /* 0x000fe40003f66270 */
[----:B------:R-:W-:Y:S02]  /*6d00*/  @P4 LOP3.LUT R16, R16, 0x20, RZ, 0xfc, !PT ;  /* 0x0000002010104812 */ /* 0x000fe400078efcff */
[----:B------:R-:W-:Y:S02]  /*6d10*/  ISETP.GT.AND P4, PT, R165, 0x50, !P3 ;  /* 0x00000050a500780c */ /* 0x000fe40005f84270 */
[----:B------:R-:W-:Y:S02]  /*6d20*/  LOP3.LUT R16, R16, 0xfffffffd, RZ, 0xc0, !PT ;  /* 0xfffffffd10107812 */ /* 0x000fe400078ec0ff */
[----:B------:R-:W-:-:S04]  /*6d30*/  ISETP.LT.OR P4, PT, R164, 0x51, P4 ;  /* 0x00000051a400780c */ /* 0x000fc80002781670 */
        /* <DEDUP_REMOVED lines=9> */
[----:B------:R-:W-:-:S13]  /*6dd0*/  ISETP.GE.AND P6, PT, R180, 0x1, PT ;  /* 0x00000001b400780c */ /* 0x000fda0003fc6270 */
[----:B------:R-:W-:Y:S02]  /*6de0*/  @P6 LOP3.LUT R16, R16, 0x2, RZ, 0xfc, !PT ;  /* 0x0000000210106812 */ /* 0x000fe400078efcff */
[----:B------:R-:W-:Y:S02]  /*6df0*/  ISETP.GT.AND P6, PT, R165, RZ, !P6 ;  /* 0x000000ffa500720c */ /* 0x000fe400077c4270 */
[----:B------:R-:W-:Y:S02]  /*6e00*/  LOP3.LUT R16, R16, 0xfffffffe, RZ, 0xc0, !PT ;  /* 0xfffffffe10107812 */ /* 0x000fe400078ec0ff */
[----:B------:R-:W-:-:S04]  /*6e10*/  ISETP.LT.OR P6, PT, R164, 0x1, P6 ;  /* 0x00000001a400780c */ /* 0x000fc800037c1670 */
[----:B------:R-:W-:Y:S02]  /*6e20*/  FSEL R166, R9, -INF , !P6 ;  /* 0xff80000009a67808 */ /* 0x000fe40007000000 */
[----:B------:R-:W-:-:S13]  /*6e30*/  ISETP.GE.AND P6, PT, R180, 0x5a, PT ;  /* 0x0000005ab400780c */ /* 0x000fda0003fc6270 */
[----:B------:R-:W-:Y:S02]  /*6e40*/  @P6 LOP3.LUT R16, R16, 0x1, RZ, 0xfc, !PT ;  /* 0x0000000110106812 */ /* 0x000fe400078efcff */
[----:B------:R-:W-:Y:S01]  /*6e50*/  ISETP.GT.AND P6, PT, R165, 0x59, !P6 ;  /* 0x00000059a500780c */ /* 0x000fe200077c4270 */
[----:B-1----:R-:W-:-:S03]  /*6e60*/  IMAD.IADD R165, R181, 0x1, R20 ;  /* 0x00000001b5a57824 */ /* 0x002fc600078e0214 */
[----:B------:R-:W-:Y:S01]  /*6e70*/  ISETP.LT.OR P6, PT, R164, 0x5a, P6 ;  /* 0x0000005aa400780c */ /* 0x000fe200037c1670 */
[----:B------:R-:W-:-:S03]  /*6e80*/  IMAD.IADD R164, R167, 0x1, R20 ;  /* 0x00000001a7a47824 */ /* 0x000fc600078e0214 */
[----:B------:R-:W-:Y:S02]  /*6e90*/  FSEL R141, R179, -INF , !P6 ;  /* 0xff800000b38d7808 */ /* 0x000fe40007000000 */
[----:B------:R-:W-:-:S13]  /*6ea0*/  LOP3.LUT P6, RZ, R16, 0x80000, RZ, 0xc0, !PT ;  /* 0x0008000010ff7812 */ /* 0x000fda00078cc0ff */
[----:B------:R-:W-:Y:S05]  /*6eb0*/  @!P6 BRA `(.L_x_1004) ;  /* 0x000000000054e947 */ /* 0x000fea0003800000 */
[----:B------:R-:W-:Y:S01]  /*6ec0*/  IADD3 R9, R17, -R14, R20 ;  /* 0x8000000e11097210 */ /* 0x000fe20007ffe014 */
[----:B------:R-:W-:Y:S03]  /*6ed0*/  BSSY B0, `(.L_x_1005) ;  /* 0x0000010000007945 */ /* 0x000fe60003800000 */
[----:B------:R-:W-:-:S13]  /*6ee0*/  ISETP.GT.AND P6, PT, R9, -0x1, PT ;  /* 0xffffffff0900780c */ /* 0x000fda0003fc4270 */
[----:B------:R-:W-:Y:S05]  /*6ef0*/  @P6 BRA `(.L_x_1006) ;  /* 0x0000000000206947 */ /* 0x000fea0003800000 */
[----:B------:R-:W-:Y:S01]  /*6f00*/  IMAD.U32 R168, RZ, RZ, UR51 ;  /* 0x00000033ffa87e24 */ /* 0x000fe2000f8e00ff */
[----:B------:R-:W-:-:S04]  /*6f10*/  LOP3.LUT R9, RZ, R9, RZ, 0x33, !PT ;  /* 0x00000009ff097212 */ /* 0x000fc800078e33ff */
[----:B------:R-:W-:-:S13]  /*6f20*/  ISETP.NE.AND P6, PT, R168, 0x1, PT ;  /* 0x00000001a800780c */ /* 0x000fda0003fc5270 */
[----:B------:R-:W0:Y:S02]  /*6f30*/  @P6 LDC.64 R20, c[0x0][0x9e8] ;  /* 0x00027a00ff146b82 */ /* 0x000e240000000a00 */
[----:B0-----:R-:W-:-:S05]  /*6f40*/  @P6 IMAD.HI.U32 R20, R9, R20, RZ ;  /* 0x0000001409146227 */ /* 0x001fca00078e00ff */
[----:B------:R-:W-:-:S04]  /*6f50*/  @P6 SHF.R.U32.HI R9, RZ, R21, R20 ;  /* 0x00000015ff096219 */ /* 0x000fc80000011614 */
[----:B------:R-:W-:Y:S01]  /*6f60*/  LOP3.LUT R9, RZ, R9, RZ, 0x33, !PT ;  /* 0x00000009ff097212 */ /* 0x000fe200078e33ff */
[----:B------:R-:W-:Y:S06]  /*6f70*/  BRA `(.L_x_1007) ;  /* 0x0000000000147947 */ /* 0x000fec0003800000 */
.L_x_1006:
[----:B------:R-:W-:-:S05]  /*6f80*/  IMAD.U32 R168, RZ, RZ, UR51 ;  /* 0x00000033ffa87e24 */ /* 0x000fca000f8e00ff */
[----:B------:R-:W-:-:S13]  /*6f90*/  ISETP.NE.AND P6, PT, R168, 0x1, PT ;  /* 0x00000001a800780c */ /* 0x000fda0003fc5270 */
[----:B------:R-:W0:Y:S02]  /*6fa0*/  @P6 LDC.64 R20, c[0x0][0x9e8] ;  /* 0x00027a00ff146b82 */ /* 0x000e240000000a00 */
[----:B0-----:R-:W-:-:S05]  /*6fb0*/  @P6 IMAD.HI.U32 R20, R9, R20, RZ ;  /* 0x0000001409146227 */ /* 0x001fca00078e00ff */
[----:B------:R-:W-:-:S07]  /*6fc0*/  @P6 SHF.R.U32.HI R9, RZ, R21, R20 ;  /* 0x00000015ff096219 */ /* 0x000fce0000011614 */
.L_x_1007:
[----:B------:R-:W-:Y:S05]  /*6fd0*/  BSYNC B0 ;  /* 0x0000000000007941 */ /* 0x000fea0003800000 */
.L_x_1005:
[----:B------:R-:W-:-:S05]  /*6fe0*/  IMAD R9, R9, R168, R159 ;  /* 0x000000a809097224 */ /* 0x000fca00078e029f */
[----:B------:R-:W-:Y:S02]  /*6ff0*/  VIADDMNMX R164, R9, R168, R164, PT ;  /* 0x000000a809a47246 */ /* 0x000fe400038001a4 */
[----:B------:R-:W-:-:S07]  /*7000*/  VIMNMX R165, R165, R9, !PT ;  /* 0x00000009a5a57248 */ /* 0x000fce0007fe0100 */
.L_x_1004:
[C---:B------:R-:W-:Y:S01]  /*7010*/  ISETP.GT.AND P1, PT, R165.reuse, 0x1, !P1 ;  /* 0x00000001a500780c */ /* 0x040fe20004f24270 */
[----:B------:R-:W-:Y:S01]  /*7020*/  UMOV UR11, UR54 ;  /* 0x00000036000b7c82 */ /* 0x000fe20008000000 */
[----:B------:R-:W-:Y:S02]  /*7030*/  ISETP.GT.AND P2, PT, R165, 0x8, !P2 ;  /* 0x00000008a500780c */ /* 0x000fe40005744270 */
[C---:B------:R-:W-:Y:S02]  /*7040*/  ISETP.LT.OR P1, PT, R164.reuse, 0x2, P1 ;  /* 0x00000002a400780c */ /* 0x040fe40000f21670 */
[----:B------:R-:W-:Y:S02]  /*7050*/  ISETP.LT.OR P2, PT, R164, 0x9, P2 ;  /* 0x00000009a400780c */ /* 0x000fe40001741670 */
[----:B------:R-:W-:Y:S02]  /*7060*/  FSEL R2, R2, -INF , !P1 ;  /* 0xff80000002027808 */ /* 0x000fe40004800000 */
[----:B------:R-:W-:-:S02]  /*7070*/  LOP3.LUT P1, RZ, R16, 0x4, RZ, 0xc0, !PT ;  /* 0x0000000410ff7812 */ /* 0x000fc4000782c0ff */
[----:B------:R-:W-:Y:S02]  /*7080*/  FSEL R20, R10, -INF , !P2 ;  /* 0xff8000000a147808 */ /* 0x000fe40005000000 */
[----:B------:R-:W-:Y:S02]  /*7090*/  ISETP.GT.AND P1, PT, R165, 0x9, !P1 ;  /* 0x00000009a500780c */ /* 0x000fe40004f24270 */
[----:B------:R-:W-:Y:S02]  /*70a0*/  LOP3.LUT P2, RZ, R16, 0x20000, RZ, 0xc0, !PT ;  /* 0x0002000010ff7812 */ /* 0x000fe4000784c0ff */
[----:B------:R-:W-:Y:S02]  /*70b0*/  ISETP.LT.OR P1, PT, R164, 0xa, P1 ;  /* 0x0000000aa400780c */ /* 0x000fe40000f21670 */
[----:B------:R-:W-:Y:S02]  /*70c0*/  LOP3.LUT P6, RZ, R16, 0x10000, RZ, 0xc0, !PT ;  /* 0x0001000010ff7812 */ /* 0x000fe400078cc0ff */
[----:B------:R-:W-:-:S02]  /*70d0*/  FSEL R15, R15, -INF , !P1 ;  /* 0xff8000000f0f7808 */ /* 0x000fc40004800000 */
[----:B------:R-:W-:Y:S02]  /*70e0*/  LOP3.LUT P1, RZ, R16, 0x8, RZ, 0xc0, !PT ;  /* 0x0000000810ff7812 */ /* 0x000fe4000782c0ff */
[----:B------:R-:W-:Y:S02]  /*70f0*/  FMNMX.FTZ R10, R166, R11, !PT ;  /* 0x0000000ba60a7209 */ /* 0x000fe40007810000 */
[----:B------:R-:W-:Y:S02]  /*7100*/  ISETP.GT.AND P1, PT, R165, 0x10, !P1 ;  /* 0x00000010a500780c */ /* 0x000fe40004f24270 */
[----:B------:R-:W-:Y:S02]  /*7110*/  FMNMX.FTZ R9, R153, R10, !PT ;  /* 0x0000000a99097209 */ /* 0x000fe40007810000 */
[----:B------:R-:W-:Y:S02]  /*7120*/  ISETP.LT.OR P1, PT, R164, 0x11, P1 ;  /* 0x00000011a400780c */ /* 0x000fe40000f21670 */
[----:B------:R-:W-:-:S02]  /*7130*/  FMNMX.FTZ R10, R154, R9, !PT ;  /* 0x000000099a0a7209 */ /* 0x000fc40007810000 */
[----:B------:R-:W-:Y:S02]  /*7140*/  FSEL R120, R120, -INF , !P1 ;  /* 0xff80000078787808 */ /* 0x000fe40004800000 */
[----:B------:R-:W-:Y:S02]  /*7150*/  LOP3.LUT P1, RZ, R16, 0x10, RZ, 0xc0, !PT ;  /* 0x0000001010ff7812 */ /* 0x000fe4000782c0ff */
[----:B------:R-:W-:Y:S02]  /*7160*/  FMNMX.FTZ R9, R155, R10, !PT ;  /* 0x0000000a9b097209 */ /* 0x000fe40007810000 */
[----:B------:R-:W-:Y:S02]  /*7170*/  ISETP.GT.AND P1, PT, R165, 0x11, !P1 ;  /* 0x00000011a500780c */ /* 0x000fe40004f24270 */
[----:B------:R-:W-:Y:S02]  /*7180*/  FMNMX.FTZ R10, R156, R9, !PT ;  /* 0x000000099c0a7209 */ /* 0x000fe40007810000 */
[----:B------:R-:W-:-:S02]  /*7190*/  ISETP.LT.OR P1, PT, R164, 0x12, P1 ;  /* 0x00000012a400780c */ /* 0x000fc40000f21670 */
[----:B------:R-:W-:Y:S02]  /*71a0*/  FMNMX.FTZ R9, R157, R10, !PT ;  /* 0x0000000a9d097209 */ /* 0x000fe40007810000 */
[----:B------:R-:W-:Y:S02]  /*71b0*/  FSEL R121, R121, -INF , !P1 ;  /* 0xff80000079797808 */ /* 0x000fe40004800000 */
[----:B------:R-:W-:Y:S02]  /*71c0*/  LOP3.LUT P1, RZ, R16, 0x40000, RZ, 0xc0, !PT ;  /* 0x0004000010ff7812 */ /* 0x000fe4000782c0ff */
[----:B------:R-:W-:Y:S02]  /*71d0*/  FMNMX.FTZ R9, R158, R9, !PT ;  /* 0x000000099e097209 */ /* 0x000fe40007810000 */
[----:B------:R-:W-:Y:S02]  /*71e0*/  ISETP.GT.AND P1, PT, R165, 0x18, !P1 ;  /* 0x00000018a500780c */ /* 0x000fe40004f24270 */
[----:B------:R-:W-:-:S02]  /*71f0*/  FMNMX.FTZ R10, R160, R9, !PT ;  /* 0x00000009a00a7209 */ /* 0x000fc40007810000 */
[----:B------:R-:W-:Y:S02]  /*7200*/  ISETP.LT.OR P1, PT, R164, 0x19, P1 ;  /* 0x00000019a400780c */ /* 0x000fe40000f21670 */
[----:B------:R-:W-:Y:S02]  /*7210*/  FMNMX.FTZ R9, R161, R10, !PT ;  /* 0x0000000aa1097209 */ /* 0x000fe40007810000 */
[----:B------:R-:W-:Y:S02]  /*7220*/  FSEL R122, R122, -INF , !P1 ;  /* 0xff8000007a7a7808 */ /* 0x000fe40004800000 */
[----:B------:R-:W-:Y:S02]  /*7230*/  ISETP.GT.AND P1, PT, R165, 0x19, !P2 ;  /* 0x00000019a500780c */ /* 0x000fe40005724270 */
[----:B------:R-:W-:Y:S02]  /*7240*/  FMNMX.FTZ R10, R162, R9, !PT ;  /* 0x00000009a20a7209 */ /* 0x000fe40007810000 */
[----:B------:R-:W-:-:S02]  /*7250*/  ISETP.LT.OR P1, PT, R164, 0x1a, P1 ;  /* 0x0000001aa400780c */ /* 0x000fc40000f21670 */
[----:B------:R-:W-:Y:S02]  /*7260*/  FMNMX.FTZ R9, R163, R10, !PT ;  /* 0x0000000aa3097209 */ /* 0x000fe40007810000 */
[----:B------:R-:W-:Y:S02]  /*7270*/  FSEL R123, R123, -INF , !P1 ;  /* 0xff8000007b7b7808 */ /* 0x000fe40004800000 */
        /* <DEDUP_REMOVED lines=19> */
[----:B------:R-:W-:Y:S02]  /*73b0*/  LOP3.LUT P1, RZ, R16, 0x2000, RZ, 0xc0, !PT ;  /* 0x0000200010ff7812 */ /* 0x000fe4000782c0ff */
[----:B------:R-:W-:Y:S02]  /*73c0*/  FMNMX.FTZ R10, R151, R10, !PT ;  /* 0x0000000a970a7209 */ /* 0x000fe40007810000 */
[----:B------:R-:W-:-:S02]  /*73d0*/  ISETP.GT.AND P1, PT, R165, 0x29, !P1 ;  /* 0x00000029a500780c */ /* 0x000fc40004f24270 */
[----:B------:R-:W-:Y:S02]  /*73e0*/  FMNMX.FTZ R9, R143, R10, !PT ;  /* 0x0000000a8f097209 */ /* 0x000fe40007810000 */
[----:B------:R-:W-:Y:S02]  /*73f0*/  ISETP.LT.OR P1, PT, R164, 0x2a, P1 ;  /* 0x0000002aa400780c */ /* 0x000fe40000f21670 */
[----:B------:R-:W-:Y:S02]  /*7400*/  FMNMX.FTZ R9, R142, R9, !PT ;  /* 0x000000098e097209 */ /* 0x000fe40007810000 */
[----:B------:R-:W-:Y:S02]  /*7410*/  FSEL R128, R128, -INF , !P1 ;  /* 0xff80000080807808 */ /* 0x000fe40004800000 */
[----:B------:R-:W-:Y:S02]  /*7420*/  LOP3.LUT P1, RZ, R16, 0x1000, RZ, 0xc0, !PT ;  /* 0x0000100010ff7812 */ /* 0x000fe4000782c0ff */
[----:B------:R-:W-:-:S02]  /*7430*/  FMNMX.FTZ R10, R140, R9, !PT ;  /* 0x000000098c0a7209 */ /* 0x000fc40007810000 */
[----:B------:R-:W-:Y:S02]  /*7440*/  ISETP.GT.AND P1, PT, R165, 0x30, !P1 ;  /* 0x00000030a500780c */ /* 0x000fe40004f24270 */
[----:B------:R-:W-:Y:S02]  /*7450*/  FMNMX.FTZ R10, R141, R10, !PT ;  /* 0x0000000a8d0a7209 */ /* 0x000fe40007810000 */
[----:B------:R-:W-:Y:S02]  /*7460*/  ISETP.LT.OR P1, PT, R164, 0x31, P1 ;  /* 0x00000031a400780c */ /* 0x000fe40000f21670 */
[C---:B------:R-:W-:Y:S01]  /*7470*/  LOP3.LUT P2, RZ, R16.reuse, 0x40, RZ, 0xc0, !PT ;  /* 0x0000004010ff7812 */ /* 0x040fe2000784c0ff */
[----:B------:R-:W0:Y:S01]  /*7480*/  SHFL.BFLY PT, R9, R10, 0x2, 0x1f ;  /* 0x0c401f000a097f89 */ /* 0x000e2200000e0000 */
[----:B------:R-:W-:Y:S02]  /*7490*/  FSEL R129, R129, -INF , !P1 ;  /* 0xff80000081817808 */ /* 0x000fe40004800000 */
[----:B------:R-:W-:-:S02]  /*74a0*/  LOP3.LUT P1, RZ, R16, 0x800, RZ, 0xc0, !PT ;  /* 0x0000080010ff7812 */ /* 0x000fc4000782c0ff */
[----:B------:R-:W-:Y:S02]  /*74b0*/  LOP3.LUT P6, RZ, R16, 0x20, RZ, 0xc0, !PT ;  /* 0x0000002010ff7812 */ /* 0x000fe400078cc0ff */
[C---:B------:R-:W-:Y:S02]  /*74c0*/  ISETP.GT.AND P1, PT, R165.reuse, 0x31, !P1 ;  /* 0x00000031a500780c */ /* 0x040fe40004f24270 */
[----:B------:R-:W-:Y:S02]  /*74d0*/  ISETP.GT.AND P3, PT, R165, 0x50, !P3 ;  /* 0x00000050a500780c */ /* 0x000fe40005f64270 */
[C---:B------:R-:W-:Y:S02]  /*74e0*/  ISETP.LT.OR P1, PT, R164.reuse, 0x32, P1 ;  /* 0x00000032a400780c */ /* 0x040fe40000f21670 */
[----:B------:R-:W-:Y:S02]  /*74f0*/  ISETP.LT.OR P3, PT, R164, 0x51, P3 ;  /* 0x00000051a400780c */ /* 0x000fe40001f61670 */
[----:B------:R-:W-:-:S02]  /*7500*/  FSEL R130, R130, -INF , !P1 ;  /* 0xff80000082827808 */ /* 0x000fc40004800000 */
[----:B------:R-:W-:Y:S02]  /*7510*/  LOP3.LUT P1, RZ, R16, 0x400, RZ, 0xc0, !PT ;  /* 0x0000040010ff7812 */ /* 0x000fe4000782c0ff */
[C---:B------:R-:W-:Y:S02]  /*7520*/  ISETP.GT.AND P4, PT, R165.reuse, 0x51, !P4 ;  /* 0x00000051a500780c */ /* 0x040fe40006784270 */
[----:B------:R-:W-:Y:S02]  /*7530*/  ISETP.GT.AND P1, PT, R165, 0x38, !P1 ;  /* 0x00000038a500780c */ /* 0x000fe40004f24270 */
[----:B------:R-:W-:Y:S02]  /*7540*/  FSEL R139, R139, -INF , !P3 ;  /* 0xff8000008b8b7808 */ /* 0x000fe40005800000 */
[----:B------:R-:W-:Y:S02]  /*7550*/  ISETP.LT.OR P1, PT, R164, 0x39, P1 ;  /* 0x00000039a400780c */ /* 0x000fe40000f21670 */
[----:B0-----:R-:W-:-:S02]  /*7560*/  FMNMX.FTZ R159, R10, R9, !PT ;  /* 0x000000090a9f7209 */ /* 0x001fc40007810000 */
[----:B------:R-:W-:Y:S02]  /*7570*/  FSEL R133, R133, -INF , !P1 ;  /* 0xff80000085857808 */ /* 0x000fe40004800000 */
[----:B------:R-:W-:Y:S01]  /*7580*/  LOP3.LUT P1, RZ, R16, 0x200, RZ, 0xc0, !PT ;  /* 0x0000020010ff7812 */ /* 0x000fe2000782c0ff */
[----:B------:R-:W0:Y:S01]  /*7590*/  SHFL.BFLY PT, R168, R159, 0x1, 0x1f ;  /* 0x0c201f009fa87f89 */ /* 0x000e2200000e0000 */
[C---:B------:R-:W-:Y:S02]  /*75a0*/  ISETP.GT.AND P5, PT, R165.reuse, 0x58, !P5 ;  /* 0x00000058a500780c */ /* 0x040fe40006fa4270 */
[----:B------:R-:W-:Y:S02]  /*75b0*/  ISETP.GT.AND P1, PT, R165, 0x39, !P1 ;  /* 0x00000039a500780c */ /* 0x000fe40004f24270 */
[C---:B------:R-:W-:Y:S02]  /*75c0*/  ISETP.LT.OR P4, PT, R164.reuse, 0x52, P4 ;  /* 0x00000052a400780c */ /* 0x040fe40002781670 */
[----:B------:R-:W-:-:S02]  /*75d0*/  ISETP.LT.OR P1, PT, R164, 0x3a, P1 ;  /* 0x0000003aa400780c */ /* 0x000fc40000f21670 */
[----:B------:R-:W-:Y:S02]  /*75e0*/  ISETP.LT.OR P5, PT, R164, 0x59, P5 ;  /* 0x00000059a400780c */ /* 0x000fe40002fa1670 */
[----:B------:R-:W-:Y:S02]  /*75f0*/  FSEL R134, R134, -INF , !P1 ;  /* 0xff80000086867808 */ /* 0x000fe40004800000 */
[----:B------:R-:W-:Y:S02]  /*7600*/  LOP3.LUT P1, RZ, R16, 0x100, RZ, 0xc0, !PT ;  /* 0x0000010010ff7812 */ /* 0x000fe4000782c0ff */
[----:B------:R-:W-:Y:S02]  /*7610*/  FSEL R126, R126, -INF , !P4 ;  /* 0xff8000007e7e7808 */ /* 0x000fe40006000000 */
[----:B------:R-:W-:-:S04]  /*7620*/  ISETP.GT.AND P1, PT, R165, 0x40, !P1 ;  /* 0x00000040a500780c */ /* 0x000fc80004f24270 */
[----:B------:R-:W-:Y:S02]  /*7630*/  ISETP.LT.OR P1, PT, R164, 0x41, P1 ;  /* 0x00000041a400780c */ /* 0x000fe40000f21670 */
[----:B0-----:R-:W-:Y:S02]  /*7640*/  FMNMX.FTZ R9, R159, R168, !PT ;  /* 0x000000a89f097209 */ /* 0x001fe40007810000 */
[----:B------:R-:W-:Y:S02]  /*7650*/  FSEL R135, R135, -INF , !P1 ;  /* 0xff80000087877808 */ /* 0x000fe40004800000 */
[----:B------:R-:W-:Y:S01]  /*7660*/  LOP3.LUT P1, RZ, R16, 0x80, RZ, 0xc0, !PT ;  /* 0x0000008010ff7812 */ /* 0x000fe2000782c0ff */
[----:B------:R-:W-:-:S03]  /*7670*/  FMUL.FTZ R169, R9, UR11 ;  /* 0x0000000b09a97c20 */ /* 0x000fc60008410000 */
[----:B------:R-:W-:-:S04]  /*7680*/  ISETP.GT.AND P1, PT, R165, 0x41, !P1 ;  /* 0x00000041a500780c */ /* 0x000fc80004f24270 */
[----:B------:R-:W-:-:S04]  /*7690*/  ISETP.LT.OR P1, PT, R164, 0x42, P1 ;  /* 0x00000042a400780c */ /* 0x000fc80000f21670 */
[----:B------:R-:W-:Y:S02]  /*76a0*/  FSEL R136, R136, -INF , !P1 ;  /* 0xff80000088887808 */ /* 0x000fe40004800000 */
[----:B------:R-:W-:-:S04]  /*76b0*/  ISETP.GT.AND P1, PT, R165, 0x48, !P2 ;  /* 0x00000048a500780c */ /* 0x000fc80005724270 */
[----:B------:R-:W-:-:S04]  /*76c0*/  ISETP.LT.OR P1, PT, R164, 0x49, P1 ;  /* 0x00000049a400780c */ /* 0x000fc80000f21670 */
[----:B------:R-:W-:Y:S02]  /*76d0*/  FSEL R138, R138, -INF , !P1 ;  /* 0xff8000008a8a7808 */ /* 0x000fe40004800000 */
[----:B------:R-:W-:Y:S02]  /*76e0*/  ISETP.GT.AND P1, PT, R165, 0x49, !P6 ;  /* 0x00000049a500780c */ /* 0x000fe40007724270 */
[----:B------:R-:W-:Y:S02]  /*76f0*/  LOP3.LUT P6, RZ, R16, 0x2, RZ, 0xc0, !PT ;  /* 0x0000000210ff7812 */ /* 0x000fe400078cc0ff */
[----:B------:R-:W-:-:S04]  /*7700*/  ISETP.LT.OR P1, PT, R164, 0x4a, P1 ;  /* 0x0000004aa400780c */ /* 0x000fc80000f21670 */
[----:B------:R-:W-:Y:S02]  /*7710*/  FSEL R137, R137, -INF , !P1 ;  /* 0xff80000089897808 */ /* 0x000fe40004800000 */
[C---:B------:R-:W-:Y:S02]  /*7720*/  ISETP.GT.AND P1, PT, R165.reuse, RZ, !P6 ;  /* 0x000000ffa500720c */ /* 0x040fe40007724270 */
[----:B------:R-:W-:Y:S02]  /*7730*/  LOP3.LUT P6, RZ, R16, 0x1, RZ, 0xc0, !PT ;  /* 0x0000000110ff7812 */ /* 0x000fe400078cc0ff */
[----:B------:R-:W-:Y:S02]  /*7740*/  ISETP.LT.OR P1, PT, R164, 0x1, P1 ;  /* 0x00000001a400780c */ /* 0x000fe40000f21670 */
[----:B------:R-:W-:Y:S02]  /*7750*/  ISETP.GT.AND P2, PT, R165, 0x59, !P6 ;  /* 0x00000059a500780c */ /* 0x000fe40007744270 */
[----:B------:R-:W-:-:S02]  /*7760*/  FSEL R167, R0, -INF , !P1 ;  /* 0xff80000000a77808 */ /* 0x000fc40004800000 */
[----:B------:R-:W-:Y:S02]  /*7770*/  FSETP.NEU.FTZ.AND P1, PT, R9, -INF , PT ;  /* 0xff8000000900780b */ /* 0x000fe40003f3d000 */
[----:B------:R-:W-:Y:S02]  /*7780*/  FMNMX.FTZ R159, R167, R12, !PT ;  /* 0x0000000ca79f7209 */ /* 0x000fe40007810000 */
[----:B------:R-:W-:Y:S02]  /*7790*/  FSEL R169, R169, RZ, P1 ;  /* 0x000000ffa9a97208 */ /* 0x000fe40000800000 */
[----:B------:R-:W-:Y:S02]  /*77a0*/  FMNMX.FTZ R159, R2, R159, !PT ;  /* 0x0000009f029f7209 */ /* 0x000fe40007810000 */
[----:B------:R-:W-:Y:S01]  /*77b0*/  ISETP.LT.OR P2, PT, R164, 0x5a, P2 ;  /* 0x0000005aa400780c */ /* 0x000fe20001741670 */
[--C-:B------:R-:W-:Y:S01]  /*77c0*/  FFMA.FTZ R188, R153, UR11, -R169.reuse ;  /* 0x0000000b99bc7c23 */ /* 0x100fe200080108a9 */
[----:B------:R-:W-:Y:S01]  /*77d0*/  FMNMX.FTZ R0, R20, R159, !PT ;  /* 0x0000009f14007209 */ /* 0x000fe20007810000 */
[--C-:B------:R-:W-:Y:S01]  /*77e0*/  FFMA.FTZ R180, R161, UR11, -R169.reuse ;  /* 0x0000000ba1b47c23 */ /* 0x100fe200080108a9 */
[--C-:B------:R-:W-:Y:S01]  /*77f0*/  FFMA.FTZ R190, R154, UR11, -R169.reuse ;  /* 0x0000000b9abe7c23 */ /* 0x100fe200080108a9 */
[----:B------:R-:W-:Y:S01]  /*7800*/  FSEL R154, R131, -INF , !P5 ;  /* 0xff800000839a7808 */ /* 0x000fe20006800000 */
[--C-:B------:R-:W-:Y:S01]  /*7810*/  FFMA.FTZ R159, R155, UR11, -R169.reuse ;  /* 0x0000000b9b9f7c23 */ /* 0x100fe200080108a9 */
[----:B------:R-:W-:Y:S01]  /*7820*/  FMNMX.FTZ R153, R15, R0, !PT ;  /* 0x000000000f997209 */ /* 0x000fe20007810000 */
[--C-:B------:R-:W-:Y:S01]  /*7830*/  FFMA.FTZ R168, R143, UR11, -R169.reuse ;  /* 0x0000000b8fa87c23 */ /* 0x100fe200080108a9 */
[----:B------:R-:W-:Y:S01]  /*7840*/  FSEL R132, R132, -INF , !P2 ;  /* 0xff80000084847808 */ /* 0x000fe20005000000 */
[--C-:B------:R-:W-:Y:S01]  /*7850*/  FFMA.FTZ R21, R166, UR11, -R169.reuse ;  /* 0x0000000ba6157c23 */ /* 0x100fe200080108a9 */
[----:B------:R-:W-:Y:S01]  /*7860*/  FMNMX.FTZ R0, R120, R153, !PT ;  /* 0x0000009978007209 */ /* 0x000fe20007810000 */
[--C-:B------:R-:W-:Y:S01]  /*7870*/  FFMA.FTZ R184, R156, UR11, -R169.reuse ;  /* 0x0000000b9cb87c23 */ /* 0x100fe200080108a9 */
[--C-:B------:R-:W-:Y:S01]  /*7880*/  FFMA.FTZ R157, R157, UR11, -R169.reuse ;  /* 0x0000000b9d9d7c23 */ /* 0x100fe200080108a9 */
        /* <DEDUP_REMOVED lines=20> */
[----:B------:R-:W-:Y:S01]  /*79d0*/  FFMA.FTZ R169, R141, UR11, -R169 ;  /* 0x0000000b8da97c23 */ /* 0x000fe200080108a9 */
[----:B------:R-:W-:Y:S01]  /*79e0*/  FMNMX.FTZ R153, R127, R0, !PT ;  /* 0x000000007f997209 */ /* 0x000fe20007810000 */
[----:B------:R-:W-:Y:S01]  /*79f0*/  MUFU.EX2 R21, R21 ;  /* 0x0000001500157308 */ /* 0x000fe20000000800 */
[----:B------:R-:W-:-:S02]  /*7a00*/  FSEL R140, R9, RZ, P1 ;  /* 0x000000ff098c7208 */ /* 0x000fc40000800000 */
[----:B------:R-:W-:-:S03]  /*7a10*/  FMNMX.FTZ R0, R128, R153, !PT ;  /* 0x0000009980007209 */ /* 0x000fc60007810000 */
[----:B------:R-:W-:Y:S01]  /*7a20*/  FADD.FTZ R140, -R140, R11 ;  /* 0x0000000b8c8c7221 */ /* 0x000fe20000010100 */
[----:B------:R-:W-:Y:S01]  /*7a30*/  FMNMX.FTZ R153, R129, R0, !PT ;  /* 0x0000000081997209 */ /* 0x000fe20007810000 */
[----:B------:R-:W-:Y:S03]  /*7a40*/  MUFU.EX2 R188, R188 ;  /* 0x000000bc00bc7308 */ /* 0x000fe60000000800 */
[----:B------:R-:W-:-:S04]  /*7a50*/  FMNMX.FTZ R0, R130, R153, !PT ;  /* 0x0000009982007209 */ /* 0x000fc80007810000 */
        /* <DEDUP_REMOVED lines=14> */
[----:B------:R-:W-:-:S05]  /*7b40*/  FMNMX.FTZ R161, R132, R161, !PT ;  /* 0x000000a184a17209 */ /* 0x000fca0007810000 */
[----:B------:R-:W0:Y:S01]  /*7b50*/  SHFL.BFLY PT, R0, R161, 0x2, 0x1f ;  /* 0x0c401f00a1007f89 */ /* 0x000e2200000e0000 */
[----:B------:R-:W-:Y:S08]  /*7b60*/  MUFU.EX2 R155, R155 ;  /* 0x0000009b009b7308 */ /* 0x000ff00000000800 */
[----:B------:R-:W-:Y:S08]  /*7b70*/  MUFU.EX2 R180, R180 ;  /* 0x000000b400b47308 */ /* 0x000ff00000000800 */
[----:B------:R-:W-:Y:S01]  /*7b80*/  MUFU.EX2 R153, R162 ;  /* 0x000000a200997308 */ /* 0x000fe20000000800 */
[----:B0-----:R-:W-:-:S07]  /*7b90*/  FMNMX.FTZ R0, R161, R0, !PT ;  /* 0x00000000a1007209 */ /* 0x001fce0007810000 */
[----:B------:R-:W-:Y:S01]  /*7ba0*/  MUFU.EX2 R182, R182 ;  /* 0x000000b600b67308 */ /* 0x000fe20000000800 */
[----:B------:R-:W0:Y:S07]  /*7bb0*/  SHFL.BFLY PT, R161, R0, 0x1, 0x1f ;  /* 0x0c201f0000a17f89 */ /* 0x000e2e00000e0000 */
[----:B------:R-:W-:Y:S08]  /*7bc0*/  MUFU.EX2 R131, R131 ;  /* 0x0000008300837308 */ /* 0x000ff00000000800 */
[----:B------:R-:W-:Y:S08]  /*7bd0*/  MUFU.EX2 R176, R176 ;  /* 0x000000b000b07308 */ /* 0x000ff00000000800 */
[----:B------:R-:W-:Y:S01]  /*7be0*/  MUFU.EX2 R145, R145 ;  /* 0x0000009100917308 */ /* 0x000fe20000000800 */
[----:B0-----:R-:W-:Y:S01]  /*7bf0*/  FMNMX.FTZ R10, R0, R161, !PT ;  /* 0x000000a1000a7209 */ /* 0x001fe20007810000 */
[----:B------:R-:W-:-:S03]  /*7c00*/  FMUL.FTZ R0, R140, UR11 ;  /* 0x0000000b8c007c20 */ /* 0x000fc60008410000 */
[C---:B------:R-:W-:Y:S01]  /*7c10*/  FSETP.NEU.FTZ.AND P1, PT, R10.reuse, -INF , PT ;  /* 0xff8000000a00780b */ /* 0x040fe20003f3d000 */
[----:B------:R-:W-:Y:S02]  /*7c20*/  FMUL.FTZ R141, R10, UR11 ;  /* 0x0000000b0a8d7c20 */ /* 0x000fe40008410000 */
[----:B------:R-:W-:Y:S03]  /*7c30*/  MUFU.EX2 R178, R178 ;  /* 0x000000b200b27308 */ /* 0x000fe60000000800 */
[----:B------:R-:W-:-:S05]  /*7c40*/  FSEL R141, R141, RZ, P1 ;  /* 0x000000ff8d8d7208 */ /* 0x000fca0000800000 */
[----:B------:R-:W0:Y:S01]  /*7c50*/  MUFU.EX2 R0, R0 ;  /* 0x0000000000007308 */ /* 0x000e220000000800 */
[--C-:B------:R-:W-:Y:S01]  /*7c60*/  FFMA.FTZ R191, R20, UR11, -R141.reuse ;  /* 0x0000000b14bf7c23 */ /* 0x100fe2000801088d */
[--C-:B------:R-:W-:Y:S01]  /*7c70*/  FFMA.FTZ R20, R15, UR11, -R141.reuse ;  /* 0x0000000b0f147c23 */ /* 0x100fe2000801088d */
[----:B------:R-:W-:Y:S01]  /*7c80*/  FSEL R15, R10, RZ, P1 ;  /* 0x000000ff0a0f7208 */ /* 0x000fe20000800000 */
[--C-:B------:R-:W-:Y:S01]  /*7c90*/  FFMA.FTZ R189, R167, UR11, -R141.reuse ;  /* 0x0000000ba7bd7c23 */ /* 0x100fe2000801088d */
[--C-:B------:R-:W-:Y:S01]  /*7ca0*/  FFMA.FTZ R140, R2, UR11, -R141.reuse ;  /* 0x0000000b028c7c23 */ /* 0x100fe2000801088d */
[--C-:B------:R-:W-:Y:S01]  /*7cb0*/  FFMA.FTZ R185, R120, UR11, -R141.reuse ;  /* 0x0000000b78b97c23 */ /* 0x100fe2000801088d */
[--C-:B------:R-:W-:Y:S01]  /*7cc0*/  FFMA.FTZ R120, R121, UR11, -R141.reuse ;  /* 0x0000000b79787c23 */ /* 0x100fe2000801088d */
[----:B------:R-:W-:Y:S01]  /*7cd0*/  FADD.FTZ R15, -R15, R12 ;  /* 0x0000000c0f0f7221 */ /* 0x000fe20000010100 */
[----:B------:R-:W-:Y:S01]  /*7ce0*/  MUFU.EX2 R191, R191 ;  /* 0x000000bf00bf7308 */ /* 0x000fe20000000800 */
[--C-:B------:R-:W-:Y:S01]  /*7cf0*/  FFMA.FTZ R187, R122, UR11, -R141.reuse ;  /* 0x0000000b7abb7c23 */ /* 0x100fe2000801088d */
[--C-:B------:R-:W-:Y:S01]  /*7d00*/  FFMA.FTZ R122, R123, UR11, -R141.reuse ;  /* 0x0000000b7b7a7c23 */ /* 0x100fe2000801088d */
[----:B------:R-:W-:Y:S01]  /*7d10*/  FMUL.FTZ R15, R15, UR11 ;  /* 0x0000000b0f0f7c20 */ /* 0x000fe20008410000 */
[--C-:B------:R-:W-:Y:S01]  /*7d20*/  FFMA.FTZ R12, R128, UR11, -R141.reuse ;  /* 0x0000000b800c7c23 */ /* 0x100fe2000801088d */
[--C-:B------:R-:W-:Y:S01]  /*7d30*/  FFMA.FTZ R128, R130, UR11, -R141.reuse ;  /* 0x0000000b82807c23 */ /* 0x100fe2000801088d */
[--C-:B------:R-:W-:Y:S01]  /*7d40*/  FFMA.FTZ R130, R134, UR11, -R141.reuse ;  /* 0x0000000b86827c23 */ /* 0x100fe2000801088d */
[----:B------:R-:W-:Y:S01]  /*7d50*/  FFMA.FTZ R181, R124, UR11, -R141 ;  /* 0x0000000b7cb57c23 */ /* 0x000fe2000801088d */
[----:B------:R-:W-:Y:S01]  /*7d60*/  MUFU.EX2 R189, R189 ;  /* 0x000000bd00bd7308 */ /* 0x000fe20000000800 */
[----:B0-----:R-:W-:Y:S01]  /*7d70*/  FFMA.FTZ R121, R0, R8, R21 ;  /* 0x0000000800797223 */ /* 0x001fe20000010015 */
[--C-:B------:R-:W-:Y:S01]  /*7d80*/  FFMA.FTZ R124, R125, UR11, -R141.reuse ;  /* 0x0000000b7d7c7c23 */ /* 0x100fe2000801088d */
[--C-:B------:R-:W-:Y:S01]  /*7d90*/  FFMA.FTZ R183, R127, UR11, -R141.reuse ;  /* 0x0000000b7fb77c23 */ /* 0x100fe2000801088d */
[----:B------:R-:W-:Y:S01]  /*7da0*/  FFMA.FTZ R177, R129, UR11, -R141 ;  /* 0x0000000b81b17c23 */ /* 0x000fe2000801088d */
[----:B------:R-:W-:Y:S01]  /*7db0*/  FADD.FTZ R121, R188, R121 ;  /* 0x00000079bc797221 */ /* 0x000fe20000010000 */
[--C-:B------:R-:W-:Y:S01]  /*7dc0*/  FFMA.FTZ R179, R133, UR11, -R141.reuse ;  /* 0x0000000b85b37c23 */ /* 0x100fe2000801088d */
[----:B------:R-:W-:Y:S01]  /*7dd0*/  FFMA.FTZ R175, R138, UR11, -R141 ;  /* 0x0000000b8aaf7c23 */ /* 0x000fe2000801088d */
[----:B------:R0:W1:Y:S01]  /*7de0*/  MUFU.EX2 R2, R15 ;  /* 0x0000000f00027308 */ /* 0x0000620000000800 */
[----:B------:R-:W-:Y:S01]  /*7df0*/  FADD.FTZ R134, R190, R121 ;  /* 0x00000079be867221 */ /* 0x000fe20000010000 */
[--C-:B------:R-:W-:Y:S01]  /*7e00*/  FFMA.FTZ R173, R135, UR11, -R141.reuse ;  /* 0x0000000b87ad7c23 */ /* 0x100fe2000801088d */
[--C-:B------:R-:W-:Y:S01]  /*7e10*/  FFMA.FTZ R139, R139, UR11, -R141.reuse ;  /* 0x0000000b8b8b7c23 */ /* 0x100fe2000801088d */
[--C-:B------:R-:W-:Y:S01]  /*7e20*/  FFMA.FTZ R126, R126, UR11, -R141.reuse ;  /* 0x0000000b7e7e7c23 */ /* 0x100fe2000801088d */
[--C-:B------:R-:W-:Y:S01]  /*7e30*/  FFMA.FTZ R154, R154, UR11, -R141.reuse ;  /* 0x0000000b9a9a7c23 */ /* 0x100fe2000801088d */
[----:B------:R-:W-:-:S02]  /*7e40*/  FFMA.FTZ R132, R132, UR11, -R141 ;  /* 0x0000000b84847c23 */ /* 0x000fc4000801088d */
[----:B------:R-:W2:Y:S01]  /*7e50*/  MUFU.EX2 R140, R140 ;  /* 0x0000008c008c7308 */ /* 0x000ea20000000800 */
[----:B0-----:R-:W-:-:S04]  /*7e60*/  FADD.FTZ R15, R159, R134 ;  /* 0x000000869f0f7221 */ /* 0x001fc80000010000 */
[----:B------:R-:W-:-:S03]  /*7e70*/  FADD.FTZ R134, R184, R15 ;  /* 0x0000000fb8867221 */ /* 0x000fc60000010000 */
[----:B------:R-:W0:Y:S01]  /*7e80*/  MUFU.EX2 R20, R20 ;  /* 0x0000001400147308 */ /* 0x000e220000000800 */
[----:B-1----:R-:W-:Y:S01]  /*7e90*/  FFMA.FTZ R3, R2, R3, R189 ;  /* 0x0000000302037223 */ /* 0x002fe200000100bd */
[----:B------:R-:W-:Y:S01]  /*7ea0*/  FADD.FTZ R15, R157, R134 ;  /* 0x000000869d0f7221 */ /* 0x000fe20000010000 */
[----:B------:R-:W-:-:S03]  /*7eb0*/  FFMA.FTZ R134, R136, UR11, -R141 ;  /* 0x0000000b88867c23 */ /* 0x000fc6000801088d */
[----:B------:R-:W-:Y:S02]  /*7ec0*/  FADD.FTZ R136, R186, R15 ;  /* 0x0000000fba887221 */ /* 0x000fe40000010000 */
[----:B------:R-:W1:Y:S01]  /*7ed0*/  MUFU.EX2 R185, R185 ;  /* 0x000000b900b97308 */ /* 0x000e620000000800 */
[----:B--2---:R-:W-:Y:S01]  /*7ee0*/  FADD.FTZ R8, R140, R3 ;  /* 0x000000038c087221 */ /* 0x004fe20000010000 */
[----:B------:R-:W-:-:S03]  /*7ef0*/  FADD.FTZ R15, R155, R136 ;  /* 0x000000889b0f7221 */ /* 0x000fc60000010000 */
[----:B------:R-:W-:Y:S01]  /*7f00*/  FADD.FTZ R3, R191, R8 ;  /* 0x00000008bf037221 */ /* 0x000fe20000010000 */
[----:B------:R-:W-:Y:S02]  /*7f10*/  FADD.FTZ R136, R180, R15 ;  /* 0x0000000fb4887221 */ /* 0x000fe40000010000 */
[----:B------:R-:W2:Y:S01]  /*7f20*/  MUFU.EX2 R120, R120 ;  /* 0x0000007800787308 */ /* 0x000ea20000000800 */
[----:B0-----:R-:W-:Y:S01]  /*7f30*/  FADD.FTZ R8, R20, R3 ;  /* 0x0000000314087221 */ /* 0x001fe20000010000 */
[----:B------:R-:W-:Y:S01]  /*7f40*/  FADD.FTZ R15, R153, R136 ;  /* 0x00000088990f7221 */ /* 0x000fe20000010000 */
[----:B------:R-:W-:-:S03]  /*7f50*/  FFMA.FTZ R136, R137, UR11, -R141 ;  /* 0x0000000b89887c23 */ /* 0x000fc6000801088d */
[----:B------:R-:W-:Y:S02]  /*7f60*/  FADD.FTZ R138, R182, R15 ;  /* 0x0000000fb68a7221 */ /* 0x000fe40000010000 */
[----:B------:R-:W0:Y:S01]  /*7f70*/  MUFU.EX2 R187, R187 ;  /* 0x000000bb00bb7308 */ /* 0x000e220000000800 */
[----:B-1----:R-:W-:Y:S01]  /*7f80*/  FADD.FTZ R3, R185, R8 ;  /* 0x00000008b9037221 */ /* 0x002fe20000010000 */
[----:B------:R-:W-:-:S04]  /*7f90*/  FADD.FTZ R15, R131, R138 ;  /* 0x0000008a830f7221 */ /* 0x000fc80000010000 */
[----:B------:R-:W-:Y:S02]  /*7fa0*/  FADD.FTZ R138, R176, R15 ;  /* 0x0000000fb08a7221 */ /* 0x000fe40000010000 */
[----:B------:R-:W1:Y:S01]  /*7fb0*/  MUFU.EX2 R122, R122 ;  /* 0x0000007a007a7308 */ /* 0x000e620000000800 */
[----:B--2---:R-:W-:Y:S01]  /*7fc0*/  FADD.FTZ R8, R120, R3 ;  /* 0x0000000378087221 */ /* 0x004fe20000010000 */
[----:B------:R-:W-:-:S04]  /*7fd0*/  FADD.FTZ R15, R145, R138 ;  /* 0x0000008a910f7221 */ /* 0x000fc80000010000 */
[----:B------:R-:W-:Y:S02]  /*7fe0*/  FADD.FTZ R138, R178, R15 ;  /* 0x0000000fb28a7221 */ /* 0x000fe40000010000 */
        /* <DEDUP_REMOVED lines=54> */
.L_x_1008:
[----:B------:R-:W-:Y:S01]  /*8350*/  UIADD3 UR6, UR6, 0x30860, URZ ;  /* 0x0003086006067890 */ /* 0x000fe2000fffe03f */
[C---:B------:R-:W-:Y:S01]  /*8360*/  ISETP.GT.AND P1, PT, R13.reuse, UR50, PT ;  /* 0x000000320d007c0c */ /* 0x040fe2000bf24270 */
[----:B------:R-:W-:Y:S01]  /*8370*/  UMOV UR41, UR39 ;  /* 0x0000002700297c82 */ /* 0x000fe20008000000 */
[----:B------:R-:W-:Y:S01]  /*8380*/  UMOV UR4, UR38 ;  /* 0x0000002600047c82 */ /* 0x000fe20008000000 */
[----:B------:R-:W-:Y:S01]  /*8390*/  UPRMT UR6, UR61, 0x654, UR6 ;  /* 0x000006543d067896 */ /* 0x000fe20008000006 */
[----:B------:R-:W-:Y:S01]  /*83a0*/  F2FP.F16.F32.PACK_AB R183, R12, R183 ;  /* 0x000000b70cb7723e */ /* 0x000fe200000000ff */
[----:B------:R-:W-:Y:S01]  /*83b0*/  VIADD R13, R13, 0xffffffff ;  /* 0xffffffff0d0d7836 */ /* 0x000fe20000000000 */
[----:B------:R-:W-:Y:S01]  /*83c0*/  F2FP.F16.F32.PACK_AB R170, R11, R170 ;  /* 0x000000aa0baa723e */ /* 0x000fe200000000ff */
[----:B------:R-:W-:Y:S01]  /*83d0*/  IMAD.MOV.U32 R12, RZ, RZ, R10 ;  /* 0x000000ffff0c7224 */ /* 0x000fe200078e000a */
[----:B------:R-:W-:Y:S01]  /*83e0*/  F2FP.F16.F32.PACK_AB R188, R188, R21 ;  /* 0x00000015bcbc723e */ /* 0x000fe200000000ff */
[----:B------:R-:W-:Y:S01]  /*83f0*/  IMAD.MOV.U32 R11, RZ, RZ, R9 ;  /* 0x000000ffff0b7224 */ /* 0x000fe200078e0009 */
[----:B------:R-:W-:-:S02]  /*8400*/  F2FP.F16.F32.PACK_AB R189, R140, R189 ;  /* 0x000000bd8cbd723e */ /* 0x000fc400000000ff */
[----:B------:R-:W-:Y:S01]  /*8410*/  SYNCS.ARRIVE.TRANS64.RED.A1T0 RZ, [UR6], RZ ;  /* 0x000000ffffff79a7 */ /* 0x000fe20008100406 */
        /* <DEDUP_REMOVED lines=21> */
.L_x_990:
[----:B------:R-:W-:Y:S01]  /*8570*/  ISETP.NE.AND P2, PT, R199, 0x1, PT ;  /* 0x00000001c700780c */ /* 0x000fe20003f45270 */
[----:B------:R-:W-:Y:S01]  /*8580*/  UIADD3 UR4, UR42, 0x7f, URZ ;  /* 0x0000007f2a047890 */ /* 0x000fe2000fffe03f */
[----:B------:R-:W-:Y:S02]  /*8590*/  IADD3 R14, R17, 0x1, -R14 ;  /* 0x00000001110e7810 */ /* 0x000fe40007ffe80e */
[----:B------:R-:W-:-:S09]  /*85a0*/  LOP3.LUT P1, RZ, R16, 0x80000, RZ, 0xc0, !PT ;  /* 0x0008000010ff7812 */ /* 0x000fd2000782c0ff */
[----:B------:R-:W0:Y:S08]  /*85b0*/  @P2 LDC R11, c[0x0][0x44c] ;  /* 0x00011300ff0b2b82 */ /* 0x000e300000000800 */
[----:B------:R-:W1:Y:S01]  /*85c0*/  @P2 LDC R15, c[0x0][0x450] ;  /* 0x00011400ff0f2b82 */ /* 0x000e620000000800 */
[----:B0-----:R-:W-:-:S04]  /*85d0*/  @P2 IMAD.HI.U32 R12, R11, UR4, RZ ;  /* 0x000000040b0c2c27 */ /* 0x001fc8000f8e00ff */
[----:B------:R-:W-:Y:S01]  /*85e0*/  IMAD.U32 R11, RZ, RZ, UR4 ;  /* 0x00000004ff0b7e24 */ /* 0x000fe2000f8e00ff */
[----:B-1----:R-:W-:-:S05]  /*85f0*/  @P2 SHF.R.U32.HI R11, RZ, R15, R12 ;  /* 0x0000000fff0b2219 */ /* 0x002fca000001160c */
[----:B------:R-:W-:-:S04]  /*8600*/  IMAD.IADD R11, R14, 0x1, R11 ;  /* 0x000000010e0b7824 */ /* 0x000fc800078e020b */
[----:B------:R-:W-:-:S05]  /*8610*/  VIADD R12, R11, -UR55 ;  /* 0x800000370b0c7c36 */ /* 0x000fca0008000000 */
[----:B------:R-:W-:Y:S01]  /*8620*/  R2UR UR14, R12 ;  /* 0x000000000c0e72ca */ /* 0x000fe200000e0000 */
[----:B------:R-:W-:-:S14]  /*8630*/  @!P1 BRA `(.L_x_1010) ;  /* 0x0000000000509947 */ /* 0x000fdc0003800000 */
[----:B------:R-:W-:-:S13]  /*8640*/  R2UR UR10, R11 ;  /* 0x000000000b0a72ca */ /* 0x000fda00000e0000 */
[----:B------:R-:W-:-:S06]  /*8650*/  UISETP.GT.AND UP0, UPT, UR10, -0x1, UPT ;  /* 0xffffffff0a00788c */ /* 0x000fcc000bf04270 */
[----:B------:R-:W-:-:S13]  /*8660*/  PLOP3.LUT P1, PT, PT, PT, UP0, 0x80, 0x0 ;  /* 0x000000000000781c */ /* 0x000fda0003f2f008 */
[----:B------:R-:W-:Y:S05]  /*8670*/  @P1 BRA `(.L_x_1011) ;  /* 0x0000000000201947 */ /* 0x000fea0003800000 */
[----:B------:R-:W-:Y:S01]  /*8680*/  ULDC UR15, c[0x0][0x9e4] ;  /* 0x00027900000f7ab9 */ /* 0x000fe20000000800 */
[----:B------:R-:W-:Y:S02]  /*8690*/  ULOP3.LUT UR10, URZ, UR10, URZ, 0x33, !UPT ;  /* 0x0000000a3f0a7292 */ /* 0x000fe4000f8e333f */
[----:B------:R-:W-:-:S11]  /*86a0*/  UISETP.NE.AND UP0, UPT, UR15, 0x1, UPT ;  /* 0x000000010f00788c */ /* 0x000fd6000bf05270 */
[----:B------:R-:W-:Y:S02]  /*86b0*/  @UP0 ULDC.64 UR4, c[0x0][0x9e8] ;  /* 0x00027a0000040ab9 */ /* 0x000fe40000000a00 */
[----:B------:R-:W-:-:S04]  /*86c0*/  UIMAD.WIDE.U32 UR6, UR10, UR4, URZ ;  /* 0x000000040a0672a5 */ /* 0x000fc8000f8e003f */
[----:B------:R-:W-:-:S04]  /*86d0*/  @UP0 USHF.R.U32.HI UR10, URZ, UR5, UR7 ;  /* 0x000000053f0a0299 */ /* 0x000fc80008011607 */
[----:B------:R-:W-:Y:S01]  /*86e0*/  ULOP3.LUT UR10, URZ, UR10, URZ, 0x33, !UPT ;  /* 0x0000000a3f0a7292 */ /* 0x000fe2000f8e333f */
[----:B------:R-:W-:Y:S11]  /*86f0*/  BRA `(.L_x_1012) ;  /* 0x0000000000147947 */ /* 0x000ff60003800000 */
.L_x_1011:
[----:B------:R-:W-:Y:S02]  /*8700*/  ULDC UR15, c[0x0][0x9e4] ;  /* 0x00027900000f7ab9 */ /* 0x000fe40000000800 */
[----:B------:R-:W-:-:S11]  /*8710*/  UISETP.NE.AND UP0, UPT, UR15, 0x1, UPT ;  /* 0x000000010f00788c */ /* 0x000fd6000bf05270 */
[----:B------:R-:W-:Y:S02]  /*8720*/  @UP0 ULDC.64 UR4, c[0x0][0x9e8] ;  /* 0x00027a0000040ab9 */ /* 0x000fe40000000a00 */
[----:B------:R-:W-:-:S04]  /*8730*/  UIMAD.WIDE.U32 UR6, UR10, UR4, URZ ;  /* 0x000000040a0672a5 */ /* 0x000fc8000f8e003f */
[----:B------:R-:W-:-:S12]  /*8740*/  @UP0 USHF.R.U32.HI UR10, URZ, UR5, UR7 ;  /* 0x000000053f0a0299 */ /* 0x000fd80008011607 */
.L_x_1012:
[----:B------:R-:W-:-:S04]  /*8750*/  UIMAD UR10, UR10, UR15, URZ ;  /* 0x0000000f0a0a72a4 */ /* 0x000fc8000f8e023f */
[----:B------:R-:W-:-:S04]  /*8760*/  UISETP.LT.AND UP0, UPT, UR14, UR10, UPT ;  /* 0x0000000a0e00728c */ /* 0x000fc8000bf01270 */
[----:B------:R-:W-:-:S12]  /*8770*/  USEL UR14, UR14, UR10, !UP0 ;  /* 0x0000000a0e0e7287 */ /* 0x000fd8000c000000 */
.L_x_1010:
[----:B------:R-:W-:-:S04]  /*8780*/  UIADD3 UR4, UR14, 0x5f, URZ ;  /* 0x0000005f0e047890 */ /* 0x000fc8000fffe03f */
[----:B------:R-:W-:-:S04]  /*8790*/  UIMAD.WIDE UR4, UR4, 0x2aaaaaab, URZ ;  /* 0x2aaaaaab040478a5 */ /* 0x000fc8000f8e023f */
[----:B------:R-:W-:-:S04]  /*87a0*/  USHF.R.U32.HI UR4, URZ, 0x1f, UR5 ;  /* 0x0000001f3f047899 */ /* 0x000fc80008011605 */
[----:B------:R-:W-:-:S04]  /*87b0*/  ULEA.HI.SX32 UR4, UR5, UR4, 0x1c ;  /* 0x0000000405047291 */ /* 0x000fc8000f8fe23f */
[----:B------:R-:W-:-:S04]  /*87c0*/  UISETP.LT.AND UP0, UPT, UR60, UR4, UPT ;  /* 0x000000043c00728c */ /* 0x000fc8000bf01270 */
[----:B------:R-:W-:-:S06]  /*87d0*/  USEL UR50, UR60, UR4, !UP0 ;  /* 0x000000043c327287 */ /* 0x000fcc000c000000 */
[----:B------:R-:W-:-:S13]  /*87e0*/  ISETP.GE.AND P1, PT, R13, UR50, PT ;  /* 0x000000320d007c0c */ /* 0x000fda000bf26270 */
[----:B------:R-:W-:Y:S05]  /*87f0*/  @!P1 BRA `(.L_x_1013) ;  /* 0x0000002400189947 */ /* 0x000fea0003800000 */
[----:B------:R-:W-:Y:S01]  /*8800*/  IMAD.MOV.U32 R11, RZ, RZ, R10 ;  /* 0x000000ffff0b7224 */ /* 0x000fe200078e000a */
[----:B------:R-:W-:Y:S01]  /*8810*/  UMOV UR41, UR39 ;  /* 0x0000002700297c82 */ /* 0x000fe20008000000 */
[----:B------:R-:W-:Y:S01]  /*8820*/  IMAD.MOV.U32 R12, RZ, RZ, R9 ;  /* 0x000000ffff0c7224 */ /* 0x000fe200078e0009 */
[----:B------:R-:W-:Y:S01]  /*8830*/  UMOV UR4, UR38 ;  /* 0x0000002600047c82 */ /* 0x000fe20008000000 */
[----:B------:R-:W-:Y:S01]  /*8840*/  ULDC UR5, c[0x0][0x9d8] ;  /* 0x0002760000057ab9 */ /* 0x000fe20000000800 */
[----:B------:R-:W-:-:S05]  /*8850*/  ULDC UR51, c[0x0][0x988] ;  /* 0x0002620000337ab9 */ /* 0x000fca0000000800 */
.L_x_1024:
[----:B------:R-:W-:-:S04]  /*8860*/  UISETP.NE.AND UP0, UPT, UR4, 0x1, UPT ;  /* 0x000000010400788c */ /* 0x000fc8000bf05270 */
[----:B------:R-:W-:-:S04]  /*8870*/  USEL UR39, URZ, 0x1, UP0 ;  /* 0x000000013f277887 */ /* 0x000fc80008000000 */
[----:B------:R-:W-:Y:S01]  /*8880*/  ULOP3.LUT UR39, UR41, UR39, URZ, 0x3c, !UPT ;  /* 0x0000002729277292 */ /* 0x000fe2000f8e3c3f */
[----:B------:R-:W-:Y:S11]  /*8890*/  @!P0 BRA `(.L_x_1014) ;  /* 0x0000000000048947 */ /* 0x000ff60003800000 */
[----:B------:R-:W-:Y:S01]  /*88a0*/  BPT.TRAP 0x1 ;  /* 0x000000040000795c */ /* 0x000fe20000300000 */
.L_x_1014:
        /* <DEDUP_REMOVED lines=9> */
.L_x_1015:
[----:B-1----:R-:W-:Y:S05]  /*8940*/  @P1 BRA `(.L_x_1016) ;  /* 0x0000000000081947 */ /* 0x002fea0003800000 */
[----:B------:R-:W1:Y:S02]  /*8950*/  SYNCS.PHASECHK.TRANS64.TRYWAIT P1, [UR7+0x30830], R9 ;  /* 0x03083009ff0075a7 */ /* 0x000e640008020147 */
[----:B-1----:R-:W-:Y:S05]  /*8960*/  @!P1 BRA `(.L_x_1017) ;  /* 0x000000d400b89947 */ /* 0x002fea0003800000 */
.L_x_1016:
        /* <DEDUP_REMOVED lines=169> */
.L_x_1018:
[----:B------:R-:W-:Y:S01]  /*9400*/  ULEA UR6, UR4, UR40, 0x3 ;  /* 0x0000002804067291 */ /* 0x000fe2000f8e183f */
[----:B------:R-:W-:-:S05]  /*9410*/  IMAD.U32 R0, RZ, RZ, UR41 ;  /* 0x00000029ff007e24 */ /* 0x000fca000f8e00ff */
[----:B------:R-:W-:-:S04]  /*9420*/  SHF.L.U32 R0, R0, 0x1f, RZ ;  /* 0x0000001f00007819 */ /* 0x000fc800000006ff */
[----:B------:R2:W3:Y:S01]  /*9430*/  SYNCS.PHASECHK.TRANS64.TRYWAIT P1, [UR6+0x30850], R0 ;  /* 0x03085000ff0075a7 */ /* 0x0004e20008020146 */
[----:B------:R-:W-:Y:S05]  /*9440*/  @!P0 BRA `(.L_x_1019) ;  /* 0x0000000000048947 */ /* 0x000fea0003800000 */
[----:B------:R-:W-:Y:S01]  /*9450*/  BPT.TRAP 0x1 ;  /* 0x000000040000795c */ /* 0x000fe20000300000 */
.L_x_1019:
[----:B---3--:R-:W-:Y:S05]  /*9460*/  @P1 BRA `(.L_x_1020) ;  /* 0x0000000000081947 */ /* 0x008fea0003800000 */
[----:B------:R-:W3:Y:S02]  /*9470*/  SYNCS.PHASECHK.TRANS64.TRYWAIT P1, [UR6+0x30850], R0 ;  /* 0x03085000ff0075a7 */ /* 0x000ee40008020146 */
[----:B---3--:R-:W-:Y:S05]  /*9480*/  @!P1 BRA `(.L_x_1021) ;  /* 0x000000cc00089947 */ /* 0x008fea0003800000 */
.L_x_1020:
        /* <DEDUP_REMOVED lines=37> */
.L_x_1022:
        /* <DEDUP_REMOVED lines=23> */
[----:B01----:R-:W-:Y:S01]  /*9850*/  FMNMX.FTZ R9, R169, R12, !PT ;  /* 0x0000000ca9097209 */ /* 0x003fe20007810000 */
        /* <DEDUP_REMOVED lines=12> */
[----:B------:R-:W-:Y:S01]  /*9920*/  FMUL.FTZ R143, R148, UR5 ;  /* 0x00000005948f7c20 */ /* 0x000fe20008410000 */
[----:B------:R-:W-:Y:S01]  /*9930*/  FMUL.FTZ R130, R150, UR5 ;  /* 0x0000000596827c20 */ /* 0x000fe20008410000 */
[----:B------:R-:W1:Y:S01]  /*9940*/  MUFU.TANH R170, R170 ;  /* 0x000000aa00aa7308 */ /* 0x000e620000002400 */
        /* <DEDUP_REMOVED lines=19> */
[----:B------:R-:W-:Y:S01]  /*9a80*/  UMOV UR11, UR51 ;  /* 0x00000033000b7c82 */ /* 0x000fe20008000000 */
[----:B------:R-:W-:-:S03]  /*9a90*/  UIADD3 UR7, UR7, 0x30840, URZ ;  /* 0x0003084007077890 */ /* 0x000fc6000fffe03f */
[----:B------:R-:W1:Y:S01]  /*9aa0*/  MUFU.TANH R21, R21 ;  /* 0x0000001500157308 */ /* 0x000e620000002400 */
[----:B--2---:R-:W-:Y:S01]  /*9ab0*/  FMNMX.FTZ R2, R20, R149, !PT ;  /* 0x0000009514027209 */ /* 0x004fe20007810000 */
[----:B------:R-:W-:Y:S01]  /*9ac0*/  FMUL.FTZ R149, R160, UR5 ;  /* 0x00000005a0957c20 */ /* 0x000fe20008410000 */
[----:B------:R-:W-:-:S05]  /*9ad0*/  UPRMT UR7, UR61, 0x654, UR7 ;  /* 0x000006543d077896 */ /* 0x000fca0008000007 */
[----:B------:R-:W2:Y:S01]  /*9ae0*/  MUFU.TANH R172, R172 ;  /* 0x000000ac00ac7308 */ /* 0x000ea20000002400 */
[----:B0-----:R-:W-:-:S03]  /*9af0*/  FMNMX.FTZ R9, R171, R0, !PT ;  /* 0x00000000ab097209 */ /* 0x001fc60007810000 */
[----:B------:R-:W-:Y:S04]  /*9b00*/  SYNCS.ARRIVE.TRANS64.RED.A1T0 RZ, [UR7], RZ ;  /* 0x000000ffffff79a7 */ /* 0x000fe80008100407 */
        /* <DEDUP_REMOVED lines=47> */
[----:B0-----:R-:W-:Y:S01]  /*9e00*/  FMNMX.FTZ R2, R144, R151, !PT ;  /* 0x0000009790027209 */ /* 0x001fe20007810000 */
[----:B------:R-:W-:-:S06]  /*9e10*/  FMUL.FTZ R151, R166, UR5 ;  /* 0x00000005a6977c20 */ /* 0x000fcc0008410000 */
        /* <DEDUP_REMOVED lines=38> */
[----:B0-----:R-:W-:-:S05]  /*a080*/  FMNMX.FTZ R9, R2, R9, !PT ;  /* 0x0000000902097209 */ /* 0x001fca0007810000 */
[C---:B------:R-:W-:Y:S01]  /*a090*/  FADD.FTZ R12, -R9.reuse, R12 ;  /* 0x0000000c090c7221 */ /* 0x040fe20000010100 */
[----:B------:R-:W-:Y:S01]  /*a0a0*/  FMUL.FTZ R158, R9, UR11 ;  /* 0x0000000b099e7c20 */ /* 0x000fe20008410000 */
[----:B-1----:R-:W-:Y:S02]  /*a0b0*/  FMNMX.FTZ R10, R156, R157, !PT ;  /* 0x0000009d9c0a7209 */ /* 0x002fe40007810000 */
[----:B------:R-:W-:Y:S01]  /*a0c0*/  FMUL.FTZ R12, R12, UR11 ;  /* 0x0000000b0c0c7c20 */ /* 0x000fe20008410000 */
[--C-:B------:R-:W-:Y:S01]  /*a0d0*/  FFMA.FTZ R188, R168, UR11, -R158.reuse ;  /* 0x0000000ba8bc7c23 */ /* 0x100fe2000801089e */
[--C-:B------:R-:W-:Y:S01]  /*a0e0*/  FFMA.FTZ R190, R170, UR11, -R158.reuse ;  /* 0x0000000baabe7c23 */ /* 0x100fe2000801089e */
[--C-:B------:R-:W-:Y:S01]  /*a0f0*/  FFMA.FTZ R155, R171, UR11, -R158.reuse ;  /* 0x0000000bab9b7c23 */ /* 0x100fe2000801089e */
[C---:B------:R-:W-:Y:S01]  /*a100*/  FADD.FTZ R11, -R10.reuse, R11 ;  /* 0x0000000b0a0b7221 */ /* 0x040fe20000010100 */
[----:B------:R-:W-:Y:S01]  /*a110*/  FMUL.FTZ R161, R10, UR11 ;  /* 0x0000000b0aa17c20 */ /* 0x000fe20008410000 */
[----:B------:R0:W-:Y:S01]  /*a120*/  MUFU.EX2 R0, R12 ;  /* 0x0000000c00007308 */ /* 0x0001e20000000800 */
[--C-:B------:R-:W-:Y:S01]  /*a130*/  FFMA.FTZ R184, R172, UR11, -R158.reuse ;  /* 0x0000000bacb87c23 */ /* 0x100fe2000801089e */
[----:B------:R-:W-:Y:S01]  /*a140*/  FMUL.FTZ R157, R11, UR11 ;  /* 0x0000000b0b9d7c20 */ /* 0x000fe20008410000 */
[--C-:B------:R-:W-:Y:S01]  /*a150*/  FFMA.FTZ R11, R169, UR11, -R158.reuse ;  /* 0x0000000ba90b7c23 */ /* 0x100fe2000801089e */
[--C-:B------:R-:W-:Y:S01]  /*a160*/  FFMA.FTZ R189, R14, UR11, -R161.reuse ;  /* 0x0000000b0ebd7c23 */ /* 0x100fe200080108a1 */
[--C-:B------:R-:W-:Y:S01]  /*a170*/  FFMA.FTZ R191, R20, UR11, -R161.reuse ;  /* 0x0000000b14bf7c23 */ /* 0x100fe200080108a1 */
[--C-:B------:R-:W-:Y:S01]  /*a180*/  FFMA.FTZ R14, R21, UR11, -R161.reuse ;  /* 0x0000000b150e7c23 */ /* 0x100fe200080108a1 */
[--C-:B------:R-:W-:Y:S01]  /*a190*/  FFMA.FTZ R185, R120, UR11, -R161.reuse ;  /* 0x0000000b78b97c23 */ /* 0x100fe200080108a1 */
[----:B------:R1:W-:Y:S01]  /*a1a0*/  MUFU.EX2 R2, R157 ;  /* 0x0000009d00027308 */ /* 0x0003e20000000800 */
[--C-:B0-----:R-:W-:Y:S01]  /*a1b0*/  FFMA.FTZ R12, R15, UR11, -R161.reuse ;  /* 0x0000000b0f0c7c23 */ /* 0x101fe200080108a1 */
[--C-:B------:R-:W-:Y:S01]  /*a1c0*/  FFMA.FTZ R20, R121, UR11, -R161.reuse ;  /* 0x0000000b79147c23 */ /* 0x100fe200080108a1 */
[--C-:B------:R-:W-:Y:S01]  /*a1d0*/  FFMA.FTZ R186, R174, UR11, -R158.reuse ;  /* 0x0000000baeba7c23 */ /* 0x100fe2000801089e */
[--C-:B------:R-:W-:Y:S01]  /*a1e0*/  FFMA.FTZ R187, R122, UR11, -R161.reuse ;  /* 0x0000000b7abb7c23 */ /* 0x100fe200080108a1 */
[--C-:B------:R-:W-:Y:S01]  /*a1f0*/  FFMA.FTZ R159, R175, UR11, -R158.reuse ;  /* 0x0000000baf9f7c23 */ /* 0x100fe2000801089e */
[--C-:B------:R-:W-:Y:S01]  /*a200*/  FFMA.FTZ R120, R123, UR11, -R161.reuse ;  /* 0x0000000b7b787c23 */ /* 0x100fe200080108a1 */
[--C-:B------:R-:W-:Y:S01]  /*a210*/  FFMA.FTZ R179, R130, UR11, -R161.reuse ;  /* 0x0000000b82b37c23 */ /* 0x100fe200080108a1 */
[----:B------:R-:W0:Y:S01]  /*a220*/  MUFU.EX2 R11, R11 ;  /* 0x0000000b000b7308 */ /* 0x000e220000000800 */
[--C-:B-1----:R-:W-:Y:S01]  /*a230*/  FFMA.FTZ R157, R173, UR11, -R158.reuse ;  /* 0x0000000bad9d7c23 */ /* 0x102fe2000801089e */
        /* <DEDUP_REMOVED lines=13> */
[----:B------:R-:W-:Y:S01]  /*a310*/  FFMA.FTZ R126, R129, UR11, -R161 ;  /* 0x0000000b817e7c23 */ /* 0x000fe200080108a1 */
[----:B------:R-:W2:Y:S01]  /*a320*/  MUFU.EX2 R188, R188 ;  /* 0x000000bc00bc7308 */ /* 0x000ea20000000800 */
[----:B0-----:R-:W-:Y:S01]  /*a330*/  FFMA.FTZ R15, R0, R8, R11 ;  /* 0x00000008000f7223 */ /* 0x001fe2000001000b */
[--C-:B------:R-:W-:Y:S01]  /*a340*/  FFMA.FTZ R178, R143, UR11, -R158.reuse ;  /* 0x0000000b8fb27c23 */ /* 0x100fe2000801089e */
[--C-:B------:R-:W-:Y:S01]  /*a350*/  FFMA.FTZ R143, R144, UR11, -R158.reuse ;  /* 0x0000000b908f7c23 */ /* 0x100fe2000801089e */
[--C-:B------:R-:W-:Y:S01]  /*a360*/  FFMA.FTZ R128, R131, UR11, -R161.reuse ;  /* 0x0000000b83807c23 */ /* 0x100fe200080108a1 */
[----:B------:R-:W-:Y:S01]  /*a370*/  FFMA.FTZ R175, R134, UR11, -R161 ;  /* 0x0000000b86af7c23 */ /* 0x000fe200080108a1 */
[--C-:B------:R-:W-:Y:S01]  /*a380*/  FFMA.FTZ R172, R145, UR11, -R158.reuse ;  /* 0x0000000b91ac7c23 */ /* 0x100fe2000801089e */
[--C-:B------:R-:W-:Y:S01]  /*a390*/  FFMA.FTZ R145, R146, UR11, -R158.reuse ;  /* 0x0000000b92917c23 */ /* 0x100fe2000801089e */
[----:B------:R-:W0:Y:S01]  /*a3a0*/  MUFU.EX2 R12, R12 ;  /* 0x0000000c000c7308 */ /* 0x000e220000000800 */
[----:B-1----:R-:W-:Y:S01]  /*a3b0*/  FFMA.FTZ R3, R2, R3, R189 ;  /* 0x0000000302037223 */ /* 0x002fe200000100bd */
[--C-:B------:R-:W-:Y:S01]  /*a3c0*/  FFMA.FTZ R174, R147, UR11, -R158.reuse ;  /* 0x0000000b93ae7c23 */ /* 0x100fe2000801089e */
[--C-:B------:R-:W-:Y:S01]  /*a3d0*/  FFMA.FTZ R147, R148, UR11, -R158.reuse ;  /* 0x0000000b94937c23 */ /* 0x100fe2000801089e */
[--C-:B------:R-:W-:Y:S01]  /*a3e0*/  FFMA.FTZ R168, R149, UR11, -R158.reuse ;  /* 0x0000000b95a87c23 */ /* 0x100fe2000801089e */
[--C-:B------:R-:W-:Y:S01]  /*a3f0*/  FFMA.FTZ R136, R136, UR11, -R161.reuse ;  /* 0x0000000b88887c23 */ /* 0x100fe200080108a1 */
[--C-:B------:R-:W-:Y:S01]  /*a400*/  FFMA.FTZ R149, R150, UR11, -R158.reuse ;  /* 0x0000000b96957c23 */ /* 0x100fe2000801089e */
[----:B------:R-:W-:Y:S01]  /*a410*/  FFMA.FTZ R142, R142, UR11, -R161 ;  /* 0x0000000b8e8e7c23 */ /* 0x000fe200080108a1 */
[----:B------:R-:W1:Y:S01]  /*a420*/  MUFU.EX2 R190, R190 ;  /* 0x000000be00be7308 */ /* 0x000e620000000800 */
[----:B--2---:R-:W-:Y:S01]  /*a430*/  FADD.FTZ R15, R188, R15 ;  /* 0x0000000fbc0f7221 */ /* 0x004fe20000010000 */
[--C-:B------:R-:W-:Y:S01]  /*a440*/  FFMA.FTZ R170, R153, UR11, -R158.reuse ;  /* 0x0000000b99aa7c23 */ /* 0x100fe2000801089e */
[--C-:B------:R-:W-:Y:S01]  /*a450*/  FFMA.FTZ R151, R151, UR11, -R161.reuse ;  /* 0x0000000b97977c23 */ /* 0x100fe200080108a1 */
[----:B------:R-:W-:Y:S01]  /*a460*/  FFMA.FTZ R153, R154, UR11, -R158 ;  /* 0x0000000b9a997c23 */ /* 0x000fe2000801089e */
[----:B------:R-:W-:-:S03]  /*a470*/  FFMA.FTZ R152, R152, UR11, -R161 ;  /* 0x0000000b98987c23 */ /* 0x000fc600080108a1 */
        /* <DEDUP_REMOVED lines=15> */
[----:B-1----:R-:W-:Y:S01]  /*a570*/  FADD.FTZ R15, R157, R130 ;  /* 0x000000829d0f7221 */ /* 0x002fe20000010000 */
[----:B------:R-:W-:-:S06]  /*a580*/  FFMA.FTZ R130, R133, UR11, -R161 ;  /* 0x0000000b85827c23 */ /* 0x000fcc00080108a1 */
        /* <DEDUP_REMOVED lines=16> */
[----:B------:R-:W-:-:S06]  /*a690*/  FFMA.FTZ R132, R135, UR11, -R161 ;  /* 0x0000000b87847c23 */ /* 0x000fcc00080108a1 */
        /* <DEDUP_REMOVED lines=58> */
.L_x_1023:
        /* <DEDUP_REMOVED lines=34> */
.L_x_1013:
[----:B------:R-:W-:-:S13]  /*ac60*/  ISETP.GE.AND P1, PT, R13, UR60, PT ;  /* 0x0000003c0d007c0c */ /* 0x000fda000bf26270 */
[----:B------:R-:W-:Y:S05]  /*ac70*/  @!P1 BRA `(.L_x_1025) ;  /* 0x0000003400cc9947 */ /* 0x000fea0003800000 */
[----:B------:R-:W-:Y:S01]  /*ac80*/  IMAD.MOV.U32 R12, RZ, RZ, R10 ;  /* 0x000000ffff0c7224 */ /* 0x000fe200078e000a */
[----:B------:R-:W-:Y:S01]  /*ac90*/  UMOV UR7, UR39 ;  /* 0x0000002700077c82 */ /* 0x000fe20008000000 */
[----:B------:R-:W-:Y:S01]  /*aca0*/  IMAD.MOV.U32 R11, RZ, RZ, R9 ;  /* 0x000000ffff0b7224 */ /* 0x000fe200078e0009 */
[----:B------:R-:W-:Y:S01]  /*acb0*/  UMOV UR4, UR38 ;  /* 0x0000002600047c82 */ /* 0x000fe20008000000 */
[----:B------:R-:W-:Y:S01]  /*acc0*/  ULDC UR41, c[0x0][0x9e4] ;  /* 0x0002790000297ab9 */ /* 0x000fe20000000800 */
[----:B------:R-:W-:Y:S01]  /*acd0*/  ULDC UR51, c[0x0][0x9dc] ;  /* 0x0002770000337ab9 */ /* 0x000fe20000000800 */
[----:B------:R-:W-:Y:S01]  /*ace0*/  ULDC UR50, c[0x0][0x288] ;  /* 0x0000a20000327ab9 */ /* 0x000fe20000000800 */
[----:B------:R-:W-:Y:S01]  /*acf0*/  ULDC UR5, c[0x0][0x9d8] ;  /* 0x0002760000057ab9 */ /* 0x000fe20000000800 */
[----:B------:R-:W-:Y:S01]  /*ad00*/  ULDC UR54, c[0x0][0x988] ;  /* 0x0002620000367ab9 */ /* 0x000fe20000000800 */
[----:B------:R-:W-:-:S05]  /*ad10*/  ULDC UR55, c[0x0][0x9e0] ;  /* 0x0002780000377ab9 */ /* 0x000fca0000000800 */
.L_x_1044:
[----:B------:R-:W-:-:S04]  /*ad20*/  UIADD3 UR38, UR4, 0x1, URZ ;  /* 0x0000000104267890 */ /* 0x000fc8000fffe03f */
[----:B------:R-:W-:-:S04]  /*ad30*/  UISETP.NE.AND UP0, UPT, UR38, 0x2, UPT ;  /* 0x000000022600788c */ /* 0x000fc8000bf05270 */
[----:B------:R-:W-:Y:S02]  /*ad40*/  USEL UR39, URZ, 0x1, UP0 ;  /* 0x000000013f277887 */ /* 0x000fe40008000000 */
[----:B------:R-:W-:Y:S02]  /*ad50*/  USEL UR38, UR38, URZ, UP0 ;  /* 0x0000003f26267287 */ /* 0x000fe40008000000 */
[----:B------:R-:W-:Y:S01]  /*ad60*/  ULOP3.LUT UR39, UR7, UR39, URZ, 0x3c, !UPT ;  /* 0x0000002707277292 */ /* 0x000fe2000f8e3c3f */
[----:B------:R-:W-:Y:S11]  /*ad70*/  @!P0 BRA `(.L_x_1026) ;  /* 0x0000000000048947 */ /* 0x000ff60003800000 */
[----:B------:R-:W-:Y:S01]  /*ad80*/  BPT.TRAP 0x1 ;  /* 0x000000040000795c */ /* 0x000fe20000300000 */
.L_x_1026:
[----:B------:R-:W-:Y:S01]  /*ad90*/  ULEA UR6, UR38, UR40, 0x3 ;  /* 0x0000002826067291 */ /* 0x000fe2000f8e183f */
[----:B------:R-:W-:-:S05]  /*ada0*/  IMAD.U32 R9, RZ, RZ, UR39 ;  /* 0x00000027ff097e24 */ /* 0x000fca000f8e00ff */
[----:B------:R-:W-:-:S04]  /*adb0*/  SHF.L.U32 R9, R9, 0x1f, RZ ;  /* 0x0000001f09097819 */ /* 0x000fc800000006ff */
[----:B------:R0:W1:Y:S01]  /*adc0*/  SYNCS.PHASECHK.TRANS64.TRYWAIT P1, [UR6+0x30830], R9 ;  /* 0x03083009ff0075a7 */ /* 0x0000620008020146 */
[----:B------:R-:W-:Y:S05]  /*add0*/  @!P0 BRA `(.L_x_1027) ;  /* 0x0000000000048947 */ /* 0x000fea0003800000 */
[----:B------:R-:W-:Y:S01]  /*ade0*/  BPT.TRAP 0x1 ;  /* 0x000000040000795c */ /* 0x000fe20000300000 */
.L_x_1027:
[----:B-1----:R-:W-:Y:S05]  /*adf0*/  @P1 BRA `(.L_x_1028) ;  /* 0x0000000000081947 */ /* 0x002fea0003800000 */
[----:B------:R-:W1:Y:S02]  /*ae00*/  SYNCS.PHASECHK.TRANS64.TRYWAIT P1, [UR6+0x30830], R9 ;  /* 0x03083009ff0075a7 */ /* 0x000e640008020146 */
[----:B-1----:R-:W-:Y:S05]  /*ae10*/  @!P1 BRA `(.L_x_1029) ;  /* 0x000000b000bc9947 */ /* 0x002fea0003800000 */
.L_x_1028:
        /* <DEDUP_REMOVED lines=169> */
.L_x_1030:
[----:B------:R-:W-:Y:S01]  /*b8b0*/  ULEA UR10, UR4, UR40, 0x3 ;  /* 0x00000028040a7291 */ /* 0x000fe2000f8e183f */
[----:B------:R-:W-:-:S05]  /*b8c0*/  IMAD.U32 R0, RZ, RZ, UR7 ;  /* 0x00000007ff007e24 */ /* 0x000fca000f8e00ff */
[----:B------:R-:W-:-:S04]  /*b8d0*/  SHF.L.U32 R0, R0, 0x1f, RZ ;  /* 0x0000001f00007819 */ /* 0x000fc800000006ff */
[----:B------:R2:W3:Y:S01]  /*b8e0*/  SYNCS.PHASECHK.TRANS64.TRYWAIT P1, [UR10+0x30850], R0 ;  /* 0x03085000ff0075a7 */ /* 0x0004e2000802014a */
[----:B------:R-:W-:Y:S05]  /*b8f0*/  @!P0 BRA `(.L_x_1031) ;  /* 0x0000000000048947 */ /* 0x000fea0003800000 */
[----:B------:R-:W-:Y:S01]  /*b900*/  BPT.TRAP 0x1 ;  /* 0x000000040000795c */ /* 0x000fe20000300000 */
.L_x_1031:
[----:B---3--:R-:W-:Y:S05]  /*b910*/  @P1 BRA `(.L_x_1032) ;  /* 0x0000000000081947 */ /* 0x008fea0003800000 */
[----:B------:R-:W3:Y:S02]  /*b920*/  SYNCS.PHASECHK.TRANS64.TRYWAIT P1, [UR10+0x30850], R0 ;  /* 0x03085000ff0075a7 */ /* 0x000ee4000802014a */
[----:B---3--:R-:W-:Y:S05]  /*b930*/  @!P1 BRA `(.L_x_1033) ;  /* 0x000000a8000c9947 */ /* 0x008fea0003800000 */
.L_x_1032:
        /* <DEDUP_REMOVED lines=37> */
.L_x_1034:
[----:B------:R-:W-:Y:S01]  /*bb90*/  ISETP.NE.AND P2, PT, R199, 0x1, PT ;  /* 0x00000001c700780c */ /* 0x000fe20003f45270 */
[----:B------:R-:W-:Y:S01]  /*bba0*/  FMUL.FTZ R174, R133, UR5 ;  /* 0x0000000585ae7c20 */ /* 0x000fe20008410000 */
[----:B------:R-:W-:Y:S01]  /*bbb0*/  FMUL.FTZ R133, R155, UR5 ;  /* 0x000000059b857c20 */ /* 0x000fe20008410000 */
[----:B------:R-:W-:Y:S01]  /*bbc0*/  VIADD R155, R19, UR42 ;  /* 0x0000002a139b7c36 */ /* 0x000fe20008000000 */
[----:B------:R-:W-:Y:S01]  /*bbd0*/  ULEA UR4, UR38, UR40, 0x3 ;  /* 0x0000002826047291 */ /* 0x000fe2000f8e183f */
[----:B------:R-:W-:Y:S01]  /*bbe0*/  FMUL.FTZ R171, R128, UR5 ;  /* 0x0000000580ab7c20 */ /* 0x000fe20008410000 */
[----:B------:R-:W-:Y:S01]  /*bbf0*/  FMUL.FTZ R128, R146, UR5 ;  /* 0x0000000592807c20 */ /* 0x000fe20008410000 */
[----:B------:R-:W-:Y:S01]  /*bc00*/  FMUL.FTZ R146, R152, UR5 ;  /* 0x0000000598927c20 */ /* 0x000fe20008410000 */
[----:B------:R-:W-:Y:S01]  /*bc10*/  FMUL.FTZ R176, R137, UR5 ;  /* 0x0000000589b07c20 */ /* 0x000fe20008410000 */
[----:B------:R-:W-:Y:S01]  /*bc20*/  UIADD3 UR4, UR4, 0x30840, URZ ;  /* 0x0003084004047890 */ /* 0x000fe2000fffe03f */
[----:B------:R-:W-:Y:S01]  /*bc30*/  FMUL.FTZ R137, R158, UR5 ;  /* 0x000000059e897c20 */ /* 0x000fe20008410000 */
[----:B------:R-:W-:Y:S01]  /*bc40*/  FMUL.FTZ R170, R125, UR5 ;  /* 0x000000057daa7c20 */ /* 0x000fe20008410000 */
[----:B-1----:R-:W-:Y:S01]  /*bc50*/  FMUL.FTZ R10, R126, UR5 ;  /* 0x000000057e0a7c20 */ /* 0x002fe20008410000 */
[----:B------:R-:W1:Y:S01]  /*bc60*/  @P2 LDC R14, c[0x0][0x44c] ;  /* 0x00011300ff0e2b82 */ /* 0x000e620000000800 */
[----:B------:R-:W-:-:S02]  /*bc70*/  IMAD R158, R13, -0x60, RZ ;  /* 0xffffffa00d9e7824 */ /* 0x000fc400078e02ff */
[----:B------:R-:W-:Y:S01]  /*bc80*/  FMUL.FTZ R20, R120, UR5 ;  /* 0x0000000578147c20 */ /* 0x000fe20008410000 */
[----:B------:R-:W-:Y:S01]  /*bc90*/  FMUL.FTZ R2, R123, UR5 ;  /* 0x000000057b027c20 */ /* 0x000fe20008410000 */
[----:B------:R-:W-:Y:S01]  /*bca0*/  FMUL.FTZ R169, R124, UR5 ;  /* 0x000000057ca97c20 */ /* 0x000fe20008410000 */
[----:B------:R-:W-:Y:S01]  /*bcb0*/  FMUL.FTZ R126, R142, UR5 ;  /* 0x000000058e7e7c20 */ /* 0x000fe20008410000 */
[----:B------:R-:W-:Y:S01]  /*bcc0*/  FMUL.FTZ R125, R143, UR5 ;  /* 0x000000058f7d7c20 */ /* 0x000fe20008410000 */
[----:B------:R-:W-:Y:S01]  /*bcd0*/  FMUL.FTZ R168, R121, UR5 ;  /* 0x0000000579a87c20 */ /* 0x000fe20008410000 */
[----:B------:R-:W3:Y:S01]  /*bce0*/  @P2 LDC R15, c[0x0][0x450] ;  /* 0x00011400ff0f2b82 */ /* 0x000ee20000000800 */
[----:B0-2---:R-:W-:Y:S01]  /*bcf0*/  FMUL.FTZ R0, R122, UR5 ;  /* 0x000000057a007c20 */ /* 0x005fe20008410000 */
[----:B------:R-:W-:Y:S01]  /*bd00*/  FMUL.FTZ R9, R127, UR5 ;  /* 0x000000057f097c20 */ /* 0x000fe20008410000 */
[----:B------:R-:W-:Y:S01]  /*bd10*/  FMUL.FTZ R120, R130, UR5 ;  /* 0x0000000582787c20 */ /* 0x000fe20008410000 */
[----:B------:R-:W-:Y:S01]  /*bd20*/  FMUL.FTZ R124, R138, UR5 ;  /* 0x000000058a7c7c20 */ /* 0x000fe20008410000 */
[----:B------:R-:W-:Y:S01]  /*bd30*/  FMUL.FTZ R123, R139, UR5 ;  /* 0x000000058b7b7c20 */ /* 0x000fe20008410000 */
[----:B------:R-:W-:Y:S01]  /*bd40*/  FMUL.FTZ R142, R144, UR5 ;  /* 0x00000005908e7c20 */ /* 0x000fe20008410000 */
[----:B------:R-:W-:Y:S01]  /*bd50*/  FMUL.FTZ R143, R145, UR5 ;  /* 0x00000005918f7c20 */ /* 0x000fe20008410000 */
[----:B------:R-:W-:Y:S01]  /*bd60*/  UPRMT UR4, UR61, 0x654, UR4 ;  /* 0x000006543d047896 */ /* 0x000fe20008000004 */
[----:B------:R-:W-:Y:S01]  /*bd70*/  FMUL.FTZ R172, R129, UR5 ;  /* 0x0000000581ac7c20 */ /* 0x000fe20008410000 */
[----:B------:R-:W-:Y:S01]  /*bd80*/  FMUL.FTZ R21, R131, UR5 ;  /* 0x0000000583157c20 */ /* 0x000fe20008410000 */
[----:B------:R-:W-:Y:S01]  /*bd90*/  FMUL.FTZ R173, R132, UR5 ;  /* 0x0000000584ad7c20 */ /* 0x000fe20008410000 */
[----:B------:R-:W-:Y:S01]  /*bda0*/  FMUL.FTZ R122, R134, UR5 ;  /* 0x00000005867a7c20 */ /* 0x000fe20008410000 */
[----:B------:R-:W-:Y:S01]  /*bdb0*/  FMUL.FTZ R121, R135, UR5 ;  /* 0x0000000587797c20 */ /* 0x000fe20008410000 */
[----:B------:R-:W-:Y:S01]  /*bdc0*/  FMUL.FTZ R175, R136, UR5 ;  /* 0x0000000588af7c20 */ /* 0x000fe20008410000 */
[----:B------:R-:W-:Y:S01]  /*bdd0*/  FMUL.FTZ R138, R140, UR5 ;  /* 0x000000058c8a7c20 */ /* 0x000fe20008410000 */
[----:B-1----:R-:W-:-:S04]  /*bde0*/  @P2 IMAD.HI.U32 R14, R155, R14, RZ ;  /* 0x0000000e9b0e2227 */ /* 0x002fc800078e00ff */
[----:B------:R-:W-:Y:S01]  /*bdf0*/  FMUL.FTZ R139, R141, UR5 ;  /* 0x000000058d8b7c20 */ /* 0x000fe20008410000 */
[----:B------:R-:W-:Y:S01]  /*be00*/  FMUL.FTZ R127, R147, UR5 ;  /* 0x00000005937f7c20 */ /* 0x000fe20008410000 */
[----:B------:R-:W-:Y:S01]  /*be10*/  FMUL.FTZ R144, R148, UR5 ;  /* 0x0000000594907c20 */ /* 0x000fe20008410000 */
[----:B------:R-:W-:Y:S01]  /*be20*/  FMUL.FTZ R145, R149, UR5 ;  /* 0x0000000595917c20 */ /* 0x000fe20008410000 */
[----:B------:R-:W-:Y:S01]  /*be30*/  FMUL.FTZ R130, R150, UR5 ;  /* 0x0000000596827c20 */ /* 0x000fe20008410000 */
[----:B------:R-:W-:Y:S01]  /*be40*/  FMUL.FTZ R129, R151, UR5 ;  /* 0x0000000597817c20 */ /* 0x000fe20008410000 */
[----:B------:R-:W-:Y:S01]  /*be50*/  FMUL.FTZ R147, R153, UR5 ;  /* 0x0000000599937c20 */ /* 0x000fe20008410000 */
[----:B---3--:R-:W-:Y:S01]  /*be60*/  @P2 SHF.R.U32.HI R155, RZ, R15, R14 ;  /* 0x0000000fff9b2219 */ /* 0x008fe2000001160e */
        /* <DEDUP_REMOVED lines=12> */
[----:B------:R-:W-:-:S02]  /*bf30*/  VIADD R15, R158, 0x1 ;  /* 0x000000019e0f7836 */ /* 0x000fc40000000000 */
[----:B------:R-:W-:Y:S01]  /*bf40*/  FMUL.FTZ R135, R167, UR5 ;  /* 0x00000005a7877c20 */ /* 0x000fe20008410000 */
[----:B------:R-:W-:Y:S01]  /*bf50*/  LOP3.LUT P1, RZ, R16, 0x80000, RZ, 0xc0, !PT ;  /* 0x0008000010ff7812 */ /* 0x000fe2000782c0ff */
[----:B------:R-:W1:Y:S01]  /*bf60*/  MUFU.TANH R20, R20 ;  /* 0x0000001400147308 */ /* 0x000e620000002400 */
[----:B------:R-:W-:Y:S01]  /*bf70*/  IMAD R14, R18, -0x2, R15 ;  /* 0xfffffffe120e7824 */ /* 0x000fe200078e020f */
[----:B------:R-:W-:Y:S01]  /*bf80*/  SYNCS.ARRIVE.TRANS64.RED.A1T0 RZ, [UR4], RZ ;  /* 0x000000ffffff79a7 */ /* 0x000fe20008100404 */
[----:B------:R-:W-:Y:S02]  /*bf90*/  ULOP3.LUT UR4, URZ, UR51, URZ, 0x33, !UPT ;  /* 0x000000333f047292 */ /* 0x000fe4000f8e333f */
[C---:B------:R-:W-:Y:S01]  /*bfa0*/  VIADD R157, R14.reuse, 0xffffffff ;  /* 0xffffffff0e9d7836 */ /* 0x040fe20000000000 */
[----:B------:R-:W-:Y:S02]  /*bfb0*/  IADD3 R15, R14, -UR50, R17 ;  /* 0x800000320e0f7c10 */ /* 0x000fe4000fffe011 */
[----:B------:R-:W2:Y:S03]  /*bfc0*/  MUFU.TANH R168, R168 ;  /* 0x000000a800a87308 */ /* 0x000ea60000002400 */
[----:B------:R-:W-:-:S02]  /*bfd0*/  VIADD R159, R15, UR55 ;  /* 0x000000370f9f7c36 */ /* 0x000fc40008000000 */
[----:B------:R-:W-:Y:S02]  /*bfe0*/  VIADD R160, R15, UR4 ;  /* 0x000000040fa07c36 */ /* 0x000fe40008000000 */
[--C-:B0-----:R-:W-:Y:S01]  /*bff0*/  IMAD.IADD R153, R159, 0x1, R152.reuse ;  /* 0x000000019f997824 */ /* 0x101fe200078e0298 */
[----:B------:R-:W0:Y:S01]  /*c000*/  MUFU.TANH R0, R0 ;  /* 0x0000000000007308 */ /* 0x000e220000002400 */
[----:B------:R-:W-:-:S07]  /*c010*/  IMAD.IADD R154, R160, 0x1, R152 ;  /* 0x00000001a09a7824 */ /* 0x000fce00078e0298 */
        /* <DEDUP_REMOVED lines=44> */
[----:B------:R-:W0:Y:S01]  /*c2e0*/  MUFU.TANH R135, R135 ;  /* 0x0000008700877308 */ /* 0x000e220000002400 */
[----:B-1234-:R-:W-:Y:S05]  /*c2f0*/  @!P1 BRA `(.L_x_1035) ;  /* 0x0000000000549947 */ /* 0x01efea0003800000 */
[----:B------:R-:W-:Y:S01]  /*c300*/  IADD3 R151, R17, -UR50, R152 ;  /* 0x8000003211977c10 */ /* 0x000fe2000fffe098 */
        /* <DEDUP_REMOVED lines=11> */
.L_x_1037:
[----:B------:R-:W-:-:S05]  /*c3c0*/  IMAD.U32 R152, RZ, RZ, UR41 ;  /* 0x00000029ff987e24 */ /* 0x000fca000f8e00ff */
[----:B------:R-:W-:-:S13]  /*c3d0*/  ISETP.NE.AND P1, PT, R152, 0x1, PT ;  /* 0x000000019800780c */ /* 0x000fda0003f25270 */
[----:B------:R-:W1:Y:S02]  /*c3e0*/  @P1 LDC.64 R14, c[0x0][0x9e8] ;  /* 0x00027a00ff0e1b82 */ /* 0x000e640000000a00 */
[----:B-1----:R-:W-:-:S05]  /*c3f0*/  @P1 IMAD.HI.U32 R14, R151, R14, RZ ;  /* 0x0000000e970e1227 */ /* 0x002fca00078e00ff */
[----:B------:R-:W-:-:S07]  /*c400*/  @P1 SHF.R.U32.HI R151, RZ, R15, R14 ;  /* 0x0000000fff971219 */ /* 0x000fce000001160e */
.L_x_1038:
[----:B------:R-:W-:Y:S05]  /*c410*/  BSYNC B0 ;  /* 0x0000000000007941 */ /* 0x000fea0003800000 */
.L_x_1036:
[----:B------:R-:W-:-:S05]  /*c420*/  IMAD R151, R151, R152, R157 ;  /* 0x0000009897977224 */ /* 0x000fca00078e029d */
[----:B------:R-:W-:Y:S02]  /*c430*/  VIADDMNMX R153, R151, R152, R153, PT ;  /* 0x0000009897997246 */ /* 0x000fe40003800199 */
[----:B------:R-:W-:-:S07]  /*c440*/  VIMNMX R154, R154, R151, !PT ;  /* 0x000000979a9a7248 */ /* 0x000fce0007fe0100 */
.L_x_1035:
[C---:B------:R-:W-:Y:S01]  /*c450*/  ISETP.GE.AND P1, PT, R158.reuse, 0x2, PT ;  /* 0x000000029e00780c */ /* 0x040fe20003f26270 */
[----:B------:R-:W1:Y:S01]  /*c460*/  SHFL.IDX PT, R14, R155, 0x1, 0x1c1f ;  /* 0x003c1f009b0e7f89 */ /* 0x000e6200000e0000 */
[----:B------:R-:W-:Y:S02]  /*c470*/  ISETP.GE.AND P2, PT, R158, 0x9, PT ;  /* 0x000000099e00780c */ /* 0x000fe40003f46270 */
[----:B------:R-:W-:Y:S02]  /*c480*/  ISETP.GT.AND P4, PT, R154, 0x1, !P1 ;  /* 0x000000019a00780c */ /* 0x000fe40004f84270 */
[----:B------:R-:W-:Y:S02]  /*c490*/  ISETP.GE.AND P5, PT, R158, 0xa, PT ;  /* 0x0000000a9e00780c */ /* 0x000fe40003fa6270 */
[----:B------:R-:W-:Y:S02]  /*c4a0*/  ISETP.GT.AND P3, PT, R154, 0x8, !P2 ;  /* 0x000000089a00780c */ /* 0x000fe40005764270 */
[----:B------:R-:W-:-:S02]  /*c4b0*/  ISETP.LT.OR P4, PT, R153, 0x2, P4 ;  /* 0x000000029900780c */ /* 0x000fc40002781670 */
[----:B------:R-:W-:Y:S02]  /*c4c0*/  ISETP.LT.OR P3, PT, R153, 0x9, P3 ;  /* 0x000000099900780c */ /* 0x000fe40001f61670 */
[----:B------:R-:W-:Y:S02]  /*c4d0*/  FSEL R168, R168, -INF , !P4 ;  /* 0xff800000a8a87808 */ /* 0x000fe40006000000 */
[----:B------:R-:W-:Y:S02]  /*c4e0*/  ISETP.GE.AND P4, PT, R158, 0x11, PT ;  /* 0x000000119e00780c */ /* 0x000fe40003f86270 */
[----:B------:R-:W-:Y:S02]  /*c4f0*/  LOP3.LUT R16, R16, 0xfffffffb, RZ, 0xc0, !PT ;  /* 0xfffffffb10107812 */ /* 0x000fe400078ec0ff */
[----:B------:R-:W-:Y:S02]  /*c500*/  FSEL R169, R169, -INF , !P3 ;  /* 0xff800000a9a97808 */ /* 0x000fe40005800000 */
[----:B------:R-:W-:-:S02]  /*c510*/  ISETP.GT.AND P3, PT, R154, 0x9, !P5 ;  /* 0x000000099a00780c */ /* 0x000fc40006f64270 */
[----:B------:R-:W-:Y:S02]  /*c520*/  @P5 LOP3.LUT R16, R16, 0x4, RZ, 0xfc, !PT ;  /* 0x0000000410105812 */ /* 0x000fe400078efcff */
[----:B------:R-:W-:Y:S02]  /*c530*/  ISETP.LT.OR P3, PT, R153, 0xa, P3 ;  /* 0x0000000a9900780c */ /* 0x000fe40001f61670 */
[----:B------:R-:W-:Y:S02]  /*c540*/  LOP3.LUT R16, R16, 0xfffffff7, RZ, 0xc0, !PT ;  /* 0xfffffff710107812 */ /* 0x000fe400078ec0ff */
[----:B0-----:R-:W-:Y:S02]  /*c550*/  FSEL R170, R170, -INF , !P3 ;  /* 0xff800000aaaa7808 */ /* 0x001fe40005800000 */
        /* <DEDUP_REMOVED lines=122> */
[----:B------:R-:W-:Y:S01]  /*cd00*/  IADD3 R141, R17, -UR50, R14 ;  /* 0x80000032118d7c10 */ /* 0x000fe2000fffe00e */
        /* <DEDUP_REMOVED lines=11> */
.L_x_1041:
[----:B------:R-:W-:-:S05]  /*cdc0*/  IMAD.U32 R158, RZ, RZ, UR41 ;  /* 0x00000029ff9e7e24 */ /* 0x000fca000f8e00ff */
[----:B------:R-:W-:-:S13]  /*cdd0*/  ISETP.NE.AND P6, PT, R158, 0x1, PT ;  /* 0x000000019e00780c */ /* 0x000fda0003fc5270 */
[----:B------:R-:W0:Y:S02]  /*cde0*/  @P6 LDC.64 R14, c[0x0][0x9e8] ;  /* 0x00027a00ff0e6b82 */ /* 0x000e240000000a00 */
[----:B0-----:R-:W-:-:S05]  /*cdf0*/  @P6 IMAD.HI.U32 R14, R141, R14, RZ ;  /* 0x0000000e8d0e6227 */ /* 0x001fca00078e00ff */
[----:B------:R-:W-:-:S07]  /*ce00*/  @P6 SHF.R.U32.HI R141, RZ, R15, R14 ;  /* 0x0000000fff8d6219 */ /* 0x000fce000001160e */
.L_x_1042:
[----:B------:R-:W-:Y:S05]  /*ce10*/  BSYNC B0 ;  /* 0x0000000000007941 */ /* 0x000fea0003800000 */
.L_x_1040:
[----:B------:R-:W-:-:S05]  /*ce20*/  IMAD R141, R141, R158, R157 ;  /* 0x0000009e8d8d7224 */ /* 0x000fca00078e029d */
[----:B------:R-:W-:Y:S02]  /*ce30*/  VIADDMNMX R153, R141, R158, R153, PT ;  /* 0x0000009e8d997246 */ /* 0x000fe40003800199 */
[----:B------:R-:W-:-:S07]  /*ce40*/  VIMNMX R154, R154, R141, !PT ;  /* 0x0000008d9a9a7248 */ /* 0x000fce0007fe0100 */
.L_x_1039:
        /* <DEDUP_REMOVED lines=9> */
[C---:B------:R-:W-:Y:S02]  /*cee0*/  LOP3.LUT P2, RZ, R16.reuse, 0x20000, RZ, 0xc0, !PT ;  /* 0x0002000010ff7812 */ /* 0x040fe4000784c0ff */
        /* <DEDUP_REMOVED lines=60> */
[----:B------:R-:W-:Y:S01]  /*d2b0*/  LOP3.LUT P2, RZ, R16, 0x40, RZ, 0xc0, !PT ;  /* 0x0000004010ff7812 */ /* 0x000fe2000784c0ff */
        /* <DEDUP_REMOVED lines=42> */
[----:B------:R-:W-:Y:S02]  /*d560*/  ISETP.GT.AND P1, PT, R154, RZ, !P6 ;  /* 0x000000ff9a00720c */ /* 0x000fe40007724270 */
        /* <DEDUP_REMOVED lines=36> */
[----:B------:R-:W-:Y:S01]  /*d7b0*/  FFMA.FTZ R172, R146, UR11, -R165 ;  /* 0x0000000b92ac7c23 */ /* 0x000fe200080108a5 */
[----:B------:R-:W-:Y:S01]  /*d7c0*/  MUFU.EX2 R141, R141 ;  /* 0x0000008d008d7308 */ /* 0x000fe20000000800 */
[----:B------:R-:W-:-:S04]  /*d7d0*/  FMNMX.FTZ R159, R123, R0, !PT ;  /* 0x000000007b9f7209 */ /* 0x000fc80007810000 */
[----:B------:R-:W-:-:S03]  /*d7e0*/  FMNMX.FTZ R0, R126, R159, !PT ;  /* 0x0000009f7e007209 */ /* 0x000fc60007810000 */
[----:B------:R-:W-:Y:S01]  /*d7f0*/  MUFU.EX2 R188, R188 ;  /* 0x000000bc00bc7308 */ /* 0x000fe20000000800 */
[----:B------:R-:W-:-:S04]  /*d800*/  FMNMX.FTZ R159, R125, R0, !PT ;  /* 0x000000007d9f7209 */ /* 0x000fc80007810000 */
        /* <DEDUP_REMOVED lines=10> */
[--C-:B------:R-:W-:Y:S01]  /*d8b0*/  FFMA.FTZ R176, R142, UR11, -R165.reuse ;  /* 0x0000000b8eb07c23 */ /* 0x100fe200080108a5 */
[----:B------:R-:W-:Y:S01]  /*d8c0*/  FFMA.FTZ R165, R20, UR11, -R165 ;  /* 0x0000000b14a57c23 */ /* 0x000fe200080108a5 */
        /* <DEDUP_REMOVED lines=10> */
[----:B------:R-:W-:Y:S04]  /*d970*/  MUFU.EX2 R159, R159 ;  /* 0x0000009f009f7308 */ /* 0x000fe80000000800 */
[----:B------:R-:W0:Y:S04]  /*d980*/  SHFL.BFLY PT, R153, R0, 0x2, 0x1f ;  /* 0x0c401f0000997f89 */ /* 0x000e2800000e0000 */
[----:B------:R-:W-:Y:S08]  /*d990*/  MUFU.EX2 R180, R180 ;  /* 0x000000b400b47308 */ /* 0x000ff00000000800 */
[----:B------:R-:W-:Y:S08]  /*d9a0*/  MUFU.EX2 R161, R161 ;  /* 0x000000a100a17308 */ /* 0x000ff00000000800 */
[----:B------:R-:W-:Y:S01]  /*d9b0*/  MUFU.EX2 R182, R182 ;  /* 0x000000b600b67308 */ /* 0x000fe20000000800 */
[----:B0-----:R-:W-:-:S02]  /*d9c0*/  FMNMX.FTZ R153, R0, R153, !PT ;  /* 0x0000009900997209 */ /* 0x001fc40007810000 */
[----:B------:R-:W-:-:S05]  /*d9d0*/  FSEL R0, R9, RZ, P1 ;  /* 0x000000ff09007208 */ /* 0x000fca0000800000 */
[----:B------:R-:W-:Y:S01]  /*d9e0*/  MUFU.EX2 R131, R131 ;  /* 0x0000008300837308 */ /* 0x000fe20000000800 */
[----:B------:R-:W0:Y:S01]  /*d9f0*/  SHFL.BFLY PT, R10, R153, 0x1, 0x1f ;  /* 0x0c201f00990a7f89 */ /* 0x000e2200000e0000 */
[----:B------:R-:W-:-:S04]  /*da00*/  FADD.FTZ R0, -R0, R11 ;  /* 0x0000000b00007221 */ /* 0x000fc80000010100 */
[----:B------:R-:W-:Y:S02]  /*da10*/  FMUL.FTZ R0, R0, UR11 ;  /* 0x0000000b00007c20 */ /* 0x000fe40008410000 */
[----:B------:R-:W-:Y:S08]  /*da20*/  MUFU.EX2 R176, R176 ;  /* 0x000000b000b07308 */ /* 0x000ff00000000800 */
[----:B------:R-:W1:Y:S08]  /*da30*/  MUFU.EX2 R0, R0 ;  /* 0x0000000000007308 */ /* 0x000e700000000800 */
[----:B------:R-:W-:Y:S01]  /*da40*/  MUFU.EX2 R135, R135 ;  /* 0x0000008700877308 */ /* 0x000fe20000000800 */
[----:B0-----:R-:W-:-:S04]  /*da50*/  FMNMX.FTZ R10, R153, R10, !PT ;  /* 0x0000000a990a7209 */ /* 0x001fc80007810000 */
[C---:B------:R-:W-:Y:S01]  /*da60*/  FSETP.NEU.FTZ.AND P1, PT, R10.reuse, -INF , PT ;  /* 0xff8000000a00780b */ /* 0x040fe20003f3d000 */
[----:B------:R-:W-:Y:S02]  /*da70*/  FMUL.FTZ R149, R10, UR11 ;  /* 0x0000000b0a957c20 */ /* 0x000fe40008410000 */
[----:B------:R-:W-:Y:S03]  /*da80*/  MUFU.EX2 R178, R178 ;  /* 0x000000b200b27308 */ /* 0x000fe60000000800 */
[----:B------:R-:W-:-:S05]  /*da90*/  FSEL R149, R149, RZ, P1 ;  /* 0x000000ff95957208 */ /* 0x000fca0000800000 */
[--C-:B------:R-:W-:Y:S01]  /*daa0*/  FFMA.FTZ R191, R14, UR11, -R149.reuse ;  /* 0x0000000b0ebf7c23 */ /* 0x100fe20008010895 */
[--C-:B------:R-:W-:Y:S01]  /*dab0*/  FFMA.FTZ R14, R15, UR11, -R149.reuse ;  /* 0x0000000b0f0e7c23 */ /* 0x100fe20008010895 */
[----:B------:R-:W-:Y:S01]  /*dac0*/  FSEL R15, R10, RZ, P1 ;  /* 0x000000ff0a0f7208 */ /* 0x000fe20000800000 */
[--C-:B------:R-:W-:Y:S01]  /*dad0*/  FFMA.FTZ R189, R163, UR11, -R149.reuse ;  /* 0x0000000ba3bd7c23 */ /* 0x100fe20008010895 */
[--C-:B------:R-:W-:Y:S01]  /*dae0*/  FFMA.FTZ R20, R2, UR11, -R149.reuse ;  /* 0x0000000b02147c23 */ /* 0x100fe20008010895 */
[--C-:B------:R-:W-:Y:S01]  /*daf0*/  FFMA.FTZ R185, R120, UR11, -R149.reuse ;  /* 0x0000000b78b97c23 */ /* 0x100fe20008010895 */
[----:B------:R-:W-:Y:S01]  /*db00*/  MUFU.EX2 R191, R191 ;  /* 0x000000bf00bf7308 */ /* 0x000fe20000000800 */
[----:B------:R-:W-:Y:S01]  /*db10*/  FADD.FTZ R15, -R15, R12 ;  /* 0x0000000c0f0f7221 */ /* 0x000fe20000010100 */
[----:B------:R-:W-:Y:S01]  /*db20*/  FFMA.FTZ R120, R21, UR11, -R149 ;  /* 0x0000000b15787c23 */ /* 0x000fe20008010895 */
[----:B-1----:R-:W-:Y:S01]  /*db30*/  FFMA.FTZ R21, R0, R8, R141 ;  /* 0x0000000800157223 */ /* 0x002fe2000001008d */
[--C-:B------:R-:W-:Y:S01]  /*db40*/  FFMA.FTZ R187, R122, UR11, -R149.reuse ;  /* 0x0000000b7abb7c23 */ /* 0x100fe20008010895 */
[----:B------:R-:W-:Y:S01]  /*db50*/  FMUL.FTZ R15, R15, UR11 ;  /* 0x0000000b0f0f7c20 */ /* 0x000fe20008410000 */
[----:B------:R-:W-:Y:S01]  /*db60*/  FFMA.FTZ R122, R121, UR11, -R149 ;  /* 0x0000000b797a7c23 */ /* 0x000fe20008010895 */
[----:B------:R-:W-:Y:S01]  /*db70*/  FADD.FTZ R21, R188, R21 ;  /* 0x00000015bc157221 */ /* 0x000fe20000010000 */
[----:B------:R-:W-:Y:S01]  /*db80*/  MUFU.EX2 R189, R189 ;  /* 0x000000bd00bd7308 */ /* 0x000fe20000000800 */
[--C-:B------:R-:W-:Y:S01]  /*db90*/  FFMA.FTZ R179, R130, UR11, -R149.reuse ;  /* 0x0000000b82b37c23 */ /* 0x100fe20008010895 */
[----:B------:R-:W-:Y:S01]  /*dba0*/  FFMA.FTZ R181, R124, UR11, -R149 ;  /* 0x0000000b7cb57c23 */ /* 0x000fe20008010895 */
[----:B------:R-:W-:Y:S01]  /*dbb0*/  FADD.FTZ R130, R190, R21 ;  /* 0x00000015be827221 */ /* 0x000fe20000010000 */
[--C-:B------:R-:W-:Y:S01]  /*dbc0*/  FFMA.FTZ R124, R123, UR11, -R149.reuse ;  /* 0x0000000b7b7c7c23 */ /* 0x100fe20008010895 */
[--C-:B------:R-:W-:Y:S01]  /*dbd0*/  FFMA.FTZ R183, R126, UR11, -R149.reuse ;  /* 0x0000000b7eb77c23 */ /* 0x100fe20008010895 */
[--C-:B------:R-:W-:Y:S01]  /*dbe0*/  FFMA.FTZ R12, R125, UR11, -R149.reuse ;  /* 0x0000000b7d0c7c23 */ /* 0x100fe20008010895 */
[--C-:B------:R-:W-:Y:S01]  /*dbf0*/  FFMA.FTZ R173, R134, UR11, -R149.reuse ;  /* 0x0000000b86ad7c23 */ /* 0x100fe20008010895 */
[----:B------:R0:W1:Y:S01]  /*dc00*/  MUFU.EX2 R2, R15 ;  /* 0x0000000f00027308 */ /* 0x0000620000000800 */
        /* <DEDUP_REMOVED lines=23> */
[--C-:B------:R-:W-:Y:S01]  /*dd80*/  FFMA.FTZ R134, R136, UR11, -R149.reuse ;  /* 0x0000000b88867c23 */ /* 0x100fe20008010895 */
[----:B------:R-:W-:Y:S02]  /*dd90*/  FFMA.FTZ R149, R151, UR11, -R149 ;  /* 0x0000000b97957c23 */ /* 0x000fe40008010895 */
        /* <DEDUP_REMOVED lines=63> */
.L_x_1043:
        /* <DEDUP_REMOVED lines=34> */
.L_x_1025:
        /* <DEDUP_REMOVED lines=99> */
.L_x_1045:
[----:B------:R-:W-:Y:S01]  /*e9e0*/  ULEA UR5, UR38, UR40, 0x3 ;  /* 0x0000002826057291 */ /* 0x000fe2000f8e183f */
[----:B------:R-:W-:-:S05]  /*e9f0*/  IMAD.U32 R0, RZ, RZ, UR39 ;  /* 0x00000027ff007e24 */ /* 0x000fca000f8e00ff */
[----:B------:R-:W-:-:S04]  /*ea00*/  SHF.L.U32 R0, R0, 0x1f, RZ ;  /* 0x0000001f00007819 */ /* 0x000fc800000006ff */
[----:B------:R0:W1:Y:S01]  /*ea10*/  SYNCS.PHASECHK.TRANS64.TRYWAIT P1, [UR5+0x30850], R0 ;  /* 0x03085000ff0075a7 */ /* 0x0000620008020145 */
[----:B------:R-:W-:Y:S05]  /*ea20*/  @!P0 BRA `(.L_x_1046) ;  /* 0x0000000000048947 */ /* 0x000fea0003800000 */
[----:B------:R-:W-:Y:S01]  /*ea30*/  BPT.TRAP 0x1 ;  /* 0x000000040000795c */ /* 0x000fe20000300000 */
.L_x_1046:
[----:B-1----:R-:W-:Y:S05]  /*ea40*/  @P1 BRA `(.L_x_1047) ;  /* 0x0000000000081947 */ /* 0x002fea0003800000 */
[----:B------:R-:W1:Y:S02]  /*ea50*/  SYNCS.PHASECHK.TRANS64.TRYWAIT P1, [UR5+0x30850], R0 ;  /* 0x03085000ff0075a7 */ /* 0x000e640008020145 */
[----:B-1----:R-:W-:Y:S05]  /*ea60*/  @!P1 BRA `(.L_x_1048) ;  /* 0x0000007400d89947 */ /* 0x002fea0003800000 */
.L_x_1047:
[----:B------:R-:W-:Y:S01]  /*ea70*/  UIADD3 UR40, UR40, 0x400, URZ ;  /* 0x0000040028287890 */ /* 0x000fe2000fffe03f */
[----:B------:R-:W-:Y:S01]  /*ea80*/  WARPGROUP.ARRIVE ;  /* 0x00000000000079c5 */ /* 0x000fe20000000000 */
[----:B------:R-:W-:Y:S01]  /*ea90*/  UMOV UR7, 0x40000040 ;  /* 0x4000004000077882 */ /* 0x000fe20000000000 */
[----:B-1----:R-:W1:Y:S01]  /*eaa0*/  SHFL.BFLY PT, R5, R8, 0x2, 0x1f ;  /* 0x0c401f0008057f89 */ /* 0x002e6200000e0000 */
[----:B------:R-:W-:Y:S01]  /*eab0*/  USHF.R.U32.HI UR40, URZ, 0x4, UR40 ;  /* 0x000000043f287899 */ /* 0x000fe20008011628 */
[----:B------:R-:W-:Y:S02]  /*eac0*/  IMAD.MOV.U32 R17, RZ, RZ, RZ ;  /* 0x000000ffff117224 */ /* 0x000fe400078e00ff */
[----:B0-----:R-:W0:Y:S01]  /*ead0*/  SHFL.BFLY PT, R0, R3, 0x2, 0x1f ;  /* 0x0c401f0003007f89 */ /* 0x001e2200000e0000 */
[----:B------:R-:W-:Y:S01]  /*eae0*/  ULOP3.LUT UR40, UR40, 0x3fff, URZ, 0xc0, !UPT ;  /* 0x00003fff28287892 */ /* 0x000fe2000f8ec03f */
[----:B------:R-:W-:Y:S02]  /*eaf0*/  IMAD.MOV.U32 R20, RZ, RZ, RZ ;  /* 0x000000ffff147224 */ /* 0x000fe400078e00ff */
[----:B------:R-:W-:Y:S01]  /*eb00*/  IMAD.U32 R4, RZ, RZ, UR11 ;  /* 0x0000000bff047e24 */ /* 0x000fe2000f8e00ff */
[----:B------:R-:W-:-:S04]  /*eb10*/  ULOP3.LUT UR4, UR40, 0x3000000, URZ, 0xfc, !UPT ;  /* 0x0300000028047892 */ /* 0x000fc8000f8efc3f */
[----:B------:R-:W-:-:S07]  /*eb20*/  UIMAD UR4, UR38, 0x900, UR4 ;  /* 0x00000900260478a4 */ /* 0x000fce000f8e0204 */
[----:B------:R-:W-:Y:S02]  /*eb30*/  UMOV UR6, UR4 ;  /* 0x0000000400067c82 */ /* 0x000fe40008000000 */
[----:B------:R-:W-:Y:S01]  /*eb40*/  HGMMA.64x192x16.F32 R24, R188, gdesc[UR4].tnspB, R24, gsb0 ;  /* 0x42e00004bc187df0 */ /* 0x000fe20008000818 */
[----:B------:R-:W-:Y:S01]  /*eb50*/  UIADD3 UR6, UR4, 0x80, URZ ;  /* 0x0000008004067890 */ /* 0x000fe2000fffe03f */
[----:B-1----:R-:W-:Y:S01]  /*eb60*/  FADD.FTZ R5, R5, R8 ;  /* 0x0000000805057221 */ /* 0x002fe20000010000 */
[----:B------:R-:W-:Y:S01]  /*eb70*/  UMOV UR7, 0x40000040 ;  /* 0x4000004000077882 */ /* 0x000fe20000000000 */
[----:B------:R-:W-:Y:S02]  /*eb80*/  IMAD.U32 R8, RZ, RZ, UR11 ;  /* 0x0000000bff087e24 */ /* 0x000fe4000f8e00ff */
[----:B0-----:R-:W-:Y:S02]  /*eb90*/  FADD.FTZ R2, R0, R3 ;  /* 0x0000000300027221 */ /* 0x001fe40000010000 */
[----:B------:R-:W0:Y:S04]  /*eba0*/  SHFL.BFLY PT, R0, R5, 0x1, 0x1f ;  /* 0x0c201f0005007f89 */ /* 0x000e2800000e0000 */
[----:B------:R-:W1:Y:S01]  /*ebb0*/  SHFL.BFLY PT, R7, R2, 0x1, 0x1f ;  /* 0x0c201f0002077f89 */ /* 0x000e6200000e0000 */
[----:B0-----:R-:W-:Y:S01]  /*ebc0*/  FADD.FTZ R11, R5, R0 ;  /* 0x00000000050b7221 */ /* 0x001fe20000010000 */
[----:B------:R-:W-:-:S02]  /*ebd0*/  IMAD.MOV.U32 R0, RZ, RZ, -0x800000 ;  /* 0xff800000ff007424 */ /* 0x000fc400078e00ff */
[----:B-1----:R-:W-:Y:S02]  /*ebe0*/  FADD.FTZ R12, R2, R7 ;  /* 0x00000007020c7221 */ /* 0x002fe40000010000 */
[----:B------:R-:W-:Y:S01]  /*ebf0*/  FSETP.NE.FTZ.AND P1, PT, R11, RZ, PT ;  /* 0x000000ff0b00720b */ /* 0x000fe20003f35000 */
[----:B------:R-:W-:Y:S02]  /*ec00*/  IMAD.MOV.U32 R2, RZ, RZ, -0x800000 ;  /* 0xff800000ff027424 */ /* 0x000fe400078e00ff */
[----:B------:R-:W-:-:S10]  /*ec10*/  FSETP.NE.FTZ.AND P2, PT, R12, RZ, PT ;  /* 0x000000ff0c00720b */ /* 0x000fd40003f55000 */
[----:B------:R-:W0:Y:S01]  /*ec20*/  @P1 MUFU.LG2 R6, R11 ;  /* 0x0000000b00061308 */ /* 0x000e220000000c00 */
[----:B------:R-:W-:Y:S02]  /*ec30*/  @P1 FMUL.FTZ R4, R4, 0.69314718246459960938 ;  /* 0x3f31721804041820 */ /* 0x000fe40000410000 */
        /* <DEDUP_REMOVED lines=23> */
[----:B------:R-:W-:Y:S01]  /*edb0*/  UIADD3 UR4, UR4, 0x280, URZ ;  /* 0x0000028004047890 */ /* 0x000fe2000fffe03f */
[----:B------:R-:W-:Y:S02]  /*edc0*/  WARPGROUP.DEPBAR.LE gsb0, 0x0 ;  /* 0x00008000000079c5 */ /* 0x000fe40000010000 */
[----:B------:R-:W-:-:S14]  /*edd0*/  WARPGROUP.ARRIVE ;  /* 0x00000000000079c5 */ /* 0x000fdc0000000000 */
        /* <DEDUP_REMOVED lines=9> */
.L_x_1049:
        /* <DEDUP_REMOVED lines=108> */
.L_x_971:
[----:B------:R-:W0:Y:S01]  /*f530*/  S2R R20, SR_CgaCtaId ;  /* 0x0000000000147919 */ /* 0x000e220000008800 */
[----:B------:R-:W-:Y:S01]  /*f540*/  MOV R17, 0x400 ;  /* 0x0000040000117802 */ /* 0x000fe20000000f00 */
[----:B------:R-:W-:Y:S01]  /*f550*/  BSSY B0, `(.L_x_1050) ;  /* 0x0000231000007945 */ /* 0x000fe20003800000 */
[----:B------:R-:W-:Y:S02]  /*f560*/  BAR.SYNC.DEFER_BLOCKING 0x5, 0x180 ;  /* 0x0146000000007b1d */ /* 0x000fe40000010000 */
[----:B0-----:R-:W-:-:S05]  /*f570*/  LEA R17, R20, R17, 0x18 ;  /* 0x0000001114117211 */ /* 0x001fca00078ec0ff */
[----:B------:R-:W0:Y:S02]  /*f580*/  LDS R20, [R17+0x308d0] ;  /* 0x0308d00011147984 */ /* 0x000e240000000800 */
[----:B0-----:R-:W-:Y:S01]  /*f590*/  R2UR UR4, R20 ;  /* 0x00000000140472ca */ /* 0x001fe200000e0000 */
[----:B------:R-:W-:Y:S06]  /*f5a0*/  BAR.ARV 0x4, 0x180 ;  /* 0x0106000000007b1d */ /* 0x000fec0000002000 */
[----:B------:R-:W-:Y:S08]  /*f5b0*/  @P0 BRA `(.L_x_1051) ;  /* 0x0000001400fc0947 */ /* 0x000ff00003800000 */
[----:B------:R-:W0:Y:S01]  /*f5c0*/  S2R R20, SR_SWINHI ;  /* 0x0000000000147919 */ /* 0x000e220000002f00 */
[----:B------:R-:W-:Y:S01]  /*f5d0*/  IMAD R21, R196, 0x40, R22 ;  /* 0x00000040c4157824 */ /* 0x000fe200078e0216 */
[----:B------:R-:W1:Y:S01]  /*f5e0*/  LDC R52, c[0x0][0xbe8] ;  /* 0x0002fa00ff347b82 */ /* 0x000e620000000800 */
[----:B------:R-:W-:Y:S01]  /*f5f0*/  F2FP.F16.F32.PACK_AB R6, R7, R6 ;  /* 0x000000060706723e */ /* 0x000fe200000000ff */
[----:B------:R-:W-:Y:S01]  /*f600*/  ULDC.64 UR8, c[0x0][0xb90] ;  /* 0x0002e40000087ab9 */ /* 0x000fe20000000a00 */
[----:B------:R-:W-:Y:S02]  /*f610*/  F2FP.F16.F32.PACK_AB R7, R152, R33 ;  /* 0x000000219807723e */ /* 0x000fe400000000ff */
[----:B------:R-:W-:Y:S02]  /*f620*/  F2FP.F16.F32.PACK_AB R4, R25, R4 ;  /* 0x000000041904723e */ /* 0x000fe400000000ff */
[----:B------:R-:W-:Y:S02]  /*f630*/  R2UR UR11, R194 ;  /* 0x00000000c20b72ca */ /* 0x000fe400000e0000 */
[----:B------:R-:W-:-:S02]  /*f640*/  R2UR UR13, R195 ;  /* 0x00000000c30d72ca */ /* 0x000fc400000e0000 */
[----:B------:R-:W-:Y:S02]  /*f650*/  F2FP.F16.F32.PACK_AB R5, R150, R5 ;  /* 0x000000059605723e */ /* 0x000fe400000000ff */
[----:B------:R-:W-:Y:S02]  /*f660*/  F2FP.F16.F32.PACK_AB R10, R11, R10 ;  /* 0x0000000a0b0a723e */ /* 0x000fe400000000ff */
[----:B------:R-:W-:Y:S02]  /*f670*/  F2FP.F16.F32.PACK_AB R8, R15, R8 ;  /* 0x000000080f08723e */ /* 0x000fe400000000ff */
[----:B------:R-:W-:Y:S02]  /*f680*/  F2FP.F16.F32.PACK_AB R11, R146, R131 ;  /* 0x00000083920b723e */ /* 0x000fe400000000ff */
[----:B------:R-:W-:Y:S01]  /*f690*/  F2FP.F16.F32.PACK_AB R12, R13, R12 ;  /* 0x0000000c0d0c723e */ /* 0x000fe200000000ff */
[----:B------:R-:W-:Y:S01]  /*f6a0*/  USHF.R.S32.HI UR10, URZ, 0x1f, UR11 ;  /* 0x0000001f3f0a7899 */ /* 0x000fe2000801140b */
[----:B------:R-:W-:Y:S01]  /*f6b0*/  F2FP.F16.F32.PACK_AB R13, R145, R130 ;  /* 0x00000082910d723e */ /* 0x000fe200000000ff */
[----:B------:R-:W-:Y:S01]  /*f6c0*/  UIMAD.WIDE.U32 UR6, UR11, UR8, URZ ;  /* 0x000000080b0672a5 */ /* 0x000fe2000f8e003f */
[----:B------:R-:W-:Y:S01]  /*f6d0*/  F2FP.F16.F32.PACK_AB R14, R53, R14 ;  /* 0x0000000e350e723e */ /* 0x000fe200000000ff */
[----:B------:R-:W-:Y:S01]  /*f6e0*/  UIMAD UR5, UR10, UR8, URZ ;  /* 0x000000080a0572a4 */ /* 0x000fe2000f8e023f */
[----:B------:R-:W-:Y:S01]  /*f6f0*/  F2FP.F16.F32.PACK_AB R15, R144, R129 ;  /* 0x00000081900f723e */ /* 0x000fe200000000ff */
[----:B------:R-:W-:Y:S01]  /*f700*/  USHF.R.S32.HI UR12, URZ, 0x1f, UR13 ;  /* 0x0000001f3f0c7899 */ /* 0x000fe2000801140d */
[----:B------:R-:W-:Y:S01]  /*f710*/  F2FP.F16.F32.PACK_AB R24, R57, R24 ;  /* 0x000000183918723e */ /* 0x000fe200000000ff */
[----:B------:R-:W-:Y:S01]  /*f720*/  UIMAD UR5, UR11, UR9, UR5 ;  /* 0x000000090b0572a4 */ /* 0x000fe2000f8e0205 */
[----:B------:R-:W-:-:S02]  /*f730*/  F2FP.F16.F32.PACK_AB R88, R89, R88 ;  /* 0x000000585958723e */ /* 0x000fc400000000ff */
[----:B------:R-:W-:Y:S02]  /*f740*/  MOV R48, R17 ;  /* 0x0000001100307202 */ /* 0x000fe40000000f00 */
[----:B0-----:R-:W-:Y:S01]  /*f750*/  MOV R49, R20 ;  /* 0x0000001400317202 */ /* 0x001fe20000000f00 */
[----:B------:R-:W-:Y:S01]  /*f760*/  ULDC.64 UR8, c[0x0][0xb98] ;  /* 0x0002e60000087ab9 */ /* 0x000fe20000000a00 */
[----:B------:R-:W-:Y:S01]  /*f770*/  UIADD3 UR7, UR7, UR5, URZ ;  /* 0x0000000507077290 */ /* 0x000fe2000fffe03f */
[----:B------:R-:W-:Y:S01]  /*f780*/  F2FP.F16.F32.PACK_AB R89, R137, R90 ;  /* 0x0000005a8959723e */ /* 0x000fe200000000ff */
[----:B------:R-:W-:Y:S01]  /*f790*/  UIMAD UR5, UR12, UR8, URZ ;  /* 0x000000080c0572a4 */ /* 0x000fe2000f8e023f */
[--C-:B------:R-:W-:Y:S01]  /*f7a0*/  IMAD.WIDE R46, R202, 0x2, R48.reuse ;  /* 0x00000002ca2e7825 */ /* 0x100fe200078e0230 */
[----:B------:R-:W-:Y:S01]  /*f7b0*/  UIMAD.WIDE.U32 UR6, UR13, UR8, UR6 ;  /* 0x000000080d0672a5 */ /* 0x000fe2000f8e0006 */
[----:B------:R-:W-:Y:S01]  /*f7c0*/  F2FP.F16.F32.PACK_AB R96, R97, R96 ;  /* 0x000000606160723e */ /* 0x000fe200000000ff */
[----:B------:R-:W-:Y:S01]  /*f7d0*/  UIMAD UR5, UR13, UR9, UR5 ;  /* 0x000000090d0572a4 */ /* 0x000fe2000f8e0205 */
[----:B------:R-:W-:Y:S01]  /*f7e0*/  IMAD.WIDE R48, R21, 0x2, R48 ;  /* 0x0000000215307825 */ /* 0x000fe200078e0230 */
[C---:B------:R-:W-:Y:S01]  /*f7f0*/  IADD3 R27, P5, R46.reuse, 0x8060, RZ ;  /* 0x000080602e1b7810 */ /* 0x040fe20007fbe0ff */
[----:B------:R-:W-:Y:S01]  /*f800*/  ULDC.64 UR8, c[0x0][0xae8] ;  /* 0x0002ba0000087ab9 */ /* 0x000fe20000000a00 */
[----:B------:R-:W-:-:S02]  /*f810*/  LOP3.LUT R21, R46, 0x380, RZ, 0xc0, !PT ;  /* 0x000003802e157812 */ /* 0x000fc400078ec0ff */
[----:B------:R-:W-:Y:S02]  /*f820*/  LOP3.LUT R26, R27, 0x380, RZ, 0xc0, !PT ;  /* 0x000003801b1a7812 */ /* 0x000fe400078ec0ff */
[----:B------:R-:W-:Y:S02]  /*f830*/  IADD3 R43, P0, R46, 0x8020, RZ ;  /* 0x000080202e2b7810 */ /* 0x000fe40007f1e0ff */
[----:B------:R-:W-:Y:S02]  /*f840*/  SHF.R.U64 R26, R26, 0x3, RZ ;  /* 0x000000031a1a7819 */ /* 0x000fe400000012ff */
[C---:B------:R-:W-:Y:S01]  /*f850*/  IADD3 R45, P6, R46.reuse, 0x8040, RZ ;  /* 0x000080402e2d7810 */ /* 0x040fe20007fde0ff */
[--C-:B------:R-:W-:Y:S01]  /*f860*/  IMAD.X R55, RZ, RZ, R47.reuse, P0 ;  /* 0x000000ffff377224 */ /* 0x100fe200000e062f */
[----:B------:R-:W-:Y:S02]  /*f870*/  IADD3 R30, P1, R46, 0x8000, RZ ;  /* 0x000080002e1e7810 */ /* 0x000fe40007f3e0ff */
[----:B------:R-:W-:Y:S01]  /*f880*/  SHF.R.U64 R21, R21, 0x3, RZ ;  /* 0x0000000315157819 */ /* 0x000fe200000012ff */
[--C-:B------:R-:W-:Y:S01]  /*f890*/  IMAD.X R51, RZ, RZ, R47.reuse, P6 ;  /* 0x000000ffff337224 */ /* 0x100fe200030e062f */
[----:B------:R-:W-:Y:S01]  /*f8a0*/  LOP3.LUT R32, R43, 0x380, RZ, 0xc0, !PT ;  /* 0x000003802b207812 */ /* 0x000fe200078ec0ff */
[--C-:B------:R-:W-:Y:S01]  /*f8b0*/  IMAD.X R59, RZ, RZ, R47.reuse, P1 ;  /* 0x000000ffff3b7224 */ /* 0x100fe200008e062f */
[----:B------:R-:W-:Y:S01]  /*f8c0*/  LOP3.LUT R26, R26, R27, RZ, 0x3c, !PT ;  /* 0x0000001b1a1a7212 */ /* 0x000fe200078e3cff */
[----:B------:R-:W-:Y:S01]  /*f8d0*/  IMAD.X R27, RZ, RZ, R47, P5 ;  /* 0x000000ffff1b7224 */ /* 0x000fe200028e062f */
[----:B------:R-:W-:-:S02]  /*f8e0*/  IADD3 R41, P2, R46, 0x4060, RZ ;  /* 0x000040602e297810 */ /* 0x000fc40007f5e0ff */
[C---:B------:R-:W-:Y:S02]  /*f8f0*/  IADD3 R29, P3, R46.reuse, 0x20, RZ ;  /* 0x000000202e1d7810 */ /* 0x040fe40007f7e0ff */
[C---:B------:R-:W-:Y:S01]  /*f900*/  IADD3 R39, P4, R46.reuse, 0x4040, RZ ;  /* 0x000040402e277810 */ /* 0x040fe20007f9e0ff */
[--C-:B------:R-:W-:Y:S01]  /*f910*/  IMAD.X R63, RZ, RZ, R47.reuse, P2 ;  /* 0x000000ffff3f7224 */ /* 0x100fe200010e062f */
[C---:B------:R-:W-:Y:S01]  /*f920*/  IADD3 R37, P5, R46.reuse, 0x4020, RZ ;  /* 0x000040202e257810 */ /* 0x040fe20007fbe0ff */
[--C-:B------:R-:W-:Y:S01]  /*f930*/  IMAD.X R67, RZ, RZ, R47.reuse, P3 ;  /* 0x000000ffff437224 */ /* 0x100fe200018e062f */
[C---:B------:R-:W-:Y:S01]  /*f940*/  IADD3 R28, P6, R46.reuse, 0x4000, RZ ;  /* 0x000040002e1c7810 */ /* 0x040fe20007fde0ff */
[--C-:B------:R-:W-:Y:S01]  /*f950*/  IMAD.X R71, RZ, RZ, R47.reuse, P4 ;  /* 0x000000ffff477224 */ /* 0x100fe200020e062f */
[C---:B------:R-:W-:Y:S01]  /*f960*/  IADD3 R35, P0, R46.reuse, 0x60, RZ ;  /* 0x000000602e237810 */ /* 0x040fe20007f1e0ff */
[--C-:B------:R-:W-:Y:S01]  /*f970*/  IMAD.X R75, RZ, RZ, R47.reuse, P5 ;  /* 0x000000ffff4b7224 */ /* 0x100fe200028e062f */
[----:B------:R-:W-:Y:S01]  /*f980*/  IADD3 R31, P1, R46, 0x40, RZ ;  /* 0x000000402e1f7810 */ /* 0x000fe20007f3e0ff */
[--C-:B------:R-:W-:Y:S01]  /*f990*/  IMAD.X R79, RZ, RZ, R47.reuse, P6 ;  /* 0x000000ffff4f7224 */ /* 0x100fe200030e062f */
[----:B------:R-:W-:Y:S01]  /*f9a0*/  LOP3.LUT R46, R21, R46, RZ, 0x3c, !PT ;  /* 0x0000002e152e7212 */ /* 0x000fe200078e3cff */
[--C-:B------:R-:W-:Y:S01]  /*f9b0*/  IMAD.X R83, RZ, RZ, R47.reuse, P0 ;  /* 0x000000ffff537224 */ /* 0x100fe200000e062f */
[----:B------:R-:W-:Y:S01]  /*f9c0*/  SHF.R.U64 R32, R32, 0x3, RZ ;  /* 0x0000000320207819 */ /* 0x000fe200000012ff */
[----:B------:R-:W-:Y:S01]  /*f9d0*/  IMAD.X R87, RZ, RZ, R47, P1 ;  /* 0x000000ffff577224 */ /* 0x000fe200008e062f */
[----:B------:R-:W-:-:S02]  /*f9e0*/  LOP3.LUT R21, R30, 0x380, RZ, 0xc0, !PT ;  /* 0x000003801e157812 */ /* 0x000fc400078ec0ff */
[----:B------:R-:W-:Y:S02]  /*f9f0*/  LOP3.LUT R54, R32, R43, RZ, 0x3c, !PT ;  /* 0x0000002b20367212 */ /* 0x000fe400078e3cff */
[----:B------:R-:W-:Y:S02]  /*fa00*/  LOP3.LUT R20, R41, 0x380, RZ, 0xc0, !PT ;  /* 0x0000038029147812 */ /* 0x000fe400078ec0ff */
[----:B------:R-:W-:Y:S02]  /*fa10*/  SHF.R.U64 R21, R21, 0x3, RZ ;  /* 0x0000000315157819 */ /* 0x000fe400000012ff */
[----:B------:R-:W-:Y:S02]  /*fa20*/  LOP3.LUT R32, R39, 0x380, RZ, 0xc0, !PT ;  /* 0x0000038027207812 */ /* 0x000fe400078ec0ff */
[----:B------:R-:W-:Y:S02]  /*fa30*/  SHF.R.U64 R20, R20, 0x3, RZ ;  /* 0x0000000314147819 */ /* 0x000fe400000012ff */
[----:B------:R-:W-:-:S02]  /*fa40*/  LOP3.LUT R58, R21, R30, RZ, 0x3c, !PT ;  /* 0x0000001e153a7212 */ /* 0x000fc400078e3cff */
[----:B------:R-:W-:Y:S02]  /*fa50*/  SHF.R.U64 R32, R32, 0x3, RZ ;  /* 0x0000000320207819 */ /* 0x000fe400000012ff */
[----:B------:R-:W-:Y:S02]  /*fa60*/  LOP3.LUT R21, R28, 0x380, RZ, 0xc0, !PT ;  /* 0x000003801c157812 */ /* 0x000fe400078ec0ff */
[----:B------:R-:W-:Y:S02]  /*fa70*/  LOP3.LUT R62, R20, R41, RZ, 0x3c, !PT ;  /* 0x00000029143e7212 */ /* 0x000fe400078e3cff */
[----:B------:R-:W-:Y:S02]  /*fa80*/  LOP3.LUT R70, R32, R39, RZ, 0x3c, !PT ;  /* 0x0000002720467212 */ /* 0x000fe400078e3cff */
[----:B------:R-:W-:Y:S02]  /*fa90*/  LOP3.LUT R20, R29, 0x380, RZ, 0xc0, !PT ;  /* 0x000003801d147812 */ /* 0x000fe400078ec0ff */
[----:B------:R-:W-:-:S02]  /*faa0*/  SHF.R.U64 R21, R21, 0x3, RZ ;  /* 0x0000000315157819 */ /* 0x000fc400000012ff */
[----:B------:R-:W-:Y:S02]  /*fab0*/  LOP3.LUT R32, R35, 0x380, RZ, 0xc0, !PT ;  /* 0x0000038023207812 */ /* 0x000fe400078ec0ff */
[----:B------:R-:W-:Y:S02]  /*fac0*/  LOP3.LUT R34, R45, 0x380, RZ, 0xc0, !PT ;  /* 0x000003802d227812 */ /* 0x000fe400078ec0ff */
[----:B------:R-:W-:Y:S02]  /*fad0*/  SHF.R.U64 R20, R20, 0x3, RZ ;  /* 0x0000000314147819 */ /* 0x000fe400000012ff */
[----:B------:R-:W-:Y:S02]  /*fae0*/  LOP3.LUT R78, R21, R28, RZ, 0x3c, !PT ;  /* 0x0000001c154e7212 */ /* 0x000fe400078e3cff */
[----:B------:R-:W-:Y:S02]  /*faf0*/  SHF.R.U64 R32, R32, 0x3, RZ ;  /* 0x0000000320207819 */ /* 0x000fe400000012ff */
[----:B------:R-:W-:-:S02]  /*fb00*/  IADD3 R21, P4, R48, 0x1000, RZ ;  /* 0x0000100030157810 */ /* 0x000fc40007f9e0ff */
[----:B------:R-:W-:Y:S02]  /*fb10*/  SHF.R.U64 R34, R34, 0x3, RZ ;  /* 0x0000000322227819 */ /* 0x000fe400000012ff */
[----:B------:R-:W-:Y:S02]  /*fb20*/  LOP3.LUT R66, R20, R29, RZ, 0x3c, !PT ;  /* 0x0000001d14427212 */ /* 0x000fe400078e3cff */
[----:B------:R-:W-:Y:S02]  /*fb30*/  LOP3.LUT R82, R32, R35, RZ, 0x3c, !PT ;  /* 0x0000002320527212 */ /* 0x000fe400078e3cff */
[----:B------:R-:W-:Y:S02]  /*fb40*/  LOP3.LUT R20, R21, 0x380, RZ, 0xc0, !PT ;  /* 0x0000038015147812 */ /* 0x000fe400078ec0ff */
[----:B------:R-:W-:Y:S02]  /*fb50*/  IADD3 R35, P0, R48, 0x5000, RZ ;  /* 0x0000500030237810 */ /* 0x000fe40007f1e0ff */
[----:B------:R-:W-:-:S02]  /*fb60*/  LOP3.LUT R50, R34, R45, RZ, 0x3c, !PT ;  /* 0x0000002d22327212 */ /* 0x000fc400078e3cff */
[----:B------:R-:W-:Y:S02]  /*fb70*/  SHF.R.U64 R20, R20, 0x3, RZ ;  /* 0x0000000314147819 */ /* 0x000fe400000012ff */
[----:B------:R-:W-:Y:S02]  /*fb80*/  LOP3.LUT R34, R35, 0x380, RZ, 0xc0, !PT ;  /* 0x0000038023227812 */ /* 0x000fe400078ec0ff */
[----:B------:R-:W-:Y:S02]  /*fb90*/  LOP3.LUT R20, R20, R21, RZ, 0x3c, !PT ;  /* 0x0000001514147212 */ /* 0x000fe400078e3cff */
[----:B------:R-:W-:Y:S02]  /*fba0*/  SHF.R.U64 R34, R34, 0x3, RZ ;  /* 0x0000000322227819 */ /* 0x000fe400000012ff */
[----:B------:R-:W-:Y:S02]  /*fbb0*/  IADD3 R21, P1, R48, 0x4000, RZ ;  /* 0x0000400030157810 */ /* 0x000fe40007f3e0ff */
[----:B------:R-:W-:Y:S01]  /*fbc0*/  LOP3.LUT R34, R34, R35, RZ, 0x3c, !PT ;  /* 0x0000002322227212 */ /* 0x000fe200078e3cff */
[--C-:B------:R-:W-:Y:S01]  /*fbd0*/  IMAD.X R35, RZ, RZ, R49.reuse, P0 ;  /* 0x000000ffff237224 */ /* 0x100fe200000e0631 */
[----:B------:R-:W-:Y:S01]  /*fbe0*/  MOV R151, R46 ;  /* 0x0000002e00977202 */ /* 0x000fe20000000f00 */
[----:B------:R-:W-:Y:S01]  /*fbf0*/  IMAD.X R33, RZ, RZ, R49, P1 ;  /* 0x000000ffff217224 */ /* 0x000fe200008e0631 */
[----:B------:R-:W-:Y:S01]  /*fc00*/  IADD3 R46, P0, R48, 0xb000, RZ ;  /* 0x0000b000302e7810 */ /* 0x000fe20007f1e0ff */
[----:B------:R-:W-:Y:S01]  /*fc10*/  BAR.SYNC.DEFER_BLOCKING 0x1, 0x100 ;  /* 0x0044000000007b1d */ /* 0x000fe20000010000 */
[----:B-1----:R-:W-:-:S02]  /*fc20*/  ISETP.NE.AND P1, PT, R52, 0x1, PT ;  /* 0x000000013400780c */ /* 0x002fc40003f25270 */
[----:B------:R-:W-:Y:S01]  /*fc30*/  LOP3.LUT R25, R46, 0x380, RZ, 0xc0, !PT ;  /* 0x000003802e197812 */ /* 0x000fe200078ec0ff */
[----:B------:R-:W-:Y:S01]  /*fc40*/  IMAD.X R47, RZ, RZ, R49, P0 ;  /* 0x000000ffff2f7224 */ /* 0x000fe200000e0631 */
[----:B------:R-:W-:Y:S01]  /*fc50*/  MOV R103, R26 ;  /* 0x0000001a00677202 */ /* 0x000fe20000000f00 */
[----:B------:R-:W-:Y:S01]  /*fc60*/  VIADD R26, R19, UR42 ;  /* 0x0000002a131a7c36 */ /* 0x000fe20008000000 */
[----:B------:R-:W-:Y:S02]  /*fc70*/  SHF.R.U64 R25, R25, 0x3, RZ ;  /* 0x0000000319197819 */ /* 0x000fe400000012ff */
[----:B------:R-:W-:Y:S02]  /*fc80*/  LOP3.LUT R30, R37, 0x380, RZ, 0xc0, !PT ;  /* 0x00000380251e7812 */ /* 0x000fe400078ec0ff */
[----:B------:R-:W-:Y:S02]  /*fc90*/  LOP3.LUT R46, R25, R46, RZ, 0x3c, !PT ;  /* 0x0000002e192e7212 */ /* 0x000fe400078e3cff */
[----:B------:R-:W-:Y:S01]  /*fca0*/  SHF.R.U64 R30, R30, 0x3, RZ ;  /* 0x000000031e1e7819 */ /* 0x000fe200000012ff */
[----:B------:R-:W0:Y:S01]  /*fcb0*/  @P1 LDC R25, c[0x0][0xbec] ;  /* 0x0002fb00ff191b82 */ /* 0x000e220000000800 */
[----:B------:R-:W-:Y:S01]  /*fcc0*/  MOV R150, R50 ;  /* 0x0000003200967202 */ /* 0x000fe20000000f00 */
[----:B------:R-:W-:Y:S01]  /*fcd0*/  IMAD.MOV.U32 R50, RZ, RZ, R26 ;  /* 0x000000ffff327224 */ /* 0x000fe200078e001a */
[----:B------:R-:W-:-:S02]  /*fce0*/  LOP3.LUT R74, R30, R37, RZ, 0x3c, !PT ;  /* 0x000000251e4a7212 */ /* 0x000fc400078e3cff */
[----:B------:R-:W-:Y:S02]  /*fcf0*/  LOP3.LUT R30, R31, 0x380, RZ, 0xc0, !PT ;  /* 0x000003801f1e7812 */ /* 0x000fe400078ec0ff */
[----:B------:R-:W-:Y:S01]  /*fd00*/  MOV R66, R66 ;  /* 0x0000004200427202 */ /* 0x000fe20000000f00 */
[----:B------:R-:W1:Y:S01]  /*fd10*/  @P1 LDC R27, c[0x0][0xbf0] ;  /* 0x0002fc00ff1b1b82 */ /* 0x000e620000000800 */
[----:B------:R-:W-:Y:S01]  /*fd20*/  SHF.R.U64 R30, R30, 0x3, RZ ;  /* 0x000000031e1e7819 */ /* 0x000fe200000012ff */
[----:B------:R0:W-:Y:S01]  /*fd30*/  STSM.16.M88.4 [R151], R4 ;  /* 0x0000000497007844 */ /* 0x0001e20000000200 */
[----:B------:R-:W-:Y:S02]  /*fd40*/  MOV R82, R82 ;  /* 0x0000005200527202 */ /* 0x000fe40000000f00 */
[----:B------:R-:W-:Y:S02]  /*fd50*/  LOP3.LUT R86, R30, R31, RZ, 0x3c, !PT ;  /* 0x0000001f1e567212 */ /* 0x000fe400078e3cff */
[----:B------:R-:W-:Y:S01]  /*fd60*/  IADD3 R39, P3, R48, 0x7000, RZ ;  /* 0x0000700030277810 */ /* 0x000fe20007f7e0ff */
[----:B------:R-:W2:Y:S01]  /*fd70*/  @P1 LDC R53, c[0x0][0xbf0] ;  /* 0x0002fc00ff351b82 */ /* 0x000ea20000000800 */
[----:B------:R-:W-:-:S02]  /*fd80*/  MOV R86, R86 ;  /* 0x0000005600567202 */ /* 0x000fc40000000f00 */
[----:B------:R-:W-:Y:S02]  /*fd90*/  IADD3 R37, P2, R48, 0x6000, RZ ;  /* 0x0000600030257810 */ /* 0x000fe40007f5e0ff */
[----:B------:R-:W-:Y:S02]  /*fda0*/  LOP3.LUT R38, R39, 0x380, RZ, 0xc0, !PT ;  /* 0x0000038027267812 */ /* 0x000fe400078ec0ff */
[----:B------:R-:W-:Y:S02]  /*fdb0*/  MOV R78, R78 ;  /* 0x0000004e004e7202 */ /* 0x000fe40000000f00 */
[----:B------:R-:W-:Y:S01]  /*fdc0*/  LOP3.LUT R36, R37, 0x380, RZ, 0xc0, !PT ;  /* 0x0000038025247812 */ /* 0x000fe200078ec0ff */
[----:B0-----:R-:W-:Y:S01]  /*fdd0*/  @P1 IMAD.HI.U32 R4, R26, R25, RZ ;  /* 0x000000191a041227 */ /* 0x001fe200078e00ff */
[----:B------:R-:W-:Y:S02]  /*fde0*/  F2FP.F16.F32.PACK_AB R5, R149, R134 ;  /* 0x000000869505723e */ /* 0x000fe400000000ff */
[----:B------:R-:W-:-:S02]  /*fdf0*/  F2FP.F16.F32.PACK_AB R6, R120, R3 ;  /* 0x000000037806723e */ /* 0x000fc400000000ff */
[----:B------:R-:W-:Y:S02]  /*fe00*/  F2FP.F16.F32.PACK_AB R7, R148, R133 ;  /* 0x000000859407723e */ /* 0x000fe400000000ff */
[----:B-1----:R-:W-:Y:S02]  /*fe10*/  @P1 SHF.R.U32.HI R50, RZ, R27, R4 ;  /* 0x0000001bff321219 */ /* 0x002fe40000011604 */
[----:B------:R-:W-:Y:S02]  /*fe20*/  F2FP.F16.F32.PACK_AB R4, R122, R9 ;  /* 0x000000097a04723e */ /* 0x000fe400000000ff */
[----:B------:R-:W-:Y:S01]  /*fe30*/  F2FP.F16.F32.PACK_AB R9, R147, R132 ;  /* 0x000000849309723e */ /* 0x000fe200000000ff */
[----:B------:R-:W-:Y:S01]  /*fe40*/  IMAD.MOV R3, RZ, RZ, -R50 ;  /* 0x000000ffff037224 */ /* 0x000fe200078e0a32 */
[----:B------:R-:W-:Y:S01]  /*fe50*/  F2FP.F16.F32.PACK_AB R25, R143, R128 ;  /* 0x000000808f19723e */ /* 0x000fe200000000ff */
[----:B------:R0:W-:Y:S01]  /*fe60*/  STSM.16.M88.4 [R66], R4 ;  /* 0x0000000442007844 */ /* 0x0001e20000000200 */
[----:B------:R-:W-:Y:S01]  /*fe70*/  F2FP.F16.F32.PACK_AB R27, R142, R127 ;  /* 0x0000007f8e1b723e */ /* 0x000fe200000000ff */
[----:B------:R-:W-:Y:S01]  /*fe80*/  IMAD R3, R52, R3, R26 ;  /* 0x0000000334037224 */ /* 0x000fe200078e021a */
[----:B------:R-:W-:Y:S01]  /*fe90*/  F2FP.F16.F32.PACK_AB R26, R61, R60 ;  /* 0x0000003c3d1a723e */ /* 0x000fe200000000ff */
[----:B------:R1:W-:Y:S01]  /*fea0*/  STSM.16.M88.4 [R86], R8 ;  /* 0x0000000856007844 */ /* 0x0003e20000000200 */
[----:B------:R-:W-:-:S02]  /*feb0*/  MOV R74, R74 ;  /* 0x0000004a004a7202 */ /* 0x000fc40000000f00 */
[----:B------:R-:W-:Y:S01]  /*fec0*/  SHF.R.U64 R38, R38, 0x3, RZ ;  /* 0x0000000326267819 */ /* 0x000fe200000012ff */
[----:B------:R3:W-:Y:S01]  /*fed0*/  STSM.16.M88.4 [R82], R12 ;  /* 0x0000000c52007844 */ /* 0x0007e20000000200 */
[----:B------:R-:W-:Y:S02]  /*fee0*/  SHF.R.U64 R36, R36, 0x3, RZ ;  /* 0x0000000324247819 */ /* 0x000fe400000012ff */
[----:B------:R-:W-:Y:S01]  /*fef0*/  LOP3.LUT R38, R38, R39, RZ, 0x3c, !PT ;  /* 0x0000002726267212 */ /* 0x000fe200078e3cff */
[----:B------:R-:W-:Y:S01]  /*ff00*/  STSM.16.M88.4 [R78], R24 ;  /* 0x000000184e007844 */ /* 0x000fe20000000200 */
[--C-:B------:R-:W-:Y:S01]  /*ff10*/  IMAD.X R39, RZ, RZ, R49.reuse, P3 ;  /* 0x000000ffff277224 */ /* 0x100fe200018e0631 */
[----:B------:R-:W-:Y:S01]  /*ff20*/  LOP3.LUT R36, R36, R37, RZ, 0x3c, !PT ;  /* 0x0000002524247212 */ /* 0x000fe200078e3cff */
[----:B------:R-:W-:Y:S01]  /*ff30*/  IMAD.X R37, RZ, RZ, R49, P2 ;  /* 0x000000ffff257224 */ /* 0x000fe200010e0631 */
[----:B0-----:R-:W-:Y:S02]  /*ff40*/  F2FP.F16.F32.PACK_AB R4, R65, R64 ;  /* 0x000000404104723e */ /* 0x001fe400000000ff */
[----:B------:R-:W-:Y:S01]  /*ff50*/  F2FP.F16.F32.PACK_AB R5, R141, R126 ;  /* 0x0000007e8d05723e */ /* 0x000fe200000000ff */
[----:B-1----:R-:W-:Y:S01]  /*ff60*/  IMAD.U32 R10, RZ, RZ, UR5 ;  /* 0x00000005ff0a7e24 */ /* 0x002fe2000f8e00ff */
[----:B------:R-:W-:Y:S01]  /*ff70*/  SHF.R.S32.HI R9, RZ, 0x1f, R50 ;  /* 0x0000001fff097819 */ /* 0x000fe20000011432 */
[----:B------:R-:W-:Y:S01]  /*ff80*/  ULDC UR5, c[0x0][0xa88] ;  /* 0x0002a20000057ab9 */ /* 0x000fe20000000800 */
[----:B------:R-:W-:Y:S01]  /*ff90*/  SHF.R.S32.HI R8, RZ, 0x1f, R3 ;  /* 0x0000001fff087819 */ /* 0x000fe20000011403 */
[----:B---3--:R-:W-:Y:S01]  /*ffa0*/  VIADD R14, R201, UR42 ;  /* 0x0000002ac90e7c36 */ /* 0x008fe20008000000 */
[----:B------:R-:W-:-:S02]  /*ffb0*/  IADD3 R12, P0, R50, UR6, RZ ;  /* 0x00000006320c7c10 */ /* 0x000fc4000ff1e0ff */
[----:B------:R-:W-:Y:S02]  /*ffc0*/  F2FP.F16.F32.PACK_AB R6, R69, R68 ;  /* 0x000000444506723e */ /* 0x000fe400000000ff */
[----:B------:R-:W-:Y:S01]  /*ffd0*/  IADD3.X R13, R9, UR7, R10, P0, !PT ;  /* 0x00000007090d7c10 */ /* 0x000fe200087fe40a */
[----:B------:R-:W-:Y:S01]  /*ffe0*/  ULDC.64 UR6, c[0x0][0xb88] ;  /* 0x0002e20000067ab9 */ /* 0x000fe20000000a00 */
[----:B------:R-:W-:Y:S01]  /*fff0*/  F2FP.F16.F32.PACK_AB R7, R140, R125 ;  /* 0x0000007d8c07723e */ /* 0x000fe200000000ff */
[----:B------:R-:W-:Y:S01]  /*10000*/  IMAD R8, R8, UR6, RZ ;  /* 0x0000000608087c24 */ /* 0x000fe2000f8e02ff */
[----:B------:R-:W-:Y:S01]  /*10010*/  LOP3.LUT P0, RZ, R198, 0x3, RZ, 0xc0, !PT ;  /* 0x00000003c6ff7812 */ /* 0x000fe2000780c0ff */
[----:B------:R-:W-:Y:S01]  /*10020*/  IMAD.WIDE.U32 R12, R3, UR6, R12 ;  /* 0x00000006030c7c25 */ /* 0x000fe2000f8e000c */
[----:B------:R-:W-:Y:S01]  /*10030*/  MOV R70, R70 ;  /* 0x0000004600467202 */ /* 0x000fe20000000f00 */
[----:B------:R0:W-:Y:S01]  /*10040*/  STSM.16.M88.4 [R74], R4 ;  /* 0x000000044a007844 */ /* 0x0001e20000000200 */
[----:B------:R-:W-:Y:S01]  /*10050*/  F2FP.F16.F32.PACK_AB R9, R139, R124 ;  /* 0x0000007c8b09723e */ /* 0x000fe200000000ff */
[----:B------:R-:W-:Y:S01]  /*10060*/  IMAD R15, R3, UR7, R8 ;  /* 0x00000007030f7c24 */ /* 0x000fe2000f8e0208 */
[----:B------:R-:W-:Y:S01]  /*10070*/  ULDC.64 UR6, c[0x0][0xb50] ;  /* 0x0002d40000067ab9 */ /* 0x000fe20000000a00 */
[----:B------:R-:W-:Y:S01]  /*10080*/  IMAD R3, R52, UR5, RZ ;  /* 0x0000000534037c24 */ /* 0x000fe2000f8e02ff */
[----:B------:R-:W-:-:S02]  /*10090*/  F2FP.F16.F32.PACK_AB R8, R73, R72 ;  /* 0x000000484908723e */ /* 0x000fc400000000ff */
[----:B------:R-:W-:Y:S02]  /*100a0*/  F2FP.F16.F32.PACK_AB R10, R77, R76 ;  /* 0x0000004c4d0a723e */ /* 0x000fe400000000ff */
[----:B------:R-:W-:Y:S02]  /*100b0*/  ISETP.GE.OR P2, PT, R14, R3, P0 ;  /* 0x000000030e00720c */ /* 0x000fe40000746670 */
[----:B------:R-:W-:Y:S02]  /*100c0*/  F2FP.F16.F32.PACK_AB R11, R138, R123 ;  /* 0x0000007b8a0b723e */ /* 0x000fe400000000ff */
[----:B------:R-:W-:Y:S02]  /*100d0*/  MOV R62, R62 ;  /* 0x0000003e003e7202 */ /* 0x000fe40000000f00 */
[----:B------:R-:W-:Y:S01]  /*100e0*/  MOV R58, R58 ;  /* 0x0000003a003a7202 */ /* 0x000fe20000000f00 */
[----:B0-----:R-:W-:Y:S01]  /*100f0*/  VIADD R4, R14, 0x8 ;  /* 0x000000080e047836 */ /* 0x001fe20000000000 */
[----:B------:R-:W-:Y:S01]  /*10100*/  F2FP.F16.F32.PACK_AB R6, R85, R84 ;  /* 0x000000545506723e */ /* 0x000fe200000000ff */
[----:B------:R-:W-:Y:S01]  /*10110*/  IMAD.IADD R5, R13, 0x1, R15 ;  /* 0x000000010d057824 */ /* 0x000fe200078e020f */
[----:B------:R-:W-:Y:S01]  /*10120*/  LEA R13, P3, R12, UR6, 0x2 ;  /* 0x000000060c0d7c11 */ /* 0x000fe2000f8610ff */
[----:B------:R-:W-:Y:S01]  /*10130*/  STSM.16.M88.4 [R70], R8 ;  /* 0x0000000846007844 */ /* 0x000fe20000000200 */
[----:B------:R-:W-:-:S02]  /*10140*/  ISETP.GE.OR P0, PT, R4, R3, P0 ;  /* 0x000000030400720c */ /* 0x000fc40000706670 */
[----:B------:R-:W-:Y:S01]  /*10150*/  LEA.HI.X R12, R12, UR7, R5, 0x2, P3 ;  /* 0x000000070c0c7c11 */ /* 0x000fe200098f1405 */
[----:B------:R-:W-:Y:S01]  /*10160*/  SHFL.IDX PT, R64, R13, RZ, 0x1c1f ;  /* 0x001c1fff0d407589 */ /* 0x000fe200000e0000 */
[----:B------:R-:W-:Y:S02]  /*10170*/  F2FP.F16.F32.PACK_AB R4, R81, R80 ;  /* 0x000000505104723e */ /* 0x000fe400000000ff */
[----:B------:R-:W-:Y:S01]  /*10180*/  F2FP.F16.F32.PACK_AB R5, R136, R121 ;  /* 0x000000798805723e */ /* 0x000fe200000000ff */
[----:B------:R-:W0:Y:S01]  /*10190*/  SHFL.IDX PT, R65, R12, RZ, 0x1c1f ;  /* 0x001c1fff0c417589 */ /* 0x000e2200000e0000 */
[----:B------:R-:W-:Y:S02]  /*101a0*/  F2FP.F16.F32.PACK_AB R7, R135, R56 ;  /* 0x000000388707723e */ /* 0x000fe400000000ff */
[----:B------:R-:W-:Y:S01]  /*101b0*/  F2FP.F16.F32.PACK_AB R90, R93, R92 ;  /* 0x0000005c5d5a723e */ /* 0x000fe200000000ff */
[----:B------:R-:W-:Y:S01]  /*101c0*/  SHFL.IDX PT, R66, R13, 0x1, 0x1c1f ;  /* 0x003c1f000d427f89 */ /* 0x000fe200000e0000 */
[----:B------:R-:W-:-:S02]  /*101d0*/  F2FP.F16.F32.PACK_AB R91, R94, R91 ;  /* 0x0000005b5e5b723e */ /* 0x000fc400000000ff */
[----:B------:R-:W-:Y:S01]  /*101e0*/  F2FP.F16.F32.PACK_AB R97, R95, R98 ;  /* 0x000000625f61723e */ /* 0x000fe200000000ff */
[----:B------:R-:W-:Y:S01]  /*101f0*/  STSM.16.M88.4 [R62], R4 ;  /* 0x000000043e007844 */ /* 0x000fe20000000200 */
[----:B------:R-:W-:Y:S02]  /*10200*/  F2FP.F16.F32.PACK_AB R104, R105, R104 ;  /* 0x000000686968723e */ /* 0x000fe400000000ff */
[----:B------:R-:W-:Y:S01]  /*10210*/  MOV R54, R54 ;  /* 0x0000003600367202 */ /* 0x000fe20000000f00 */
[----:B------:R-:W-:Y:S01]  /*10220*/  STSM.16.M88.4 [R58], R88 ;  /* 0x000000583a007844 */ /* 0x000fe20000000200 */
[----:B------:R-:W-:Y:S02]  /*10230*/  F2FP.F16.F32.PACK_AB R98, R101, R100 ;  /* 0x000000646562723e */ /* 0x000fe400000000ff */
[----:B------:R-:W-:Y:S01]  /*10240*/  F2FP.F16.F32.PACK_AB R99, R102, R99 ;  /* 0x000000636663723e */ /* 0x000fe200000000ff */
[----:B------:R-:W1:Y:S01]  /*10250*/  SHFL.IDX PT, R67, R12, 0x1, 0x1c1f ;  /* 0x003c1f000c437f89 */ /* 0x000e6200000e0000 */
[----:B------:R-:W-:-:S02]  /*10260*/  F2FP.F16.F32.PACK_AB R105, R107, R106 ;  /* 0x0000006a6b69723e */ /* 0x000fc400000000ff */
[----:B------:R-:W-:Y:S01]  /*10270*/  F2FP.F16.F32.PACK_AB R112, R113, R112 ;  /* 0x000000707170723e */ /* 0x000fe200000000ff */
[----:B------:R-:W-:Y:S01]  /*10280*/  STSM.16.M88.4 [R54], R96 ;  /* 0x0000006036007844 */ /* 0x000fe20000000200 */
[----:B------:R-:W-:Y:S02]  /*10290*/  F2FP.F16.F32.PACK_AB R106, R109, R108 ;  /* 0x0000006c6d6a723e */ /* 0x000fe400000000ff */
[----:B------:R-:W-:Y:S02]  /*102a0*/  F2FP.F16.F32.PACK_AB R107, R111, R110 ;  /* 0x0000006e6f6b723e */ /* 0x000fe400000000ff */
[----:B------:R-:W-:Y:S02]  /*102b0*/  F2FP.F16.F32.PACK_AB R113, R115, R114 ;  /* 0x000000727371723e */ /* 0x000fe400000000ff */
[----:B------:R-:W-:Y:S01]  /*102c0*/  F2FP.F16.F32.PACK_AB R114, R117, R116 ;  /* 0x000000747572723e */ /* 0x000fe200000000ff */
[----:B------:R-:W-:Y:S01]  /*102d0*/  STSM.16.M88.4 [R150], R104 ;  /* 0x0000006896007844 */ /* 0x000fe20000000200 */
[----:B------:R-:W-:-:S02]  /*102e0*/  F2FP.F16.F32.PACK_AB R115, R119, R118 ;  /* 0x000000767773723e */ /* 0x000fc400000000ff */
[----:B------:R-:W-:Y:S02]  /*102f0*/  LOP3.LUT R32, R21, 0x380, RZ, 0xc0, !PT ;  /* 0x0000038015207812 */ /* 0x000fe400078ec0ff */
[----:B------:R-:W-:Y:S01]  /*10300*/  IADD3 R29, P5, R48, 0x2000, RZ ;  /* 0x00002000301d7810 */ /* 0x000fe20007fbe0ff */
[----:B------:R-:W-:Y:S01]  /*10310*/  STSM.16.M88.4 [R103], R112 ;  /* 0x0000007067007844 */ /* 0x000fe20000000200 */
[----:B------:R-:W-:Y:S02]  /*10320*/  SHF.R.U64 R32, R32, 0x3, RZ ;  /* 0x0000000320207819 */ /* 0x000fe400000012ff */
[----:B------:R-:W-:Y:S01]  /*10330*/  LOP3.LUT R28, R29, 0x380, RZ, 0xc0, !PT ;  /* 0x000003801d1c7812 */ /* 0x000fe200078ec0ff */
[----:B------:R-:W-:Y:S01]  /*10340*/  BAR.SYNC.DEFER_BLOCKING 0x1, 0x100 ;  /* 0x0044000000007b1d */ /* 0x000fe20000010000 */
[----:B------:R-:W-:Y:S01]  /*10350*/  LOP3.LUT R32, R32, R21, RZ, 0x3c, !PT ;  /* 0x0000001520207212 */ /* 0x000fe200078e3cff */
[----:B------:R-:W-:Y:S01]  /*10360*/  IMAD.X R21, RZ, RZ, R49, P4 ;  /* 0x000000ffff157224 */ /* 0x000fe200020e0631 */
[----:B------:R-:W-:-:S02]  /*10370*/  SHF.R.U64 R28, R28, 0x3, RZ ;  /* 0x000000031c1c7819 */ /* 0x000fc400000012ff */
[----:B------:R-:W-:Y:S02]  /*10380*/  IADD3 R31, P6, R48, 0x3000, RZ ;  /* 0x00003000301f7810 */ /* 0x000fe40007fde0ff */
[----:B------:R-:W-:Y:S01]  /*10390*/  LOP3.LUT R28, R28, R29, RZ, 0x3c, !PT ;  /* 0x0000001d1c1c7212 */ /* 0x000fe200078e3cff */
[----:B------:R-:W-:Y:S01]  /*103a0*/  IMAD.X R29, RZ, RZ, R49, P5 ;  /* 0x000000ffff1d7224 */ /* 0x000fe200028e0631 */
[----:B------:R-:W-:Y:S02]  /*103b0*/  LOP3.LUT R30, R31, 0x380, RZ, 0xc0, !PT ;  /* 0x000003801f1e7812 */ /* 0x000fe400078ec0ff */
[----:B------:R-:W-:Y:S02]  /*103c0*/  IADD3 R43, P5, R48, 0x9000, RZ ;  /* 0x00009000302b7810 */ /* 0x000fe40007fbe0ff */
[----:B------:R-:W-:Y:S01]  /*103d0*/  SHF.R.U64 R30, R30, 0x3, RZ ;  /* 0x000000031e1e7819 */ /* 0x000fe200000012ff */
[----:B------:R-:W-:Y:S01]  /*103e0*/  UIMAD UR5, UR10, UR8, URZ ;  /* 0x000000080a0572a4 */ /* 0x000fe2000f8e023f */
[----:B------:R-:W-:-:S02]  /*103f0*/  LOP3.LUT R42, R43, 0x380, RZ, 0xc0, !PT ;  /* 0x000003802b2a7812 */ /* 0x000fc400078ec0ff */
[----:B------:R-:W-:Y:S01]  /*10400*/  LOP3.LUT R30, R30, R31, RZ, 0x3c, !PT ;  /* 0x0000001f1e1e7212 */ /* 0x000fe200078e3cff */
[--C-:B------:R-:W-:Y:S01]  /*10410*/  IMAD.X R31, RZ, RZ, R49.reuse, P6 ;  /* 0x000000ffff1f7224 */ /* 0x100fe200030e0631 */
[----:B------:R-:W-:Y:S01]  /*10420*/  SHF.R.U64 R42, R42, 0x3, RZ ;  /* 0x000000032a2a7819 */ /* 0x000fe200000012ff */
[----:B0-----:R0:W-:Y:S01]  /*10430*/  @!P2 ST.E desc[UR36][R64.64], R0 ;  /* 0x000000004000a985 */ /* 0x0011e2000c101924 */
[C---:B------:R-:W-:Y:S01]  /*10440*/  IADD3 R41, P4, R48.reuse, 0x8000, RZ ;  /* 0x0000800030297810 */ /* 0x040fe20007f9e0ff */
[----:B------:R-:W-:Y:S01]  /*10450*/  UIMAD.WIDE.U32 UR6, UR11, UR8, URZ ;  /* 0x000000080b0672a5 */ /* 0x000fe2000f8e003f */
[----:B------:R-:W-:Y:S01]  /*10460*/  IADD3 R45, P6, R48, 0xa000, RZ ;  /* 0x0000a000302d7810 */ /* 0x000fe20007fde0ff */
[----:B-1----:R1:W-:Y:S01]  /*10470*/  @!P0 ST.E desc[UR36][R66.64], R2 ;  /* 0x0000000242008985 */ /* 0x0023e2000c101924 */
[----:B------:R-:W-:Y:S01]  /*10480*/  UIMAD UR5, UR11, UR9, UR5 ;  /* 0x000000090b0572a4 */ /* 0x000fe2000f8e0205 */
[----:B------:R-:W-:Y:S02]  /*10490*/  LOP3.LUT R42, R42, R43, RZ, 0x3c, !PT ;  /* 0x0000002b2a2a7212 */ /* 0x000fe400078e3cff */
[----:B------:R3:W5:Y:S01]  /*104a0*/  LD.E.128 R12, desc[UR36][R20.64] ;  /* 0x00000024140c7980 */ /* 0x000762000c101d00 */
[----:B------:R-:W-:Y:S01]  /*104b0*/  ULDC.64 UR10, c[0x0][0xaf0] ;  /* 0x0002bc00000a7ab9 */ /* 0x000fe20000000a00 */
[----:B------:R-:W-:Y:S01]  /*104c0*/  LOP3.LUT R40, R41, 0x380, RZ, 0xc0, !PT ;  /* 0x0000038029287812 */ /* 0x000fe200078ec0ff */
[----:B0-----:R-:W-:Y:S01]  /*104d0*/  IMAD R0, R193, 0x20, R196 ;  /* 0x00000020c1007824 */ /* 0x001fe200078e02c4 */
[----:B------:R-:W-:Y:S01]  /*104e0*/  LOP3.LUT R44, R45, 0x380, RZ, 0xc0, !PT ;  /* 0x000003802d2c7812 */ /* 0x000fe200078ec0ff */
[----:B------:R-:W-:Y:S01]  /*104f0*/  UIADD3 UR7, UR7, UR5, URZ ;  /* 0x0000000507077290 */ /* 0x000fe2000fffe03f */
[----:B------:R-:W-:Y:S01]  /*10500*/  LOP3.LUT R43, R48, 0x380, RZ, 0xc0, !PT ;  /* 0x00000380302b7812 */ /* 0x000fe200078ec0ff */
[----:B------:R0:W5:Y:S01]  /*10510*/  LD.E.128 R8, desc[UR36][R28.64] ;  /* 0x000000241c087980 */ /* 0x000162000c101d00 */
[----:B---3--:R-:W3:Y:S01]  /*10520*/  @P1 LDC R21, c[0x0][0xbec] ;  /* 0x0002fb00ff151b82 */ /* 0x008ee20000000800 */
[----:B-1----:R-:W-:Y:S01]  /*10530*/  VIADD R2, R0, UR42 ;  /* 0x0000002a00027c36 */ /* 0x002fe20008000000 */
[----:B------:R-:W-:Y:S01]  /*10540*/  UIMAD UR8, UR12, UR10, URZ ;  /* 0x0000000a0c0872a4 */ /* 0x000fe2000f8e023f */
[----:B------:R-:W-:Y:S01]  /*10550*/  SHF.R.U64 R40, R40, 0x3, RZ ;  /* 0x0000000328287819 */ /* 0x000fe200000012ff */
[----:B------:R-:W-:Y:S01]  /*10560*/  UIMAD.WIDE.U32 UR6, UR13, UR10, UR6 ;  /* 0x0000000a0d0672a5 */ /* 0x000fe2000f8e0006 */
[----:B------:R-:W-:Y:S01]  /*10570*/  SHF.R.U64 R44, R44, 0x3, RZ ;  /* 0x000000032c2c7819 */ /* 0x000fe200000012ff */
[----:B------:R-:W-:Y:S01]  /*10580*/  UIMAD UR5, UR13, UR11, UR8 ;  /* 0x0000000b0d0572a4 */ /* 0x000fe2000f8e0208 */
[----:B------:R-:W-:Y:S01]  /*10590*/  SHF.R.U64 R43, R43, 0x3, RZ ;  /* 0x000000032b2b7819 */ /* 0x000fe200000012ff */
[----:B0-----:R-:W-:Y:S01]  /*105a0*/  IMAD.MOV.U32 R29, RZ, RZ, R2 ;  /* 0x000000ffff1d7224 */ /* 0x001fe200078e0002 */
[----:B------:R0:W5:Y:S01]  /*105b0*/  LD.E.128 R4, desc[UR36][R30.64] ;  /* 0x000000241e047980 */ /* 0x000162000c101d00 */
[----:B------:R-:W-:Y:S01]  /*105c0*/  LOP3.LUT R40, R40, R41, RZ, 0x3c, !PT ;  /* 0x0000002928287212 */ /* 0x000fe200078e3cff */
[----:B------:R-:W-:Y:S01]  /*105d0*/  UIADD3 UR5, UR7, UR5, URZ ;  /* 0x0000000507057290 */ /* 0x000fe2000fffe03f */
[----:B------:R-:W-:Y:S01]  /*105e0*/  LOP3.LUT R44, R44, R45, RZ, 0x3c, !PT ;  /* 0x0000002d2c2c7212 */ /* 0x000fe200078e3cff */
[--C-:B------:R-:W-:Y:S01]  /*105f0*/  IMAD.X R41, RZ, RZ, R49.reuse, P4 ;  /* 0x000000ffff297224 */ /* 0x100fe200020e0631 */
[----:B------:R-:W-:Y:S01]  /*10600*/  LOP3.LUT R48, R43, R48, RZ, 0x3c, !PT ;  /* 0x000000302b307212 */ /* 0x000fe200078e3cff */
[--C-:B------:R-:W-:Y:S01]  /*10610*/  IMAD.X R43, RZ, RZ, R49.reuse, P5 ;  /* 0x000000ffff2b7224 */ /* 0x100fe200028e0631 */
[----:B------:R-:W-:Y:S01]  /*10620*/  ULDC.64 UR8, c[0x0][0xae0] ;  /* 0x0002b80000087ab9 */ /* 0x000fe20000000a00 */
[----:B------:R-:W-:Y:S01]  /*10630*/  IMAD.X R45, RZ, RZ, R49, P6 ;  /* 0x000000ffff2d7224 */ /* 0x000fe200030e0631 */
[----:B------:R1:W5:Y:S04]  /*10640*/  LD.E.128 R68, desc[UR36][R32.64] ;  /* 0x0000002420447980 */ /* 0x000368000c101d00 */
[----:B------:R4:W5:Y:S01]  /*10650*/  LD.E.128 R60, desc[UR36][R34.64] ;  /* 0x00000024223c7980 */ /* 0x000962000c101d00 */
[----:B---3--:R-:W-:-:S03]  /*10660*/  @P1 IMAD.HI.U32 R0, R2, R21, RZ ;  /* 0x0000001502001227 */ /* 0x008fc600078e00ff */
[----:B------:R-:W5:Y:S02]  /*10670*/  LD.E.128 R48, desc[UR36][R48.64] ;  /* 0x0000002430307980 */ /* 0x000f64000c101d00 */
[----:B--2---:R-:W-:Y:S02]  /*10680*/  @P1 SHF.R.U32.HI R29, RZ, R53, R0 ;  /* 0x00000035ff1d1219 */ /* 0x004fe40000011600 */
[----:B------:R2:W5:Y:S02]  /*10690*/  LD.E.128 R56, desc[UR36][R36.64] ;  /* 0x0000002424387980 */ /* 0x000564000c101d00 */
[--C-:B------:R-:W-:Y:S01]  /*106a0*/  SHF.R.S32.HI R0, RZ, 0x1f, R29.reuse ;  /* 0x0000001fff007819 */ /* 0x100fe2000001141d */
[----:B0-----:R-:W-:Y:S01]  /*106b0*/  IMAD.MOV R31, RZ, RZ, -R29 ;  /* 0x000000ffff1f7224 */ /* 0x001fe200078e0a1d */
[----:B------:R2:W5:Y:S01]  /*106c0*/  LD.E.128 R24, desc[UR36][R38.64] ;  /* 0x0000002426187980 */ /* 0x000562000c101d00 */
[----:B------:R-:W-:Y:S02]  /*106d0*/  IMAD.U32 R21, RZ, RZ, UR7 ;  /* 0x00000007ff157e24 */ /* 0x000fe4000f8e00ff */
[----:B------:R-:W-:Y:S01]  /*106e0*/  IMAD R0, R0, UR8, RZ ;  /* 0x0000000800007c24 */ /* 0x000fe2000f8e02ff */
[----:B------:R2:W5:Y:S01]  /*106f0*/  LD.E.128 R80, desc[UR36][R40.64] ;  /* 0x0000002428507980 */ /* 0x000562000c101d00 */
[----:B------:R-:W-:-:S02]  /*10700*/  IMAD R31, R52, R31, R2 ;  /* 0x0000001f341f7224 */ /* 0x000fc400078e0202 */
[----:B------:R-:W-:Y:S01]  /*10710*/  IMAD.U32 R20, RZ, RZ, UR6 ;  /* 0x00000006ff147e24 */ /* 0x000fe2000f8e00ff */
[----:B------:R2:W5:Y:S01]  /*10720*/  LD.E.128 R76, desc[UR36][R42.64] ;  /* 0x000000242a4c7980 */ /* 0x000562000c101d00 */
[----:B------:R-:W-:Y:S01]  /*10730*/  IMAD.U32 R21, RZ, RZ, UR5 ;  /* 0x00000005ff157e24 */ /* 0x000fe2000f8e00ff */
[----:B------:R-:W-:Y:S02]  /*10740*/  ULDC.64 UR6, c[0x0][0xad8] ;  /* 0x0002b60000067ab9 */ /* 0x000fe40000000a00 */
[----:B------:R2:W5:Y:S01]  /*10750*/  LD.E.128 R72, desc[UR36][R44.64] ;  /* 0x000000242c487980 */ /* 0x000562000c101d00 */
[----:B-1----:R-:W-:-:S03]  /*10760*/  IMAD R33, R29, UR9, R0 ;  /* 0x000000091d217c24 */ /* 0x002fc6000f8e0200 */
[----:B------:R2:W5:Y:S01]  /*10770*/  LD.E.128 R64, desc[UR36][R46.64] ;  /* 0x000000242e407980 */ /* 0x000562000c101d00 */
[----:B------:R-:W-:Y:S01]  /*10780*/  SHF.R.S32.HI R0, RZ, 0x1f, R31 ;  /* 0x0000001fff007819 */ /* 0x000fe2000001141f */
[----:B------:R-:W-:Y:S01]  /*10790*/  @!PT LDS RZ, [RZ] ;  /* 0x00000000fffff984 */ /* 0x000fe20000000800 */
[----:B------:R-:W-:Y:S01]  /*107a0*/  @!PT LDS RZ, [RZ] ;  /* 0x00000000fffff984 */ /* 0x000fe20000000800 */
[----:B------:R-:W-:Y:S01]  /*107b0*/  @!PT LDS RZ, [RZ] ;  /* 0x00000000fffff984 */ /* 0x000fe20000000800 */
[----:B------:R-:W-:Y:S01]  /*107c0*/  @!PT LDS RZ, [RZ] ;  /* 0x00000000fffff984 */ /* 0x000fe20000000800 */
[----:B------:R0:W-:Y:S06]  /*107d0*/  MEMBAR.ALL.CTA ;  /* 0x0000000000007992 */ /* 0x0001ec0000008000 */
[----:B0-----:R-:W0:Y:S01]  /*107e0*/  FENCE.VIEW.ASYNC.S ;  /* 0x00000000000073c6 */ /* 0x001e220000000000 */
[----:B------:R-:W-:-:S04]  /*107f0*/  IMAD.WIDE.U32 R20, R29, UR8, R20 ;  /* 0x000000081d147c25 */ /* 0x000fc8000f8e0014 */
[----:B------:R-:W-:Y:S02]  /*10800*/  IMAD.IADD R21, R21, 0x1, R33 ;  /* 0x0000000115157824 */ /* 0x000fe400078e0221 */
[----:B------:R-:W-:Y:S02]  /*10810*/  IMAD R2, R0, UR6, RZ ;  /* 0x0000000600027c24 */ /* 0x000fe4000f8e02ff */
[----:B----4-:R-:W-:Y:S02]  /*10820*/  VIADD R34, R196, UR42 ;  /* 0x0000002ac4227c36 */ /* 0x010fe40008000000 */
[C---:B------:R-:W-:Y:S02]  /*10830*/  IMAD R29, R31.reuse, UR7, R2 ;  /* 0x000000071f1d7c24 */ /* 0x040fe4000f8e0202 */
[----:B------:R-:W-:Y:S01]  /*10840*/  IMAD.WIDE.U32 R20, R31, UR6, R20 ;  /* 0x000000061f147c25 */ /* 0x000fe2000f8e0014 */
[----:B------:R-:W-:Y:S01]  /*10850*/  ISETP.GE.AND P2, PT, R34, R3, PT ;  /* 0x000000032200720c */ /* 0x000fe20003f46270 */
[----:B------:R-:W-:-:S02]  /*10860*/  ULDC.64 UR6, c[0x0][0xa80] ;  /* 0x0002a00000067ab9 */ /* 0x000fc40000000a00 */
[----:B------:R-:W-:Y:S01]  /*10870*/  VIADD R17, R17, 0x30820 ;  /* 0x0003082011117836 */ /* 0x000fe20000000000 */
[----:B------:R-:W-:Y:S01]  /*10880*/  LEA R2, P3, R20, UR6, 0x1 ;  /* 0x0000000614027c11 */ /* 0x000fe2000f8608ff */
[----:B------:R-:W-:Y:S02]  /*10890*/  IMAD.IADD R21, R21, 0x1, R29 ;  /* 0x0000000115157824 */ /* 0x000fe400078e021d */
[----:B------:R-:W-:Y:S01]  /*108a0*/  VIADD R0, R34, 0x20 ;  /* 0x0000002022007836 */ /* 0x000fe20000000000 */
[----:B------:R-:W-:Y:S02]  /*108b0*/  PRMT R17, RZ, 0x654, R17 ;  /* 0x00000654ff117816 */ /* 0x000fe40000000011 */
[----:B------:R-:W-:Y:S02]  /*108c0*/  LEA.HI.X R32, R20, UR7, R21, 0x1, P3 ;  /* 0x0000000714207c11 */ /* 0x000fe400098f0c15 */
[-C--:B------:R-:W-:Y:S01]  /*108d0*/  ISETP.GE.AND P1, PT, R0, R3.reuse, PT ;  /* 0x000000030000720c */ /* 0x080fe20003f26270 */
[----:B------:R-:W-:Y:S01]  /*108e0*/  VIADD R0, R34, 0x40 ;  /* 0x0000004022007836 */ /* 0x000fe20000000000 */
[----:B0-----:R0:W-:Y:S01]  /*108f0*/  SYNCS.ARRIVE.TRANS64.RED.A1T0 RZ, [R17+URZ], RZ ;  /* 0x000000ff11ff79a7 */ /* 0x0011e2000810043f */
[----:B------:R2:W1:Y:S01]  /*10900*/  SHFL.IDX PT, R31, R2, RZ, 0x181f ;  /* 0x00181fff021f7589 */ /* 0x00046200000e0000 */
[----:B------:R-:W-:Y:S02]  /*10910*/  BSSY B1, `(.L_x_1052) ;  /* 0x0000011000017945 */ /* 0x000fe40003800000 */
[----:B------:R-:W-:Y:S01]  /*10920*/  ISETP.GE.AND P0, PT, R0, R3, PT ;  /* 0x000000030000720c */ /* 0x000fe20003f06270 */
[----:B0-----:R2:W0:Y:S01]  /*10930*/  SHFL.IDX PT, R17, R32, RZ, 0x181f ;  /* 0x00181fff20117589 */ /* 0x00142200000e0000 */
[----:B------:R-:W-:Y:S11]  /*10940*/  @P2 BRA `(.L_x_1053) ;  /* 0x0000000000342947 */ /* 0x000ff60003800000 */
[----:B------:R-:W-:Y:S02]  /*10950*/  ULDC UR5, c[0x0][0xac8] ;  /* 0x0002b20000057ab9 */ /* 0x000fe40000000800 */
[----:B------:R-:W-:Y:S02]  /*10960*/  ISETP.GE.AND P4, PT, R22, UR5, PT ;  /* 0x0000000516007c0c */ /* 0x000fe4000bf86270 */
[----:B------:R-:W-:Y:S02]  /*10970*/  ISETP.GE.AND P3, PT, R23, UR5, PT ;  /* 0x0000000517007c0c */ /* 0x000fe4000bf66270 */
[----:B------:R-:W-:-:S09]  /*10980*/  ISETP.GE.AND P2, PT, R192, UR5, PT ;  /* 0x00000005c0007c0c */ /* 0x000fd2000bf46270 */
[CC--:B-1----:R-:W-:Y:S02]  /*10990*/  @!P4 LEA R20, P6, R22.reuse, R31.reuse, 0x1 ;  /* 0x0000001f1614c211 */ /* 0x0c2fe400078c08ff */
[C---:B------:R-:W-:Y:S02]  /*109a0*/  @!P3 LEA R28, P5, R23.reuse, R31, 0x1 ;  /* 0x0000001f171cb211 */ /* 0x040fe400078a08ff */
[----:B0-----:R-:W-:Y:S02]  /*109b0*/  @!P4 LEA.HI.X R21, R22, R17, R206, 0x1, P6 ;  /* 0x000000111615c211 */ /* 0x001fe400030f0cce */
[C---:B------:R-:W-:Y:S02]  /*109c0*/  @!P2 LEA R30, P6, R192.reuse, R31, 0x1 ;  /* 0x0000001fc01ea211 */ /* 0x040fe400078c08ff */
[-C--:B------:R-:W-:Y:S01]  /*109d0*/  @!P3 LEA.HI.X R29, R23, R17.reuse, R205, 0x1, P5 ;  /* 0x00000011171db211 */ /* 0x080fe200028f0ccd */
[----:B-----5:R3:W-:Y:S01]  /*109e0*/  @!P4 ST.E.128 desc[UR36][R20.64], R48 ;  /* 0x000000301400c985 */ /* 0x0207e2000c101d24 */
[----:B------:R-:W-:-:S03]  /*109f0*/  @!P2 LEA.HI.X R31, R192, R17, R204, 0x1, P6 ;  /* 0x00000011c01fa211 */ /* 0x000fc600030f0ccc */
[----:B------:R3:W-:Y:S04]  /*10a00*/  @!P3 ST.E.128 desc[UR36][R28.64], R68 ;  /* 0x000000441c00b985 */ /* 0x0007e8000c101d24 */
[----:B------:R3:W-:Y:S02]  /*10a10*/  @!P2 ST.E.128 desc[UR36][R30.64], R80 ;  /* 0x000000501e00a985 */ /* 0x0007e4000c101d24 */
.L_x_1053:
[----:B------:R-:W-:Y:S05]  /*10a20*/  BSYNC B1 ;  /* 0x0000000000017941 */ /* 0x000fea0003800000 */
.L_x_1052:
[----:B0-----:R0:W4:Y:S01]  /*10a30*/  SHFL.IDX PT, R17, R32, 0x1, 0x181f ;  /* 0x00381f0020117f89 */ /* 0x00112200000e0000 */
        /* <DEDUP_REMOVED lines=13> */
[----:B-----5:R3:W-:Y:S04]  /*10b10*/  @!P4 ST.E.128 desc[UR36][R20.64], R12 ;  /* 0x0000000c1400c985 */ /* 0x0207e8000c101d24 */
[----:B------:R3:W-:Y:S04]  /*10b20*/  @!P5 ST.E.128 desc[UR36][R28.64], R60 ;  /* 0x0000003c1c00d985 */ /* 0x0007e8000c101d24 */
[----:B------:R3:W-:Y:S02]  /*10b30*/  @!P6 ST.E.128 desc[UR36][R30.64], R76 ;  /* 0x0000004c1e00e985 */ /* 0x0007e4000c101d24 */
.L_x_1055:
[----:B------:R-:W-:Y:S05]  /*10b40*/  BSYNC B1 ;  /* 0x0000000000017941 */ /* 0x000fea0003800000 */
.L_x_1054:
        /* <DEDUP_REMOVED lines=17> */
.L_x_1057:
[----:B------:R-:W-:Y:S05]  /*10c60*/  BSYNC B1 ;  /* 0x0000000000017941 */ /* 0x000fea0003800000 */
.L_x_1056:
[----:B------:R-:W-:Y:S01]  /*10c70*/  VIADD R0, R34, 0x60 ;  /* 0x0000006022007836 */ /* 0x000fe20000000000 */
[----:B0----5:R0:W0:Y:S04]  /*10c80*/  SHFL.IDX PT, R11, R32, 0x3, 0x181f ;  /* 0x00781f00200b7f89 */ /* 0x02102800000e0000 */
[----:B------:R-:W-:Y:S01]  /*10c90*/  ISETP.GE.AND P0, PT, R0, R3, PT ;  /* 0x000000030000720c */ /* 0x000fe20003f06270 */
[----:B------:R0:W0:-:S12]  /*10ca0*/  SHFL.IDX PT, R13, R2, 0x3, 0x181f ;  /* 0x00781f00020d7f89 */ /* 0x00001800000e0000 */
[----:B------:R-:W-:Y:S05]  /*10cb0*/  @P0 BRA `(.L_x_1058) ;  /* 0x0000000800e80947 */ /* 0x000fea0003800000 */
[----:B------:R-:W-:Y:S02]  /*10cc0*/  ULDC UR5, c[0x0][0xac8] ;  /* 0x0002b20000057ab9 */ /* 0x000fe40000000800 */
[----:B------:R-:W-:Y:S02]  /*10cd0*/  ISETP.GE.AND P2, PT, R22, UR5, PT ;  /* 0x0000000516007c0c */ /* 0x000fe4000bf46270 */
[----:B------:R-:W-:-:S11]  /*10ce0*/  ISETP.GE.AND P3, PT, R23, UR5, PT ;  /* 0x0000000517007c0c */ /* 0x000fd6000bf66270 */
[CC--:B0-2-4-:R-:W-:Y:S02]  /*10cf0*/  @!P2 LEA R2, P0, R22.reuse, R13.reuse, 0x1 ;  /* 0x0000000d1602a211 */ /* 0x0d5fe400078008ff */
[C---:B------:R-:W-:Y:S02]  /*10d00*/  @!P3 LEA R8, P1, R23.reuse, R13, 0x1 ;  /* 0x0000000d1708b211 */ /* 0x040fe400078208ff */
[-C--:B------:R-:W-:Y:S02]  /*10d10*/  @!P2 LEA.HI.X R3, R22, R11.reuse, R206, 0x1, P0 ;  /* 0x0000000b1603a211 */ /* 0x080fe400000f0cce */
        /* <DEDUP_REMOVED lines=9> */
.L_x_1051:
[----:B------:R-:W0:Y:S01]  /*10db0*/  LDC R8, c[0x0][0xbe8] ;  /* 0x0002fa00ff087b82 */ /* 0x000e220000000800 */
[----:B------:R-:W-:Y:S01]  /*10dc0*/  R2UR UR6, R194 ;  /* 0x00000000c20672ca */ /* 0x000fe200000e0000 */
[----:B------:R-:W-:Y:S01]  /*10dd0*/  BSSY B1, `(.L_x_1059) ;  /* 0x0000034000017945 */ /* 0x000fe20003800000 */
[----:B------:R-:W-:Y:S01]  /*10de0*/  R2UR UR5, R195 ;  /* 0x00000000c30572ca */ /* 0x000fe200000e0000 */
[----:B------:R-:W-:Y:S01]  /*10df0*/  IMAD R6, R193, 0x20, R196 ;  /* 0x00000020c1067824 */ /* 0x000fe200078e02c4 */
[----:B------:R-:W-:-:S09]  /*10e00*/  ISETP.GE.AND P0, PT, R207, 0x80, PT ;  /* 0x00000080cf00780c */ /* 0x000fd20003f06270 */
[----:B------:R-:W-:Y:S02]  /*10e10*/  USHF.R.S32.HI UR8, URZ, 0x1f, UR6 ;  /* 0x0000001f3f087899 */ /* 0x000fe40008011406 */
[----:B------:R-:W-:Y:S01]  /*10e20*/  USHF.R.S32.HI UR9, URZ, 0x1f, UR5 ;  /* 0x0000001f3f097899 */ /* 0x000fe20008011405 */
[----:B0-----:R-:W-:-:S13]  /*10e30*/  ISETP.NE.AND P1, PT, R8, 0x1, PT ;  /* 0x000000010800780c */ /* 0x001fda0003f25270 */
[----:B------:R-:W0:Y:S08]  /*10e40*/  @P1 LDC R9, c[0x0][0xbec] ;  /* 0x0002fb00ff091b82 */ /* 0x000e300000000800 */
[----:B------:R-:W1:Y:S01]  /*10e50*/  @P1 LDC R11, c[0x0][0xbf0] ;  /* 0x0002fc00ff0b1b82 */ /* 0x000e620000000800 */
[----:B------:R-:W-:Y:S05]  /*10e60*/  @P0 BRA `(.L_x_1060) ;  /* 0x0000000000a80947 */ /* 0x000fea0003800000 */
[----:B------:R-:W2:Y:S01]  /*10e70*/  S2R R4, SR_TID.X ;  /* 0x0000000000047919 */ /* 0x000ea20000002100 */
[----:B------:R-:W3:Y:S01]  /*10e80*/  LDC R3, c[0x0][0xbe8] ;  /* 0x0002fa00ff037b82 */ /* 0x000ee20000000800 */
[----:B------:R-:W-:Y:S01]  /*10e90*/  IMAD.U32 R7, RZ, RZ, UR42 ;  /* 0x0000002aff077e24 */ /* 0x000fe2000f8e00ff */
[----:B------:R-:W-:Y:S02]  /*10ea0*/  ULDC UR5, c[0x0][0xa88] ;  /* 0x0002a20000057ab9 */ /* 0x000fe40000000800 */
[----:B---3--:R-:W-:Y:S02]  /*10eb0*/  IMAD R5, R3, UR5, RZ ;  /* 0x0000000503057c24 */ /* 0x008fe4000f8e02ff */
[----:B--2---:R-:W-:-:S04]  /*10ec0*/  IADD3 R4, R7, -0x80, R4 ;  /* 0xffffff8007047810 */ /* 0x004fc80007ffe004 */
[----:B------:R-:W-:-:S13]  /*10ed0*/  ISETP.GE.AND P0, PT, R4, R5, PT ;  /* 0x000000050400720c */ /* 0x000fda0003f06270 */
[----:B------:R-:W-:Y:S05]  /*10ee0*/  @P0 BRA `(.L_x_1060) ;  /* 0x0000000000880947 */ /* 0x000fea0003800000 */
[----:B------:R-:W-:Y:S01]  /*10ef0*/  ISETP.NE.AND P0, PT, R3, 0x1, PT ;  /* 0x000000010300780c */ /* 0x000fe20003f05270 */
[----:B------:R-:W-:Y:S01]  /*10f00*/  ULDC.64 UR10, c[0x0][0xb90] ;  /* 0x0002e400000a7ab9 */ /* 0x000fe20000000a00 */
[----:B------:R-:W-:Y:S01]  /*10f10*/  R2UR UR13, R194 ;  /* 0x00000000c20d72ca */ /* 0x000fe200000e0000 */
[----:B------:R-:W-:Y:S01]  /*10f20*/  UIMAD UR5, UR8, UR10, URZ ;  /* 0x0000000a080572a4 */ /* 0x000fe2000f8e023f */
[----:B------:R-:W-:Y:S01]  /*10f30*/  R2UR UR12, R195 ;  /* 0x00000000c30c72ca */ /* 0x000fe200000e0000 */
[----:B------:R-:W-:-:S08]  /*10f40*/  IMAD.MOV.U32 R2, RZ, RZ, R4 ;  /* 0x000000ffff027224 */ /* 0x000fd000078e0004 */
[----:B------:R-:W2:Y:S02]  /*10f50*/  @P0 LDC R5, c[0x0][0xbec] ;  /* 0x0002fb00ff050b82 */ /* 0x000ea40000000800 */
[----:B------:R-:W-:Y:S02]  /*10f60*/  UIMAD.WIDE.U32 UR6, UR13, UR10, URZ ;  /* 0x0000000a0d0672a5 */ /* 0x000fe4000f8e003f */
[----:B------:R-:W-:-:S03]  /*10f70*/  UIMAD UR5, UR13, UR11, UR5 ;  /* 0x0000000b0d0572a4 */ /* 0x000fc6000f8e0205 */
[----:B------:R-:W-:Y:S01]  /*10f80*/  ULDC.64 UR10, c[0x0][0xb98] ;  /* 0x0002e600000a7ab9 */ /* 0x000fe20000000a00 */
[----:B------:R-:W3:Y:S01]  /*10f90*/  @P0 LDC R7, c[0x0][0xbf0] ;  /* 0x0002fc00ff070b82 */ /* 0x000ee20000000800 */
[----:B------:R-:W-:Y:S02]  /*10fa0*/  UIADD3 UR7, UR7, UR5, URZ ;  /* 0x0000000507077290 */ /* 0x000fe4000fffe03f */
[----:B------:R-:W-:Y:S02]  /*10fb0*/  UIMAD UR5, UR9, UR10, URZ ;  /* 0x0000000a090572a4 */ /* 0x000fe4000f8e023f */
[----:B------:R-:W-:Y:S02]  /*10fc0*/  UIMAD.WIDE.U32 UR6, UR12, UR10, UR6 ;  /* 0x0000000a0c0672a5 */ /* 0x000fe4000f8e0006 */
[----:B------:R-:W-:-:S03]  /*10fd0*/  UIMAD UR5, UR12, UR11, UR5 ;  /* 0x0000000b0c0572a4 */ /* 0x000fc6000f8e0205 */
[----:B------:R-:W-:Y:S01]  /*10fe0*/  ULDC.64 UR10, c[0x0][0xb88] ;  /* 0x0002e200000a7ab9 */ /* 0x000fe20000000a00 */
[----:B--2---:R-:W-:-:S05]  /*10ff0*/  @P0 IMAD.HI.U32 R0, R4, R5, RZ ;  /* 0x0000000504000227 */ /* 0x004fca00078e00ff */
[----:B---3--:R-:W-:-:S05]  /*11000*/  @P0 SHF.R.U32.HI R2, RZ, R7, R0 ;  /* 0x00000007ff020219 */ /* 0x008fca0000011600 */
[----:B------:R-:W-:-:S04]  /*11010*/  IMAD.MOV R5, RZ, RZ, -R2 ;  /* 0x000000ffff057224 */ /* 0x000fc800078e0a02 */
[----:B------:R-:W-:Y:S01]  /*11020*/  IMAD R5, R3, R5, R4 ;  /* 0x0000000503057224 */ /* 0x000fe200078e0204 */
[----:B------:R-:W-:Y:S01]  /*11030*/  SHF.R.S32.HI R3, RZ, 0x1f, R2 ;  /* 0x0000001fff037819 */ /* 0x000fe20000011402 */
[----:B------:R-:W-:Y:S01]  /*11040*/  IMAD.U32 R4, RZ, RZ, UR5 ;  /* 0x00000005ff047e24 */ /* 0x000fe2000f8e00ff */
[----:B------:R-:W-:Y:S02]  /*11050*/  IADD3 R2, P0, R2, UR6, RZ ;  /* 0x0000000602027c10 */ /* 0x000fe4000ff1e0ff */
[----:B------:R-:W-:Y:S02]  /*11060*/  SHF.R.S32.HI R0, RZ, 0x1f, R5 ;  /* 0x0000001fff007819 */ /* 0x000fe40000011405 */
[----:B------:R-:W-:Y:S01]  /*11070*/  IADD3.X R3, R3, UR7, R4, P0, !PT ;  /* 0x0000000703037c10 */ /* 0x000fe200087fe404 */
[----:B------:R-:W-:Y:S02]  /*11080*/  ULDC.64 UR6, c[0x0][0xb50] ;  /* 0x0002d40000067ab9 */ /* 0x000fe40000000a00 */
[----:B------:R-:W-:-:S02]  /*11090*/  IMAD R0, R0, UR10, RZ ;  /* 0x0000000a00007c24 */ /* 0x000fc4000f8e02ff */
[----:B------:R-:W-:-:S04]  /*110a0*/  IMAD.WIDE.U32 R2, R5, UR10, R2 ;  /* 0x0000000a05027c25 */ /* 0x000fc8000f8e0002 */
[----:B------:R-:W-:Y:S01]  /*110b0*/  IMAD R7, R5, UR11, R0 ;  /* 0x0000000b05077c24 */ /* 0x000fe2000f8e0200 */
[----:B------:R-:W-:-:S03]  /*110c0*/  LEA R4, P0, R2, UR6, 0x2 ;  /* 0x0000000602047c11 */ /* 0x000fc6000f8010ff */
[----:B------:R-:W-:-:S05]  /*110d0*/  IMAD.IADD R3, R3, 0x1, R7 ;  /* 0x0000000103037824 */ /* 0x000fca00078e0207 */
[----:B------:R-:W-:Y:S01]  /*110e0*/  LEA.HI.X R5, R2, UR7, R3, 0x2, P0 ;  /* 0x0000000702057c11 */ /* 0x000fe200080f1403 */
[----:B------:R-:W-:-:S05]  /*110f0*/  IMAD.MOV.U32 R3, RZ, RZ, -0x800000 ;  /* 0xff800000ff037424 */ /* 0x000fca00078e00ff */
[----:B------:R2:W-:Y:S02]  /*11100*/  STG.E desc[UR36][R4.64], R3 ;  /* 0x0000000304007986 */ /* 0x0005e4000c101924 */
.L_x_1060:
[----:B------:R-:W-:Y:S05]  /*11110*/  BSYNC B1 ;  /* 0x0000000000017941 */ /* 0x000fea0003800000 */
.L_x_1059:
[----:B------:R-:W-:Y:S01]  /*11120*/  R2UR UR13, R194 ;  /* 0x00000000c20d72ca */ /* 0x000fe200000e0000 */
[----:B------:R-:W-:Y:S01]  /*11130*/  ULDC.64 UR10, c[0x0][0xae8] ;  /* 0x0002ba00000a7ab9 */ /* 0x000fe20000000a00 */
[----:B------:R-:W-:Y:S01]  /*11140*/  R2UR UR12, R195 ;  /* 0x00000000c30c72ca */ /* 0x000fe200000e0000 */
[----:B------:R-:W-:Y:S01]  /*11150*/  UIMAD UR5, UR8, UR10, URZ ;  /* 0x0000000a080572a4 */ /* 0x000fe2000f8e023f */
[----:B------:R-:W-:Y:S01]  /*11160*/  VIADD R6, R6, UR42 ;  /* 0x0000002a06067c36 */ /* 0x000fe20008000000 */
[----:B------:R-:W-:Y:S03]  /*11170*/  BSSY B1, `(.L_x_1061) ;  /* 0x0000038000017945 */ /* 0x000fe60003800000 */
[----:B0-----:R-:W-:-:S04]  /*11180*/  @P1 IMAD.HI.U32 R0, R6, R9, RZ ;  /* 0x0000000906001227 */ /* 0x001fc800078e00ff */
[----:B--2---:R-:W-:Y:S01]  /*11190*/  IMAD.MOV.U32 R5, RZ, RZ, R6 ;  /* 0x000000ffff057224 */ /* 0x004fe200078e0006 */
[----:B------:R-:W-:Y:S01]  /*111a0*/  UIMAD.WIDE.U32 UR6, UR13, UR10, URZ ;  /* 0x0000000a0d0672a5 */ /* 0x000fe2000f8e003f */
[----:B-1----:R-:W-:Y:S01]  /*111b0*/  @P1 SHF.R.U32.HI R5, RZ, R11, R0 ;  /* 0x0000000bff051219 */ /* 0x002fe20000011600 */
[----:B------:R-:W-:-:S03]  /*111c0*/  UIMAD UR5, UR13, UR11, UR5 ;  /* 0x0000000b0d0572a4 */ /* 0x000fc6000f8e0205 */
[----:B------:R-:W-:Y:S01]  /*111d0*/  ULDC.64 UR10, c[0x0][0xaf0] ;  /* 0x0002bc00000a7ab9 */ /* 0x000fe20000000a00 */
[----:B------:R-:W-:Y:S01]  /*111e0*/  UIADD3 UR7, UR7, UR5, URZ ;  /* 0x0000000507077290 */ /* 0x000fe2000fffe03f */
[--C-:B------:R-:W-:Y:S01]  /*111f0*/  SHF.R.S32.HI R0, RZ, 0x1f, R5.reuse ;  /* 0x0000001fff007819 */ /* 0x100fe20000011405 */
[----:B------:R-:W-:Y:S01]  /*11200*/  UIMAD UR5, UR9, UR10, URZ ;  /* 0x0000000a090572a4 */ /* 0x000fe2000f8e023f */
[----:B------:R-:W-:Y:S01]  /*11210*/  IMAD.MOV R7, RZ, RZ, -R5 ;  /* 0x000000ffff077224 */ /* 0x000fe200078e0a05 */
[----:B------:R-:W-:Y:S02]  /*11220*/  UIMAD.WIDE.U32 UR6, UR12, UR10, UR6 ;  /* 0x0000000a0c0672a5 */ /* 0x000fe4000f8e0006 */
[----:B------:R-:W-:Y:S01]  /*11230*/  UIMAD UR5, UR12, UR11, UR5 ;  /* 0x0000000b0c0572a4 */ /* 0x000fe2000f8e0205 */
[----:B------:R-:W-:Y:S01]  /*11240*/  IMAD R7, R8, R7, R6 ;  /* 0x0000000708077224 */ /* 0x000fe200078e0206 */
[----:B------:R-:W-:Y:S01]  /*11250*/  ULDC.64 UR8, c[0x0][0xae0] ;  /* 0x0002b80000087ab9 */ /* 0x000fe20000000a00 */
[----:B------:R-:W-:Y:S01]  /*11260*/  VIADD R6, R196, UR42 ;  /* 0x0000002ac4067c36 */ /* 0x000fe20008000000 */
[----:B------:R-:W-:Y:S01]  /*11270*/  UIADD3 UR5, UR7, UR5, URZ ;  /* 0x0000000507057290 */ /* 0x000fe2000fffe03f */
[----:B------:R-:W-:-:S02]  /*11280*/  IMAD R0, R0, UR8, RZ ;  /* 0x0000000800007c24 */ /* 0x000fc4000f8e02ff */
[----:B------:R-:W-:Y:S02]  /*11290*/  IMAD.U32 R3, RZ, RZ, UR7 ;  /* 0x00000007ff037e24 */ /* 0x000fe4000f8e00ff */
[----:B------:R-:W-:Y:S01]  /*112a0*/  IMAD.U32 R2, RZ, RZ, UR6 ;  /* 0x00000006ff027e24 */ /* 0x000fe2000f8e00ff */
[----:B------:R-:W-:Y:S01]  /*112b0*/  ULDC.64 UR6, c[0x0][0xad8] ;  /* 0x0002b60000067ab9 */ /* 0x000fe20000000a00 */
[----:B------:R-:W-:Y:S01]  /*112c0*/  IMAD.U32 R3, RZ, RZ, UR5 ;  /* 0x00000005ff037e24 */ /* 0x000fe2000f8e00ff */
[----:B------:R-:W-:Y:S01]  /*112d0*/  ULDC UR5, c[0x0][0xa88] ;  /* 0x0002a20000057ab9 */ /* 0x000fe20000000800 */
[C---:B------:R-:W-:Y:S01]  /*112e0*/  IMAD R9, R5.reuse, UR9, R0 ;  /* 0x0000000905097c24 */ /* 0x040fe2000f8e0200 */
[----:B------:R-:W-:Y:S01]  /*112f0*/  SHF.R.S32.HI R0, RZ, 0x1f, R7 ;  /* 0x0000001fff007819 */ /* 0x000fe20000011407 */
[----:B------:R-:W-:-:S04]  /*11300*/  IMAD.WIDE.U32 R2, R5, UR8, R2 ;  /* 0x0000000805027c25 */ /* 0x000fc8000f8e0002 */
[----:B------:R-:W-:Y:S02]  /*11310*/  IMAD.IADD R3, R3, 0x1, R9 ;  /* 0x0000000103037824 */ /* 0x000fe400078e0209 */
[----:B------:R-:W-:Y:S02]  /*11320*/  IMAD R4, R0, UR6, RZ ;  /* 0x0000000600047c24 */ /* 0x000fe4000f8e02ff */
[----:B------:R-:W-:Y:S02]  /*11330*/  IMAD R9, R8, UR5, RZ ;  /* 0x0000000508097c24 */ /* 0x000fe4000f8e02ff */
[C---:B------:R-:W-:Y:S02]  /*11340*/  IMAD R5, R7.reuse, UR7, R4 ;  /* 0x0000000707057c24 */ /* 0x040fe4000f8e0204 */
[----:B------:R-:W-:Y:S01]  /*11350*/  IMAD.WIDE.U32 R2, R7, UR6, R2 ;  /* 0x0000000607027c25 */ /* 0x000fe2000f8e0002 */
[----:B------:R-:W-:Y:S01]  /*11360*/  ISETP.GE.AND P2, PT, R6, R9, PT ;  /* 0x000000090600720c */ /* 0x000fe20003f46270 */
[----:B------:R-:W-:-:S02]  /*11370*/  ULDC.64 UR6, c[0x0][0xa80] ;  /* 0x0002a00000067ab9 */ /* 0x000fc40000000a00 */
[----:B------:R-:W-:Y:S01]  /*11380*/  IMAD.IADD R3, R3, 0x1, R5 ;  /* 0x0000000103037824 */ /* 0x000fe200078e0205 */
[----:B------:R-:W-:Y:S01]  /*11390*/  LEA R4, P3, R2, UR6, 0x1 ;  /* 0x0000000602047c11 */ /* 0x000fe2000f8608ff */
[----:B------:R-:W-:-:S03]  /*113a0*/  VIADD R0, R6, 0x20 ;  /* 0x0000002006007836 */ /* 0x000fc60000000000 */
[----:B------:R-:W-:Y:S01]  /*113b0*/  LEA.HI.X R5, R2, UR7, R3, 0x1, P3 ;  /* 0x0000000702057c11 */ /* 0x000fe200098f0c03 */
[----:B------:R0:W1:Y:S01]  /*113c0*/  SHFL.IDX PT, R7, R4, RZ, 0x181f ;  /* 0x00181fff04077589 */ /* 0x00006200000e0000 */
[-C--:B------:R-:W-:Y:S01]  /*113d0*/  ISETP.GE.AND P1, PT, R0, R9.reuse, PT ;  /* 0x000000090000720c */ /* 0x080fe20003f26270 */
[----:B------:R-:W-:Y:S02]  /*113e0*/  VIADD R0, R6, 0x40 ;  /* 0x0000004006007836 */ /* 0x000fe40000000000 */
[----:B------:R0:W2:Y:S03]  /*113f0*/  SHFL.IDX PT, R3, R5, RZ, 0x181f ;  /* 0x00181fff05037589 */ /* 0x0000a600000e0000 */
[----:B------:R-:W-:Y:S01]  /*11400*/  ISETP.GE.AND P0, PT, R0, R9, PT ;  /* 0x000000090000720c */ /* 0x000fe20003f06270 */
[----:B------:R-:W-:-:S12]  /*11410*/  @P2 BRA `(.L_x_1062) ;  /* 0x0000000000342947 */ /* 0x000fd80003800000 */
[----:B------:R-:W-:Y:S02]  /*11420*/  ULDC UR5, c[0x0][0xac8] ;  /* 0x0002b20000057ab9 */ /* 0x000fe40000000800 */
[----:B------:R-:W-:Y:S02]  /*11430*/  ISETP.GE.AND P4, PT, R22, UR5, PT ;  /* 0x0000000516007c0c */ /* 0x000fe4000bf86270 */
[----:B------:R-:W-:Y:S02]  /*11440*/  ISETP.GE.AND P3, PT, R23, UR5, PT ;  /* 0x0000000517007c0c */ /* 0x000fe4000bf66270 */
[----:B------:R-:W-:-:S09]  /*11450*/  ISETP.GE.AND P2, PT, R192, UR5, PT ;  /* 0x00000005c0007c0c */ /* 0x000fd2000bf46270 */
[CC--:B-1----:R-:W-:Y:S02]  /*11460*/  @!P4 LEA R10, P6, R22.reuse, R7.reuse, 0x1 ;  /* 0x00000007160ac211 */ /* 0x0c2fe400078c08ff */
[C---:B------:R-:W-:Y:S02]  /*11470*/  @!P3 LEA R12, P5, R23.reuse, R7, 0x1 ;  /* 0x00000007170cb211 */ /* 0x040fe400078a08ff */
[----:B--2---:R-:W-:Y:S02]  /*11480*/  @!P4 LEA.HI.X R11, R22, R3, R206, 0x1, P6 ;  /* 0x00000003160bc211 */ /* 0x004fe400030f0cce */
[C---:B------:R-:W-:Y:S02]  /*11490*/  @!P2 LEA R2, P6, R192.reuse, R7, 0x1 ;  /* 0x00000007c002a211 */ /* 0x040fe400078c08ff */
[-C--:B------:R-:W-:Y:S01]  /*114a0*/  @!P3 LEA.HI.X R13, R23, R3.reuse, R205, 0x1, P5 ;  /* 0x00000003170db211 */ /* 0x080fe200028f0ccd */
[----:B------:R3:W-:Y:S01]  /*114b0*/  @!P4 ST.E.128 desc[UR36][R10.64], RZ ;  /* 0x000000ff0a00c985 */ /* 0x0007e2000c101d24 */
[----:B------:R-:W-:-:S03]  /*114c0*/  @!P2 LEA.HI.X R3, R192, R3, R204, 0x1, P6 ;  /* 0x00000003c003a211 */ /* 0x000fc600030f0ccc */
[----:B------:R3:W-:Y:S04]  /*114d0*/  @!P3 ST.E.128 desc[UR36][R12.64], RZ ;  /* 0x000000ff0c00b985 */ /* 0x0007e8000c101d24 */
[----:B------:R3:W-:Y:S02]  /*114e0*/  @!P2 ST.E.128 desc[UR36][R2.64], RZ ;  /* 0x000000ff0200a985 */ /* 0x0007e4000c101d24 */
.L_x_1062:
[----:B------:R-:W-:Y:S05]  /*114f0*/  BSYNC B1 ;  /* 0x0000000000017941 */ /* 0x000fea0003800000 */
.L_x_1061:
[----:B--23--:R2:W3:Y:S01]  /*11500*/  SHFL.IDX PT, R3, R5, 0x1, 0x181f ;  /* 0x00381f0005037f89 */ /* 0x00c4e200000e0000 */
[----:B------:R-:W-:Y:S03]  /*11510*/  BSSY B1, `(.L_x_1063) ;  /* 0x0000010000017945 */ /* 0x000fe60003800000 */
[----:B-1----:R2:W1:Y:S01]  /*11520*/  SHFL.IDX PT, R7, R4, 0x1, 0x181f ;  /* 0x00381f0004077f89 */ /* 0x00246200000e0000 */
        /* <DEDUP_REMOVED lines=8> */
[-C--:B---3--:R-:W-:Y:S02]  /*115b0*/  @!P4 LEA.HI.X R11, R22, R3.reuse, R206, 0x1, P1 ;  /* 0x00000003160bc211 */ /* 0x088fe400008f0cce */
[-C--:B------:R-:W-:Y:S02]  /*115c0*/  @!P5 LEA.HI.X R13, R23, R3.reuse, R205, 0x1, P2 ;  /* 0x00000003170dd211 */ /* 0x080fe400010f0ccd */
[----:B------:R-:W-:Y:S01]  /*115d0*/  @!P6 LEA.HI.X R3, R192, R3, R204, 0x1, P3 ;  /* 0x00000003c003e211 */ /* 0x000fe200018f0ccc */
[----:B------:R4:W-:Y:S04]  /*115e0*/  @!P4 ST.E.128 desc[UR36][R10.64], RZ ;  /* 0x000000ff0a00c985 */ /* 0x0009e8000c101d24 */
[----:B------:R4:W-:Y:S04]  /*115f0*/  @!P5 ST.E.128 desc[UR36][R12.64], RZ ;  /* 0x000000ff0c00d985 */ /* 0x0009e8000c101d24 */
[----:B------:R4:W-:Y:S02]  /*11600*/  @!P6 ST.E.128 desc[UR36][R2.64], RZ ;  /* 0x000000ff0200e985 */ /* 0x0009e4000c101d24 */
.L_x_1064:
[----:B------:R-:W-:Y:S05]  /*11610*/  BSYNC B1 ;  /* 0x0000000000017941 */ /* 0x000fea0003800000 */
.L_x_1063:
[----:B---34-:R3:W4:Y:S01]  /*11620*/  SHFL.IDX PT, R3, R5, 0x2, 0x181f ;  /* 0x00581f0005037f89 */ /* 0x01872200000e0000 */
        /* <DEDUP_REMOVED lines=16> */
.L_x_1066:
[----:B------:R-:W-:Y:S05]  /*11730*/  BSYNC B1 ;  /* 0x0000000000017941 */ /* 0x000fea0003800000 */
.L_x_1065:
[----:B------:R-:W-:Y:S01]  /*11740*/  VIADD R0, R6, 0x60 ;  /* 0x0000006006007836 */ /* 0x000fe20000000000 */
[----:B0-23--:R-:W0:Y:S04]  /*11750*/  SHFL.IDX PT, R5, R5, 0x3, 0x181f ;  /* 0x00781f0005057f89 */ /* 0x00de2800000e0000 */
[----:B------:R-:W-:Y:S01]  /*11760*/  ISETP.GE.AND P0, PT, R0, R9, PT ;  /* 0x000000090000720c */ /* 0x000fe20003f06270 */
[----:B-1--4-:R1:W2:-:S12]  /*11770*/  SHFL.IDX PT, R3, R4, 0x3, 0x181f ;  /* 0x00781f0004037f89 */ /* 0x01229800000e0000 */
        /* <DEDUP_REMOVED lines=14> */
.L_x_1058:
[----:B------:R-:W-:Y:S05]  /*11860*/  BSYNC B0 ;  /* 0x0000000000007941 */ /* 0x000fea0003800000 */
.L_x_1050:
[----:B------:R-:W-:Y:S02]  /*11870*/  ULDC UR5, c[0x0][0xc38] ;  /* 0x00030e0000057ab9 */ /* 0x000fe40000000800 */
[----:B------:R-:W-:-:S06]  /*11880*/  UISETP.GE.AND UP0, UPT, UR4, UR5, UPT ;  /* 0x000000050400728c */ /* 0x000fcc000bf06270 */
[----:B------:R-:W-:-:S13]  /*11890*/  PLOP3.LUT P0, PT, PT, PT, UP0, 0x80, 0x0 ;  /* 0x000000000000781c */ /* 0x000fda0003f0f008 */
[----:B------:R-:W-:Y:S05]  /*118a0*/  @!P0 BRA `(.L_x_1067) ;  /* 0xfffffef400188947 */ /* 0x000fea000383ffff */
[----:B------:R-:W-:Y:S05]  /*118b0*/  EXIT ;  /* 0x000000000000794d */ /* 0x000fea0003800000 */
.L_x_961:
[----:B------:R-:W-:-:S08]  /*118c0*/  NOP ;  /* 0x0000000000007918 */ /* 0x000fd00000000000 */
[----:B0-----:R-:W0:-:S00]  /*118d0*/  USETMAXREG.DEALLOC.CTAPOOL 0x28 ;  /* 0x00000028000079c8 */ /* 0x001e0000080e0500 */
[----:B0-----:R-:W-:-:S06]  /*118e0*/  LOP3.LUT R0, R0, 0x3, RZ, 0xc0, !PT ;  /* 0x0000000300007812 */ /* 0x001fcc00078ec0ff */
[----:B------:R-:W0:Y:S01]  /*118f0*/  S2UR UR10, SR_CTAID.X ;  /* 0x00000000000a79c3 */ /* 0x000e220000002500 */
[----:B------:R-:W-:Y:S01]  /*11900*/  LOP3.LUT R16, R16, 0xffffefff, RZ, 0xc0, !PT ;  /* 0xffffefff10107812 */ /* 0x000fe200078ec0ff */
[----:B------:R-:W-:Y:S01]  /*11910*/  STL [R1], RZ ;  /* 0x000000ff01007387 */ /* 0x000fe20000100800 */
[----:B------:R-:W-:Y:S02]  /*11920*/  IMAD.MOV.U32 R23, RZ, RZ, RZ ;  /* 0x000000ffff177224 */ /* 0x000fe400078e00ff */
[----:B------:R-:W-:Y:S01]  /*11930*/  IMAD.MOV.U32 R26, RZ, RZ, 0x1 ;  /* 0x00000001ff1a7424 */ /* 0x000fe200078e00ff */
[----:B------:R1:W2:Y:S02]  /*11940*/  SHFL.IDX PT, R2, R0, RZ, 0x1f ;  /* 0x00001fff00027589 */ /* 0x0002a400000e0000 */
[----:B-1----:R-:W0:Y:S01]  /*11950*/  LDC R0, c[0x0][0xc38] ;  /* 0x00030e00ff007b82 */ /* 0x002e220000000800 */
[----:B--2---:R-:W-:-:S13]  /*11960*/  ISETP.NE.AND P0, PT, R2, RZ, PT ;  /* 0x000000ff0200720c */ /* 0x004fda0003f05270 */
[----:B------:R-:W-:Y:S01]  /*11970*/  @P0 LOP3.LUT R16, R16, 0x1000, RZ, 0xfc, !PT ;  /* 0x0000100010100812 */ /* 0x000fe200078efcff */
[----:B------:R-:W-:Y:S06]  /*11980*/  @P0 BAR.ARV 0x4, 0x180 ;  /* 0x0106000000000b1d */ /* 0x000fec0000002000 */
[----:B0-----:R-:W-:-:S13]  /*11990*/  ISETP.LE.AND P0, PT, R0, UR10, PT ;  /* 0x0000000a00007c0c */ /* 0x001fda000bf03270 */
[----:B------:R-:W-:Y:S05]  /*119a0*/  @P0 BRA `(.L_x_1068) ;  /* 0x00000040005c0947 */ /* 0x000fea0003800000 */
[----:B------:R-:W2:Y:S01]  /*119b0*/  LDL R4, [R1+0x4] ;  /* 0x0000040001047983 */ /* 0x000ea20000100800 */
[----:B------:R-:W-:Y:S01]  /*119c0*/  IMAD.SHL.U32 R37, R3, 0x8, RZ ;  /* 0x0000000803257824 */ /* 0x000fe200078e00ff */
[----:B------:R-:W-:Y:S01]  /*119d0*/  ULDC UR9, c[0x0][0x2b8] ;  /* 0x0000ae0000097ab9 */ /* 0x000fe20000000800 */
[----:B------:R-:W-:Y:S01]  /*119e0*/  LOP3.LUT R16, R16, 0xfffffffd, RZ, 0xc0, !PT ;  /* 0xfffffffd10107812 */ /* 0x000fe200078ec0ff */
[----:B------:R-:W0:Y:S01]  /*119f0*/  S2UR UR8, SR_CgaCtaId ;  /* 0x00000000000879c3 */ /* 0x000e220000008800 */
[----:B------:R-:W-:Y:S01]  /*11a00*/  ULDC.64 UR4, c[0x0][0x418] ;  /* 0x0001060000047ab9 */ /* 0x000fe20000000a00 */
[C---:B------:R-:W-:Y:S01]  /*11a10*/  LOP3.LUT R0, R37.reuse, 0x1f8, RZ, 0xc0, !PT ;  /* 0x000001f825007812 */ /* 0x040fe200078ec0ff */
[----:B------:R-:W-:Y:S01]  /*11a20*/  UISETP.NE.U32.AND UP0, UPT, UR4, URZ, UPT ;  /* 0x0000003f0400728c */ /* 0x000fe2000bf05070 */
[----:B------:R1:W-:Y:S01]  /*11a30*/  STL [R1], RZ ;  /* 0x000000ff01007387 */ /* 0x0003e20000100800 */
[----:B------:R-:W-:Y:S01]  /*11a40*/  ULDC UR40, c[0x0][0x288] ;  /* 0x0000a20000287ab9 */ /* 0x000fe20000000800 */
[----:B------:R-:W-:Y:S01]  /*11a50*/  LOP3.LUT R0, R0, 0x38, R3, 0x78, !PT ;  /* 0x0000003800007812 */ /* 0x000fe200078e7803 */
[----:B------:R-:W-:Y:S01]  /*11a60*/  UISETP.NE.AND.EX UP0, UPT, UR5, URZ, UPT, UP0 ;  /* 0x0000003f0500728c */ /* 0x000fe2000bf05300 */
[----:B------:R-:W-:Y:S01]  /*11a70*/  IMAD.U32 R34, RZ, RZ, UR10 ;  /* 0x0000000aff227e24 */ /* 0x000fe2000f8e00ff */
[----:B------:R-:W-:Y:S01]  /*11a80*/  ULDC UR4, c[0x0][0x424] ;  /* 0x0001090000047ab9 */ /* 0x000fe20000000800 */
[----:B------:R-:W-:Y:S01]  /*11a90*/  LOP3.LUT R30, R0, 0x200, R37, 0xf8, !PT ;  /* 0x00000200001e7812 */ /* 0x000fe200078ef825 */
[----:B------:R-:W-:Y:S01]  /*11aa0*/  USEL UR4, UR4, 0x1, UP0 ;  /* 0x0000000104047887 */ /* 0x000fe20008000000 */
[----:B------:R-:W-:Y:S01]  /*11ab0*/  LOP3.LUT R37, R37, 0x38, RZ, 0xc0, !PT ;  /* 0x0000003825257812 */ /* 0x000fe200078ec0ff */
[----:B------:R-:W-:Y:S01]  /*11ac0*/  UMOV UR5, 0x400 ;  /* 0x0000040000057882 */ /* 0x000fe20000000000 */
[----:B------:R-:W-:Y:S01]  /*11ad0*/  ULDC UR39, c[0x0][0x448] ;  /* 0x0001120000277ab9 */ /* 0x000fe20000000800 */
[----:B------:R-:W-:Y:S01]  /*11ae0*/  IMAD.MOV.U32 R26, RZ, RZ, 0x1 ;  /* 0x00000001ff1a7424 */ /* 0x000fe200078e00ff */
[C---:B------:R-:W-:Y:S01]  /*11af0*/  LOP3.LUT R0, R37.reuse, 0x40, RZ, 0xfc, !PT ;  /* 0x0000004025007812 */ /* 0x040fe200078efcff */
[----:B------:R-:W-:Y:S01]  /*11b00*/  IMAD.MOV.U32 R23, RZ, RZ, RZ ;  /* 0x000000ffff177224 */ /* 0x000fe200078e00ff */
[----:B------:R-:W-:Y:S01]  /*11b10*/  LOP3.LUT R2, R37, 0x80, RZ, 0xfc, !PT ;  /* 0x0000008025027812 */ /* 0x000fe200078efcff */
[----:B------:R-:W-:Y:S01]  /*11b20*/  UIMAD UR39, UR39, UR40, URZ ;  /* 0x00000028272772a4 */ /* 0x000fe2000f8e023f */
[----:B------:R-:W-:Y:S01]  /*11b30*/  ISETP.GE.AND P1, PT, R0, UR9, PT ;  /* 0x0000000900007c0c */ /* 0x000fe2000bf26270 */
[----:B------:R-:W-:Y:S01]  /*11b40*/  ULDC UR47, c[0x0][0xc] ;  /* 0x00000300002f7ab9 */ /* 0x000fe20000000800 */
[----:B0-----:R-:W-:-:S06]  /*11b50*/  ULEA UR8, UR8, UR5, 0x18 ;  /* 0x0000000508087291 */ /* 0x001fcc000f8ec03f */
[----:B------:R-:W-:-:S04]  /*11b60*/  IMAD.U32 R17, RZ, RZ, UR8 ;  /* 0x00000008ff117e24 */ /* 0x000fc8000f8e00ff */
[----:B------:R-:W-:Y:S01]  /*11b70*/  IMAD R31, R30, 0x2, R17 ;  /* 0x000000021e1f7824 */ /* 0x000fe200078e0211 */
[----:B--2---:R-:W-:Y:S02]  /*11b80*/  R2UR UR6, R4 ;  /* 0x00000000040672ca */ /* 0x004fe400000e0000 */
[C---:B------:R-:W-:Y:S01]  /*11b90*/  LOP3.LUT R4, R3.reuse, 0x7f, RZ, 0xc0, !PT ;  /* 0x0000007f03047812 */ /* 0x040fe200078ec0ff */
[----:B------:R-:W-:-:S03]  /*11ba0*/  IMAD.SHL.U32 R3, R3, 0x10, RZ ;  /* 0x0000001003037824 */ /* 0x000fc600078e00ff */
[----:B------:R-:W-:-:S07]  /*11bb0*/  SHF.R.U32.HI R36, RZ, 0x3, R4 ;  /* 0x00000003ff247819 */ /* 0x000fce0000011604 */
[----:B------:R-:W-:-:S03]  /*11bc0*/  ULOP3.LUT UR48, UR6, 0x2, URZ, 0xfc, !UPT ;  /* 0x0000000206307892 */ /* 0x000fc6000f8efc3f */
[----:B------:R-:W-:Y:S02]  /*11bd0*/  ULDC.64 UR6, c[0x0][0x2f0] ;  /* 0x0000bc0000067ab9 */ /* 0x000fe40000000a00 */
[----:B------:R-:W-:Y:S01]  /*11be0*/  ISETP.GE.AND P0, PT, R0, UR7, PT ;  /* 0x0000000700007c0c */ /* 0x000fe2000bf06270 */
[----:B------:R-:W-:Y:S01]  /*11bf0*/  UIMAD UR38, UR4, UR6, URZ ;  /* 0x00000006042672a4 */ /* 0x000fe2000f8e023f */
[----:B------:R-:W-:-:S03]  /*11c00*/  ISETP.GE.AND P2, PT, R2, UR7, PT ;  /* 0x0000000702007c0c */ /* 0x000fc6000bf46270 */
[----:B------:R-:W-:Y:S02]  /*11c10*/  UIADD3 UR4, UR38, 0x5f, URZ ;  /* 0x0000005f26047890 */ /* 0x000fe4000fffe03f */
[----:B------:R-:W-:Y:S02]  /*11c20*/  UIADD3 UR49, UR38, 0x1, -UR40 ;  /* 0x0000000126317890 */ /* 0x000fe4000fffe828 */
[----:B------:R-:W-:Y:S02]  /*11c30*/  UIMAD.WIDE UR4, UR4, 0x2aaaaaab, URZ ;  /* 0x2aaaaaab040478a5 */ /* 0x000fe4000f8e023f */
[----:B------:R-:W-:Y:S02]  /*11c40*/  UIADD3 UR40, UR38, -UR40, URZ ;  /* 0x8000002826287290 */ /* 0x000fe4000fffe03f */
[----:B------:R-:W-:Y:S01]  /*11c50*/  @P0 LOP3.LUT R16, R16, 0x2, RZ, 0xfc, !PT ;  /* 0x0000000210100812 */ /* 0x000fe200078efcff */
[----:B------:R-:W-:Y:S01]  /*11c60*/  USHF.R.U32.HI UR41, URZ, 0x1f, UR5 ;  /* 0x0000001f3f297899 */ /* 0x000fe20008011605 */
[----:B------:R-:W-:-:S02]  /*11c70*/  ISETP.GE.AND P0, PT, R0, UR7, PT ;  /* 0x0000000700007c0c */ /* 0x000fc4000bf06270 */
[----:B------:R-:W-:Y:S01]  /*11c80*/  LOP3.LUT R16, R16, 0xfffffbff, RZ, 0xc0, !PT ;  /* 0xfffffbff10107812 */ /* 0x000fe200078ec0ff */
[----:B------:R-:W-:Y:S01]  /*11c90*/  ULEA.HI.SX32 UR41, UR5, UR41, 0x1c ;  /* 0x0000002905297291 */ /* 0x000fe2000f8fe23f */
[----:B------:R-:W-:Y:S02]  /*11ca0*/  LOP3.LUT R0, R36, 0x70, R3, 0xf8, !PT ;  /* 0x0000007024007812 */ /* 0x000fe400078ef803 */
[----:B------:R-:W-:Y:S02]  /*11cb0*/  @P1 LOP3.LUT R16, R16, 0x400, RZ, 0xfc, !PT ;  /* 0x0000040010101812 */ /* 0x000fe400078efcff */
[----:B------:R-:W-:Y:S02]  /*11cc0*/  ISETP.GE.AND P1, PT, R2, UR9, PT ;  /* 0x0000000902007c0c */ /* 0x000fe4000bf26270 */
[----:B------:R-:W-:-:S04]  /*11cd0*/  LOP3.LUT R16, R16, 0xffffffef, RZ, 0xc0, !PT ;  /* 0xffffffef10107812 */ /* 0x000fc800078ec0ff */
        /* <DEDUP_REMOVED lines=12> */
[----:B------:R-:W-:-:S04]  /*11da0*/  @P2 LOP3.LUT R16, R16, 0x4, RZ, 0xfc, !PT ;  /* 0x0000000410102812 */ /* 0x000fc800078efcff */
[----:B------:R-:W-:-:S04]  /*11db0*/  LOP3.LUT R16, R16, 0xfffff7ff, RZ, 0xc0, !PT ;  /* 0xfffff7ff10107812 */ /* 0x000fc800078ec0ff */
[----:B------:R-:W-:-:S04]  /*11dc0*/  LOP3.LUT R16, R16, 0xffffffdf, RZ, 0xc0, !PT ;  /* 0xffffffdf10107812 */ /* 0x000fc800078ec0ff */
[----:B------:R-:W-:-:S04]  /*11dd0*/  @P1 LOP3.LUT R16, R16, 0x20, RZ, 0xfc, !PT ;  /* 0x0000002010101812 */ /* 0x000fc800078efcff */
[----:B-1----:R-:W-:-:S07]  /*11de0*/  @P0 LOP3.LUT R16, R16, 0x800, RZ, 0xfc, !PT ;  /* 0x0000080010100812 */ /* 0x002fce00078efcff */
.L_x_1123:
[----:B------:R-:W-:Y:S01]  /*11df0*/  ULDC UR7, c[0x0][0xc60] ;  /* 0x0003180000077ab9 */ /* 0x000fe20000000800 */
[C---:B------:R-:W-:Y:S01]  /*11e00*/  R2UR UR42, R34.reuse ;  /* 0x00000000222a72ca */ /* 0x040fe200000e0000 */
[----:B------:R-:W-:Y:S01]  /*11e10*/  UISETP.NE.AND UP0, UPT, UR7, 0x1, UPT ;  /* 0x000000010700788c */ /* 0x000fe2000bf05270 */
[----:B------:R-:W-:-:S10]  /*11e20*/  R2UR UR6, R34 ;  /* 0x00000000220672ca */ /* 0x000fd400000e0000 */
        /* <DEDUP_REMOVED lines=9> */
[----:B0----5:R-:W-:Y:S05]  /*11ec0*/  @P0 BRA `(.L_x_1069) ;  /* 0x0000000000200947 */ /* 0x021fea0003800000 */
        /* <DEDUP_REMOVED lines=8> */
.L_x_1069:
[----:B------:R-:W-:Y:S01]  /*11f50*/  ULDC UR8, c[0x0][0xc54] ;  /* 0x0003150000087ab9 */ /* 0x000fe20000000800 */
[----:B------:R-:W-:Y:S01]  /*11f60*/  UMOV UR6, UR7 ;  /* 0x0000000700067c82 */ /* 0x000fe20008000000 */
[----:B------:R-:W-:-:S11]  /*11f70*/  UISETP.NE.AND UP0, UPT, UR8, 0x1, UPT ;  /* 0x000000010800788c */ /* 0x000fd6000bf05270 */
[----:B------:R-:W-:Y:S02]  /*11f80*/  @UP0 ULDC.64 UR10, c[0x0][0xc58] ;  /* 0x00031600000a0ab9 */ /* 0x000fe40000000a00 */
[----:B------:R-:W-:-:S04]  /*11f90*/  UIMAD.WIDE.U32 UR4, UR7, UR10, URZ ;  /* 0x0000000a070472a5 */ /* 0x000fc8000f8e003f */
[----:B------:R-:W-:-:S04]  /*11fa0*/  @UP0 USHF.R.U32.HI UR6, URZ, UR11, UR5 ;  /* 0x0000000b3f060299 */ /* 0x000fc80008011605 */
[----:B------:R-:W-:-:S12]  /*11fb0*/  UIMAD UR4, UR6, UR8, URZ ;  /* 0x00000008060472a4 */ /* 0x000fd8000f8e023f */
.L_x_1070:
[----:B------:R-:W-:Y:S01]  /*11fc0*/  ULDC UR5, c[0x0][0xc48] ;  /* 0x0003120000057ab9 */ /* 0x000fe20000000800 */
[----:B------:R-:W-:Y:S01]  /*11fd0*/  ULDC.64 UR8, c[0x0][0xa28] ;  /* 0x00028a0000087ab9 */ /* 0x000fe20000000a00 */
[----:B------:R-:W-:Y:S01]  /*11fe0*/  UISETP.NE.AND UP1, UPT, UR5, 0x1, UPT ;  /* 0x000000010500788c */ /* 0x000fe2000bf25270 */
[----:B------:R-:W-:Y:S01]  /*11ff0*/  IMAD.MOV.U32 R32, RZ, RZ, RZ ;  /* 0x000000ffff207224 */ /* 0x000fe200078e00ff */
[----:B------:R-:W-:Y:S02]  /*12000*/  UIADD3 UR4, UR7, -UR4, URZ ;  /* 0x8000000407047290 */ /* 0x000fe4000fffe03f */
[----:B------:R-:W-:Y:S01]  /*12010*/  UISETP.NE.U32.AND UP0, UPT, UR8, URZ, UPT ;  /* 0x0000003f0800728c */ /* 0x000fe2000bf05070 */
[----:B------:R-:W-:Y:S02]  /*12020*/  ULDC UR5, c[0x0][0xc54] ;  /* 0x0003150000057ab9 */ /* 0x000fe40000000800 */
[----:B------:R-:W-:Y:S02]  /*12030*/  UIMAD UR42, UR42, UR5, UR4 ;  /* 0x000000052a2a72a4 */ /* 0x000fe4000f8e0204 */
[----:B------:R-:W-:-:S02]  /*12040*/  UISETP.NE.AND.EX UP0, UPT, UR9, URZ, UPT, UP0 ;  /* 0x0000003f0900728c */ /* 0x000fc4000bf05300 */
[----:B------:R-:W-:Y:S01]  /*12050*/  @UP1 ULDC UR4, c[0x0][0xc4c] ;  /* 0x0003130000041ab9 */ /* 0x000fe20000000800 */
[----:B------:R-:W-:Y:S01]  /*12060*/  @UP1 ULDC UR7, c[0x0][0xc50] ;  /* 0x0003140000071ab9 */ /* 0x000fe20000000800 */
[----:B------:R-:W-:Y:S02]  /*12070*/  UIMAD.WIDE.U32 UR4, UR42, UR4, URZ ;  /* 0x000000042a0472a5 */ /* 0x000fe4000f8e003f */
[----:B------:R-:W-:Y:S01]  /*12080*/  UMOV UR43, UR42 ;  /* 0x0000002a002b7c82 */ /* 0x000fe20008000000 */
[----:B------:R-:W-:Y:S01]  /*12090*/  ULOP3.LUT UR6, UR6, 0x1ffffff, URZ, 0x3c, !UPT ;  /* 0x01ffffff06067892 */ /* 0x000fe2000f8e3c3f */
[----:B------:R-:W-:Y:S01]  /*120a0*/  PLOP3.LUT P0, PT, PT, PT, UP0, 0x80, 0x0 ;  /* 0x000000000000781c */ /* 0x000fe20003f0f008 */
[----:B------:R-:W-:-:S03]  /*120b0*/  @UP1 USHF.R.U32.HI UR43, URZ, UR7, UR5 ;  /* 0x000000073f2b1299 */ /* 0x000fc60008011605 */
[----:B------:R-:W-:Y:S02]  /*120c0*/  @UP0 ULDC.64 UR4, c[0x0][0xa28] ;  /* 0x00028a0000040ab9 */ /* 0x000fe40000000a00 */
[----:B------:R-:W-:-:S06]  /*120d0*/  @UP0 UIMAD.WIDE UR4, UR43, 0x4, UR4 ;  /* 0x000000042b0408a5 */ /* 0x000fcc000f8e0204 */
[----:B------:R-:W-:Y:S01]  /*120e0*/  IMAD.U32 R3, RZ, RZ, UR5 ;  /* 0x00000005ff037e24 */ /* 0x000fe2000f8e00ff */
[----:B------:R-:W-:Y:S01]  /*120f0*/  ULDC UR5, c[0x0][0x448] ;  /* 0x0001120000057ab9 */ /* 0x000fe20000000800 */
[----:B------:R-:W-:Y:S01]  /*12100*/  IMAD.U32 R2, RZ, RZ, UR4 ;  /* 0x00000004ff027e24 */ /* 0x000fe2000f8e00ff */
[----:B------:R-:W-:Y:S01]  /*12110*/  ULDC UR4, c[0x0][0xc3c] ;  /* 0x00030f0000047ab9 */ /* 0x000fe20000000800 */
[----:B------:R-:W-:Y:S02]  /*12120*/  UISETP.NE.AND UP2, UPT, UR5, 0x1, UPT ;  /* 0x000000010500788c */ /* 0x000fe4000bf45270 */
[----:B------:R-:W-:Y:S01]  /*12130*/  UIADD3 UR6, UR6, UR4, URZ ;  /* 0x0000000406067290 */ /* 0x000fe2000fffe03f */
[----:B------:R0:W5:Y:S01]  /*12140*/  @P0 LDG.E R32, desc[UR36][R2.64] ;  /* 0x0000002402200981 */ /* 0x000162000c1e1900 */
[----:B------:R-:W-:Y:S02]  /*12150*/  UP2UR UR50, UPR, URZ, 0x4 ;  /* 0x000000043f327883 */ /* 0x000fe40008000000 */
[----:B------:R-:W-:-:S04]  /*12160*/  USHF.L.U32 UR44, UR6, 0x7, URZ ;  /* 0x00000007062c7899 */ /* 0x000fc8000800063f */
[----:B------:R-:W-:Y:S01]  /*12170*/  UIADD3 UR6, UR44, 0x7f, URZ ;  /* 0x0000007f2c067890 */ /* 0x000fe2000fffe03f */
[----:B------:R-:W-:Y:S01]  /*12180*/  @UP2 ULDC UR4, c[0x0][0x44c] ;  /* 0x0001130000042ab9 */ /* 0x000fe20000000800 */
[----:B------:R-:W-:Y:S02]  /*12190*/  @UP2 ULDC UR7, c[0x0][0x450] ;  /* 0x0001140000072ab9 */ /* 0x000fe40000000800 */
[----:B------:R-:W-:-:S04]  /*121a0*/  UIMAD.WIDE.U32 UR4, UR6, UR4, URZ ;  /* 0x00000004060472a5 */ /* 0x000fc8000f8e003f */
[----:B------:R-:W-:-:S03]  /*121b0*/  @UP2 USHF.R.U32.HI UR6, URZ, UR7, UR5 ;  /* 0x000000073f062299 */ /* 0x000fc60008011605 */
[----:B------:R-:W-:Y:S01]  /*121c0*/  ULDC.64 UR4, c[0x0][0x9e0] ;  /* 0x0002780000047ab9 */ /* 0x000fe20000000a00 */
[----:B------:R-:W-:Y:S02]  /*121d0*/  UIADD3 UR6, UR49, UR6, URZ ;  /* 0x0000000631067290 */ /* 0x000fe4000fffe03f */
[----:B------:R-:W-:Y:S02]  /*121e0*/  UISETP.GE.AND UP0, UPT, UR5, 0x1, UPT ;  /* 0x000000010500788c */ /* 0x000fe4000bf06270 */
[----:B------:R-:W-:-:S04]  /*121f0*/  UIADD3 UR4, UR6, UR4, URZ ;  /* 0x0000000406047290 */ /* 0x000fc8000fffe03f */
[----:B------:R-:W-:-:S13]  /*12200*/  PLOP3.LUT P0, PT, PT, PT, UP0, 0x40, 0x0 ;  /* 0x000000000000781c */ /* 0x000fda0003f0e808 */
[----:B0-----:R-:W-:Y:S05]  /*12210*/  @P0 BRA `(.L_x_1071) ;  /* 0x0000000000440947 */ /* 0x001fea0003800000 */
[----:B------:R-:W-:Y:S01]  /*12220*/  ISETP.LT.AND P0, PT, RZ, UR6, PT ;  /* 0x00000006ff007c0c */ /* 0x000fe2000bf01270 */
[----:B------:R-:W-:-:S12]  /*12230*/  UIADD3 UR8, UR6, -0x1, URZ ;  /* 0xffffffff06087890 */ /* 0x000fd8000fffe03f */
[----:B------:R-:W-:Y:S05]  /*12240*/  @P0 BRA `(.L_x_1072) ;  /* 0x00000000001c0947 */ /* 0x000fea0003800000 */
[----:B------:R-:W-:Y:S02]  /*12250*/  UISETP.NE.AND UP1, UPT, UR5, 0x1, UPT ;  /* 0x000000010500788c */ /* 0x000fe4000bf25270 */
[----:B------:R-:W-:-:S09]  /*12260*/  UIADD3 UR8, -UR6, URZ, URZ ;  /* 0x0000003f06087290 */ /* 0x000fd2000fffe13f */
[----:B------:R-:W-:Y:S02]  /*12270*/  @UP1 ULDC.64 UR10, c[0x0][0x9e8] ;  /* 0x00027a00000a1ab9 */ /* 0x000fe40000000a00 */
[----:B------:R-:W-:-:S04]  /*12280*/  UIMAD.WIDE.U32 UR6, UR8, UR10, URZ ;  /* 0x0000000a080672a5 */ /* 0x000fc8000f8e003f */
[----:B------:R-:W-:-:S04]  /*12290*/  @UP1 USHF.R.U32.HI UR8, URZ, UR11, UR7 ;  /* 0x0000000b3f081299 */ /* 0x000fc80008011607 */
[----:B------:R-:W-:Y:S01]  /*122a0*/  ULOP3.LUT UR8, URZ, UR8, URZ, 0x33, !UPT ;  /* 0x000000083f087292 */ /* 0x000fe2000f8e333f */
[----:B------:R-:W-:Y:S11]  /*122b0*/  BRA `(.L_x_1073) ;  /* 0x0000000000107947 */ /* 0x000ff60003800000 */
.L_x_1072:
[----:B------:R-:W-:-:S11]  /*122c0*/  UISETP.NE.AND UP1, UPT, UR5, 0x1, UPT ;  /* 0x000000010500788c */ /* 0x000fd6000bf25270 */
[----:B------:R-:W-:Y:S02]  /*122d0*/  @UP1 ULDC.64 UR10, c[0x0][0x9e8] ;  /* 0x00027a00000a1ab9 */ /* 0x000fe40000000a00 */
[----:B------:R-:W-:-:S04]  /*122e0*/  UIMAD.WIDE.U32 UR6, UR8, UR10, URZ ;  /* 0x0000000a080672a5 */ /* 0x000fc8000f8e003f */
[----:B------:R-:W-:-:S12]  /*122f0*/  @UP1 USHF.R.U32.HI UR8, URZ, UR11, UR7 ;  /* 0x0000000b3f081299 */ /* 0x000fd80008011607 */
.L_x_1073:
[----:B------:R-:W-:-:S04]  /*12300*/  UIMAD UR8, UR8, UR5, UR5 ;  /* 0x00000005080872a4 */ /* 0x000fc8000f8e0205 */
[----:B------:R-:W-:-:S04]  /*12310*/  UISETP.LT.AND UP1, UPT, UR4, UR8, UPT ;  /* 0x000000080400728c */ /* 0x000fc8000bf21270 */
[----:B------:R-:W-:-:S12]  /*12320*/  USEL UR4, UR4, UR8, UP1 ;  /* 0x0000000804047287 */ /* 0x000fd80008800000 */
.L_x_1071:
[----:B------:R-:W-:Y:S01]  /*12330*/  UISETP.NE.AND UP1, UPT, UR50, URZ, UPT ;  /* 0x0000003f3200728c */ /* 0x000fe2000bf25270 */
[----:B------:R-:W-:Y:S01]  /*12340*/  PLOP3.LUT P0, PT, PT, PT, UP0, 0x40, 0x0 ;  /* 0x000000000000781c */ /* 0x000fe20003f0e808 */
[----:B------:R-:W-:Y:S01]  /*12350*/  UIADD3 UR6, UR4, 0x5f, URZ ;  /* 0x0000005f04067890 */ /* 0x000fe2000fffe03f */
[----:B------:R-:W-:-:S03]  /*12360*/  UMOV UR10, UR44 ;  /* 0x0000002c000a7c82 */ /* 0x000fc60008000000 */
[----:B------:R-:W-:-:S04]  /*12370*/  UIMAD.WIDE UR6, UR6, 0x2aaaaaab, URZ ;  /* 0x2aaaaaab060678a5 */ /* 0x000fc8000f8e023f */
[----:B------:R-:W-:Y:S01]  /*12380*/  USHF.R.U32.HI UR4, URZ, 0x1f, UR7 ;  /* 0x0000001f3f047899 */ /* 0x000fe20008011607 */
[----:B------:R-:W-:Y:S02]  /*12390*/  @UP1 ULDC UR8, c[0x0][0x44c] ;  /* 0x0001130000081ab9 */ /* 0x000fe40000000800 */
[----:B------:R-:W-:Y:S01]  /*123a0*/  @UP1 ULDC UR6, c[0x0][0x450] ;  /* 0x0001140000061ab9 */ /* 0x000fe20000000800 */
[----:B------:R-:W-:Y:S02]  /*123b0*/  UIMAD.WIDE.U32 UR8, UR44, UR8, URZ ;  /* 0x000000082c0872a5 */ /* 0x000fe4000f8e003f */
[----:B------:R-:W-:Y:S02]  /*123c0*/  ULEA.HI.SX32 UR4, UR7, UR4, 0x1c ;  /* 0x0000000407047291 */ /* 0x000fe4000f8fe23f */
[----:B------:R-:W-:Y:S02]  /*123d0*/  @UP1 USHF.R.U32.HI UR10, URZ, UR6, UR9 ;  /* 0x000000063f0a1299 */ /* 0x000fe40008011609 */
[----:B------:R-:W-:-:S02]  /*123e0*/  UISETP.LT.AND UP1, UPT, UR41, UR4, UPT ;  /* 0x000000042900728c */ /* 0x000fc4000bf21270 */
[----:B------:R-:W-:Y:S01]  /*123f0*/  UIADD3 UR6, UR40, UR10, URZ ;  /* 0x0000000a28067290 */ /* 0x000fe2000fffe03f */
[----:B------:R-:W-:Y:S01]  /*12400*/  ULDC UR8, c[0x0][0x9dc] ;  /* 0x0002770000087ab9 */ /* 0x000fe20000000800 */
[----:B------:R-:W-:Y:S02]  /*12410*/  USEL UR45, UR41, UR4, UP1 ;  /* 0x00000004292d7287 */ /* 0x000fe40008800000 */
[----:B------:R-:W-:Y:S01]  /*12420*/  UIADD3 UR8, UR6, -UR8, URZ ;  /* 0x8000000806087290 */ /* 0x000fe2000fffe03f */
[----:B------:R-:W-:Y:S11]  /*12430*/  @P0 BRA `(.L_x_1074) ;  /* 0x0000000000480947 */ /* 0x000ff60003800000 */
[----:B------:R-:W-:Y:S02]  /*12440*/  UMOV UR4, UR6 ;  /* 0x0000000600047c82 */ /* 0x000fe40008000000 */
[----:B------:R-:W-:-:S06]  /*12450*/  UISETP.GT.AND UP0, UPT, UR4, -0x1, UPT ;  /* 0xffffffff0400788c */ /* 0x000fcc000bf04270 */
[----:B------:R-:W-:-:S13]  /*12460*/  PLOP3.LUT P0, PT, PT, PT, UP0, 0x80, 0x0 ;  /* 0x000000000000781c */ /* 0x000fda0003f0f008 */
[----:B------:R-:W-:Y:S05]  /*12470*/  @P0 BRA `(.L_x_1075) ;  /* 0x00000000001c0947 */ /* 0x000fea0003800000 */
[----:B------:R-:W-:Y:S02]  /*12480*/  UISETP.NE.AND UP0, UPT, UR5, 0x1, UPT ;  /* 0x000000010500788c */ /* 0x000fe4000bf05270 */
[----:B------:R-:W-:-:S09]  /*12490*/  ULOP3.LUT UR4, URZ, UR4, URZ, 0x33, !UPT ;  /* 0x000000043f047292 */ /* 0x000fd2000f8e333f */
[----:B------:R-:W-:Y:S02]  /*124a0*/  @UP0 ULDC.64 UR10, c[0x0][0x9e8] ;  /* 0x00027a00000a0ab9 */ /* 0x000fe40000000a00 */
[----:B------:R-:W-:-:S04]  /*124b0*/  UIMAD.WIDE.U32 UR6, UR4, UR10, URZ ;  /* 0x0000000a040672a5 */ /* 0x000fc8000f8e003f */
[----:B------:R-:W-:-:S04]  /*124c0*/  @UP0 USHF.R.U32.HI UR4, URZ, UR11, UR7 ;  /* 0x0000000b3f040299 */ /* 0x000fc80008011607 */
[----:B------:R-:W-:Y:S01]  /*124d0*/  ULOP3.LUT UR4, URZ, UR4, URZ, 0x33, !UPT ;  /* 0x000000043f047292 */ /* 0x000fe2000f8e333f */
[----:B------:R-:W-:Y:S11]  /*124e0*/  BRA `(.L_x_1076) ;  /* 0x0000000000107947 */ /* 0x000ff60003800000 */
.L_x_1075:
[----:B------:R-:W-:-:S11]  /*124f0*/  UISETP.NE.AND UP0, UPT, UR5, 0x1, UPT ;  /* 0x000000010500788c */ /* 0x000fd6000bf05270 */
[----:B------:R-:W-:Y:S02]  /*12500*/  @UP0 ULDC.64 UR10, c[0x0][0x9e8] ;  /* 0x00027a00000a0ab9 */ /* 0x000fe40000000a00 */
[----:B------:R-:W-:-:S04]  /*12510*/  UIMAD.WIDE.U32 UR6, UR4, UR10, URZ ;  /* 0x0000000a040672a5 */ /* 0x000fc8000f8e003f */
[----:B------:R-:W-:-:S12]  /*12520*/  @UP0 USHF.R.U32.HI UR4, URZ, UR11, UR7 ;  /* 0x0000000b3f040299 */ /* 0x000fd80008011607 */
.L_x_1076:
[----:B------:R-:W-:-:S04]  /*12530*/  UIMAD UR4, UR4, UR5, URZ ;  /* 0x00000005040472a4 */ /* 0x000fc8000f8e023f */
[----:B------:R-:W-:-:S04]  /*12540*/  UISETP.LT.AND UP0, UPT, UR8, UR4, UPT ;  /* 0x000000040800728c */ /* 0x000fc8000bf01270 */
[----:B------:R-:W-:-:S12]  /*12550*/  USEL UR8, UR8, UR4, !UP0 ;  /* 0x0000000408087287 */ /* 0x000fd8000c000000 */
.L_x_1074:
[----:B------:R-:W-:Y:S01]  /*12560*/  UIMAD.WIDE UR4, UR8, 0x2aaaaaab, URZ ;  /* 0x2aaaaaab080478a5 */ /* 0x000fe2000f8e023f */
[----:B------:R-:W-:Y:S03]  /*12570*/  BSSY B7, `(.L_x_1077) ;  /* 0x0000341000077945 */ /* 0x000fe60003800000 */
[----:B------:R-:W-:-:S04]  /*12580*/  USHF.R.U32.HI UR4, URZ, 0x1f, UR5 ;  /* 0x0000001f3f047899 */ /* 0x000fc80008011605 */
[----:B------:R-:W-:-:S04]  /*12590*/  ULEA.HI.SX32 UR4, UR5, UR4, 0x1c ;  /* 0x0000000405047291 */ /* 0x000fc8000f8fe23f */
[----:B------:R-:W-:-:S04]  /*125a0*/  UISETP.LT.AND UP0, UPT, URZ, UR4, UPT ;  /* 0x000000043f00728c */ /* 0x000fc8000bf01270 */
[----:B------:R-:W-:-:S04]  /*125b0*/  USEL UR46, URZ, UR4, !UP0 ;  /* 0x000000043f2e7287 */ /* 0x000fc8000c000000 */
[----:B------:R-:W-:-:S06]  /*125c0*/  UISETP.GT.AND UP0, UPT, UR45, UR46, UPT ;  /* 0x0000002e2d00728c */ /* 0x000fcc000bf04270 */
[----:B------:R-:W-:-:S13]  /*125d0*/  PLOP3.LUT P0, PT, PT, PT, UP0, 0x80, 0x0 ;  /* 0x000000000000781c */ /* 0x000fda0003f0f008 */
[----:B------:R-:W-:Y:S05]  /*125e0*/  @P0 BRA `(.L_x_1078) ;  /* 0x0000000000440947 */ /* 0x000fea0003800000 */
[----:B------:R-:W0:Y:S02]  /*125f0*/  S2R R0, SR_TID.X ;  /* 0x0000000000007919 */ /* 0x000e240000002100 */
[----:B0-----:R-:W-:-:S04]  /*12600*/  LOP3.LUT R0, R0, 0x7f, RZ, 0xc0, !PT ;  /* 0x0000007f00007812 */ /* 0x001fc800078ec0ff */
[----:B------:R-:W-:-:S13]  /*12610*/  ISETP.NE.AND P2, PT, R0, RZ, PT ;  /* 0x000000ff0000720c */ /* 0x000fda0003f45270 */
[----:B------:R-:W-:Y:S05]  /*12620*/  @P2 BRA `(.L_x_1079) ;  /* 0x0000003000d42947 */ /* 0x000fea0003800000 */
[----:B------:R-:W0:Y:S01]  /*12630*/  S2R R7, SR_LANEID ;  /* 0x0000000000077919 */ /* 0x000e220000000000 */
[----:B------:R-:W-:Y:S01]  /*12640*/  VOTEU.ANY UR4, UPT, PT ;  /* 0x0000000000047886 */ /* 0x000fe200038e0100 */
[----:B------:R-:W1:Y:S01]  /*12650*/  LDC.64 R2, c[0x0][0xc80] ;  /* 0x00032000ff027b82 */ /* 0x000e620000000a00 */
[----:B------:R-:W0:Y:S08]  /*12660*/  FLO.U32 R0, UR4 ;  /* 0x0000000400007d00 */ /* 0x000e3000080e0000 */
[----:B------:R-:W1:Y:S01]  /*12670*/  POPC R5, UR4 ;  /* 0x0000000400057d09 */ /* 0x000e620008000000 */
[----:B0-----:R-:W-:-:S13]  /*12680*/  ISETP.EQ.U32.AND P0, PT, R0, R7, PT ;  /* 0x000000070000720c */ /* 0x001fda0003f02070 */
[----:B-1----:R-:W2:Y:S01]  /*12690*/  @P0 ATOMG.E.ADD.STRONG.GPU PT, R3, desc[UR36][R2.64], R5 ;  /* 0x00000005020309a8 */ /* 0x002ea200081ee1e4 */
[----:B------:R-:W0:Y:S02]  /*126a0*/  S2R R4, SR_LTMASK ;  /* 0x0000000000047919 */ /* 0x000e240000003900 */
[----:B0-----:R-:W-:-:S04]  /*126b0*/  LOP3.LUT R4, R4, UR4, RZ, 0xc0, !PT ;  /* 0x0000000404047c12 */ /* 0x001fc8000f8ec0ff */
[----:B------:R-:W0:Y:S01]  /*126c0*/  POPC R7, R4 ;  /* 0x0000000400077309 */ /* 0x000e220000000000 */
[----:B--2---:R-:W0:Y:S02]  /*126d0*/  SHFL.IDX PT, R0, R3, R0, 0x1f ;  /* 0x00001f0003007589 */ /* 0x004e2400000e0000 */
[----:B0-----:R-:W-:Y:S01]  /*126e0*/  IADD3 R34, R0, UR47, R7 ;  /* 0x0000002f00227c10 */ /* 0x001fe2000fffe007 */
[----:B------:R-:W-:Y:S06]  /*126f0*/  BRA `(.L_x_1079) ;  /* 0x0000003000a07947 */ /* 0x000fec0003800000 */
.L_x_1078:
[----:B------:R-:W-:Y:S01]  /*12700*/  VIADD R0, R17, 0x1e400 ;  /* 0x0001e40011007836 */ /* 0x000fe20000000000 */
[----:B------:R-:W-:Y:S04]  /*12710*/  BSSY B6, `(.L_x_1080) ;  /* 0x0000013000067945 */ /* 0x000fe80003800000 */
[----:B------:R-:W-:-:S13]  /*12720*/  LOP3.LUT P0, RZ, R0, 0x3ff, RZ, 0xc0, !PT ;  /* 0x000003ff00ff7812 */ /* 0x000fda000780c0ff */
[----:B------:R-:W-:Y:S05]  /*12730*/  @!P0 BRA `(.L_x_1081) ;  /* 0x0000000000408947 */ /* 0x000fea0003800000 */
[----:B------:R-:W-:Y:S01]  /*12740*/  MOV R2, 0x0 ;  /* 0x0000000000027802 */ /* 0x000fe20000000f00 */
[----:B------:R-:W-:Y:S01]  /*12750*/  ULDC.64 UR4, c[0x4][0x88] ;  /* 0x0100220000047ab9 */ /* 0x000fe20000000a00 */
[----:B------:R-:W-:Y:S01]  /*12760*/  ULDC.64 UR6, c[0x4][0x90] ;  /* 0x0100240000067ab9 */ /* 0x000fe20000000a00 */
[----:B------:R-:W-:Y:S02]  /*12770*/  IMAD.U32 R4, RZ, RZ, UR4 ;  /* 0x00000004ff047e24 */ /* 0x000fe4000f8e00ff */
[----:B------:R-:W-:Y:S01]  /*12780*/  IMAD.U32 R5, RZ, RZ, UR5 ;  /* 0x00000005ff057e24 */ /* 0x000fe2000f8e00ff */
[----:B------:R-:W0:Y:S01]  /*12790*/  LDC.64 R2, c[0x4][R2] ;  /* 0x0100000002027b82 */ /* 0x000e220000000a00 */
[----:B------:R-:W-:Y:S01]  /*127a0*/  ULDC.64 UR4, c[0x4][0x8] ;  /* 0x0100020000047ab9 */ /* 0x000fe20000000a00 */
[----:B------:R-:W-:Y:S02]  /*127b0*/  IMAD.U32 R6, RZ, RZ, UR6 ;  /* 0x00000006ff067e24 */ /* 0x000fe4000f8e00ff */
[----:B------:R-:W-:-:S02]  /*127c0*/  IMAD.U32 R7, RZ, RZ, UR7 ;  /* 0x00000007ff077e24 */ /* 0x000fc4000f8e00ff */
[----:B------:R-:W-:Y:S02]  /*127d0*/  IMAD.U32 R10, RZ, RZ, UR4 ;  /* 0x00000004ff0a7e24 */ /* 0x000fe4000f8e00ff */
[----:B------:R-:W-:Y:S02]  /*127e0*/  IMAD.U32 R11, RZ, RZ, UR5 ;  /* 0x00000005ff0b7e24 */ /* 0x000fe4000f8e00ff */
[----:B------:R-:W-:Y:S02]  /*127f0*/  IMAD.MOV.U32 R8, RZ, RZ, 0x70 ;  /* 0x00000070ff087424 */ /* 0x000fe400078e00ff */
[----:B------:R-:W-:Y:S02]  /*12800*/  IMAD.MOV.U32 R12, RZ, RZ, 0x1 ;  /* 0x00000001ff0c7424 */ /* 0x000fe400078e00ff */
[----:B------:R-:W-:-:S07]  /*12810*/  IMAD.MOV.U32 R13, RZ, RZ, RZ ;  /* 0x000000ffff0d7224 */ /* 0x000fce00078e00ff */
[----:B------:R-:W-:-:S07]  /*12820*/  LEPC R20, `(.L_x_1081) ;  /* 0x000000001014794e */ /* 0x000fce0000000000 */
[----:B0----5:R-:W-:Y:S05]  /*12830*/  CALL.ABS.NOINC R2 ;  /* 0x0000000002007343 */ /* 0x021fea0003c00000 */
.L_x_1081:
[----:B------:R-:W-:Y:S05]  /*12840*/  BSYNC B6 ;  /* 0x0000000000067941 */ /* 0x000fea0003800000 */
.L_x_1080:
        /* <DEDUP_REMOVED lines=19> */
[----:B-1---5:R-:W-:Y:S05]  /*12980*/  CALL.ABS.NOINC R2 ;  /* 0x0000000002007343 */ /* 0x022fea0003c00000 */
.L_x_1084:
[----:B------:R0:W1:Y:S01]  /*12990*/  LDC.64 R2, c[0x4][R18] ;  /* 0x0100000012027b82 */ /* 0x0000620000000a00 */
[----:B------:R-:W-:Y:S01]  /*129a0*/  ULDC.64 UR4, c[0x4][0x88] ;  /* 0x0100220000047ab9 */ /* 0x000fe20000000a00 */
[----:B------:R-:W-:Y:S01]  /*129b0*/  ULDC.64 UR6, c[0x4][0x90] ;  /* 0x0100240000067ab9 */ /* 0x000fe20000000a00 */
[----:B------:R-:W-:Y:S02]  /*129c0*/  IMAD.U32 R4, RZ, RZ, UR4 ;  /* 0x00000004ff047e24 */ /* 0x000fe4000f8e00ff */
        /* <DEDUP_REMOVED lines=11> */
.L_x_1083:
[----:B------:R-:W-:Y:S05]  /*12a80*/  BSYNC B6 ;  /* 0x0000000000067941 */ /* 0x000fea0003800000 */
.L_x_1082:
[----:B------:R-:W-:Y:S01]  /*12a90*/  ULDC.64 UR4, c[0x0][0x9f8] ;  /* 0x00027e0000047ab9 */ /* 0x000fe20000000a00 */
[----:B------:R-:W-:Y:S01]  /*12aa0*/  IMAD.U32 R29, RZ, RZ, UR43 ;  /* 0x0000002bff1d7e24 */ /* 0x000fe2000f8e00ff */
[----:B------:R-:W-:Y:S01]  /*12ab0*/  UISETP.NE.U32.AND UP0, UPT, UR4, URZ, UPT ;  /* 0x0000003f0400728c */ /* 0x000fe2000bf05070 */
[----:B------:R-:W0:Y:S03]  /*12ac0*/  LDC R10, c[0x0][0x430] ;  /* 0x00010c00ff0a7b82 */ /* 0x000e260000000800 */
[----:B------:R-:W-:-:S06]  /*12ad0*/  UISETP.NE.AND.EX UP0, UPT, UR5, URZ, UPT, UP0 ;  /* 0x0000003f0500728c */ /* 0x000fcc000bf05300 */
[----:B------:R-:W-:-:S05]  /*12ae0*/  PLOP3.LUT P0, PT, PT, PT, UP0, 0x80, 0x0 ;  /* 0x000000000000781c */ /* 0x000fca0003f0f008 */
[----:B------:R-:W-:Y:S02]  /*12af0*/  @UP0 ULDC.64 UR4, c[0x0][0x9f8] ;  /* 0x00027e0000040ab9 */ /* 0x000fe40000000a00 */
[----:B------:R-:W-:-:S06]  /*12b00*/  @UP0 UIMAD.WIDE UR4, UR43, 0x4, UR4 ;  /* 0x000000042b0408a5 */ /* 0x000fcc000f8e0204 */
[----:B------:R-:W-:Y:S01]  /*12b10*/  IMAD.U32 R2, RZ, RZ, UR4 ;  /* 0x00000004ff027e24 */ /* 0x000fe2000f8e00ff */
[----:B------:R-:W-:Y:S01]  /*12b20*/  ULDC UR4, c[0x0][0xc48] ;  /* 0x0003120000047ab9 */ /* 0x000fe20000000800 */
[----:B------:R-:W-:-:S05]  /*12b30*/  IMAD.U32 R3, RZ, RZ, UR5 ;  /* 0x00000005ff037e24 */ /* 0x000fca000f8e00ff */
[----:B------:R1:W5:Y:S01]  /*12b40*/  @P0 LDG.E R29, desc[UR36][R2.64] ;  /* 0x00000024021d0981 */ /* 0x000362000c1e1900 */
[----:B------:R-:W-:Y:S01]  /*12b50*/  UMOV UR5, 0xffffffff ;  /* 0xffffffff00057882 */ /* 0x000fe20000000000 */
[----:B------:R-:W-:Y:S02]  /*12b60*/  IMAD.U32 R22, RZ, RZ, UR4 ;  /* 0x00000004ff167e24 */ /* 0x000fe4000f8e00ff */
[----:B------:R-:W-:Y:S05]  /*12b70*/  BRA.DIV UR5, `(.L_x_1085) ;  /* 0x0000003605ac7947 */ /* 0x000fea000b800000 */
.L_x_1139:
[----:B------:R-:W2:Y:S01]  /*12b80*/  S2R R8, SR_TID.X ;  /* 0x0000000000087919 */ /* 0x000ea20000002100 */
[----:B------:R-:W-:Y:S01]  /*12b90*/  UIADD3 UR4, UR45, -0x1, URZ ;  /* 0xffffffff2d047890 */ /* 0x000fe2000fffe03f */
[----:B0-----:R-:W-:Y:S02]  /*12ba0*/  ISETP.NE.AND P1, PT, R10, 0x1, PT ;  /* 0x000000010a00780c */ /* 0x001fe40003f25270 */
[----:B-----5:R-:W-:Y:S02]  /*12bb0*/  SHF.R.S32.HI R33, RZ, 0x1f, R29 ;  /* 0x0000001fff217819 */ /* 0x020fe4000001141d */
[----:B------:R-:W-:Y:S01]  /*12bc0*/  LOP3.LUT R16, R16, 0xfffffeff, RZ, 0xc0, !PT ;  /* 0xfffffeff10107812 */ /* 0x000fe200078ec0ff */
[----:B------:R-:W-:-:S08]  /*12bd0*/  IMAD.U32 R7, RZ, RZ, UR4 ;  /* 0x00000004ff077e24 */ /* 0x000fd0000f8e00ff */
[----:B-1----:R-:W0:Y:S01]  /*12be0*/  @P1 LDC R3, c[0x0][0x434] ;  /* 0x00010d00ff031b82 */ /* 0x002e220000000800 */
[----:B------:R-:W-:-:S07]  /*12bf0*/  @P1 LOP3.LUT R16, R16, 0x100, RZ, 0xfc, !PT ;  /* 0x0000010010101812 */ /* 0x000fce00078efcff */
[----:B------:R-:W1:Y:S01]  /*12c00*/  @P1 LDC R5, c[0x0][0x438] ;  /* 0x00010e00ff051b82 */ /* 0x000e620000000800 */
[----:B--2---:R-:W-:-:S05]  /*12c10*/  IMAD.SHL.U32 R8, R8, 0x10, RZ ;  /* 0x0000001008087824 */ /* 0x004fca00078e00ff */
[----:B------:R-:W-:-:S05]  /*12c20*/  LOP3.LUT R8, R36, 0x70, R8, 0xf8, !PT ;  /* 0x0000007024087812 */ /* 0x000fca00078ef808 */
[----:B------:R-:W-:-:S04]  /*12c30*/  IMAD R7, R7, 0x60, R8 ;  /* 0x0000006007077824 */ /* 0x000fc800078e0208 */
[C---:B------:R-:W-:Y:S01]  /*12c40*/  IMAD.IADD R0, R7.reuse, 0x1, R32 ;  /* 0x0000000107007824 */ /* 0x040fe200078e0220 */
[----:B------:R-:W-:-:S03]  /*12c50*/  ISETP.GE.AND P0, PT, R7, UR38, PT ;  /* 0x0000002607007c0c */ /* 0x000fc6000bf06270 */
[----:B0-----:R-:W-:Y:S01]  /*12c60*/  @P1 IMAD.HI.U32 R2, R0, R3, RZ ;  /* 0x0000000300021227 */ /* 0x001fe200078e00ff */
[----:B------:R-:W-:-:S03]  /*12c70*/  ISETP.GT.U32.OR P0, PT, R8, 0x5f, P0 ;  /* 0x0000005f0800780c */ /* 0x000fc60000704470 */
[----:B------:R-:W-:Y:S01]  /*12c80*/  IMAD.MOV.U32 R9, RZ, RZ, R0 ;  /* 0x000000ffff097224 */ /* 0x000fe200078e0000 */
[----:B-1----:R-:W-:-:S09]  /*12c90*/  @P1 SHF.R.U32.HI R9, RZ, R5, R2 ;  /* 0x00000005ff091219 */ /* 0x002fd20000011602 */
[----:B------:R-:W0:Y:S01]  /*12ca0*/  @!P0 LDC.64 R6, c[0x0][0x428] ;  /* 0x00010a00ff068b82 */ /* 0x000e220000000a00 */
[----:B------:R-:W-:-:S07]  /*12cb0*/  @!P0 SHF.R.S32.HI R3, RZ, 0x1f, R9 ;  /* 0x0000001fff038819 */ /* 0x000fce0000011409 */
[----:B------:R-:W1:Y:S01]  /*12cc0*/  @!P0 LDC.64 R4, c[0x0][0x418] ;  /* 0x00010600ff048b82 */ /* 0x000e620000000a00 */
[----:B0-----:R-:W-:-:S04]  /*12cd0*/  @!P0 IMAD R2, R33, R6, RZ ;  /* 0x0000000621028224 */ /* 0x001fc800078e02ff */
[----:B------:R-:W-:Y:S02]  /*12ce0*/  @!P0 IMAD R7, R29, R7, R2 ;  /* 0x000000071d078224 */ /* 0x000fe400078e0202 */
[----:B------:R-:W-:-:S04]  /*12cf0*/  @!P0 IMAD.MOV.U32 R2, RZ, RZ, R9 ;  /* 0x000000ffff028224 */ /* 0x000fc800078e0009 */
[----:B------:R-:W-:-:S04]  /*12d00*/  @!P0 IMAD.WIDE.U32 R2, R29, R6, R2 ;  /* 0x000000061d028225 */ /* 0x000fc800078e0002 */
[----:B------:R-:W-:Y:S01]  /*12d10*/  @!P0 IMAD.IADD R3, R3, 0x1, R7 ;  /* 0x0000000103038824 */ /* 0x000fe200078e0207 */
[----:B-1----:R-:W-:Y:S01]  /*12d20*/  @!P0 LEA R4, P1, R2, R4, 0x2 ;  /* 0x0000000402048211 */ /* 0x002fe200078210ff */
[----:B------:R-:W-:-:S03]  /*12d30*/  IMAD.MOV.U32 R6, RZ, RZ, RZ ;  /* 0x000000ffff067224 */ /* 0x000fc600078e00ff */
[----:B------:R-:W-:Y:S01]  /*12d40*/  @!P0 LEA.HI.X R5, R2, R5, R3, 0x2, P1 ;  /* 0x0000000502058211 */ /* 0x000fe200008f1403 */
[----:B------:R-:W-:-:S04]  /*12d50*/  IMAD.MOV R7, RZ, RZ, -R9 ;  /* 0x000000ffff077224 */ /* 0x000fc800078e0a09 */
[----:B------:R0:W5:Y:S01]  /*12d60*/  @!P0 LDG.E R6, desc[UR36][R4.64] ;  /* 0x0000002404068981 */ /* 0x000162000c1e1900 */
[----:B------:R-:W-:Y:S01]  /*12d70*/  ISETP.GT.U32.AND P0, PT, R8, 0x5f, PT ;  /* 0x0000005f0800780c */ /* 0x000fe20003f04070 */
[----:B------:R-:W-:Y:S01]  /*12d80*/  IMAD R3, RZ, RZ, -UR43 ;  /* 0x8000002bff037e24 */ /* 0x000fe2000f8e02ff */
[----:B------:R-:W-:Y:S01]  /*12d90*/  LOP3.LUT R16, R16, 0xffffff7f, RZ, 0xc0, !PT ;  /* 0xffffff7f10107812 */ /* 0x000fe200078ec0ff */
[----:B------:R-:W-:Y:S02]  /*12da0*/  IMAD.U32 R24, RZ, RZ, UR4 ;  /* 0x00000004ff187e24 */ /* 0x000fe4000f8e00ff */
[----:B------:R-:W-:Y:S02]  /*12db0*/  IMAD R22, R22, R3, UR42 ;  /* 0x0000002a16167e24 */ /* 0x000fe4000f8e0203 */
[----:B0-----:R-:W-:-:S03]  /*12dc0*/  IMAD R5, R10, R7, R0 ;  /* 0x000000070a057224 */ /* 0x001fc600078e0200 */
[----:B------:R-:W-:Y:S01]  /*12dd0*/  SHF.R.S32.HI R28, RZ, 0x1f, R22 ;  /* 0x0000001fff1c7819 */ /* 0x000fe20000011416 */
[----:B------:R-:W-:-:S05]  /*12de0*/  IMAD.U32 R0, RZ, RZ, UR48 ;  /* 0x00000030ff007e24 */ /* 0x000fca000f8e00ff */
[----:B------:R-:W-:-:S13]  /*12df0*/  ISETP.NE.AND P2, PT, R0, 0x3, PT ;  /* 0x000000030000780c */ /* 0x000fda0003f45270 */
[----:B------:R-:W-:-:S04]  /*12e00*/  @P2 LOP3.LUT R16, R16, 0x80, RZ, 0xfc, !PT ;  /* 0x0000008010102812 */ /* 0x000fc800078efcff */
[----:B------:R-:W-:-:S04]  /*12e10*/  LOP3.LUT R16, R16, 0xffffffbf, RZ, 0xc0, !PT ;  /* 0xffffffbf10107812 */ /* 0x000fc800078ec0ff */
[----:B------:R-:W-:Y:S01]  /*12e20*/  @P0 LOP3.LUT R16, R16, 0x40, RZ, 0xfc, !PT ;  /* 0x0000004010100812 */ /* 0x000fe200078efcff */
[----:B------:R-:W-:Y:S06]  /*12e30*/  @!P2 BRA `(.L_x_1086) ;  /* 0x000000000004a947 */ /* 0x000fec0003800000 */
[----:B------:R-:W-:Y:S01]  /*12e40*/  BPT.TRAP 0x1 ;  /* 0x000000040000795c */ /* 0x000fe20000300000 */
.L_x_1086:
[----:B------:R-:W-:Y:S01]  /*12e50*/  SHF.R.S32.HI R7, RZ, 0x1f, R5 ;  /* 0x0000001fff077819 */ /* 0x000fe20000011405 */
[----:B------:R-:W-:Y:S01]  /*12e60*/  ULDC.64 UR4, c[0x0][0x328] ;  /* 0x0000ca0000047ab9 */ /* 0x000fe20000000a00 */
[----:B-----5:R-:W-:Y:S01]  /*12e70*/  SHF.R.S32.HI R4, RZ, 0x1f, R6 ;  /* 0x0000001fff047819 */ /* 0x020fe20000011406 */
[----:B------:R-:W-:Y:S01]  /*12e80*/  IMAD.WIDE.U32 R2, R5, UR4, RZ ;  /* 0x0000000405027c25 */ /* 0x000fe2000f8e00ff */
[----:B------:R-:W-:Y:S03]  /*12e90*/  BSSY B0, `(.L_x_1087) ;  /* 0x0000015000007945 */ /* 0x000fe60003800000 */
[----:B------:R-:W-:-:S04]  /*12ea0*/  IMAD R0, R7, UR4, RZ ;  /* 0x0000000407007c24 */ /* 0x000fc8000f8e02ff */
[----:B------:R-:W-:Y:S01]  /*12eb0*/  IMAD R9, R5, UR5, R0 ;  /* 0x0000000505097c24 */ /* 0x000fe2000f8e0200 */
[----:B------:R-:W-:Y:S01]  /*12ec0*/  ULDC.64 UR4, c[0x0][0x338] ;  /* 0x0000ce0000047ab9 */ /* 0x000fe20000000a00 */
[----:B------:R-:W-:Y:S02]  /*12ed0*/  IMAD R0, R23, 0x8, R17 ;  /* 0x0000000817007824 */ /* 0x000fe400078e0211 */
[----:B------:R-:W-:Y:S02]  /*12ee0*/  IMAD.IADD R3, R3, 0x1, R9 ;  /* 0x0000000103037824 */ /* 0x000fe400078e0209 */
[----:B------:R-:W-:Y:S02]  /*12ef0*/  IMAD R9, R4, UR4, RZ ;  /* 0x0000000404097c24 */ /* 0x000fe4000f8e02ff */
[----:B------:R-:W-:-:S04]  /*12f00*/  IMAD.WIDE.U32 R2, R6, UR4, R2 ;  /* 0x0000000406027c25 */ /* 0x000fc8000f8e0002 */
[----:B------:R-:W-:Y:S01]  /*12f10*/  IMAD R9, R6, UR5, R9 ;  /* 0x0000000506097c24 */ /* 0x000fe2000f8e0209 */
        /* <DEDUP_REMOVED lines=8> */
[----:B------:R-:W-:-:S04]  /*12fa0*/  SHF.L.U32 R3, R26, 0x1f, RZ ;  /* 0x0000001f1a037819 */ /* 0x000fc800000006ff */
[----:B------:R-:W-:-:S06]  /*12fb0*/  LEA.HI.X R19, R2, UR5, R19, 0x1, P0 ;  /* 0x0000000502137c11 */ /* 0x000fcc00080f0c13 */
[----:B------:R-:W0:Y:S02]  /*12fc0*/  SYNCS.PHASECHK.TRANS64.TRYWAIT P0, [R0+URZ+0x30840], R3 ;  /* 0x03084003000075a7 */ /* 0x000e24000800017f */
[----:B0-----:R-:W-:Y:S05]  /*12fd0*/  @!P0 BRA `(.L_x_1088) ;  /* 0x0000003000c08947 */ /* 0x001fea0003800000 */
.L_x_1140:
[----:B------:R-:W-:Y:S05]  /*12fe0*/  BSYNC B0 ;  /* 0x0000000000007941 */ /* 0x000fea0003800000 */
.L_x_1087:
        /* <DEDUP_REMOVED lines=12> */
[----:B------:R-:W-:Y:S01]  /*130b0*/  ULDC.64 UR4, c[0x0][0x308] ;  /* 0x0000c20000047ab9 */ /* 0x000fe20000000a00 */
[----:B------:R-:W-:Y:S02]  /*130c0*/  IMAD.MOV.U32 R7, RZ, RZ, -0x60 ;  /* 0xffffffa0ff077424 */ /* 0x000fe400078e00ff */
[----:B------:R-:W-:Y:S02]  /*130d0*/  IMAD.IADD R3, R3, 0x1, R5 ;  /* 0x0000000103037824 */ /* 0x000fe400078e0205 */
[----:B------:R-:W-:Y:S02]  /*130e0*/  IMAD R5, R28, UR4, RZ ;  /* 0x000000041c057c24 */ /* 0x000fe4000f8e02ff */
[----:B------:R-:W-:-:S04]  /*130f0*/  IMAD.WIDE.U32 R2, R22, UR4, R2 ;  /* 0x0000000416027c25 */ /* 0x000fc8000f8e0002 */
[----:B------:R-:W-:Y:S01]  /*13100*/  IMAD R5, R22, UR5, R5 ;  /* 0x0000000516057c24 */ /* 0x000fe2000f8e0205 */
[----:B------:R-:W-:Y:S01]  /*13110*/  ULDC.64 UR4, c[0x0][0x2e8] ;  /* 0x0000ba0000047ab9 */ /* 0x000fe20000000a00 */
[----:B------:R-:W-:Y:S01]  /*13120*/  IMAD R7, R24, R7, UR38 ;  /* 0x0000002618077e24 */ /* 0x000fe2000f8e0207 */
[C---:B------:R-:W-:Y:S01]  /*13130*/  LEA R4, P0, R2.reuse, UR4, 0x1 ;  /* 0x0000000402047c11 */ /* 0x040fe2000f8008ff */
[----:B------:R-:W-:Y:S01]  /*13140*/  IMAD.IADD R3, R3, 0x1, R5 ;  /* 0x0000000103037824 */ /* 0x000fe200078e0205 */
[----:B------:R-:W-:Y:S01]  /*13150*/  UMOV UR4, 0xffffffff ;  /* 0xffffffff00047882 */ /* 0x000fe20000000000 */
[----:B------:R-:W-:Y:S02]  /*13160*/  IMAD.IADD R7, R7, 0x1, -R36 ;  /* 0x0000000107077824 */ /* 0x000fe400078e0a24 */
[----:B------:R-:W-:Y:S01]  /*13170*/  IMAD R5, R23, 0x4800, R30 ;  /* 0x0000480017057824 */ /* 0x000fe200078e021e */
[----:B------:R-:W-:Y:S02]  /*13180*/  LEA.HI.X R6, R2, UR5, R3, 0x1, P0 ;  /* 0x0000000502067c11 */ /* 0x000fe400080f0c03 */
[----:B------:R-:W-:Y:S01]  /*13190*/  ISETP.GE.AND P0, PT, R7, 0x1, PT ;  /* 0x000000010700780c */ /* 0x000fe20003f06270 */
[----:B------:R-:W-:-:S12]  /*131a0*/  BRA.DIV UR4, `(.L_x_1089) ;  /* 0x0000003204607947 */ /* 0x000fd8000b800000 */
[----:B------:R-:W0:Y:S01]  /*131b0*/  SHFL.IDX PT, R14, R4, RZ, 0x181f ;  /* 0x00181fff040e7589 */ /* 0x000e2200000e0000 */
[----:B------:R-:W-:-:S03]  /*131c0*/  @P0 IMAD R9, R5, 0x2, R17 ;  /* 0x0000000205090824 */ /* 0x000fc600078e0211 */
[----:B------:R-:W1:Y:S04]  /*131d0*/  SHFL.IDX PT, R2, R6, RZ, 0x181f ;  /* 0x00181fff06027589 */ /* 0x000e6800000e0000 */
[----:B------:R-:W-:Y:S01]  /*131e0*/  SHFL.IDX PT, R8, R6, 0x1, 0x181f ;  /* 0x00381f0006087f89 */ /* 0x000fe200000e0000 */
[----:B0-----:R-:W-:-:S05]  /*131f0*/  @P0 LEA R14, P1, R37, R14, 0x1 ;  /* 0x0000000e250e0211 */ /* 0x001fca00078208ff */
[----:B-1----:R-:W-:Y:S02]  /*13200*/  @P0 IMAD.X R3, RZ, RZ, R2, P1 ;  /* 0x000000ffff030224 */ /* 0x002fe400008e0602 */
[----:B------:R-:W-:Y:S02]  /*13210*/  @P0 IMAD.MOV.U32 R2, RZ, RZ, R14 ;  /* 0x000000ffff020224 */ /* 0x000fe400078e000e */
[----:B------:R-:W0:Y:S04]  /*13220*/  SHFL.IDX PT, R14, R4, 0x1, 0x181f ;  /* 0x00381f00040e7f89 */ /* 0x000e2800000e0000 */
[----:B------:R-:W-:Y:S04]  /*13230*/  @P0 LDGSTS.E.BYPASS.LTC128B.128 [R9+0x1e400], desc[UR36][R2.64], !P4 ;  /* 0x1e40000002090fae */ /* 0x000fe8000e101d64 */
[----:B------:R-:W-:Y:S04]  /*13240*/  @P0 LDGSTS.E.BYPASS.LTC128B.128 [R9+0x21400], desc[UR36][R2.64+0x80], !P3 ;  /* 0x2140008002090fae */ /* 0x000fe8000d901d64 */
[----:B------:R1:W-:Y:S01]  /*13250*/  @P0 LDGSTS.E.BYPASS.LTC128B.128 [R9+0x24400], desc[UR36][R2.64+0x100], !P2 ;  /* 0x2440010002090fae */ /* 0x0003e2000d101d64 */
[----:B------:R-:W-:-:S13]  /*13260*/  ISETP.GE.AND P0, PT, R7, 0x11, PT ;  /* 0x000000110700780c */ /* 0x000fda0003f06270 */
[----:B0-----:R-:W-:Y:S01]  /*13270*/  @P0 LEA R14, P1, R37, R14, 0x1 ;  /* 0x0000000e250e0211 */ /* 0x001fe200078208ff */
[----:B------:R-:W-:-:S04]  /*13280*/  @P0 IMAD R25, R5, 0x2, R17 ;  /* 0x0000000205190824 */ /* 0x000fc800078e0211 */
[----:B------:R-:W-:Y:S02]  /*13290*/  @P0 IMAD.X R21, RZ, RZ, R8, P1 ;  /* 0x000000ffff150224 */ /* 0x000fe400008e0608 */
[----:B-1----:R-:W-:Y:S01]  /*132a0*/  @P0 IMAD.MOV.U32 R2, RZ, RZ, R14 ;  /* 0x000000ffff020224 */ /* 0x002fe200078e000e */
[----:B------:R-:W-:Y:S01]  /*132b0*/  SHFL.IDX PT, R8, R6, 0x2, 0x181f ;  /* 0x00581f0006087f89 */ /* 0x000fe200000e0000 */
[----:B------:R-:W-:-:S03]  /*132c0*/  @P0 IMAD.MOV.U32 R3, RZ, RZ, R21 ;  /* 0x000000ffff030224 */ /* 0x000fc600078e0015 */
        /* <DEDUP_REMOVED lines=31> */
[----:B------:R0:W1:Y:S01]  /*134c0*/  SHFL.IDX PT, R8, R6, 0x5, 0x181f ;  /* 0x00b81f0006087f89 */ /* 0x00006200000e0000 */
[----:B------:R-:W-:-:S03]  /*134d0*/  @P0 IMAD.MOV.U32 R3, RZ, RZ, R9 ;  /* 0x000000ffff030224 */ /* 0x000fc600078e0009 */
[----:B------:R0:W2:Y:S04]  /*134e0*/  SHFL.IDX PT, R14, R4, 0x5, 0x181f ;  /* 0x00b81f00040e7f89 */ /* 0x0000a800000e0000 */
[----:B------:R0:W-:Y:S04]  /*134f0*/  @P0 LDGSTS.E.BYPASS.LTC128B.128 [R21+0x20400], desc[UR36][R2.64], !P4 ;  /* 0x2040000002150fae */ /* 0x0001e8000e101d64 */
[----:B------:R0:W-:Y:S04]  /*13500*/  @P0 LDGSTS.E.BYPASS.LTC128B.128 [R21+0x23400], desc[UR36][R2.64+0x80], !P3 ;  /* 0x2340008002150fae */ /* 0x0001e8000d901d64 */
[----:B------:R0:W-:Y:S02]  /*13510*/  @P0 LDGSTS.E.BYPASS.LTC128B.128 [R21+0x26400], desc[UR36][R2.64+0x100], !P2 ;  /* 0x2640010002150fae */ /* 0x0001e4000d101d64 */
.L_x_1154:
[----:B------:R-:W-:-:S13]  /*13520*/  ISETP.GE.AND P0, PT, R7, 0x51, PT ;  /* 0x000000510700780c */ /* 0x000fda0003f06270 */
[----:B0-2---:R-:W-:Y:S01]  /*13530*/  @P0 LEA R2, P1, R37, R14, 0x1 ;  /* 0x0000000e25020211 */ /* 0x005fe200078208ff */
[----:B------:R-:W-:-:S04]  /*13540*/  @P0 IMAD R5, R5, 0x2, R17 ;  /* 0x0000000205050824 */ /* 0x000fc800078e0211 */
[----:B-1----:R-:W-:-:S05]  /*13550*/  @P0 IMAD.X R3, RZ, RZ, R8, P1 ;  /* 0x000000ffff030224 */ /* 0x002fca00008e0608 */
        /* <DEDUP_REMOVED lines=8> */
.L_x_1090:
        /* <DEDUP_REMOVED lines=10> */
.L_x_1091:
[----:B------:R1:W-:Y:S02]  /*13680*/  SYNCS.ARRIVE.TRANS64.A1T0 RZ, [R0+URZ+0x30830], RZ ;  /* 0x030830ff00ff79a7 */ /* 0x0003e4000810003f */
[----:B------:R-:W-:Y:S05]  /*13690*/  WARPSYNC.ALL ;  /* 0x0000000000007948 */ /* 0x000fea0003800000 */
[----:B------:R-:W-:Y:S01]  /*136a0*/  BSSY B6, `(.L_x_1092) ;  /* 0x0000015000067945 */ /* 0x000fe20003800000 */
[----:B-1----:R-:W-:Y:S01]  /*136b0*/  VIADD R0, R17, 0x12400 ;  /* 0x0001240011007836 */ /* 0x002fe20000000000 */
[----:B------:R-:W-:Y:S04]  /*136c0*/  BAR.SYNC.DEFER_BLOCKING 0x8, 0x180 ;  /* 0x0206000000007b1d */ /* 0x000fe80000010000 */
[----:B------:R-:W-:-:S13]  /*136d0*/  LOP3.LUT P0, RZ, R0, 0x3ff, RZ, 0xc0, !PT ;  /* 0x000003ff00ff7812 */ /* 0x000fda000780c0ff */
[----:B------:R-:W-:Y:S05]  /*136e0*/  @!P0 BRA `(.L_x_1093) ;  /* 0x0000000000408947 */ /* 0x000fea0003800000 */
[----:B0-----:R-:W-:Y:S01]  /*136f0*/  MOV R2, 0x0 ;  /* 0x0000000000027802 */ /* 0x001fe20000000f00 */
[----:B------:R-:W-:Y:S01]  /*13700*/  ULDC.64 UR6, c[0x4][0x88] ;  /* 0x0100220000067ab9 */ /* 0x000fe20000000a00 */
[----:B------:R-:W-:Y:S01]  /*13710*/  ULDC.64 UR8, c[0x4][0x90] ;  /* 0x0100240000087ab9 */ /* 0x000fe20000000a00 */
[----:B------:R-:W-:Y:S01]  /*13720*/  ULDC.64 UR4, c[0x4][0x20] ;  /* 0x0100080000047ab9 */ /* 0x000fe20000000a00 */
[----:B------:R-:W-:Y:S02]  /*13730*/  IMAD.U32 R4, RZ, RZ, UR6 ;  /* 0x00000006ff047e24 */ /* 0x000fe4000f8e00ff */
[----:B------:R-:W0:Y:S01]  /*13740*/  LDC.64 R2, c[0x4][R2] ;  /* 0x0100000002027b82 */ /* 0x000e220000000a00 */
[----:B------:R-:W-:Y:S02]  /*13750*/  IMAD.U32 R5, RZ, RZ, UR7 ;  /* 0x00000007ff057e24 */ /* 0x000fe4000f8e00ff */
        /* <DEDUP_REMOVED lines=8> */
[----:B0-----:R-:W-:Y:S05]  /*137e0*/  CALL.ABS.NOINC R2 ;  /* 0x0000000002007343 */ /* 0x001fea0003c00000 */
.L_x_1093:
[----:B------:R-:W-:Y:S05]  /*137f0*/  BSYNC B6 ;  /* 0x0000000000067941 */ /* 0x000fea0003800000 */
.L_x_1092:
[----:B0-----:R-:W0:Y:S01]  /*13800*/  S2R R2, SR_TID.X ;  /* 0x0000000000027919 */ /* 0x001e220000002100 */
[----:B------:R-:W-:Y:S01]  /*13810*/  UISETP.NE.AND UP0, UPT, UR50, URZ, UPT ;  /* 0x0000003f3200728c */ /* 0x000fe2000bf05270 */
[----:B------:R-:W-:Y:S01]  /*13820*/  R2UR UR6, R28 ;  /* 0x000000001c0672ca */ /* 0x000fe200000e0000 */
[----:B------:R-:W-:Y:S01]  /*13830*/  ULDC.64 UR8, c[0x0][0x2d8] ;  /* 0x0000b60000087ab9 */ /* 0x000fe20000000a00 */
[----:B------:R-:W-:Y:S02]  /*13840*/  R2UR UR7, R22 ;  /* 0x00000000160772ca */ /* 0x000fe400000e0000 */
[C---:B------:R-:W-:Y:S02]  /*13850*/  LOP3.LUT P3, RZ, R16.reuse, 0x800, RZ, 0xc0, !PT ;  /* 0x0000080010ff7812 */ /* 0x040fe4000786c0ff */
[----:B------:R-:W-:Y:S02]  /*13860*/  PLOP3.LUT P0, PT, PT, PT, UP0, 0x80, 0x0 ;  /* 0x000000000000781c */ /* 0x000fe40003f0f008 */
[----:B------:R-:W-:-:S02]  /*13870*/  LOP3.LUT P4, RZ, R16, 0x400, RZ, 0xc0, !PT ;  /* 0x0000040010ff7812 */ /* 0x000fc4000788c0ff */
[----:B------:R-:W-:Y:S01]  /*13880*/  @UP0 ULDC UR4, c[0x0][0x44c] ;  /* 0x0001130000040ab9 */ /* 0x000fe20000000800 */
[----:B------:R-:W-:Y:S02]  /*13890*/  LOP3.LUT P5, RZ, R16, 0x200, RZ, 0xc0, !PT ;  /* 0x0000020010ff7812 */ /* 0x000fe400078ac0ff */
[----:B------:R-:W-:-:S04]  /*138a0*/  UIMAD UR6, UR6, UR8, URZ ;  /* 0x00000008060672a4 */ /* 0x000fc8000f8e023f */
[----:B------:R-:W-:Y:S02]  /*138b0*/  UIMAD UR7, UR7, UR9, UR6 ;  /* 0x00000009070772a4 */ /* 0x000fe4000f8e0206 */
[----:B------:R-:W-:Y:S01]  /*138c0*/  USHF.R.S32.HI UR6, URZ, 0x1f, UR43 ;  /* 0x0000001f3f067899 */ /* 0x000fe2000801142b */
[----:B0-----:R-:W-:-:S05]  /*138d0*/  IMAD.SHL.U32 R2, R2, 0x10, RZ ;  /* 0x0000001002027824 */ /* 0x001fca00078e00ff */
[----:B------:R-:W-:-:S05]  /*138e0*/  LOP3.LUT R2, R36, 0x70, R2, 0xf8, !PT ;  /* 0x0000007024027812 */ /* 0x000fca00078ef802 */
[----:B------:R-:W-:-:S04]  /*138f0*/  VIADD R0, R2, UR44 ;  /* 0x0000002c02007c36 */ /* 0x000fc80008000000 */
[----:B------:R-:W-:Y:S01]  /*13900*/  @P0 IMAD.HI.U32 R3, R0, UR4, RZ ;  /* 0x0000000400030c27 */ /* 0x000fe2000f8e00ff */
[----:B------:R-:W-:Y:S01]  /*13910*/  PLOP3.LUT P0, PT, PT, PT, UP0, 0x80, 0x0 ;  /* 0x000000000000781c */ /* 0x000fe20003f0f008 */
[----:B------:R-:W-:Y:S02]  /*13920*/  @UP0 ULDC UR4, c[0x0][0x450] ;  /* 0x0001140000040ab9 */ /* 0x000fe40000000800 */
[----:B------:R-:W-:-:S10]  /*13930*/  IMAD.MOV.U32 R2, RZ, RZ, R0 ;  /* 0x000000ffff027224 */ /* 0x000fd400078e0000 */
[----:B------:R-:W-:Y:S02]  /*13940*/  @P0 SHF.R.U32.HI R2, RZ, UR4, R3 ;  /* 0x00000004ff020c19 */ /* 0x000fe40008011603 */
[----:B------:R-:W-:-:S03]  /*13950*/  R2UR UR4, R22 ;  /* 0x00000000160472ca */ /* 0x000fc600000e0000 */
[----:B------:R-:W-:-:S10]  /*13960*/  IMAD.MOV R5, RZ, RZ, -R2 ;  /* 0x000000ffff057224 */ /* 0x000fd400078e0a02 */
[----:B------:R-:W-:-:S03]  /*13970*/  UIMAD.WIDE.U32 UR4, UR4, UR8, URZ ;  /* 0x00000008040472a5 */ /* 0x000fc6000f8e003f */
[----:B------:R-:W-:Y:S01]  /*13980*/  ULDC.64 UR8, c[0x0][0x2e0] ;  /* 0x0000b80000087ab9 */ /* 0x000fe20000000a00 */
[----:B------:R-:W-:Y:S02]  /*13990*/  UIADD3 UR5, UR5, UR7, URZ ;  /* 0x0000000705057290 */ /* 0x000fe4000fffe03f */
[----:B------:R-:W-:Y:S01]  /*139a0*/  UIMAD UR6, UR6, UR8, URZ ;  /* 0x00000008060672a4 */ /* 0x000fe2000f8e023f */
[----:B------:R-:W-:Y:S01]  /*139b0*/  ULDC UR7, c[0x0][0x448] ;  /* 0x0001120000077ab9 */ /* 0x000fe20000000800 */
[----:B------:R-:W-:Y:S01]  /*139c0*/  UIMAD.WIDE.U32 UR4, UR43, UR8, UR4 ;  /* 0x000000082b0472a5 */ /* 0x000fe2000f8e0004 */
[----:B------:R-:W-:Y:S01]  /*139d0*/  IMAD R5, R5, UR7, R0 ;  /* 0x0000000705057c24 */ /* 0x000fe2000f8e0200 */
[----:B------:R-:W-:Y:S01]  /*139e0*/  UIMAD UR6, UR43, UR9, UR6 ;  /* 0x000000092b0672a4 */ /* 0x000fe2000f8e0206 */
[----:B------:R-:W-:Y:S02]  /*139f0*/  SHF.R.S32.HI R0, RZ, 0x1f, R2 ;  /* 0x0000001fff007819 */ /* 0x000fe40000011402 */
[----:B------:R-:W-:Y:S01]  /*13a00*/  ULDC.64 UR8, c[0x0][0x2d0] ;  /* 0x0000b40000087ab9 */ /* 0x000fe20000000a00 */
[----:B------:R-:W-:Y:S01]  /*13a10*/  UIADD3 UR5, UR5, UR6, URZ ;  /* 0x0000000605057290 */ /* 0x000fe2000fffe03f */
[----:B------:R-:W-:-:S02]  /*13a20*/  IMAD.U32 R9, RZ, RZ, UR8 ;  /* 0x00000008ff097e24 */ /* 0x000fc4000f8e00ff */
[----:B------:R-:W-:Y:S01]  /*13a30*/  IMAD R3, R0, UR8, RZ ;  /* 0x0000000800037c24 */ /* 0x000fe2000f8e02ff */
[----:B------:R-:W-:-:S03]  /*13a40*/  SHF.R.S32.HI R0, RZ, 0x1f, R5 ;  /* 0x0000001fff007819 */ /* 0x000fc60000011405 */
[C---:B------:R-:W-:Y:S02]  /*13a50*/  IMAD R7, R2.reuse, UR9, R3 ;  /* 0x0000000902077c24 */ /* 0x040fe4000f8e0203 */
[----:B------:R-:W-:Y:S01]  /*13a60*/  IMAD.WIDE.U32 R2, R2, R9, UR4 ;  /* 0x0000000402027e25 */ /* 0x000fe2000f8e0009 */
        /* <DEDUP_REMOVED lines=12> */
[----:B------:R-:W-:-:S03]  /*13b30*/  VIADD R4, R36, UR44 ;  /* 0x0000002c24047c36 */ /* 0x000fc60008000000 */
[----:B------:R-:W1:Y:S01]  /*13b40*/  SHFL.IDX PT, R2, R5, RZ, 0x181f ;  /* 0x00181fff05027589 */ /* 0x000e6200000e0000 */
[C---:B------:R-:W-:Y:S01]  /*13b50*/  VIADD R7, R4.reuse, 0x10 ;  /* 0x0000001004077836 */ /* 0x040fe20000000000 */
[----:B------:R-:W-:Y:S02]  /*13b60*/  ISETP.GE.AND P0, PT, R4, UR39, PT ;  /* 0x0000002704007c0c */ /* 0x000fe4000bf06270 */
[----:B------:R-:W-:Y:S11]  /*13b70*/  SHFL.IDX PT, R6, R5, 0x1, 0x181f ;  /* 0x00381f0005067f89 */ /* 0x000ff600000e0000 */
        /* <DEDUP_REMOVED lines=11> */
[----:B------:R-:W-:Y:S01]  /*13c30*/  SHFL.IDX PT, R6, R5, 0x2, 0x181f ;  /* 0x00581f0005067f89 */ /* 0x000fe200000e0000 */
[----:B------:R-:W-:Y:S02]  /*13c40*/  @!P0 IMAD.MOV.U32 R3, RZ, RZ, R7 ;  /* 0x000000ffff038224 */ /* 0x000fe400078e0007 */
[----:B------:R-:W-:Y:S01]  /*13c50*/  VIADD R7, R4, 0x20 ;  /* 0x0000002004077836 */ /* 0x000fe20000000000 */
        /* <DEDUP_REMOVED lines=52> */
[----:B------:R0:W1:Y:S01]  /*13fa0*/  SHFL.IDX PT, R6, R5, 0x7, 0x181f ;  /* 0x00f81f0005067f89 */ /* 0x00006200000e0000 */
[----:B------:R-:W-:-:S03]  /*13fb0*/  @!P0 IMAD.MOV.U32 R3, RZ, RZ, R7 ;  /* 0x000000ffff038224 */ /* 0x000fc600078e0007 */
[----:B------:R0:W2:Y:S04]  /*13fc0*/  SHFL.IDX PT, R14, R0, 0x7, 0x181f ;  /* 0x00f81f00000e7f89 */ /* 0x0000a800000e0000 */
[----:B------:R0:W-:Y:S04]  /*13fd0*/  @!P0 LDGSTS.E.BYPASS.LTC128B.128 [R31+0x15400], desc[UR36][R2.64], !P3 ;  /* 0x15400000021f8fae */ /* 0x0001e8000d901d64 */
[----:B------:R0:W-:Y:S04]  /*13fe0*/  @!P0 LDGSTS.E.BYPASS.LTC128B.128 [R31+0x19400], desc[UR36][R2.64+0x80], !P4 ;  /* 0x19400080021f8fae */ /* 0x0001e8000e101d64 */
[----:B------:R0:W-:Y:S02]  /*13ff0*/  @!P0 LDGSTS.E.BYPASS.LTC128B.128 [R31+0x1d400], desc[UR36][R2.64+0x100], !P5 ;  /* 0x1d400100021f8fae */ /* 0x0001e4000e901d64 */
.L_x_1171:
[----:B------:R-:W-:-:S05]  /*14000*/  VIADD R4, R4, 0x70 ;  /* 0x0000007004047836 */ /* 0x000fca0000000000 */
[----:B------:R-:W-:-:S13]  /*14010*/  ISETP.GE.AND P0, PT, R4, UR39, PT ;  /* 0x0000002704007c0c */ /* 0x000fda000bf06270 */
[----:B0-2---:R-:W-:-:S05]  /*14020*/  @!P0 LEA R2, P1, R37, R14, 0x1 ;  /* 0x0000000e25028211 */ /* 0x005fca00078208ff */
[----:B-1----:R-:W-:-:S05]  /*14030*/  @!P0 IMAD.X R3, RZ, RZ, R6, P1 ;  /* 0x000000ffff038224 */ /* 0x002fca00008e0606 */
[----:B------:R-:W-:Y:S01]  /*14040*/  @!PT LDS RZ, [RZ] ;  /* 0x00000000fffff984 */ /* 0x000fe20000000800 */
[----:B------:R-:W-:Y:S01]  /*14050*/  @!PT LDS RZ, [RZ] ;  /* 0x00000000fffff984 */ /* 0x000fe20000000800 */
[----:B------:R-:W-:Y:S01]  /*14060*/  @!PT LDS RZ, [RZ] ;  /* 0x00000000fffff984 */ /* 0x000fe20000000800 */
[----:B------:R0:W-:Y:S04]  /*14070*/  @!P0 LDGSTS.E.BYPASS.LTC128B.128 [R31+0x15c00], desc[UR36][R2.64], !P3 ;  /* 0x15c00000021f8fae */ /* 0x0001e8000d901d64 */
[----:B------:R0:W-:Y:S04]  /*14080*/  @!P0 LDGSTS.E.BYPASS.LTC128B.128 [R31+0x19c00], desc[UR36][R2.64+0x80], !P4 ;  /* 0x19c00080021f8fae */ /* 0x0001e8000e101d64 */
[----:B------:R0:W-:Y:S01]  /*14090*/  @!P0 LDGSTS.E.BYPASS.LTC128B.128 [R31+0x1dc00], desc[UR36][R2.64+0x100], !P5 ;  /* 0x1dc00100021f8fae */ /* 0x0001e2000e901d64 */
[----:B------:R-:W-:Y:S01]  /*140a0*/  PLOP3.LUT P0, PT, PT, PT, PT, 0x80, 0x0 ;  /* 0x000000000000781c */ /* 0x000fe20003f0f070 */
[----:B------:R-:W-:-:S12]  /*140b0*/  NOP ;  /* 0x0000000000007918 */ /* 0x000fd80000000000 */
.L_x_1095:
[----:B------:R-:W-:Y:S02]  /*140c0*/  PLOP3.LUT P1, PT, P1, P0, PT, 0xa2, 0x0 ;  /* 0x000000000000781c */ /* 0x000fe40000f21472 */
[----:B------:R-:W-:-:S08]  /*140d0*/  @P0 R2UR P1, UR4, R17 ;  /* 0x00000000110402ca */ /* 0x000fd00000020000 */
[----:B------:R-:W-:-:S05]  /*140e0*/  @P0 PLOP3.LUT P0, PT, P1, PT, PT, 0x80, 0x0 ;  /* 0x000000000000081c */ /* 0x000fca0000f0f070 */
[----:B------:R-:W-:Y:S01]  /*140f0*/  @!P1 SYNCS.ARRIVE.TRANS64.RED.A0T1 RZ, [UR4+0x30800], RZ ;  /* 0x030800ffffff99a7 */ /* 0x000fe20008200404 */
[----:B------:R-:W-:Y:S07]  /*14100*/  @!P1 ARRIVES.LDGSTSBAR.64.TRANSCNT [UR4+0x30800] ;  /* 0x03080000ff0099b0 */ /* 0x000fee0008000a84 */
[----:B------:R-:W-:Y:S05]  /*14110*/  @P0 BRA.U.ANY `(.L_x_1095) ;  /* 0xfffffffd00e80947 */ /* 0x000fea000393ffff */
[----:B0-----:R-:W2:Y:S02]  /*14120*/  LDL.LU R2, [R1] ;  /* 0x0000000001027983 */ /* 0x001ea40000300800 */
[----:B--2---:R-:W-:-:S05]  /*14130*/  VIADD R2, R2, 0x1 ;  /* 0x0000000102027836 */ /* 0x004fca0000000000 */
[----:B------:R0:W-:Y:S01]  /*14140*/  STL [R1], R2 ;  /* 0x0000000201007387 */ /* 0x0001e20000100800 */
[----:B------:R-:W-:-:S04]  /*14150*/  LEA.HI R0, R2, R2, RZ, 0x1 ;  /* 0x0000000202007211 */ /* 0x000fc800078f08ff */
        /* <DEDUP_REMOVED lines=8> */
.L_x_1172:
[----:B------:R-:W-:Y:S05]  /*141e0*/  BSYNC B0 ;  /* 0x0000000000007941 */ /* 0x000fea0003800000 */
.L_x_1096:
[----:B------:R-:W-:-:S04]  /*141f0*/  UIADD3 UR4, UR45, -0x2, URZ ;  /* 0xfffffffe2d047890 */ /* 0x000fc8000fffe03f */
[----:B------:R-:W-:-:S06]  /*14200*/  UISETP.GE.AND UP0, UPT, UR4, UR46, UPT ;  /* 0x0000002e0400728c */ /* 0x000fcc000bf06270 */
[----:B------:R-:W-:-:S13]  /*14210*/  PLOP3.LUT P0, PT, PT, PT, UP0, 0x40, 0x0 ;  /* 0x000000000000781c */ /* 0x000fda0003f0e808 */
[----:B------:R-:W-:Y:S05]  /*14220*/  @P0 BRA `(.L_x_1098) ;  /* 0x0000000c00f80947 */ /* 0x000fea0003800000 */
[----:B------:R-:W-:Y:S01]  /*14230*/  BSSY B0, `(.L_x_1098) ;  /* 0x00000fd000007945 */ /* 0x000fe20003800000 */
[----:B------:R-:W-:Y:S02]  /*14240*/  IMAD.MOV.U32 R9, RZ, RZ, R23 ;  /* 0x000000ffff097224 */ /* 0x000fe400078e0017 */
[----:B------:R-:W-:Y:S02]  /*14250*/  IMAD.MOV.U32 R20, RZ, RZ, R26 ;  /* 0x000000ffff147224 */ /* 0x000fe400078e001a */
[----:B------:R-:W-:Y:S02]  /*14260*/  IMAD.MOV.U32 R27, RZ, RZ, R24 ;  /* 0x000000ffff1b7224 */ /* 0x000fe400078e0018 */
[----:B------:R-:W-:-:S07]  /*14270*/  IMAD.U32 R8, RZ, RZ, UR4 ;  /* 0x00000004ff087e24 */ /* 0x000fce000f8e00ff */
.L_x_1111:
[----:B------:R-:W1:Y:S01]  /*14280*/  LDC R3, c[0x0][0x430] ;  /* 0x00010c00ff037b82 */ /* 0x000e620000000800 */
[----:B0-----:R-:W0:Y:S01]  /*14290*/  S2R R0, SR_TID.X ;  /* 0x0000000000007919 */ /* 0x001e220000002100 */
[----:B------:R-:W-:Y:S01]  /*142a0*/  IMAD R10, R8, 0x60, R32 ;  /* 0x00000060080a7824 */ /* 0x000fe200078e0220 */
[----:B------:R-:W-:Y:S01]  /*142b0*/  LOP3.LUT P1, RZ, R16, 0x80, RZ, 0xc0, !PT ;  /* 0x0000008010ff7812 */ /* 0x000fe2000782c0ff */
[----:B------:R-:W-:Y:S01]  /*142c0*/  VIADD R23, R9, 0x1 ;  /* 0x0000000109177836 */ /* 0x000fe20000000000 */
[----:B-1----:R-:W-:Y:S01]  /*142d0*/  ISETP.NE.AND P0, PT, R3, 0x1, PT ;  /* 0x000000010300780c */ /* 0x002fe20003f05270 */
[----:B0-----:R-:W-:-:S12]  /*142e0*/  IMAD.SHL.U32 R0, R0, 0x10, RZ ;  /* 0x0000001000007824 */ /* 0x001fd800078e00ff */
[----:B------:R-:W0:Y:S01]  /*142f0*/  @P0 LDC R3, c[0x0][0x434] ;  /* 0x00010d00ff030b82 */ /* 0x000e220000000800 */
[----:B------:R-:W-:-:S04]  /*14300*/  LOP3.LUT R0, R36, 0x70, R0, 0xf8, !PT ;  /* 0x0000007024007812 */ /* 0x000fc800078ef800 */
[C---:B------:R-:W-:Y:S01]  /*14310*/  ISETP.GT.U32.AND P2, PT, R0.reuse, 0x5f, PT ;  /* 0x0000005f0000780c */ /* 0x040fe20003f44070 */
[----:B------:R-:W-:Y:S02]  /*14320*/  IMAD.IADD R10, R0, 0x1, R10 ;  /* 0x00000001000a7824 */ /* 0x000fe400078e020a */
[----:B------:R-:W1:Y:S02]  /*14330*/  @P0 LDC R5, c[0x0][0x438] ;  /* 0x00010e00ff050b82 */ /* 0x000e640000000800 */
[----:B------:R-:W-:-:S08]  /*14340*/  IMAD.MOV.U32 R11, RZ, RZ, R10 ;  /* 0x000000ffff0b7224 */ /* 0x000fd000078e000a */
[----:B------:R-:W2:Y:S01]  /*14350*/  @!P2 LDC.64 R6, c[0x0][0x428] ;  /* 0x00010a00ff06ab82 */ /* 0x000ea20000000a00 */
[----:B0-----:R-:W-:-:S05]  /*14360*/  @P0 IMAD.HI.U32 R0, R10, R3, RZ ;  /* 0x000000030a000227 */ /* 0x001fca00078e00ff */
[----:B-1----:R-:W-:Y:S02]  /*14370*/  @P0 SHF.R.U32.HI R11, RZ, R5, R0 ;  /* 0x00000005ff0b0219 */ /* 0x002fe40000011600 */
[----:B------:R-:W0:Y:S02]  /*14380*/  @!P2 LDC.64 R4, c[0x0][0x418] ;  /* 0x00010600ff04ab82 */ /* 0x000e240000000a00 */
[--C-:B------:R-:W-:Y:S01]  /*14390*/  @!P2 SHF.R.S32.HI R3, RZ, 0x1f, R11.reuse ;  /* 0x0000001fff03a819 */ /* 0x100fe2000001140b */
[----:B------:R-:W-:Y:S02]  /*143a0*/  @!P2 IMAD.MOV.U32 R2, RZ, RZ, R11 ;  /* 0x000000ffff02a224 */ /* 0x000fe400078e000b */
[-C--:B--2---:R-:W-:Y:S02]  /*143b0*/  @!P2 IMAD R0, R33, R6.reuse, RZ ;  /* 0x000000062100a224 */ /* 0x084fe400078e02ff */
[----:B------:R-:W-:-:S04]  /*143c0*/  @!P2 IMAD.WIDE.U32 R2, R29, R6, R2 ;  /* 0x000000061d02a225 */ /* 0x000fc800078e0002 */
[----:B------:R-:W-:-:S04]  /*143d0*/  @!P2 IMAD R7, R29, R7, R0 ;  /* 0x000000071d07a224 */ /* 0x000fc800078e0200 */
[----:B------:R-:W-:Y:S01]  /*143e0*/  @!P2 IMAD.IADD R0, R7, 0x1, R3 ;  /* 0x000000010700a824 */ /* 0x000fe200078e0203 */
[----:B0-----:R-:W-:-:S04]  /*143f0*/  @!P2 LEA R4, P0, R2, R4, 0x2 ;  /* 0x000000040204a211 */ /* 0x001fc800078010ff */
[----:B------:R-:W-:Y:S01]  /*14400*/  @!P2 LEA.HI.X R5, R2, R5, R0, 0x2, P0 ;  /* 0x000000050205a211 */ /* 0x000fe200000f1400 */
[----:B------:R-:W-:Y:S01]  /*14410*/  IMAD.MOV.U32 R0, RZ, RZ, RZ ;  /* 0x000000ffff007224 */ /* 0x000fe200078e00ff */
[C---:B------:R-:W-:Y:S01]  /*14420*/  ISETP.NE.AND P0, PT, R23.reuse, 0x2, PT ;  /* 0x000000021700780c */ /* 0x040fe20003f05270 */
[----:B------:R-:W-:Y:S01]  /*14430*/  IMAD.MOV R7, RZ, RZ, -R11 ;  /* 0x000000ffff077224 */ /* 0x000fe200078e0a0b */
[----:B------:R-:W-:Y:S05]  /*14440*/  YIELD ;  /* 0x0000000000007946 */ /* 0x000fea0003800000 */
[----:B------:R-:W-:Y:S01]  /*14450*/  ULDC UR4, c[0x0][0x430] ;  /* 0x00010c0000047ab9 */ /* 0x000fe20000000800 */
[----:B------:R-:W-:Y:S01]  /*14460*/  SEL R3, RZ, 0x1, P0 ;  /* 0x00000001ff037807 */ /* 0x000fe20000000000 */
[----:B------:R0:W5:Y:S01]  /*14470*/  @!P2 LDG.E R0, desc[UR36][R4.64] ;  /* 0x000000240400a981 */ /* 0x000162000c1e1900 */
[----:B------:R-:W-:Y:S01]  /*14480*/  SEL R23, R23, RZ, P0 ;  /* 0x000000ff17177207 */ /* 0x000fe20000000000 */
[----:B------:R-:W-:Y:S01]  /*14490*/  IMAD.MOV.U32 R24, RZ, RZ, R8 ;  /* 0x000000ffff187224 */ /* 0x000fe200078e0008 */
[----:B------:R-:W-:Y:S01]  /*144a0*/  LOP3.LUT R26, R20, R3, RZ, 0x3c, !PT ;  /* 0x00000003141a7212 */ /* 0x000fe200078e3cff */
[----:B0-----:R-:W-:Y:S01]  /*144b0*/  IMAD R5, R7, UR4, R10 ;  /* 0x0000000407057c24 */ /* 0x001fe2000f8e020a */
[----:B------:R-:W-:Y:S06]  /*144c0*/  @!P1 BRA `(.L_x_1099) ;  /* 0x0000000000049947 */ /* 0x000fec0003800000 */
[----:B------:R-:W-:Y:S01]  /*144d0*/  BPT.TRAP 0x1 ;  /* 0x000000040000795c */ /* 0x000fe20000300000 */
.L_x_1099:
[----:B------:R-:W-:Y:S01]  /*144e0*/  IMAD R6, R23, 0x8, R17 ;  /* 0x0000000817067824 */ /* 0x000fe200078e0211 */
[----:B------:R-:W-:Y:S01]  /*144f0*/  SHF.L.U32 R3, R26, 0x1f, RZ ;  /* 0x0000001f1a037819 */ /* 0x000fe200000006ff */
[----:B------:R-:W-:Y:S03]  /*14500*/  BSSY B1, `(.L_x_1100) ;  /* 0x0000003000017945 */ /* 0x000fe60003800000 */
[----:B------:R-:W0:Y:S02]  /*14510*/  SYNCS.PHASECHK.TRANS64.TRYWAIT P0, [R6+URZ+0x30840], R3 ;  /* 0x03084003060075a7 */ /* 0x000e24000800017f */
[----:B0-----:R-:W-:Y:S05]  /*14520*/  @!P0 BRA `(.L_x_1101) ;  /* 0x0000003000248947 */ /* 0x001fea0003800000 */
.L_x_1173:
[----:B------:R-:W-:Y:S05]  /*14530*/  BSYNC B1 ;  /* 0x0000000000017941 */ /* 0x000fea0003800000 */
.L_x_1100:
[----:B------:R-:W-:Y:S01]  /*14540*/  SHF.R.S32.HI R21, RZ, 0x1f, R5 ;  /* 0x0000001fff157819 */ /* 0x000fe20000011405 */
[----:B------:R-:W-:Y:S01]  /*14550*/  ULDC.64 UR4, c[0x0][0x300] ;  /* 0x0000c00000047ab9 */ /* 0x000fe20000000a00 */
[----:B-----5:R-:W-:Y:S01]  /*14560*/  SHF.R.S32.HI R25, RZ, 0x1f, R0 ;  /* 0x0000001fff197819 */ /* 0x020fe20000011400 */
[----:B------:R-:W-:Y:S01]  /*14570*/  IMAD R8, R23, 0x4800, R30 ;  /* 0x0000480017087824 */ /* 0x000fe200078e021e */
        /* <DEDUP_REMOVED lines=16> */
[----:B------:R-:W-:-:S03]  /*14680*/  ULDC.64 UR4, c[0x0][0x2e8] ;  /* 0x0000ba0000047ab9 */ /* 0x000fc60000000a00 */
[----:B------:R-:W-:Y:S01]  /*14690*/  IMAD.IADD R3, R7, 0x1, R3 ;  /* 0x0000000107037824 */ /* 0x000fe200078e0203 */
[----:B------:R-:W-:Y:S01]  /*146a0*/  LEA R7, P0, R2, UR4, 0x1 ;  /* 0x0000000402077c11 */ /* 0x000fe2000f8008ff */
[----:B------:R-:W-:-:S03]  /*146b0*/  UMOV UR4, 0xffffffff ;  /* 0xffffffff00047882 */ /* 0x000fc60000000000 */
[----:B------:R-:W-:Y:S01]  /*146c0*/  LEA.HI.X R10, R2, UR5, R3, 0x1, P0 ;  /* 0x00000005020a7c11 */ /* 0x000fe200080f0c03 */
[----:B------:R-:W-:Y:S08]  /*146d0*/  BRA.DIV UR4, `(.L_x_1102) ;  /* 0x0000002e04cc7947 */ /* 0x000ff0000b800000 */
[----:B------:R-:W0:Y:S01]  /*146e0*/  SHFL.IDX PT, R14, R7, RZ, 0x181f ;  /* 0x00181fff070e7589 */ /* 0x000e2200000e0000 */
[----:B------:R-:W-:Y:S02]  /*146f0*/  IMAD.SHL.U32 R4, R37, 0x2, RZ ;  /* 0x0000000225047824 */ /* 0x000fe400078e00ff */
[----:B------:R-:W-:Y:S01]  /*14700*/  IMAD R8, R8, 0x2, R17 ;  /* 0x0000000208087824 */ /* 0x000fe200078e0211 */
        /* <DEDUP_REMOVED lines=16> */
[----:B------:R-:W0:Y:S03]  /*14810*/  SHFL.IDX PT, R14, R7, 0x3, 0x181f ;  /* 0x00781f00070e7f89 */ /* 0x000e2600000e0000 */
[----:B------:R-:W-:Y:S02]  /*14820*/  IMAD.X R3, RZ, RZ, R35, P0 ;  /* 0x000000ffff037224 */ /* 0x000fe400000e0623 */
        /* <DEDUP_REMOVED lines=18> */
.L_x_1187:
[----:B0-2---:R-:W-:-:S05]  /*14950*/  IADD3 R2, P0, R14, R4, RZ ;  /* 0x000000040e027210 */ /* 0x005fca0007f1e0ff */
[----:B-1----:R-:W-:Y:S01]  /*14960*/  IMAD.X R3, RZ, RZ, R35, P0 ;  /* 0x000000ffff037224 */ /* 0x002fe200000e0623 */
[----:B------:R-:W-:-:S04]  /*14970*/  PLOP3.LUT P0, PT, PT, PT, PT, 0x80, 0x0 ;  /* 0x000000000000781c */ /* 0x000fc80003f0f070 */
[----:B------:R-:W-:Y:S01]  /*14980*/  @!PT LDS RZ, [RZ] ;  /* 0x00000000fffff984 */ /* 0x000fe20000000800 */
[----:B------:R-:W-:Y:S01]  /*14990*/  @!PT LDS RZ, [RZ] ;  /* 0x00000000fffff984 */ /* 0x000fe20000000800 */
[----:B------:R-:W-:Y:S01]  /*149a0*/  @!PT LDS RZ, [RZ] ;  /* 0x00000000fffff984 */ /* 0x000fe20000000800 */
[----:B------:R0:W-:Y:S04]  /*149b0*/  LDGSTS.E.BYPASS.LTC128B.128 [R8+0x20c00], desc[UR36][R2.64], !P3 ;  /* 0x20c0000002087fae */ /* 0x0001e8000d901d64 */
[----:B------:R0:W-:Y:S04]  /*149c0*/  LDGSTS.E.BYPASS.LTC128B.128 [R8+0x23c00], desc[UR36][R2.64+0x80], !P2 ;  /* 0x23c0008002087fae */ /* 0x0001e8000d101d64 */
[----:B------:R0:W-:Y:S01]  /*149d0*/  LDGSTS.E.BYPASS.LTC128B.128 [R8+0x26c00], desc[UR36][R2.64+0x100], !P1 ;  /* 0x26c0010002087fae */ /* 0x0001e2000c901d64 */
[----:B------:R-:W-:Y:S01]  /*149e0*/  NOP ;  /* 0x0000000000007918 */ /* 0x000fe20000000000 */
.L_x_1103:
        /* <DEDUP_REMOVED lines=10> */
.L_x_1104:
[----:B------:R1:W-:Y:S01]  /*14a90*/  SYNCS.ARRIVE.TRANS64.A1T0 RZ, [R6+URZ+0x30830], RZ ;  /* 0x030830ff06ff79a7 */ /* 0x0003e2000810003f */
[----:B------:R-:W-:Y:S05]  /*14aa0*/  @!P2 BRA `(.L_x_1105) ;  /* 0x000000000004a947 */ /* 0x000fea0003800000 */
[----:B------:R-:W-:Y:S01]  /*14ab0*/  BPT.TRAP 0x1 ;  /* 0x000000040000795c */ /* 0x000fe20000300000 */
.L_x_1105:
[----:B0-----:R-:W-:Y:S01]  /*14ac0*/  SHF.L.U32 R3, R20, 0x1f, RZ ;  /* 0x0000001f14037819 */ /* 0x001fe200000006ff */
[----:B-1----:R-:W-:Y:S01]  /*14ad0*/  IMAD R6, R9, 0x8, R17 ;  /* 0x0000000809067824 */ /* 0x002fe200078e0211 */
[----:B------:R-:W-:Y:S03]  /*14ae0*/  BSSY B1, `(.L_x_1106) ;  /* 0x0000003000017945 */ /* 0x000fe60003800000 */
[----:B------:R-:W0:Y:S02]  /*14af0*/  SYNCS.PHASECHK.TRANS64.TRYWAIT P0, [R6+URZ+0x30860], R3 ;  /* 0x03086003060075a7 */ /* 0x000e24000800017f */
[----:B0-----:R-:W-:Y:S05]  /*14b00*/  @!P0 BRA `(.L_x_1107) ;  /* 0x0000003000788947 */ /* 0x001fea0003800000 */
.L_x_1188:
[----:B------:R-:W-:Y:S05]  /*14b10*/  BSYNC B1 ;  /* 0x0000000000017941 */ /* 0x000fea0003800000 */
.L_x_1106:
[----:B------:R-:W-:Y:S01]  /*14b20*/  IMAD.MOV.U32 R2, RZ, RZ, -0x60 ;  /* 0xffffffa0ff027424 */ /* 0x000fe200078e00ff */
[----:B------:R-:W-:Y:S01]  /*14b30*/  UMOV UR4, 0xffffffff ;  /* 0xffffffff00047882 */ /* 0x000fe20000000000 */
[C---:B------:R-:W-:Y:S01]  /*14b40*/  LOP3.LUT P3, RZ, R16.reuse, 0x20, RZ, 0xc0, !PT ;  /* 0x0000002010ff7812 */ /* 0x040fe2000786c0ff */
[----:B------:R-:W-:Y:S01]  /*14b50*/  IMAD R7, R9, 0x4800, R30 ;  /* 0x0000480009077824 */ /* 0x000fe200078e021e */
[C---:B------:R-:W-:Y:S01]  /*14b60*/  LOP3.LUT P2, RZ, R16.reuse, 0x10, RZ, 0xc0, !PT ;  /* 0x0000001010ff7812 */ /* 0x040fe2000784c0ff */
[----:B0-----:R-:W-:Y:S01]  /*14b70*/  IMAD R3, R27, R2, UR38 ;  /* 0x000000261b037e24 */ /* 0x001fe2000f8e0202 */
[----:B------:R-:W-:-:S03]  /*14b80*/  LOP3.LUT P1, RZ, R16, 0x8, RZ, 0xc0, !PT ;  /* 0x0000000810ff7812 */ /* 0x000fc6000782c0ff */
[----:B------:R-:W-:Y:S01]  /*14b90*/  IMAD.IADD R8, R3, 0x1, -R36 ;  /* 0x0000000103087824 */ /* 0x000fe200078e0a24 */
[----:B------:R-:W-:Y:S09]  /*14ba0*/  BRA.DIV UR4, `(.L_x_1108) ;  /* 0x0000003204647947 */ /* 0x000ff2000b800000 */
[----:B------:R-:W0:Y:S01]  /*14bb0*/  SHFL.IDX PT, R14, R18, RZ, 0x181f ;  /* 0x00181fff120e7589 */ /* 0x000e2200000e0000 */
[----:B------:R-:W-:-:S03]  /*14bc0*/  IMAD R7, R7, 0x2, R17 ;  /* 0x0000000207077824 */ /* 0x000fc600078e0211 */
[----:B------:R-:W1:Y:S01]  /*14bd0*/  SHFL.IDX PT, R3, R19, RZ, 0x181f ;  /* 0x00181fff13037589 */ /* 0x000e6200000e0000 */
[----:B0-----:R-:W-:-:S03]  /*14be0*/  IADD3 R2, P0, R14, R4, RZ ;  /* 0x000000040e027210 */ /* 0x001fc60007f1e0ff */
[----:B------:R-:W0:Y:S02]  /*14bf0*/  SHFL.IDX PT, R14, R18, 0x1, 0x181f ;  /* 0x00381f00120e7f89 */ /* 0x000e2400000e0000 */
[----:B-1----:R-:W-:Y:S01]  /*14c00*/  IMAD.X R3, RZ, RZ, R3, P0 ;  /* 0x000000ffff037224 */ /* 0x002fe200000e0603 */
[----:B------:R-:W-:-:S13]  /*14c10*/  ISETP.LT.OR P0, PT, R8, 0x1, P3 ;  /* 0x000000010800780c */ /* 0x000fda0001f01670 */
[----:B------:R-:W-:Y:S01]  /*14c20*/  LDGSTS.E.BYPASS.LTC128B.128 [R7+0x400], desc[UR36][R2.64], !P0 ;  /* 0x0040000002077fae */ /* 0x000fe2000c101d64 */
[----:B------:R-:W-:-:S13]  /*14c30*/  ISETP.LT.OR P0, PT, R8, 0x1, P2 ;  /* 0x000000010800780c */ /* 0x000fda0001701670 */
[----:B------:R-:W-:Y:S01]  /*14c40*/  LDGSTS.E.BYPASS.LTC128B.128 [R7+0x3400], desc[UR36][R2.64+0x80], !P0 ;  /* 0x0340008002077fae */ /* 0x000fe2000c101d64 */
[----:B------:R-:W-:-:S13]  /*14c50*/  ISETP.LT.OR P0, PT, R8, 0x1, P1 ;  /* 0x000000010800780c */ /* 0x000fda0000f01670 */
[----:B------:R1:W-:Y:S04]  /*14c60*/  LDGSTS.E.BYPASS.LTC128B.128 [R7+0x6400], desc[UR36][R2.64+0x100], !P0 ;  /* 0x0640010002077fae */ /* 0x0003e8000c101d64 */
[----:B-1----:R-:W1:Y:S01]  /*14c70*/  SHFL.IDX PT, R3, R19, 0x1, 0x181f ;  /* 0x00381f0013037f89 */ /* 0x002e6200000e0000 */
        /* <DEDUP_REMOVED lines=31> */
[----:B------:R-:W2:Y:S04]  /*14e70*/  SHFL.IDX PT, R19, R19, 0x5, 0x181f ;  /* 0x00b81f0013137f89 */ /* 0x000ea800000e0000 */
[----:B------:R3:W4:Y:S01]  /*14e80*/  SHFL.IDX PT, R14, R18, 0x5, 0x181f ;  /* 0x00b81f00120e7f89 */ /* 0x00072200000e0000 */
[----:B-1----:R-:W-:Y:S01]  /*14e90*/  IMAD.X R3, RZ, RZ, R3, P0 ;  /* 0x000000ffff037224 */ /* 0x002fe200000e0603 */
[----:B------:R-:W-:-:S13]  /*14ea0*/  ISETP.LT.OR P0, PT, R8, 0x41, P3 ;  /* 0x000000410800780c */ /* 0x000fda0001f01670 */
[----:B------:R3:W-:Y:S01]  /*14eb0*/  LDGSTS.E.BYPASS.LTC128B.128 [R7+0x2400], desc[UR36][R2.64], !P0 ;  /* 0x0240000002077fae */ /* 0x0007e2000c101d64 */
[----:B------:R-:W-:-:S13]  /*14ec0*/  ISETP.LT.OR P0, PT, R8, 0x41, P2 ;  /* 0x000000410800780c */ /* 0x000fda0001701670 */
[----:B------:R3:W-:Y:S01]  /*14ed0*/  LDGSTS.E.BYPASS.LTC128B.128 [R7+0x5400], desc[UR36][R2.64+0x80], !P0 ;  /* 0x0540008002077fae */ /* 0x0007e2000c101d64 */
[----:B------:R-:W-:-:S13]  /*14ee0*/  ISETP.LT.OR P0, PT, R8, 0x41, P1 ;  /* 0x000000410800780c */ /* 0x000fda0000f01670 */
[----:B--2-4-:R3:W-:Y:S02]  /*14ef0*/  LDGSTS.E.BYPASS.LTC128B.128 [R7+0x8400], desc[UR36][R2.64+0x100], !P0 ;  /* 0x0840010002077fae */ /* 0x0147e4000c101d64 */
.L_x_1202:
        /* <DEDUP_REMOVED lines=16> */
[----:B------:R-:W-:Y:S02]  /*15000*/  IMAD.IADD R3, R3, 0x1, R9 ;  /* 0x0000000103037824 */ /* 0x000fe400078e0209 */
[----:B------:R-:W-:Y:S02]  /*15010*/  IMAD R25, R25, UR4, RZ ;  /* 0x0000000419197c24 */ /* 0x000fe4000f8e02ff */
[----:B------:R-:W-:-:S04]  /*15020*/  IMAD.WIDE.U32 R2, R0, UR4, R2 ;  /* 0x0000000400027c25 */ /* 0x000fc8000f8e0002 */
[----:B------:R-:W-:Y:S01]  /*15030*/  IMAD R25, R0, UR5, R25 ;  /* 0x0000000500197c24 */ /* 0x000fe2000f8e0219 */
[----:B------:R-:W-:Y:S01]  /*15040*/  ULDC.64 UR4, c[0x0][0x330] ;  /* 0x0000cc0000047ab9 */ /* 0x000fe20000000a00 */
[----:B------:R-:W-:Y:S01]  /*15050*/  NOP ;  /* 0x0000000000007918 */ /* 0x000fe20000000000 */
[----:B------:R-:W-:Y:S02]  /*15060*/  IMAD R5, R28, UR4, RZ ;  /* 0x000000041c057c24 */ /* 0x000fe4000f8e02ff */
[----:B------:R-:W-:Y:S02]  /*15070*/  IMAD.IADD R3, R3, 0x1, R25 ;  /* 0x0000000103037824 */ /* 0x000fe400078e0219 */
[C---:B------:R-:W-:Y:S02]  /*15080*/  IMAD R5, R22.reuse, UR5, R5 ;  /* 0x0000000516057c24 */ /* 0x040fe4000f8e0205 */
[----:B------:R-:W-:Y:S01]  /*15090*/  IMAD.WIDE.U32 R2, R22, UR4, R2 ;  /* 0x0000000416027c25 */ /* 0x000fe2000f8e0002 */
[----:B------:R-:W-:-:S03]  /*150a0*/  ULDC.64 UR4, c[0x0][0x318] ;  /* 0x0000c60000047ab9 */ /* 0x000fc60000000a00 */
[----:B------:R-:W-:Y:S01]  /*150b0*/  IMAD.IADD R3, R5, 0x1, R3 ;  /* 0x0000000105037824 */ /* 0x000fe200078e0203 */
[----:B------:R-:W-:-:S04]  /*150c0*/  LEA R18, P0, R2, UR4, 0x1 ;  /* 0x0000000402127c11 */ /* 0x000fc8000f8008ff */
[----:B------:R-:W-:Y:S02]  /*150d0*/  LEA.HI.X R19, R2, UR5, R3, 0x1, P0 ;  /* 0x0000000502137c11 */ /* 0x000fe400080f0c03 */
[----:B------:R-:W-:-:S13]  /*150e0*/  PLOP3.LUT P0, PT, PT, PT, PT, 0x80, 0x0 ;  /* 0x000000000000781c */ /* 0x000fda0003f0f070 */
.L_x_1109:
        /* <DEDUP_REMOVED lines=10> */
.L_x_1110:
[C---:B------:R-:W-:Y:S01]  /*15190*/  ISETP.GT.AND P0, PT, R24.reuse, UR46, PT ;  /* 0x0000002e18007c0c */ /* 0x040fe2000bf04270 */
[----:B------:R1:W-:Y:S01]  /*151a0*/  SYNCS.ARRIVE.TRANS64.A1T0 RZ, [R6+URZ+0x30850], RZ ;  /* 0x030850ff06ff79a7 */ /* 0x0003e2000810003f */
[----:B------:R-:W-:Y:S02]  /*151b0*/  VIADD R8, R24, 0xffffffff ;  /* 0xffffffff18087836 */ /* 0x000fe40000000000 */
[----:B------:R-:W-:Y:S02]  /*151c0*/  IMAD.MOV.U32 R9, RZ, RZ, R23 ;  /* 0x000000ffff097224 */ /* 0x000fe400078e0017 */
[----:B------:R-:W-:Y:S02]  /*151d0*/  IMAD.MOV.U32 R20, RZ, RZ, R26 ;  /* 0x000000ffff147224 */ /* 0x000fe400078e001a */
[----:B------:R-:W-:-:S05]  /*151e0*/  IMAD.MOV.U32 R27, RZ, RZ, R24 ;  /* 0x000000ffff1b7224 */ /* 0x000fca00078e0018 */
[----:B-1----:R-:W-:Y:S05]  /*151f0*/  @P0 BRA `(.L_x_1111) ;  /* 0xfffffff000200947 */ /* 0x002fea000383ffff */
[----:B------:R-:W-:Y:S05]  /*15200*/  BSYNC B0 ;  /* 0x0000000000007941 */ /* 0x000fea0003800000 */
.L_x_1098:
[----:B0-----:R-:W0:Y:S01]  /*15210*/  S2R R0, SR_TID.X ;  /* 0x0000000000007919 */ /* 0x001e220000002100 */
[----:B------:R-:W-:Y:S01]  /*15220*/  BSSY B0, `(.L_x_1112) ;  /* 0x0000010000007945 */ /* 0x000fe20003800000 */
        /* <DEDUP_REMOVED lines=14> */
[----:B0-----:R-:W-:-:S07]  /*15310*/  IADD3 R34, R0, UR47, R7 ;  /* 0x0000002f00227c10 */ /* 0x001fce000fffe007 */
.L_x_1113:
[----:B------:R-:W-:Y:S05]  /*15320*/  BSYNC B0 ;  /* 0x0000000000007941 */ /* 0x000fea0003800000 */
.L_x_1112:
[----:B------:R-:W-:-:S13]  /*15330*/  LOP3.LUT P0, RZ, R16, 0x80, RZ, 0xc0, !PT ;  /* 0x0000008010ff7812 */ /* 0x000fda000780c0ff */
[----:B------:R-:W-:Y:S05]  /*15340*/  @!P0 BRA `(.L_x_1114) ;  /* 0x0000000000048947 */ /* 0x000fea0003800000 */
[----:B------:R-:W-:Y:S01]  /*15350*/  BPT.TRAP 0x1 ;  /* 0x000000040000795c */ /* 0x000fe20000300000 */
.L_x_1114:
[----:B------:R-:W-:Y:S01]  /*15360*/  IMAD R4, R23, 0x8, R17 ;  /* 0x0000000817047824 */ /* 0x000fe200078e0211 */
[----:B------:R-:W-:Y:S01]  /*15370*/  SHF.L.U32 R3, R26, 0x1f, RZ ;  /* 0x0000001f1a037819 */ /* 0x000fe200000006ff */
[----:B------:R-:W-:Y:S01]  /*15380*/  IMAD.MOV.U32 R5, RZ, RZ, -0x60 ;  /* 0xffffffa0ff057424 */ /* 0x000fe200078e00ff */
[----:B------:R-:W-:Y:S02]  /*15390*/  BSSY B0, `(.L_x_1115) ;  /* 0x0000004000007945 */ /* 0x000fe40003800000 */
[----:B------:R-:W0:Y:S01]  /*153a0*/  SYNCS.PHASECHK.TRANS64.TRYWAIT P0, [R4+URZ+0x30860], R3 ;  /* 0x03086003040075a7 */ /* 0x000e22000800017f */
[----:B------:R-:W-:Y:S01]  /*153b0*/  IMAD R5, R24, R5, UR38 ;  /* 0x0000002618057e24 */ /* 0x000fe2000f8e0205 */
[----:B0-----:R-:W-:Y:S06]  /*153c0*/  @!P0 BRA `(.L_x_1116) ;  /* 0x0000003000588947 */ /* 0x001fec0003800000 */
.L_x_1203:
[----:B------:R-:W-:Y:S05]  /*153d0*/  BSYNC B0 ;  /* 0x0000000000007941 */ /* 0x000fea0003800000 */
.L_x_1115:
        /* <DEDUP_REMOVED lines=8> */
[----:B------:R-:W-:-:S03]  /*15460*/  IMAD.SHL.U32 R6, R37, 0x2, RZ ;  /* 0x0000000225067824 */ /* 0x000fc600078e00ff */
[----:B------:R-:W0:Y:S04]  /*15470*/  SHFL.IDX PT, R0, R19, RZ, 0x181f ;  /* 0x00181fff13007589 */ /* 0x000e2800000e0000 */
[----:B------:R-:W-:Y:S01]  /*15480*/  SHFL.IDX PT, R7, R19, 0x1, 0x181f ;  /* 0x00381f0013077f89 */ /* 0x000fe200000e0000 */
[----:B-1----:R-:W-:-:S03]  /*15490*/  IADD3 R2, P0, R14, R6, RZ ;  /* 0x000000060e027210 */ /* 0x002fc60007f1e0ff */
[----:B------:R-:W1:Y:S02]  /*154a0*/  SHFL.IDX PT, R14, R18, 0x1, 0x181f ;  /* 0x00381f00120e7f89 */ /* 0x000e6400000e0000 */
[----:B0-----:R-:W-:Y:S01]  /*154b0*/  IMAD.X R3, RZ, RZ, R0, P0 ;  /* 0x000000ffff037224 */ /* 0x001fe200000e0600 */
[----:B------:R-:W-:Y:S01]  /*154c0*/  ISETP.LT.OR P0, PT, R5, 0x1, P4 ;  /* 0x000000010500780c */ /* 0x000fe20002701670 */
[----:B------:R-:W-:-:S12]  /*154d0*/  IMAD R0, R8, 0x2, R17 ;  /* 0x0000000208007824 */ /* 0x000fd800078e0211 */
[----:B------:R-:W-:Y:S01]  /*154e0*/  LDGSTS.E.BYPASS.LTC128B.128 [R0+0x400], desc[UR36][R2.64], !P0 ;  /* 0x0040000002007fae */ /* 0x000fe2000c101d64 */
[----:B------:R-:W-:-:S13]  /*154f0*/  ISETP.LT.OR P0, PT, R5, 0x1, P3 ;  /* 0x000000010500780c */ /* 0x000fda0001f01670 */
[----:B------:R-:W-:Y:S01]  /*15500*/  LDGSTS.E.BYPASS.LTC128B.128 [R0+0x3400], desc[UR36][R2.64+0x80], !P0 ;  /* 0x0340008002007fae */ /* 0x000fe2000c101d64 */
[----:B------:R-:W-:-:S13]  /*15510*/  ISETP.LT.OR P0, PT, R5, 0x1, P1 ;  /* 0x000000010500780c */ /* 0x000fda0000f01670 */
[----:B------:R1:W-:Y:S02]  /*15520*/  LDGSTS.E.BYPASS.LTC128B.128 [R0+0x6400], desc[UR36][R2.64+0x100], !P0 ;  /* 0x0640010002007fae */ /* 0x0003e4000c101d64 */
[----:B-1----:R-:W-:Y:S02]  /*15530*/  IADD3 R2, P0, R14, R6, RZ ;  /* 0x000000060e027210 */ /* 0x002fe40007f1e0ff */
[----:B------:R-:W0:Y:S03]  /*15540*/  SHFL.IDX PT, R14, R18, 0x2, 0x181f ;  /* 0x00581f00120e7f89 */ /* 0x000e2600000e0000 */
[----:B------:R-:W-:Y:S01]  /*15550*/  IMAD.X R3, RZ, RZ, R7, P0 ;  /* 0x000000ffff037224 */ /* 0x000fe200000e0607 */
[----:B------:R-:W-:Y:S01]  /*15560*/  ISETP.LT.OR P0, PT, R5, 0x11, P4 ;  /* 0x000000110500780c */ /* 0x000fe20002701670 */
[----:B------:R-:W1:-:S12]  /*15570*/  SHFL.IDX PT, R7, R19, 0x2, 0x181f ;  /* 0x00581f0013077f89 */ /* 0x000e5800000e0000 */
[----:B------:R-:W-:Y:S01]  /*15580*/  LDGSTS.E.BYPASS.LTC128B.128 [R0+0xc00], desc[UR36][R2.64], !P0 ;  /* 0x00c0000002007fae */ /* 0x000fe2000c101d64 */
[----:B------:R-:W-:-:S13]  /*15590*/  ISETP.LT.OR P0, PT, R5, 0x11, P3 ;  /* 0x000000110500780c */ /* 0x000fda0001f01670 */
[----:B------:R-:W-:Y:S01]  /*155a0*/  LDGSTS.E.BYPASS.LTC128B.128 [R0+0x3c00], desc[UR36][R2.64+0x80], !P0 ;  /* 0x03c0008002007fae */ /* 0x000fe2000c101d64 */
[----:B------:R-:W-:-:S13]  /*155b0*/  ISETP.LT.OR P0, PT, R5, 0x11, P1 ;  /* 0x000000110500780c */ /* 0x000fda0000f01670 */
[----:B------:R0:W-:Y:S02]  /*155c0*/  LDGSTS.E.BYPASS.LTC128B.128 [R0+0x6c00], desc[UR36][R2.64+0x100], !P0 ;  /* 0x06c0010002007fae */ /* 0x0001e4000c101d64 */
[----:B0-----:R-:W-:Y:S02]  /*155d0*/  IADD3 R2, P0, R14, R6, RZ ;  /* 0x000000060e027210 */ /* 0x001fe40007f1e0ff */
[----:B------:R-:W0:Y:S03]  /*155e0*/  SHFL.IDX PT, R14, R18, 0x3, 0x181f ;  /* 0x00781f00120e7f89 */ /* 0x000e2600000e0000 */
[----:B-1----:R-:W-:Y:S01]  /*155f0*/  IMAD.X R3, RZ, RZ, R7, P0 ;  /* 0x000000ffff037224 */ /* 0x002fe200000e0607 */
        /* <DEDUP_REMOVED lines=18> */
[----:B------:R2:W3:Y:S03]  /*15720*/  SHFL.IDX PT, R14, R18, 0x5, 0x181f ;  /* 0x00b81f00120e7f89 */ /* 0x0004e600000e0000 */
[----:B-1----:R-:W-:Y:S01]  /*15730*/  IMAD.X R3, RZ, RZ, R7, P0 ;  /* 0x000000ffff037224 */ /* 0x002fe200000e0607 */
[----:B------:R-:W-:Y:S01]  /*15740*/  ISETP.LT.OR P0, PT, R5, 0x41, P4 ;  /* 0x000000410500780c */ /* 0x000fe20002701670 */
[----:B------:R2:W1:-:S12]  /*15750*/  SHFL.IDX PT, R7, R19, 0x5, 0x181f ;  /* 0x00b81f0013077f89 */ /* 0x00045800000e0000 */
[----:B------:R2:W-:Y:S01]  /*15760*/  LDGSTS.E.BYPASS.LTC128B.128 [R0+0x2400], desc[UR36][R2.64], !P0 ;  /* 0x0240000002007fae */ /* 0x0005e2000c101d64 */
[----:B------:R-:W-:-:S13]  /*15770*/  ISETP.LT.OR P0, PT, R5, 0x41, P3 ;  /* 0x000000410500780c */ /* 0x000fda0001f01670 */
[----:B------:R2:W-:Y:S01]  /*15780*/  LDGSTS.E.BYPASS.LTC128B.128 [R0+0x5400], desc[UR36][R2.64+0x80], !P0 ;  /* 0x0540008002007fae */ /* 0x0005e2000c101d64 */
[----:B------:R-:W-:-:S13]  /*15790*/  ISETP.LT.OR P0, PT, R5, 0x41, P1 ;  /* 0x000000410500780c */ /* 0x000fda0000f01670 */
[----:B-1-3--:R2:W-:Y:S02]  /*157a0*/  LDGSTS.E.BYPASS.LTC128B.128 [R0+0x8400], desc[UR36][R2.64+0x100], !P0 ;  /* 0x0840010002007fae */ /* 0x00a5e4000c101d64 */
.L_x_1217:
[----:B0-2---:R-:W-:-:S05]  /*157b0*/  IADD3 R2, P0, R14, R6, RZ ;  /* 0x000000060e027210 */ /* 0x005fca0007f1e0ff */
[----:B------:R-:W-:Y:S01]  /*157c0*/  IMAD.X R3, RZ, RZ, R7, P0 ;  /* 0x000000ffff037224 */ /* 0x000fe200000e0607 */
        /* <DEDUP_REMOVED lines=11> */
.L_x_1118:
        /* <DEDUP_REMOVED lines=10> */
.L_x_1119:
[----:B------:R1:W-:Y:S01]  /*15920*/  SYNCS.ARRIVE.TRANS64.A1T0 RZ, [R4+URZ+0x30850], RZ ;  /* 0x030850ff04ff79a7 */ /* 0x0003e2000810003f */
[----:B------:R-:W-:-:S05]  /*15930*/  VIADD R23, R23, 0x1 ;  /* 0x0000000117177836 */ /* 0x000fca0000000000 */
[----:B------:R-:W-:-:S04]  /*15940*/  ISETP.NE.AND P0, PT, R23, 0x2, PT ;  /* 0x000000021700780c */ /* 0x000fc80003f05270 */
[----:B0-----:R-:W-:Y:S02]  /*15950*/  SEL R3, RZ, 0x1, P0 ;  /* 0x00000001ff037807 */ /* 0x001fe40000000000 */
[----:B------:R-:W-:Y:S02]  /*15960*/  SEL R23, R23, RZ, P0 ;  /* 0x000000ff17177207 */ /* 0x000fe40000000000 */
[----:B-1----:R-:W-:-:S07]  /*15970*/  LOP3.LUT R26, R26, R3, RZ, 0x3c, !PT ;  /* 0x000000031a1a7212 */ /* 0x002fce00078e3cff */
.L_x_1079:
[----:B------:R-:W-:Y:S05]  /*15980*/  BSYNC B7 ;  /* 0x0000000000077941 */ /* 0x000fea0003800000 */
.L_x_1077:
[----:B------:R-:W-:-:S13]  /*15990*/  LOP3.LUT P0, RZ, R16, 0x1000, RZ, 0xc0, !PT ;  /* 0x0000100010ff7812 */ /* 0x000fda000780c0ff */
[----:B------:R-:W-:Y:S05]  /*159a0*/  @!P0 BRA `(.L_x_1120) ;  /* 0x0000000000248947 */ /* 0x000fea0003800000 */
[----:B------:R-:W-:Y:S05]  /*159b0*/  WARPSYNC.ALL ;  /* 0x0000000000007948 */ /* 0x000fea0003800000 */
[----:B------:R-:W0:Y:S08]  /*159c0*/  S2UR UR5, SR_CgaCtaId ;  /* 0x00000000000579c3 */ /* 0x000e300000008800 */
[----:B------:R-:W-:Y:S06]  /*159d0*/  BAR.SYNC.DEFER_BLOCKING 0x5, 0x180 ;  /* 0x0146000000007b1d */ /* 0x000fec0000010000 */
[----:B------:R-:W-:-:S02]  /*159e0*/  UMOV UR4, 0x400 ;  /* 0x0000040000047882 */ /* 0x000fc40000000000 */
[----:B0-----:R-:W-:-:S06]  /*159f0*/  ULEA UR4, UR5, UR4, 0x18 ;  /* 0x0000000405047291 */ /* 0x001fcc000f8ec03f */
[----:B------:R-:W-:-:S05]  /*15a00*/  IMAD.U32 R17, RZ, RZ, UR4 ;  /* 0x00000004ff117e24 */ /* 0x000fca000f8e00ff */
[----:B------:R0:W1:Y:S01]  /*15a10*/  LDS R34, [R17+0x308d0] ;  /* 0x0308d00011227984 */ /* 0x0000620000000800 */
[----:B------:R-:W-:Y:S06]  /*15a20*/  BAR.ARV 0x4, 0x180 ;  /* 0x0106000000007b1d */ /* 0x000fec0000002000 */
[----:B------:R-:W-:Y:S05]  /*15a30*/  BRA `(.L_x_1121) ;  /* 0x00000000002c7947 */ /* 0x000fea0003800000 */
.L_x_1120:
[----:B------:R-:W-:-:S03]  /*15a40*/  UMOV UR4, 0xffffffff ;  /* 0xffffffff00047882 */ /* 0x000fc60000000000 */
[----:B------:R-:W-:Y:S05]  /*15a50*/  BRA.DIV UR4, `(.L_x_1122) ;  /* 0x0000003204f87947 */ /* 0x000fea000b800000 */
[----:B------:R0:W1:Y:S02]  /*15a60*/  SHFL.IDX PT, R14, R34, RZ, 0x1f ;  /* 0x00001fff220e7589 */ /* 0x00006400000e0000 */
.L_x_1220:
[----:B------:R-:W2:Y:S01]  /*15a70*/  @!P2 S2R R3, SR_CgaCtaId ;  /* 0x000000000003a919 */ /* 0x000ea20000008800 */
[----:B------:R-:W-:Y:S05]  /*15a80*/  WARPSYNC.ALL ;  /* 0x0000000000007948 */ /* 0x000fea0003800000 */
[----:B------:R-:W-:Y:S01]  /*15a90*/  BAR.SYNC.DEFER_BLOCKING 0x4, 0x180 ;  /* 0x0106000000007b1d */ /* 0x000fe20000010000 */
[----:B------:R-:W-:-:S04]  /*15aa0*/  @!P2 MOV R0, 0x400 ;  /* 0x000004000000a802 */ /* 0x000fc80000000f00 */
[----:B--2---:R-:W-:-:S05]  /*15ab0*/  @!P2 LEA R17, R3, R0, 0x18 ;  /* 0x000000000311a211 */ /* 0x004fca00078ec0ff */
[----:B------:R0:W-:Y:S02]  /*15ac0*/  @!P2 STS [R17+0x308d0], R34 ;  /* 0x0308d0221100a388 */ /* 0x0001e40000000800 */
[----:B01----:R-:W-:Y:S01]  /*15ad0*/  IMAD.MOV.U32 R34, RZ, RZ, R14 ;  /* 0x000000ffff227224 */ /* 0x003fe200078e000e */
[----:B------:R-:W-:Y:S06]  /*15ae0*/  BAR.ARV 0x5, 0x180 ;  /* 0x0146000000007b1d */ /* 0x000fec0000002000 */
.L_x_1121:
[----:B------:R-:W-:Y:S02]  /*15af0*/  ULDC UR4, c[0x0][0xc38] ;  /* 0x00030e0000047ab9 */ /* 0x000fe40000000800 */
[----:B-1----:R-:W-:-:S13]  /*15b00*/  ISETP.GE.AND P0, PT, R34, UR4, PT ;  /* 0x0000000422007c0c */ /* 0x002fda000bf06270 */
[----:B------:R-:W-:Y:S05]  /*15b10*/  @!P0 BRA `(.L_x_1123) ;  /* 0xffffffc000b48947 */ /* 0x000fea000383ffff */
.L_x_1068:
[----:B------:R-:W2:Y:S01]  /*15b20*/  LDL.LU R0, [R1] ;  /* 0x0000000001007983 */ /* 0x000ea20000300800 */
[----:B------:R-:W-:Y:S01]  /*15b30*/  BSSY B0, `(.L_x_1124) ;  /* 0x000000b000007945 */ /* 0x000fe20003800000 */
[----:B------:R-:W1:Y:S01]  /*15b40*/  S2R R5, SR_CgaCtaId ;  /* 0x0000000000057919 */ /* 0x000e620000008800 */
[----:B--2---:R-:W-:-:S05]  /*15b50*/  VIADD R0, R0, 0x1 ;  /* 0x0000000100007836 */ /* 0x004fca0000000000 */
[----:B------:R-:W-:-:S04]  /*15b60*/  LEA.HI R2, R0, R0, RZ, 0x1 ;  /* 0x0000000000027211 */ /* 0x000fc800078f08ff */
[----:B------:R-:W-:Y:S02]  /*15b70*/  LOP3.LUT R3, R2, 0xfffffffe, RZ, 0xc0, !PT ;  /* 0xfffffffe02037812 */ /* 0x000fe400078ec0ff */
[----:B------:R-:W-:-:S03]  /*15b80*/  MOV R2, 0x400 ;  /* 0x0000040000027802 */ /* 0x000fc60000000f00 */
[----:B------:R-:W-:Y:S01]  /*15b90*/  IMAD.IADD R0, R0, 0x1, -R3 ;  /* 0x0000000100007824 */ /* 0x000fe200078e0a03 */
[----:B-1----:R-:W-:-:S04]  /*15ba0*/  LEA R4, R5, R2, 0x18 ;  /* 0x0000000205047211 */ /* 0x002fc800078ec0ff */
[----:B------:R-:W-:-:S04]  /*15bb0*/  SHF.L.U32 R0, R0, 0x1f, RZ ;  /* 0x0000001f00007819 */ /* 0x000fc800000006ff */
[----:B------:R-:W1:Y:S02]  /*15bc0*/  SYNCS.PHASECHK.TRANS64.TRYWAIT P0, [R4+URZ+0x30820], R0 ;  /* 0x03082000040075a7 */ /* 0x000e64000800017f */
[----:B-1----:R-:W-:Y:S05]  /*15bd0*/  @!P0 BRA `(.L_x_1125) ;  /* 0x0000003000c08947 */ /* 0x002fea0003800000 */
.L_x_1221:
[----:B------:R-:W-:Y:S05]  /*15be0*/  BSYNC B0 ;  /* 0x0000000000007941 */ /* 0x000fea0003800000 */
.L_x_1124:
[----:B------:R-:W-:-:S03]  /*15bf0*/  UMOV UR4, 0xffffffff ;  /* 0xffffffff00047882 */ /* 0x000fc60000000000 */
[----:B------:R-:W-:Y:S05]  /*15c00*/  BRA.DIV UR4, `(.L_x_1126) ;  /* 0x0000003204c87947 */ /* 0x000fea000b800000 */
[----:B-1----:R-:W1:Y:S02]  /*15c10*/  S2R R0, SR_TID.X ;  /* 0x0000000000007919 */ /* 0x002e640000002100 */
[----:B-1----:R-:W-:-:S04]  /*15c20*/  SHF.R.U32.HI R0, RZ, 0x5, R0 ;  /* 0x00000005ff007819 */ /* 0x002fc80000011600 */
[----:B------:R-:W-:-:S05]  /*15c30*/  LOP3.LUT R0, R0, 0x3, RZ, 0xc0, !PT ;  /* 0x0000000300007812 */ /* 0x000fca00078ec0ff */
[----:B------:R1:W2:Y:S02]  /*15c40*/  SHFL.IDX PT, R14, R0, RZ, 0x1f ;  /* 0x00001fff000e7589 */ /* 0x0002a400000e0000 */
.L_x_1224:
[----:B--2---:R-:W-:Y:S01]  /*15c50*/  ISETP.NE.AND P0, PT, R14, RZ, PT ;  /* 0x000000ff0e00720c */ /* 0x004fe20003f05270 */
[----:B------:R-:W-:-:S12]  /*15c60*/  BSSY B0, `(.L_x_1127) ;  /* 0x0000026000007945 */ /* 0x000fd80003800000 */
[----:B------:R-:W-:Y:S05]  /*15c70*/  @P0 BRA `(.L_x_1128) ;  /* 0x0000000000900947 */ /* 0x000fea0003800000 */
[----:B------:R-:W-:-:S03]  /*15c80*/  UMOV UR4, 0xffffffff ;  /* 0xffffffff00047882 */ /* 0x000fc60000000000 */
[----:B------:R-:W-:Y:S05]  /*15c90*/  BRA.DIV UR4, `(.L_x_1129) ;  /* 0x0000003204d87947 */ /* 0x000fea000b800000 */
[----:B------:R-:W-:-:S13]  /*15ca0*/  ELECT P6, URZ, PT ;  /* 0x00000000003f782f */ /* 0x000fda00038c0000 */
.L_x_1227:
[----:B------:R-:W-:Y:S05]  /*15cb0*/  @!P6 BRA `(.L_x_1128) ;  /* 0x000000000080e947 */ /* 0x000fea0003800000 */
[----:B-1----:R-:W2:Y:S02]  /*15cc0*/  LDL R0, [R1+0x4] ;  /* 0x0000040001007983 */ /* 0x002ea40000100800 */
[----:B--2---:R-:W-:-:S13]  /*15cd0*/  R2UR UR4, R0 ;  /* 0x00000000000472ca */ /* 0x004fda00000e0000 */
[----:B------:R-:W-:-:S06]  /*15ce0*/  ULOP3.LUT UR4, UR4, 0x2, URZ, 0xfc, !UPT ;  /* 0x0000000204047892 */ /* 0x000fcc000f8efc3f */
[----:B------:R-:W-:-:S05]  /*15cf0*/  IMAD.U32 R0, RZ, RZ, UR4 ;  /* 0x00000004ff007e24 */ /* 0x000fca000f8e00ff */
[----:B------:R-:W-:-:S13]  /*15d00*/  ISETP.NE.AND P0, PT, R0, 0x3, PT ;  /* 0x000000030000780c */ /* 0x000fda0003f05270 */
[----:B------:R-:W-:Y:S05]  /*15d10*/  @!P0 BRA `(.L_x_1130) ;  /* 0x0000000000048947 */ /* 0x000fea0003800000 */
[----:B------:R-:W-:Y:S01]  /*15d20*/  BPT.TRAP 0x1 ;  /* 0x000000040000795c */ /* 0x000fe20000300000 */
.L_x_1130:
[C---:B------:R-:W-:Y:S01]  /*15d30*/  IMAD R5, R23.reuse, 0x8, R4 ;  /* 0x0000000817057824 */ /* 0x040fe200078e0204 */
[----:B------:R-:W-:Y:S01]  /*15d40*/  SHF.L.U32 R0, R26, 0x1f, RZ ;  /* 0x0000001f1a007819 */ /* 0x000fe200000006ff */
[----:B------:R-:W-:-:S03]  /*15d50*/  VIADD R23, R23, 0x1 ;  /* 0x0000000117177836 */ /* 0x000fc60000000000 */
[----:B------:R-:W1:Y:S02]  /*15d60*/  SYNCS.PHASECHK.TRANS64.TRYWAIT P1, [R5+URZ+0x30840], R0 ;  /* 0x03084000050075a7 */ /* 0x000e64000802017f */
[----:B------:R-:W-:-:S04]  /*15d70*/  ISETP.NE.AND P2, PT, R23, 0x2, PT ;  /* 0x000000021700780c */ /* 0x000fc80003f45270 */
[----:B------:R-:W-:Y:S01]  /*15d80*/  SEL R3, RZ, 0x1, P2 ;  /* 0x00000001ff037807 */ /* 0x000fe20001000000 */
[----:B-1----:R-:W-:Y:S08]  /*15d90*/  @!P1 BRA `(.L_x_1131) ;  /* 0x0000003000b89947 */ /* 0x002ff00003800000 */
.L_x_1228:
[----:B------:R-:W-:Y:S02]  /*15da0*/  SEL R23, R23, RZ, P2 ;  /* 0x000000ff17177207 */ /* 0x000fe40001000000 */
[----:B------:R-:W-:Y:S01]  /*15db0*/  LOP3.LUT R2, R26, R3, RZ, 0x3c, !PT ;  /* 0x000000031a027212 */ /* 0x000fe200078e3cff */
[----:B------:R-:W-:Y:S06]  /*15dc0*/  @!P0 BRA `(.L_x_1132) ;  /* 0x0000000000048947 */ /* 0x000fec0003800000 */
[----:B------:R-:W-:Y:S01]  /*15dd0*/  BPT.TRAP 0x1 ;  /* 0x000000040000795c */ /* 0x000fe20000300000 */
.L_x_1132:
[----:B------:R-:W-:Y:S01]  /*15de0*/  IMAD R23, R23, 0x8, R4 ;  /* 0x0000000817177824 */ /* 0x000fe200078e0204 */
[----:B------:R-:W-:-:S04]  /*15df0*/  SHF.L.U32 R2, R2, 0x1f, RZ ;  /* 0x0000001f02027819 */ /* 0x000fc800000006ff */
[----:B------:R-:W2:Y:S02]  /*15e00*/  SYNCS.PHASECHK.TRANS64.TRYWAIT P1, [R23+URZ+0x30840], R2 ;  /* 0x03084002170075a7 */ /* 0x000ea4000802017f */
[----:B--2---:R-:W-:Y:S05]  /*15e10*/  @!P1 BRA `(.L_x_1133) ;  /* 0x0000003000ac9947 */ /* 0x004fea0003800000 */
.L_x_1229:
[----:B------:R-:W-:Y:S05]  /*15e20*/  @!P0 BRA `(.L_x_1134) ;  /* 0x0000000000048947 */ /* 0x000fea0003800000 */
[----:B------:R-:W-:Y:S01]  /*15e30*/  BPT.TRAP 0x1 ;  /* 0x000000040000795c */ /* 0x000fe20000300000 */
.L_x_1134:
[----:B------:R-:W3:Y:S02]  /*15e40*/  SYNCS.PHASECHK.TRANS64.TRYWAIT P1, [R5+URZ+0x30860], R0 ;  /* 0x03086000050075a7 */ /* 0x000ee4000802017f */
[----:B---3--:R-:W-:Y:S05]  /*15e50*/  @!P1 BRA `(.L_x_1135) ;  /* 0x0000003000b09947 */ /* 0x008fea0003800000 */
.L_x_1230:
[----:B------:R-:W-:Y:S05]  /*15e60*/  @!P0 BRA `(.L_x_1136) ;  /* 0x0000000000048947 */ /* 0x000fea0003800000 */
[----:B------:R-:W-:Y:S01]  /*15e70*/  BPT.TRAP 0x1 ;  /* 0x000000040000795c */ /* 0x000fe20000300000 */
.L_x_1136:
[----:B----4-:R4:W0:Y:S02]  /*15e80*/  SYNCS.PHASECHK.TRANS64.TRYWAIT P0, [R23+URZ+0x30860], R2 ;  /* 0x03086002170075a7 */ /* 0x010824000800017f */
[----:B0-----:R-:W-:Y:S05]  /*15e90*/  @!P0 NANOSLEEP.SYNCS 0x989680 ;  /* 0x009896800000895d */ /* 0x001fea0003900000 */
[----:B------:R-:W0:Y:S02]  /*15ea0*/  @!P0 SYNCS.PHASECHK.TRANS64 P0, [R23+URZ+0x30860], R2 ;  /* 0x03086002170085a7 */ /* 0x000e24000800007f */
[----:B0-----:R-:W-:Y:S05]  /*15eb0*/  @!P0 BRA `(.L_x_1136) ;  /* 0xfffffffc00f08947 */ /* 0x001fea000383ffff */
.L_x_1128:
[----:B------:R-:W-:Y:S05]  /*15ec0*/  BSYNC B0 ;  /* 0x0000000000007941 */ /* 0x000fea0003800000 */
.L_x_1127:
[----:B------:R-:W-:Y:S05]  /*15ed0*/  EXIT ;  /* 0x000000000000794d */ /* 0x000fea0003800000 */
.L_x_973:
[----:B0-----:R-:W-:-:S04]  /*15ee0*/  IMAD.U32 R3, RZ, RZ, UR40 ;  /* 0x00000028ff037e24 */ /* 0x001fc8000f8e00ff */
[----:B------:R0:W1:Y:S03]  /*15ef0*/  SYNCS.PHASECHK.TRANS64.TRYWAIT P1, [R3+URZ+0x30800], R0 ;  /* 0x03080000030075a7 */ /* 0x000066000802017f */
[----:B-1----:R-:W-:Y:S05]  /*15f00*/  @!P1 NANOSLEEP.SYNCS 0x989680 ;  /* 0x009896800000995d */ /* 0x002fea0003900000 */
[----:B------:R-:W1:Y:S02]  /*15f10*/  @!P1 SYNCS.PHASECHK.TRANS64 P1, [R3+URZ+0x30800], R0 ;  /* 0x03080000030095a7 */ /* 0x000e64000802007f */
[----:B-1----:R-:W-:Y:S05]  /*15f20*/  @!P1 BRA `(.L_x_973) ;  /* 0xfffffffc00ec9947 */ /* 0x002fea000383ffff */
[----:B------:R-:W-:Y:S05]  /*15f30*/  BRA `(.L_x_1137) ;  /* 0xfffffebc00047947 */ /* 0x000fea000383ffff */
.L_x_977:
[----:B-1----:R1:W2:Y:S02]  /*15f40*/  SYNCS.PHASECHK.TRANS64.TRYWAIT P1, [R13+URZ+0x30830], R0 ;  /* 0x030830000d0075a7 */ /* 0x0022a4000802017f */
[----:B--2---:R-:W-:Y:S05]  /*15f50*/  @!P1 NANOSLEEP.SYNCS 0x989680 ;  /* 0x009896800000995d */ /* 0x004fea0003900000 */
[----:B------:R-:W2:Y:S02]  /*15f60*/  @!P1 SYNCS.PHASECHK.TRANS64 P1, [R13+URZ+0x30830], R0 ;  /* 0x030830000d0095a7 */ /* 0x000ea4000802007f */
[----:B--2---:R-:W-:Y:S05]  /*15f70*/  @!P1 BRA `(.L_x_977) ;  /* 0xfffffffc00f09947 */ /* 0x004fea000383ffff */
[----:B------:R-:W-:Y:S05]  /*15f80*/  BRA `(.L_x_976) ;  /* 0xfffffebc00207947 */ /* 0x000fea000383ffff */
.L_x_994:
[----:B-1----:R-:W-:-:S04]  /*15f90*/  IMAD.U32 R10, RZ, RZ, UR7 ;  /* 0x00000007ff0a7e24 */ /* 0x002fc8000f8e00ff */
[----:B------:R1:W2:Y:S03]  /*15fa0*/  SYNCS.PHASECHK.TRANS64.TRYWAIT P1, [R10+URZ+0x30830], R9 ;  /* 0x030830090a0075a7 */ /* 0x0002a6000802017f */
[----:B--2---:R-:W-:Y:S05]  /*15fb0*/  @!P1 NANOSLEEP.SYNCS 0x989680 ;  /* 0x009896800000995d */ /* 0x004fea0003900000 */
[----:B------:R-:W2:Y:S02]  /*15fc0*/  @!P1 SYNCS.PHASECHK.TRANS64 P1, [R10+URZ+0x30830], R9 ;  /* 0x030830090a0095a7 */ /* 0x000ea4000802007f */
[----:B--2---:R-:W-:Y:S05]  /*15fd0*/  @!P1 BRA `(.L_x_994) ;  /* 0xfffffffc00ec9947 */ /* 0x004fea000383ffff */
[----:B------:R-:W-:Y:S05]  /*15fe0*/  BRA `(.L_x_993) ;  /* 0xfffffeec00fc7947 */ /* 0x000fea000383ffff */
.L_x_998:
[----:B01----:R-:W-:-:S04]  /*15ff0*/  IMAD.U32 R9, RZ, RZ, UR6 ;  /* 0x00000006ff097e24 */ /* 0x003fc8000f8e00ff */
[----:B------:R0:W1:Y:S03]  /*16000*/  SYNCS.PHASECHK.TRANS64.TRYWAIT P1, [R9+URZ+0x30850], R0 ;  /* 0x03085000090075a7 */ /* 0x000066000802017f */
[----:B-1----:R-:W-:Y:S05]  /*16010*/  @!P1 NANOSLEEP.SYNCS 0x989680 ;  /* 0x009896800000995d */ /* 0x002fea0003900000 */
[----:B------:R-:W1:Y:S02]  /*16020*/  @!P1 SYNCS.PHASECHK.TRANS64 P1, [R9+URZ+0x30850], R0 ;  /* 0x03085000090095a7 */ /* 0x000e64000802007f */
[----:B-1----:R-:W-:Y:S05]  /*16030*/  @!P1 BRA `(.L_x_998) ;  /* 0xfffffffc00ec9947 */ /* 0x002fea000383ffff */
[----:B------:R-:W-:Y:S05]  /*16040*/  BRA `(.L_x_997) ;  /* 0xfffffef800ac7947 */ /* 0x000fea000383ffff */
.L_x_1017:
[----:B-1----:R-:W-:-:S04]  /*16050*/  IMAD.U32 R10, RZ, RZ, UR7 ;  /* 0x00000007ff0a7e24 */ /* 0x002fc8000f8e00ff */
[----:B------:R1:W2:Y:S03]  /*16060*/  SYNCS.PHASECHK.TRANS64.TRYWAIT P1, [R10+URZ+0x30830], R9 ;  /* 0x030830090a0075a7 */ /* 0x0002a6000802017f */
[----:B--2---:R-:W-:Y:S05]  /*16070*/  @!P1 NANOSLEEP.SYNCS 0x989680 ;  /* 0x009896800000995d */ /* 0x004fea0003900000 */
[----:B------:R-:W2:Y:S02]  /*16080*/  @!P1 SYNCS.PHASECHK.TRANS64 P1, [R10+URZ+0x30830], R9 ;  /* 0x030830090a0095a7 */ /* 0x000ea4000802007f */
[----:B--2---:R-:W-:Y:S05]  /*16090*/  @!P1 BRA `(.L_x_1017) ;  /* 0xfffffffc00ec9947 */ /* 0x004fea000383ffff */
[----:B------:R-:W-:Y:S05]  /*160a0*/  BRA `(.L_x_1016) ;  /* 0xffffff2800307947 */ /* 0x000fea000383ffff */
.L_x_1021:
[----:B01----:R-:W-:-:S04]  /*160b0*/  IMAD.U32 R9, RZ, RZ, UR6 ;  /* 0x00000006ff097e24 */ /* 0x003fc8000f8e00ff */
[----:B------:R0:W1:Y:S03]  /*160c0*/  SYNCS.PHASECHK.TRANS64.TRYWAIT P1, [R9+URZ+0x30850], R0 ;  /* 0x03085000090075a7 */ /* 0x000066000802017f */
[----:B-1----:R-:W-:Y:S05]  /*160d0*/  @!P1 NANOSLEEP.SYNCS 0x989680 ;  /* 0x009896800000995d */ /* 0x002fea0003900000 */
[----:B------:R-:W1:Y:S02]  /*160e0*/  @!P1 SYNCS.PHASECHK.TRANS64 P1, [R9+URZ+0x30850], R0 ;  /* 0x03085000090095a7 */ /* 0x000e64000802007f */
[----:B-1----:R-:W-:Y:S05]  /*160f0*/  @!P1 BRA `(.L_x_1021) ;  /* 0xfffffffc00ec9947 */ /* 0x002fea000383ffff */
[----:B------:R-:W-:Y:S05]  /*16100*/  BRA `(.L_x_1020) ;  /* 0xffffff3000e07947 */ /* 0x000fea000383ffff */
.L_x_1029:
[----:B-1----:R-:W-:-:S04]  /*16110*/  IMAD.U32 R10, RZ, RZ, UR6 ;  /* 0x00000006ff0a7e24 */ /* 0x002fc8000f8e00ff */
[----:B------:R1:W2:Y:S03]  /*16120*/  SYNCS.PHASECHK.TRANS64.TRYWAIT P1, [R10+URZ+0x30830], R9 ;  /* 0x030830090a0075a7 */ /* 0x0002a6000802017f */
[----:B--2---:R-:W-:Y:S05]  /*16130*/  @!P1 NANOSLEEP.SYNCS 0x989680 ;  /* 0x009896800000995d */ /* 0x004fea0003900000 */
[----:B------:R-:W2:Y:S02]  /*16140*/  @!P1 SYNCS.PHASECHK.TRANS64 P1, [R10+URZ+0x30830], R9 ;  /* 0x030830090a0095a7 */ /* 0x000ea4000802007f */
[----:B--2---:R-:W-:Y:S05]  /*16150*/  @!P1 BRA `(.L_x_1029) ;  /* 0xfffffffc00ec9947 */ /* 0x004fea000383ffff */
[----:B------:R-:W-:Y:S05]  /*16160*/  BRA `(.L_x_1028) ;  /* 0xffffff4c002c7947 */ /* 0x000fea000383ffff */
.L_x_1033:
[----:B01----:R-:W-:-:S04]  /*16170*/  IMAD.U32 R9, RZ, RZ, UR10 ;  /* 0x0000000aff097e24 */ /* 0x003fc8000f8e00ff */
[----:B------:R0:W1:Y:S03]  /*16180*/  SYNCS.PHASECHK.TRANS64.TRYWAIT P1, [R9+URZ+0x30850], R0 ;  /* 0x03085000090075a7 */ /* 0x000066000802017f */
[----:B-1----:R-:W-:Y:S05]  /*16190*/  @!P1 NANOSLEEP.SYNCS 0x989680 ;  /* 0x009896800000995d */ /* 0x002fea0003900000 */
[----:B------:R-:W1:Y:S02]  /*161a0*/  @!P1 SYNCS.PHASECHK.TRANS64 P1, [R9+URZ+0x30850], R0 ;  /* 0x03085000090095a7 */ /* 0x000e64000802007f */
[----:B-1----:R-:W-:Y:S05]  /*161b0*/  @!P1 BRA `(.L_x_1033) ;  /* 0xfffffffc00ec9947 */ /* 0x002fea000383ffff */
[----:B------:R-:W-:Y:S05]  /*161c0*/  BRA `(.L_x_1032) ;  /* 0xffffff5400dc7947 */ /* 0x000fea000383ffff */
.L_x_1048:
[----:B-1----:R-:W-:-:S04]  /*161d0*/  IMAD.U32 R5, RZ, RZ, UR5 ;  /* 0x00000005ff057e24 */ /* 0x002fc8000f8e00ff */
[----:B------:R1:W2:Y:S03]  /*161e0*/  SYNCS.PHASECHK.TRANS64.TRYWAIT P1, [R5+URZ+0x30850], R0 ;  /* 0x03085000050075a7 */ /* 0x0002a6000802017f */
[----:B--2---:R-:W-:Y:S05]  /*161f0*/  @!P1 NANOSLEEP.SYNCS 0x989680 ;  /* 0x009896800000995d */ /* 0x004fea0003900000 */
[----:B------:R-:W2:Y:S02]  /*16200*/  @!P1 SYNCS.PHASECHK.TRANS64 P1, [R5+URZ+0x30850], R0 ;  /* 0x03085000050095a7 */ /* 0x000ea4000802007f */
[----:B--2---:R-:W-:Y:S05]  /*16210*/  @!P1 BRA `(.L_x_1048) ;  /* 0xfffffffc00ec9947 */ /* 0x004fea000383ffff */
[----:B------:R-:W-:Y:S05]  /*16220*/  BRA `(.L_x_1047) ;  /* 0xffffff8800107947 */ /* 0x000fea000383ffff */
.L_x_1085:
[----:B------:R-:W2:Y:S01]  /*16230*/  S2R R18, SR_TID.X ;  /* 0x0000000000127919 */ /* 0x000ea20000002100 */
[----:B------:R-:W-:Y:S02]  /*16240*/  IMAD.MOV.U32 R12, RZ, RZ, RZ ;  /* 0x000000ffff0c7224 */ /* 0x000fe400078e00ff */
[----:B------:R-:W-:Y:S02]  /*16250*/  IMAD.MOV.U32 R11, RZ, RZ, 0x1f ;  /* 0x0000001fff0b7424 */ /* 0x000fe400078e00ff */
[----:B------:R-:W-:Y:S01]  /*16260*/  IMAD.MOV.U32 R15, RZ, RZ, -0x1 ;  /* 0xffffffffff0f7424 */ /* 0x000fe200078e00ff */
[----:B--2---:R-:W-:-:S04]  /*16270*/  SHF.R.U32.HI R18, RZ, 0x5, R18 ;  /* 0x00000005ff127819 */ /* 0x004fc80000011612 */
[----:B------:R-:W-:-:S05]  /*16280*/  LOP3.LUT R18, R18, 0x3, RZ, 0xc0, !PT ;  /* 0x0000000312127812 */ /* 0x000fca00078ec0ff */
[----:B------:R-:W-:-:S07]  /*16290*/  IMAD.MOV.U32 R13, RZ, RZ, R18 ;  /* 0x000000ffff0d7224 */ /* 0x000fce00078e0012 */
[----:B01---5:R-:W-:Y:S05]  /*162a0*/  WARPSYNC.COLLECTIVE R15, `(.L_x_1138) ;  /* 0x000000000f087348 */ /* 0x023fea0003c00000 */
[----:B------:R2:W3:Y:S02]  /*162b0*/  SHFL.IDX P6, R14, R13, R12, R11 ;  /* 0x0000000c0d0e7389 */ /* 0x0004e400000c000b */
[----:B0123-5:R-:W-:Y:S01]  /*162c0*/  ENDCOLLECTIVE ;  /* 0x000000000000791b */ /* 0x02ffe20003800000 */
.L_x_1138:
[----:B------:R-:W-:Y:S05]  /*162d0*/  BRA `(.L_x_1139) ;  /* 0xffffffc800287947 */ /* 0x000fea000383ffff */
.L_x_1088:
[----:B0-----:R0:W1:Y:S02]  /*162e0*/  SYNCS.PHASECHK.TRANS64.TRYWAIT P0, [R0+URZ+0x30840], R3 ;  /* 0x03084003000075a7 */ /* 0x001064000800017f */
[----:B-1----:R-:W-:Y:S05]  /*162f0*/  @!P0 NANOSLEEP.SYNCS 0x989680 ;  /* 0x009896800000895d */ /* 0x002fea0003900000 */
[----:B------:R-:W1:Y:S02]  /*16300*/  @!P0 SYNCS.PHASECHK.TRANS64 P0, [R0+URZ+0x30840], R3 ;  /* 0x03084003000085a7 */ /* 0x000e64000800007f */
[----:B-1----:R-:W-:Y:S05]  /*16310*/  @!P0 BRA `(.L_x_1088) ;  /* 0xfffffffc00f08947 */ /* 0x002fea000383ffff */
[----:B------:R-:W-:Y:S05]  /*16320*/  BRA `(.L_x_1140) ;  /* 0xffffffcc002c7947 */ /* 0x000fea000383ffff */
.L_x_1089:
[----:B------:R-:W-:Y:S01]  /*16330*/  BSSY B0, `(.L_x_1141) ;  /* 0x0000008000007945 */ /* 0x000fe20003800000 */
[----:B------:R-:W-:Y:S02]  /*16340*/  IMAD.MOV.U32 R13, RZ, RZ, R6 ;  /* 0x000000ffff0d7224 */ /* 0x000fe400078e0006 */
[----:B------:R-:W-:Y:S02]  /*16350*/  IMAD.MOV.U32 R12, RZ, RZ, RZ ;  /* 0x000000ffff0c7224 */ /* 0x000fe400078e00ff */
[----:B------:R-:W-:Y:S02]  /*16360*/  IMAD.MOV.U32 R11, RZ, RZ, 0x181f ;  /* 0x0000181fff0b7424 */ /* 0x000fe400078e00ff */
[----:B------:R-:W-:-:S07]  /*16370*/  IMAD.MOV.U32 R15, RZ, RZ, -0x1 ;  /* 0xffffffffff0f7424 */ /* 0x000fce00078e00ff */
[----:B------:R-:W-:Y:S05]  /*16380*/  WARPSYNC.COLLECTIVE R15, `(.L_x_1142) ;  /* 0x000000000f087348 */ /* 0x000fea0003c00000 */
[----:B------:R0:W1:Y:S02]  /*16390*/  SHFL.IDX P6, R14, R13, R12, R11 ;  /* 0x0000000c0d0e7389 */ /* 0x00006400000c000b */
[----:B01----:R-:W-:Y:S01]  /*163a0*/  ENDCOLLECTIVE ;  /* 0x000000000000791b */ /* 0x003fe20003800000 */
.L_x_1142:
[----:B------:R-:W-:Y:S05]  /*163b0*/  BSYNC B0 ;  /* 0x0000000000007941 */ /* 0x000fea0003800000 */
.L_x_1141:
[----:B------:R-:W-:Y:S02]  /*163c0*/  IMAD.MOV.U32 R13, RZ, RZ, R4 ;  /* 0x000000ffff0d7224 */ /* 0x000fe400078e0004 */
[----:B------:R-:W-:Y:S02]  /*163d0*/  IMAD.MOV.U32 R12, RZ, RZ, RZ ;  /* 0x000000ffff0c7224 */ /* 0x000fe400078e00ff */
[----:B------:R-:W-:Y:S02]  /*163e0*/  IMAD.MOV.U32 R11, RZ, RZ, 0x181f ;  /* 0x0000181fff0b7424 */ /* 0x000fe400078e00ff */
[----:B------:R-:W-:Y:S02]  /*163f0*/  IMAD.MOV.U32 R15, RZ, RZ, -0x1 ;  /* 0xffffffffff0f7424 */ /* 0x000fe400078e00ff */
[----:B------:R-:W-:Y:S02]  /*16400*/  IMAD.MOV.U32 R2, RZ, RZ, R14 ;  /* 0x000000ffff027224 */ /* 0x000fe400078e000e */
[----:B------:R-:W-:-:S07]  /*16410*/  @P0 IMAD R9, R5, 0x2, R17 ;  /* 0x0000000205090824 */ /* 0x000fce00078e0211 */
[----:B------:R-:W-:Y:S05]  /*16420*/  WARPSYNC.COLLECTIVE R15, `(.L_x_1143) ;  /* 0x000000000f087348 */ /* 0x000fea0003c00000 */
[----:B------:R0:W1:Y:S02]  /*16430*/  SHFL.IDX P6, R14, R13, R12, R11 ;  /* 0x0000000c0d0e7389 */ /* 0x00006400000c000b */
[----:B01----:R-:W-:Y:S01]  /*16440*/  ENDCOLLECTIVE ;  /* 0x000000000000791b */ /* 0x003fe20003800000 */
.L_x_1143:
[----:B------:R-:W-:Y:S02]  /*16450*/  IMAD.MOV.U32 R13, RZ, RZ, R6 ;  /* 0x000000ffff0d7224 */ /* 0x000fe400078e0006 */
[----:B------:R-:W-:Y:S01]  /*16460*/  IMAD.MOV.U32 R12, RZ, RZ, 0x1 ;  /* 0x00000001ff0c7424 */ /* 0x000fe200078e00ff */
[----:B------:R-:W-:-:S05]  /*16470*/  @P0 LEA R14, P1, R37, R14, 0x1 ;  /* 0x0000000e250e0211 */ /* 0x000fca00078208ff */
[----:B------:R-:W-:Y:S02]  /*16480*/  @P0 IMAD.X R3, RZ, RZ, R2, P1 ;  /* 0x000000ffff030224 */ /* 0x000fe400008e0602 */
[----:B------:R-:W-:-:S07]  /*16490*/  @P0 IMAD.MOV.U32 R2, RZ, RZ, R14 ;  /* 0x000000ffff020224 */ /* 0x000fce00078e000e */
[----:B------:R-:W-:Y:S05]  /*164a0*/  WARPSYNC.COLLECTIVE R15, `(.L_x_1144) ;  /* 0x000000000f087348 */ /* 0x000fea0003c00000 */
[----:B------:R0:W1:Y:S02]  /*164b0*/  SHFL.IDX P6, R14, R13, R12, R11 ;  /* 0x0000000c0d0e7389 */ /* 0x00006400000c000b */
[----:B01----:R-:W-:Y:S01]  /*164c0*/  ENDCOLLECTIVE ;  /* 0x000000000000791b */ /* 0x003fe20003800000 */
.L_x_1144:
[----:B------:R-:W-:Y:S01]  /*164d0*/  @!PT LDS RZ, [RZ] ;  /* 0x00000000fffff984 */ /* 0x000fe20000000800 */
[----:B------:R-:W-:Y:S01]  /*164e0*/  @!PT LDS RZ, [RZ] ;  /* 0x00000000fffff984 */ /* 0x000fe20000000800 */
[----:B------:R-:W-:Y:S01]  /*164f0*/  @!PT LDS RZ, [RZ] ;  /* 0x00000000fffff984 */ /* 0x000fe20000000800 */
[----:B------:R0:W-:Y:S04]  /*16500*/  @P0 LDGSTS.E.BYPASS.LTC128B.128 [R9+0x1e400], desc[UR36][R2.64], !P4 ;  /* 0x1e40000002090fae */ /* 0x0001e8000e101d64 */
[----:B------:R0:W-:Y:S04]  /*16510*/  @P0 LDGSTS.E.BYPASS.LTC128B.128 [R9+0x21400], desc[UR36][R2.64+0x80], !P3 ;  /* 0x2140008002090fae */ /* 0x0001e8000d901d64 */
[----:B------:R0:W-:Y:S01]  /*16520*/  @P0 LDGSTS.E.BYPASS.LTC128B.128 [R9+0x24400], desc[UR36][R2.64+0x100], !P2 ;  /* 0x2440010002090fae */ /* 0x0001e2000d101d64 */
[----:B------:R-:W-:Y:S01]  /*16530*/  ISETP.GE.AND P0, PT, R7, 0x11, PT ;  /* 0x000000110700780c */ /* 0x000fe20003f06270 */
[----:B------:R-:W-:-:S02]  /*16540*/  IMAD.MOV.U32 R13, RZ, RZ, R4 ;  /* 0x000000ffff0d7224 */ /* 0x000fc400078e0004 */
[----:B------:R-:W-:-:S10]  /*16550*/  IMAD.MOV.U32 R8, RZ, RZ, R14 ;  /* 0x000000ffff087224 */ /* 0x000fd400078e000e */
[----:B0-----:R-:W-:Y:S05]  /*16560*/  WARPSYNC.COLLECTIVE R15, `(.L_x_1145) ;  /* 0x000000000f087348 */ /* 0x001fea0003c00000 */
[----:B------:R1:W2:Y:S02]  /*16570*/  SHFL.IDX P6, R14, R13, R12, R11 ;  /* 0x0000000c0d0e7389 */ /* 0x0002a400000c000b */
[----:B012---:R-:W-:Y:S01]  /*16580*/  ENDCOLLECTIVE ;  /* 0x000000000000791b */ /* 0x007fe20003800000 */
.L_x_1145:
[----:B------:R-:W-:Y:S02]  /*16590*/  @P0 IMAD R25, R5, 0x2, R17 ;  /* 0x0000000205190824 */ /* 0x000fe400078e0211 */
[----:B------:R-:W-:Y:S02]  /*165a0*/  IMAD.MOV.U32 R13, RZ, RZ, R6 ;  /* 0x000000ffff0d7224 */ /* 0x000fe400078e0006 */
[----:B------:R-:W-:Y:S01]  /*165b0*/  IMAD.MOV.U32 R12, RZ, RZ, 0x2 ;  /* 0x00000002ff0c7424 */ /* 0x000fe200078e00ff */
[----:B------:R-:W-:-:S05]  /*165c0*/  @P0 LEA R14, P1, R37, R14, 0x1 ;  /* 0x0000000e250e0211 */ /* 0x000fca00078208ff */
[----:B------:R-:W-:-:S08]  /*165d0*/  @P0 IMAD.MOV.U32 R2, RZ, RZ, R14 ;  /* 0x000000ffff020224 */ /* 0x000fd000078e000e */
[----:B------:R-:W-:Y:S05]  /*165e0*/  WARPSYNC.COLLECTIVE R15, `(.L_x_1146) ;  /* 0x000000000f087348 */ /* 0x000fea0003c00000 */
[----:B------:R0:W1:Y:S02]  /*165f0*/  SHFL.IDX P6, R14, R13, R12, R11 ;  /* 0x0000000c0d0e7389 */ /* 0x00006400000c000b */
[----:B01----:R-:W-:Y:S01]  /*16600*/  ENDCOLLECTIVE ;  /* 0x000000000000791b */ /* 0x003fe20003800000 */
.L_x_1146:
[----:B------:R-:W-:-:S04]  /*16610*/  @P0 IMAD.X R21, RZ, RZ, R8, P1 ;  /* 0x000000ffff150224 */ /* 0x000fc800008e0608 */
[----:B------:R-:W-:-:S05]  /*16620*/  @P0 IMAD.MOV.U32 R3, RZ, RZ, R21 ;  /* 0x000000ffff030224 */ /* 0x000fca00078e0015 */
[----:B------:R-:W-:Y:S01]  /*16630*/  @!PT LDS RZ, [RZ] ;  /* 0x00000000fffff984 */ /* 0x000fe20000000800 */
[----:B------:R-:W-:Y:S01]  /*16640*/  @!PT LDS RZ, [RZ] ;  /* 0x00000000fffff984 */ /* 0x000fe20000000800 */
[----:B------:R-:W-:Y:S01]  /*16650*/  @!PT LDS RZ, [RZ] ;  /* 0x00000000fffff984 */ /* 0x000fe20000000800 */
[----:B------:R0:W-:Y:S01]  /*16660*/  @P0 LDGSTS.E.BYPASS.LTC128B.128 [R25+0x1ec00], desc[UR36][R2.64], !P4 ;  /* 0x1ec0000002190fae */ /* 0x0001e2000e101d64 */
[----:B------:R-:W-:-:S03]  /*16670*/  IMAD.MOV.U32 R13, RZ, RZ, R4 ;  /* 0x000000ffff0d7224 */ /* 0x000fc600078e0004 */
[----:B------:R0:W-:Y:S04]  /*16680*/  @P0 LDGSTS.E.BYPASS.LTC128B.128 [R25+0x21c00], desc[UR36][R2.64+0x80], !P3 ;  /* 0x21c0008002190fae */ /* 0x0001e8000d901d64 */
[----:B------:R0:W-:Y:S01]  /*16690*/  @P0 LDGSTS.E.BYPASS.LTC128B.128 [R25+0x24c00], desc[UR36][R2.64+0x100], !P2 ;  /* 0x24c0010002190fae */ /* 0x0001e2000d101d64 */
[----:B------:R-:W-:Y:S01]  /*166a0*/  ISETP.GE.AND P0, PT, R7, 0x21, PT ;  /* 0x000000210700780c */ /* 0x000fe20003f06270 */
[----:B------:R-:W-:-:S12]  /*166b0*/  IMAD.MOV.U32 R8, RZ, RZ, R14 ;  /* 0x000000ffff087224 */ /* 0x000fd800078e000e */
[----:B0-----:R-:W-:Y:S05]  /*166c0*/  WARPSYNC.COLLECTIVE R15, `(.L_x_1147) ;  /* 0x000000000f087348 */ /* 0x001fea0003c00000 */
[----:B------:R1:W2:Y:S02]  /*166d0*/  SHFL.IDX P6, R14, R13, R12, R11 ;  /* 0x0000000c0d0e7389 */ /* 0x0002a400000c000b */
[----:B012---:R-:W-:Y:S01]  /*166e0*/  ENDCOLLECTIVE ;  /* 0x000000000000791b */ /* 0x007fe20003800000 */
.L_x_1147:
        /* <DEDUP_REMOVED lines=8> */
.L_x_1148:
        /* <DEDUP_REMOVED lines=14> */
.L_x_1149:
        /* <DEDUP_REMOVED lines=8> */
.L_x_1150:
        /* <DEDUP_REMOVED lines=14> */
.L_x_1151:
        /* <DEDUP_REMOVED lines=8> */
.L_x_1152:
        /* <DEDUP_REMOVED lines=9> */
[----:B------:R-:W-:-:S07]  /*16ac0*/  IMAD.MOV.U32 R8, RZ, RZ, R14 ;  /* 0x000000ffff087224 */ /* 0x000fce00078e000e */
[----:B0-----:R-:W-:Y:S05]  /*16ad0*/  WARPSYNC.COLLECTIVE R15, `(.L_x_1153) ;  /* 0x000000000f087348 */ /* 0x001fea0003c00000 */
[----:B------:R1:W2:Y:S02]  /*16ae0*/  SHFL.IDX P6, R14, R13, R12, R11 ;  /* 0x0000000c0d0e7389 */ /* 0x0002a400000c000b */
[----:B012---:R-:W-:Y:S01]  /*16af0*/  ENDCOLLECTIVE ;  /* 0x000000000000791b */ /* 0x007fe20003800000 */
.L_x_1153:
[----:B------:R-:W-:Y:S05]  /*16b00*/  BRA `(.L_x_1154) ;  /* 0xffffffc800847947 */ /* 0x000fea000383ffff */
.L_x_1094:
[----:B------:R-:W-:Y:S02]  /*16b10*/  IMAD.MOV.U32 R13, RZ, RZ, R5 ;  /* 0x000000ffff0d7224 */ /* 0x000fe400078e0005 */
[----:B------:R-:W-:Y:S02]  /*16b20*/  IMAD.MOV.U32 R12, RZ, RZ, RZ ;  /* 0x000000ffff0c7224 */ /* 0x000fe400078e00ff */
[----:B------:R-:W-:Y:S02]  /*16b30*/  IMAD.MOV.U32 R11, RZ, RZ, 0x181f ;  /* 0x0000181fff0b7424 */ /* 0x000fe400078e00ff */
[----:B------:R-:W-:Y:S02]  /*16b40*/  IMAD.MOV.U32 R15, RZ, RZ, -0x1 ;  /* 0xffffffffff0f7424 */ /* 0x000fe400078e00ff */
[----:B------:R-:W-:-:S07]  /*16b50*/  VIADD R4, R36, UR44 ;  /* 0x0000002c24047c36 */ /* 0x000fce0008000000 */
[----:B------:R-:W-:Y:S05]  /*16b60*/  WARPSYNC.COLLECTIVE R15, `(.L_x_1155) ;  /* 0x000000000f087348 */ /* 0x000fea0003c00000 */
[----:B------:R0:W1:Y:S02]  /*16b70*/  SHFL.IDX P6, R14, R13, R12, R11 ;  /* 0x0000000c0d0e7389 */ /* 0x00006400000c000b */
[----:B01----:R-:W-:Y:S01]  /*16b80*/  ENDCOLLECTIVE ;  /* 0x000000000000791b */ /* 0x003fe20003800000 */
.L_x_1155:
[C---:B------:R-:W-:Y:S01]  /*16b90*/  VIADD R6, R4.reuse, 0x10 ;  /* 0x0000001004067836 */ /* 0x040fe20000000000 */
[----:B------:R-:W-:Y:S01]  /*16ba0*/  ISETP.GE.AND P0, PT, R4, UR39, PT ;  /* 0x0000002704007c0c */ /* 0x000fe2000bf06270 */
[----:B------:R-:W-:Y:S02]  /*16bb0*/  IMAD.MOV.U32 R13, RZ, RZ, R0 ;  /* 0x000000ffff0d7224 */ /* 0x000fe400078e0000 */
[----:B------:R-:W-:-:S10]  /*16bc0*/  IMAD.MOV.U32 R2, RZ, RZ, R14 ;  /* 0x000000ffff027224 */ /* 0x000fd400078e000e */
[----:B------:R-:W-:Y:S05]  /*16bd0*/  WARPSYNC.COLLECTIVE R15, `(.L_x_1156) ;  /* 0x000000000f087348 */ /* 0x000fea0003c00000 */
[----:B------:R0:W1:Y:S02]  /*16be0*/  SHFL.IDX P6, R14, R13, R12, R11 ;  /* 0x0000000c0d0e7389 */ /* 0x00006400000c000b */
[----:B01----:R-:W-:Y:S01]  /*16bf0*/  ENDCOLLECTIVE ;  /* 0x000000000000791b */ /* 0x003fe20003800000 */
.L_x_1156:
[----:B------:R-:W-:Y:S02]  /*16c00*/  IMAD.MOV.U32 R13, RZ, RZ, R5 ;  /* 0x000000ffff0d7224 */ /* 0x000fe400078e0005 */
[----:B------:R-:W-:Y:S01]  /*16c10*/  IMAD.MOV.U32 R12, RZ, RZ, 0x1 ;  /* 0x00000001ff0c7424 */ /* 0x000fe200078e00ff */
[----:B------:R-:W-:-:S05]  /*16c20*/  @!P0 LEA R14, P1, R37, R14, 0x1 ;  /* 0x0000000e250e8211 */ /* 0x000fca00078208ff */
[----:B------:R-:W-:Y:S02]  /*16c30*/  @!P0 IMAD.X R3, RZ, RZ, R2, P1 ;  /* 0x000000ffff038224 */ /* 0x000fe400008e0602 */
[----:B------:R-:W-:-:S07]  /*16c40*/  @!P0 IMAD.MOV.U32 R2, RZ, RZ, R14 ;  /* 0x000000ffff028224 */ /* 0x000fce00078e000e */
[----:B------:R-:W-:Y:S05]  /*16c50*/  WARPSYNC.COLLECTIVE R15, `(.L_x_1157) ;  /* 0x000000000f087348 */ /* 0x000fea0003c00000 */
[----:B------:R0:W1:Y:S02]  /*16c60*/  SHFL.IDX P6, R14, R13, R12, R11 ;  /* 0x0000000c0d0e7389 */ /* 0x00006400000c000b */
[----:B01----:R-:W-:Y:S01]  /*16c70*/  ENDCOLLECTIVE ;  /* 0x000000000000791b */ /* 0x003fe20003800000 */
.L_x_1157:
[----:B------:R-:W-:Y:S01]  /*16c80*/  @!PT LDS RZ, [RZ] ;  /* 0x00000000fffff984 */ /* 0x000fe20000000800 */
[----:B------:R-:W-:Y:S01]  /*16c90*/  @!PT LDS RZ, [RZ] ;  /* 0x00000000fffff984 */ /* 0x000fe20000000800 */
[----:B------:R-:W-:Y:S01]  /*16ca0*/  @!PT LDS RZ, [RZ] ;  /* 0x00000000fffff984 */ /* 0x000fe20000000800 */
[----:B------:R0:W-:Y:S04]  /*16cb0*/  @!P0 LDGSTS.E.BYPASS.LTC128B.128 [R31+0x12400], desc[UR36][R2.64], !P3 ;  /* 0x12400000021f8fae */ /* 0x0001e8000d901d64 */
[----:B------:R0:W-:Y:S04]  /*16cc0*/  @!P0 LDGSTS.E.BYPASS.LTC128B.128 [R31+0x16400], desc[UR36][R2.64+0x80], !P4 ;  /* 0x16400080021f8fae */ /* 0x0001e8000e101d64 */
[----:B------:R0:W-:Y:S01]  /*16cd0*/  @!P0 LDGSTS.E.BYPASS.LTC128B.128 [R31+0x1a400], desc[UR36][R2.64+0x100], !P5 ;  /* 0x1a400100021f8fae */ /* 0x0001e2000e901d64 */
[----:B------:R-:W-:Y:S01]  /*16ce0*/  ISETP.GE.AND P0, PT, R6, UR39, PT ;  /* 0x0000002706007c0c */ /* 0x000fe2000bf06270 */
[----:B------:R-:W-:-:S02]  /*16cf0*/  IMAD.MOV.U32 R13, RZ, RZ, R0 ;  /* 0x000000ffff0d7224 */ /* 0x000fc400078e0000 */
[----:B------:R-:W-:-:S10]  /*16d00*/  IMAD.MOV.U32 R6, RZ, RZ, R14 ;  /* 0x000000ffff067224 */ /* 0x000fd400078e000e */
[----:B0-----:R-:W-:Y:S05]  /*16d10*/  WARPSYNC.COLLECTIVE R15, `(.L_x_1158) ;  /* 0x000000000f087348 */ /* 0x001fea0003c00000 */
[----:B------:R1:W2:Y:S02]  /*16d20*/  SHFL.IDX P6, R14, R13, R12, R11 ;  /* 0x0000000c0d0e7389 */ /* 0x0002a400000c000b */
[----:B012---:R-:W-:Y:S01]  /*16d30*/  ENDCOLLECTIVE ;  /* 0x000000000000791b */ /* 0x007fe20003800000 */
.L_x_1158:
[----:B------:R-:W-:Y:S02]  /*16d40*/  IMAD.MOV.U32 R13, RZ, RZ, R5 ;  /* 0x000000ffff0d7224 */ /* 0x000fe400078e0005 */
[----:B------:R-:W-:Y:S01]  /*16d50*/  IMAD.MOV.U32 R12, RZ, RZ, 0x2 ;  /* 0x00000002ff0c7424 */ /* 0x000fe200078e00ff */
[----:B------:R-:W-:-:S05]  /*16d60*/  @!P0 LEA R14, P1, R37, R14, 0x1 ;  /* 0x0000000e250e8211 */ /* 0x000fca00078208ff */
[----:B------:R-:W-:-:S08]  /*16d70*/  @!P0 IMAD.MOV.U32 R2, RZ, RZ, R14 ;  /* 0x000000ffff028224 */ /* 0x000fd000078e000e */
[----:B------:R-:W-:Y:S05]  /*16d80*/  WARPSYNC.COLLECTIVE R15, `(.L_x_1159) ;  /* 0x000000000f087348 */ /* 0x000fea0003c00000 */
[----:B------:R0:W1:Y:S02]  /*16d90*/  SHFL.IDX P6, R14, R13, R12, R11 ;  /* 0x0000000c0d0e7389 */ /* 0x00006400000c000b */
[----:B01----:R-:W-:Y:S01]  /*16da0*/  ENDCOLLECTIVE ;  /* 0x000000000000791b */ /* 0x003fe20003800000 */
.L_x_1159:
[----:B------:R-:W-:Y:S02]  /*16db0*/  @!P0 IMAD.X R7, RZ, RZ, R6, P1 ;  /* 0x000000ffff078224 */ /* 0x000fe400008e0606 */
[----:B------:R-:W-:Y:S02]  /*16dc0*/  VIADD R6, R4, 0x20 ;  /* 0x0000002004067836 */ /* 0x000fe40000000000 */
[----:B------:R-:W-:-:S05]  /*16dd0*/  @!P0 IMAD.MOV.U32 R3, RZ, RZ, R7 ;  /* 0x000000ffff038224 */ /* 0x000fca00078e0007 */
        /* <DEDUP_REMOVED lines=12> */
.L_x_1160:
[----:B------:R-:W-:Y:S02]  /*16ea0*/  IMAD.MOV.U32 R13, RZ, RZ, R5 ;  /* 0x000000ffff0d7224 */ /* 0x000fe400078e0005 */
[----:B------:R-:W-:Y:S01]  /*16eb0*/  IMAD.MOV.U32 R12, RZ, RZ, 0x3 ;  /* 0x00000003ff0c7424 */ /* 0x000fe200078e00ff */
[----:B------:R-:W-:-:S05]  /*16ec0*/  @!P0 LEA R14, P1, R37, R14, 0x1 ;  /* 0x0000000e250e8211 */ /* 0x000fca00078208ff */
[----:B------:R-:W-:-:S08]  /*16ed0*/  @!P0 IMAD.MOV.U32 R2, RZ, RZ, R14 ;  /* 0x000000ffff028224 */ /* 0x000fd000078e000e */
[----:B------:R-:W-:Y:S05]  /*16ee0*/  WARPSYNC.COLLECTIVE R15, `(.L_x_1161) ;  /* 0x000000000f087348 */ /* 0x000fea0003c00000 */
[----:B------:R0:W1:Y:S02]  /*16ef0*/  SHFL.IDX P6, R14, R13, R12, R11 ;  /* 0x0000000c0d0e7389 */ /* 0x00006400000c000b */
[----:B01----:R-:W-:Y:S01]  /*16f00*/  ENDCOLLECTIVE ;  /* 0x000000000000791b */ /* 0x003fe20003800000 */
.L_x_1161:
        /* <DEDUP_REMOVED lines=15> */
.L_x_1162:
[----:B------:R-:W-:Y:S02]  /*17000*/  IMAD.MOV.U32 R13, RZ, RZ, R5 ;  /* 0x000000ffff0d7224 */ /* 0x000fe400078e0005 */
[----:B------:R-:W-:Y:S01]  /*17010*/  IMAD.MOV.U32 R12, RZ, RZ, 0x4 ;  /* 0x00000004ff0c7424 */ /* 0x000fe200078e00ff */
[----:B------:R-:W-:-:S05]  /*17020*/  @!P0 LEA R14, P1, R37, R14, 0x1 ;  /* 0x0000000e250e8211 */ /* 0x000fca00078208ff */
[----:B------:R-:W-:-:S08]  /*17030*/  @!P0 IMAD.MOV.U32 R2, RZ, RZ, R14 ;  /* 0x000000ffff028224 */ /* 0x000fd000078e000e */
[----:B------:R-:W-:Y:S05]  /*17040*/  WARPSYNC.COLLECTIVE R15, `(.L_x_1163) ;  /* 0x000000000f087348 */ /* 0x000fea0003c00000 */
[----:B------:R0:W1:Y:S02]  /*17050*/  SHFL.IDX P6, R14, R13, R12, R11 ;  /* 0x0000000c0d0e7389 */ /* 0x00006400000c000b */
[----:B01----:R-:W-:Y:S01]  /*17060*/  ENDCOLLECTIVE ;  /* 0x000000000000791b */ /* 0x003fe20003800000 */
.L_x_1163:
        /* <DEDUP_REMOVED lines=15> */
.L_x_1164:
[----:B------:R-:W-:Y:S02]  /*17160*/  IMAD.MOV.U32 R13, RZ, RZ, R5 ;  /* 0x000000ffff0d7224 */ /* 0x000fe400078e0005 */
[----:B------:R-:W-:Y:S01]  /*17170*/  IMAD.MOV.U32 R12, RZ, RZ, 0x5 ;  /* 0x00000005ff0c7424 */ /* 0x000fe200078e00ff */
[----:B------:R-:W-:-:S05]  /*17180*/  @!P0 LEA R14, P1, R37, R14, 0x1 ;  /* 0x0000000e250e8211 */ /* 0x000fca00078208ff */
[----:B------:R-:W-:-:S08]  /*17190*/  @!P0 IMAD.MOV.U32 R2, RZ, RZ, R14 ;  /* 0x000000ffff028224 */ /* 0x000fd000078e000e */
[----:B------:R-:W-:Y:S05]  /*171a0*/  WARPSYNC.COLLECTIVE R15, `(.L_x_1165) ;  /* 0x000000000f087348 */ /* 0x000fea0003c00000 */
[----:B------:R0:W1:Y:S02]  /*171b0*/  SHFL.IDX P6, R14, R13, R12, R11 ;  /* 0x0000000c0d0e7389 */ /* 0x00006400000c000b */
[----:B01----:R-:W-:Y:S01]  /*171c0*/  ENDCOLLECTIVE ;  /* 0x000000000000791b */ /* 0x003fe20003800000 */
.L_x_1165:
        /* <DEDUP_REMOVED lines=15> */
.L_x_1166:
[----:B------:R-:W-:Y:S02]  /*172c0*/  IMAD.MOV.U32 R13, RZ, RZ, R5 ;  /* 0x000000ffff0d7224 */ /* 0x000fe400078e0005 */
[----:B------:R-:W-:Y:S01]  /*172d0*/  IMAD.MOV.U32 R12, RZ, RZ, 0x6 ;  /* 0x00000006ff0c7424 */ /* 0x000fe200078e00ff */
[----:B------:R-:W-:-:S05]  /*172e0*/  @!P0 LEA R14, P1, R37, R14, 0x1 ;  /* 0x0000000e250e8211 */ /* 0x000fca00078208ff */
[----:B------:R-:W-:-:S08]  /*172f0*/  @!P0 IMAD.MOV.U32 R2, RZ, RZ, R14 ;  /* 0x000000ffff028224 */ /* 0x000fd000078e000e */
[----:B------:R-:W-:Y:S05]  /*17300*/  WARPSYNC.COLLECTIVE R15, `(.L_x_1167) ;  /* 0x000000000f087348 */ /* 0x000fea0003c00000 */
[----:B------:R0:W1:Y:S02]  /*17310*/  SHFL.IDX P6, R14, R13, R12, R11 ;  /* 0x0000000c0d0e7389 */ /* 0x00006400000c000b */
[----:B01----:R-:W-:Y:S01]  /*17320*/  ENDCOLLECTIVE ;  /* 0x000000000000791b */ /* 0x003fe20003800000 */
.L_x_1167:
        /* <DEDUP_REMOVED lines=15> */
.L_x_1168:
[----:B------:R-:W-:Y:S02]  /*17420*/  IMAD.MOV.U32 R13, RZ, RZ, R5 ;  /* 0x000000ffff0d7224 */ /* 0x000fe400078e0005 */
[----:B------:R-:W-:Y:S01]  /*17430*/  IMAD.MOV.U32 R12, RZ, RZ, 0x7 ;  /* 0x00000007ff0c7424 */ /* 0x000fe200078e00ff */
[----:B------:R-:W-:-:S05]  /*17440*/  @!P0 LEA R14, P1, R37, R14, 0x1 ;  /* 0x0000000e250e8211 */ /* 0x000fca00078208ff */
[----:B------:R-:W-:-:S08]  /*17450*/  @!P0 IMAD.MOV.U32 R2, RZ, RZ, R14 ;  /* 0x000000ffff028224 */ /* 0x000fd000078e000e */
[----:B------:R-:W-:Y:S05]  /*17460*/  WARPSYNC.COLLECTIVE R15, `(.L_x_1169) ;  /* 0x000000000f087348 */ /* 0x000fea0003c00000 */
[----:B------:R0:W1:Y:S02]  /*17470*/  SHFL.IDX P6, R14, R13, R12, R11 ;  /* 0x0000000c0d0e7389 */ /* 0x00006400000c000b */
[----:B01----:R-:W-:Y:S01]  /*17480*/  ENDCOLLECTIVE ;  /* 0x000000000000791b */ /* 0x003fe20003800000 */
.L_x_1169:
[----:B------:R-:W-:-:S04]  /*17490*/  @!P0 IMAD.X R7, RZ, RZ, R6, P1 ;  /* 0x000000ffff078224 */ /* 0x000fc800008e0606 */
        /* <DEDUP_REMOVED lines=8> */
[----:B------:R-:W-:-:S07]  /*17520*/  IMAD.MOV.U32 R6, RZ, RZ, R14 ;  /* 0x000000ffff067224 */ /* 0x000fce00078e000e */
[----:B0-----:R-:W-:Y:S05]  /*17530*/  WARPSYNC.COLLECTIVE R15, `(.L_x_1170) ;  /* 0x000000000f087348 */ /* 0x001fea0003c00000 */
[----:B------:R1:W2:Y:S02]  /*17540*/  SHFL.IDX P6, R14, R13, R12, R11 ;  /* 0x0000000c0d0e7389 */ /* 0x0002a400000c000b */
[----:B012---:R-:W-:Y:S01]  /*17550*/  ENDCOLLECTIVE ;  /* 0x000000000000791b */ /* 0x007fe20003800000 */
.L_x_1170:
[----:B------:R-:W-:Y:S05]  /*17560*/  BRA `(.L_x_1171) ;  /* 0xffffffc800a47947 */ /* 0x000fea000383ffff */
.L_x_1097:
[----:B0-----:R0:W1:Y:S02]  /*17570*/  SYNCS.PHASECHK.TRANS64.TRYWAIT P0, [R17+URZ+0x30820], R0 ;  /* 0x03082000110075a7 */ /* 0x001064000800017f */
[----:B-1----:R-:W-:Y:S05]  /*17580*/  @!P0 NANOSLEEP.SYNCS 0x989680 ;  /* 0x009896800000895d */ /* 0x002fea0003900000 */
[----:B------:R-:W1:Y:S02]  /*17590*/  @!P0 SYNCS.PHASECHK.TRANS64 P0, [R17+URZ+0x30820], R0 ;  /* 0x03082000110085a7 */ /* 0x000e64000800007f */
[----:B-1----:R-:W-:Y:S05]  /*175a0*/  @!P0 BRA `(.L_x_1097) ;  /* 0xfffffffc00f08947 */ /* 0x002fea000383ffff */
[----:B------:R-:W-:Y:S05]  /*175b0*/  BRA `(.L_x_1172) ;  /* 0xffffffcc00087947 */ /* 0x000fea000383ffff */
.L_x_1101:
[----:B0-----:R0:W1:Y:S02]  /*175c0*/  SYNCS.PHASECHK.TRANS64.TRYWAIT P0, [R6+URZ+0x30840], R3 ;  /* 0x03084003060075a7 */ /* 0x001064000800017f */
[----:B-1----:R-:W-:Y:S05]  /*175d0*/  @!P0 NANOSLEEP.SYNCS 0x989680 ;  /* 0x009896800000895d */ /* 0x002fea0003900000 */
[----:B------:R-:W1:Y:S02]  /*175e0*/  @!P0 SYNCS.PHASECHK.TRANS64 P0, [R6+URZ+0x30840], R3 ;  /* 0x03084003060085a7 */ /* 0x000e64000800007f */
[----:B-1----:R-:W-:Y:S05]  /*175f0*/  @!P0 BRA `(.L_x_1101) ;  /* 0xfffffffc00f08947 */ /* 0x002fea000383ffff */
[----:B------:R-:W-:Y:S05]  /*17600*/  BRA `(.L_x_1173) ;  /* 0xffffffcc00c87947 */ /* 0x000fea000383ffff */
.L_x_1102:
        /* <DEDUP_REMOVED lines=8> */
.L_x_1175:
[----:B------:R-:W-:Y:S05]  /*17690*/  BSYNC B1 ;  /* 0x0000000000017941 */ /* 0x000fea0003800000 */
.L_x_1174:
[----:B------:R-:W-:Y:S02]  /*176a0*/  IMAD.MOV.U32 R13, RZ, RZ, R7 ;  /* 0x000000ffff0d7224 */ /* 0x000fe400078e0007 */
[----:B------:R-:W-:Y:S02]  /*176b0*/  IMAD.MOV.U32 R12, RZ, RZ, RZ ;  /* 0x000000ffff0c7224 */ /* 0x000fe400078e00ff */
[----:B------:R-:W-:Y:S02]  /*176c0*/  IMAD.MOV.U32 R11, RZ, RZ, 0x181f ;  /* 0x0000181fff0b7424 */ /* 0x000fe400078e00ff */
[----:B------:R-:W-:Y:S02]  /*176d0*/  IMAD.MOV.U32 R15, RZ, RZ, -0x1 ;  /* 0xffffffffff0f7424 */ /* 0x000fe400078e00ff */
[----:B------:R-:W-:Y:S02]  /*176e0*/  IMAD.MOV.U32 R3, RZ, RZ, R14 ;  /* 0x000000ffff037224 */ /* 0x000fe400078e000e */
[----:B------:R-:W-:-:S07]  /*176f0*/  IMAD.SHL.U32 R4, R37, 0x2, RZ ;  /* 0x0000000225047824 */ /* 0x000fce00078e00ff */
[----:B------:R-:W-:Y:S05]  /*17700*/  WARPSYNC.COLLECTIVE R15, `(.L_x_1176) ;  /* 0x000000000f087348 */ /* 0x000fea0003c00000 */
[----:B------:R0:W1:Y:S02]  /*17710*/  SHFL.IDX P6, R14, R13, R12, R11 ;  /* 0x0000000c0d0e7389 */ /* 0x00006400000c000b */
[----:B01----:R-:W-:Y:S01]  /*17720*/  ENDCOLLECTIVE ;  /* 0x000000000000791b */ /* 0x003fe20003800000 */
.L_x_1176:
[----:B------:R-:W-:Y:S02]  /*17730*/  IMAD R8, R8, 0x2, R17 ;  /* 0x0000000208087824 */ /* 0x000fe400078e0211 */
[----:B------:R-:W-:Y:S02]  /*17740*/  IMAD.MOV.U32 R13, RZ, RZ, R10 ;  /* 0x000000ffff0d7224 */ /* 0x000fe400078e000a */
[----:B------:R-:W-:Y:S01]  /*17750*/  IMAD.MOV.U32 R12, RZ, RZ, 0x1 ;  /* 0x00000001ff0c7424 */ /* 0x000fe200078e00ff */
[----:B------:R-:W-:-:S13]  /*17760*/  IADD3 R2, P0, R14, R4, RZ ;  /* 0x000000040e027210 */ /* 0x000fda0007f1e0ff */
[----:B------:R-:W-:Y:S05]  /*17770*/  WARPSYNC.COLLECTIVE R15, `(.L_x_1177) ;  /* 0x000000000f087348 */ /* 0x000fea0003c00000 */
[----:B------:R0:W1:Y:S02]  /*17780*/  SHFL.IDX P6, R14, R13, R12, R11 ;  /* 0x0000000c0d0e7389 */ /* 0x00006400000c000b */
[----:B01----:R-:W-:Y:S01]  /*17790*/  ENDCOLLECTIVE ;  /* 0x000000000000791b */ /* 0x003fe20003800000 */
.L_x_1177:
[----:B------:R-:W-:-:S05]  /*177a0*/  IMAD.X R3, RZ, RZ, R3, P0 ;  /* 0x000000ffff037224 */ /* 0x000fca00000e0603 */
[----:B------:R-:W-:Y:S01]  /*177b0*/  @!PT LDS RZ, [RZ] ;  /* 0x00000000fffff984 */ /* 0x000fe20000000800 */
[----:B------:R-:W-:Y:S01]  /*177c0*/  @!PT LDS RZ, [RZ] ;  /* 0x00000000fffff984 */ /* 0x000fe20000000800 */
[----:B------:R-:W-:Y:S01]  /*177d0*/  @!PT LDS RZ, [RZ] ;  /* 0x00000000fffff984 */ /* 0x000fe20000000800 */
[----:B------:R-:W-:Y:S04]  /*177e0*/  LDGSTS.E.BYPASS.LTC128B.128 [R8+0x1e400], desc[UR36][R2.64], !P3 ;  /* 0x1e40000002087fae */ /* 0x000fe8000d901d64 */
[----:B------:R-:W-:Y:S01]  /*177f0*/  LDGSTS.E.BYPASS.LTC128B.128 [R8+0x21400], desc[UR36][R2.64+0x80], !P2 ;  /* 0x2140008002087fae */ /* 0x000fe2000d101d64 */
[----:B------:R-:W-:-:S03]  /*17800*/  IMAD.MOV.U32 R13, RZ, RZ, R7 ;  /* 0x000000ffff0d7224 */ /* 0x000fc600078e0007 */
[----:B------:R0:W-:Y:S02]  /*17810*/  LDGSTS.E.BYPASS.LTC128B.128 [R8+0x24400], desc[UR36][R2.64+0x100], !P1 ;  /* 0x2440010002087fae */ /* 0x0001e4000c901d64 */
[----:B0-----:R-:W-:-:S07]  /*17820*/  IMAD.MOV.U32 R3, RZ, RZ, R14 ;  /* 0x000000ffff037224 */ /* 0x001fce00078e000e */
[----:B------:R-:W-:Y:S05]  /*17830*/  WARPSYNC.COLLECTIVE R15, `(.L_x_1178) ;  /* 0x000000000f087348 */ /* 0x000fea0003c00000 */
[----:B------:R0:W1:Y:S02]  /*17840*/  SHFL.IDX P6, R14, R13, R12, R11 ;  /* 0x0000000c0d0e7389 */ /* 0x00006400000c000b */
[----:B01----:R-:W-:Y:S01]  /*17850*/  ENDCOLLECTIVE ;  /* 0x000000000000791b */ /* 0x003fe20003800000 */
.L_x_1178:
[----:B------:R-:W-:Y:S02]  /*17860*/  IMAD.MOV.U32 R13, RZ, RZ, R10 ;  /* 0x000000ffff0d7224 */ /* 0x000fe400078e000a */
[----:B------:R-:W-:Y:S01]  /*17870*/  IMAD.MOV.U32 R12, RZ, RZ, 0x2 ;  /* 0x00000002ff0c7424 */ /* 0x000fe200078e00ff */
[----:B------:R-:W-:-:S13]  /*17880*/  IADD3 R2, P0, R14, R4, RZ ;  /* 0x000000040e027210 */ /* 0x000fda0007f1e0ff */
[----:B------:R-:W-:Y:S05]  /*17890*/  WARPSYNC.COLLECTIVE R15, `(.L_x_1179) ;  /* 0x000000000f087348 */ /* 0x000fea0003c00000 */
[----:B------:R0:W1:Y:S02]  /*178a0*/  SHFL.IDX P6, R14, R13, R12, R11 ;  /* 0x0000000c0d0e7389 */ /* 0x00006400000c000b */
[----:B01----:R-:W-:Y:S01]  /*178b0*/  ENDCOLLECTIVE ;  /* 0x000000000000791b */ /* 0x003fe20003800000 */
.L_x_1179:
        /* <DEDUP_REMOVED lines=12> */
.L_x_1180:
[----:B------:R-:W-:Y:S02]  /*17980*/  IMAD.MOV.U32 R13, RZ, RZ, R10 ;  /* 0x000000ffff0d7224 */ /* 0x000fe400078e000a */
[----:B------:R-:W-:Y:S01]  /*17990*/  IMAD.MOV.U32 R12, RZ, RZ, 0x3 ;  /* 0x00000003ff0c7424 */ /* 0x000fe200078e00ff */
[----:B------:R-:W-:-:S13]  /*179a0*/  IADD3 R2, P0, R14, R4, RZ ;  /* 0x000000040e027210 */ /* 0x000fda0007f1e0ff */
[----:B------:R-:W-:Y:S05]  /*179b0*/  WARPSYNC.COLLECTIVE R15, `(.L_x_1181) ;  /* 0x000000000f087348 */ /* 0x000fea0003c00000 */
[----:B------:R0:W1:Y:S02]  /*179c0*/  SHFL.IDX P6, R14, R13, R12, R11 ;  /* 0x0000000c0d0e7389 */ /* 0x00006400000c000b */
[----:B01----:R-:W-:Y:S01]  /*179d0*/  ENDCOLLECTIVE ;  /* 0x000000000000791b */ /* 0x003fe20003800000 */
.L_x_1181:
        /* <DEDUP_REMOVED lines=12> */
.L_x_1182:
[----:B------:R-:W-:Y:S02]  /*17aa0*/  IMAD.MOV.U32 R13, RZ, RZ, R10 ;  /* 0x000000ffff0d7224 */ /* 0x000fe400078e000a */
[----:B------:R-:W-:Y:S01]  /*17ab0*/  IMAD.MOV.U32 R12, RZ, RZ, 0x4 ;  /* 0x00000004ff0c7424 */ /* 0x000fe200078e00ff */
[----:B------:R-:W-:-:S13]  /*17ac0*/  IADD3 R2, P0, R14, R4, RZ ;  /* 0x000000040e027210 */ /* 0x000fda0007f1e0ff */
[----:B------:R-:W-:Y:S05]  /*17ad0*/  WARPSYNC.COLLECTIVE R15, `(.L_x_1183) ;  /* 0x000000000f087348 */ /* 0x000fea0003c00000 */
[----:B------:R0:W1:Y:S02]  /*17ae0*/  SHFL.IDX P6, R14, R13, R12, R11 ;  /* 0x0000000c0d0e7389 */ /* 0x00006400000c000b */
[----:B01----:R-:W-:Y:S01]  /*17af0*/  ENDCOLLECTIVE ;  /* 0x000000000000791b */ /* 0x003fe20003800000 */
.L_x_1183:
        /* <DEDUP_REMOVED lines=12> */
.L_x_1184:
[----:B------:R-:W-:Y:S02]  /*17bc0*/  IMAD.MOV.U32 R13, RZ, RZ, R10 ;  /* 0x000000ffff0d7224 */ /* 0x000fe400078e000a */
[----:B------:R-:W-:Y:S01]  /*17bd0*/  IMAD.MOV.U32 R12, RZ, RZ, 0x5 ;  /* 0x00000005ff0c7424 */ /* 0x000fe200078e00ff */
[----:B------:R-:W-:-:S13]  /*17be0*/  IADD3 R2, P0, R14, R4, RZ ;  /* 0x000000040e027210 */ /* 0x000fda0007f1e0ff */
[----:B------:R-:W-:Y:S05]  /*17bf0*/  WARPSYNC.COLLECTIVE R15, `(.L_x_1185) ;  /* 0x000000000f087348 */ /* 0x000fea0003c00000 */
[----:B------:R0:W1:Y:S02]  /*17c00*/  SHFL.IDX P6, R14, R13, R12, R11 ;  /* 0x0000000c0d0e7389 */ /* 0x00006400000c000b */
[----:B01----:R-:W-:Y:S01]  /*17c10*/  ENDCOLLECTIVE ;  /* 0x000000000000791b */ /* 0x003fe20003800000 */
.L_x_1185:
        /* <DEDUP_REMOVED lines=12> */
.L_x_1186:
[----:B------:R-:W-:Y:S05]  /*17ce0*/  BRA `(.L_x_1187) ;  /* 0xffffffcc00187947 */ /* 0x000fea000383ffff */
.L_x_1107:
[----:B0-----:R0:W1:Y:S02]  /*17cf0*/  SYNCS.PHASECHK.TRANS64.TRYWAIT P0, [R6+URZ+0x30860], R3 ;  /* 0x03086003060075a7 */ /* 0x001064000800017f */
[----:B-1----:R-:W-:Y:S05]  /*17d00*/  @!P0 NANOSLEEP.SYNCS 0x989680 ;  /* 0x009896800000895d */ /* 0x002fea0003900000 */
[----:B------:R-:W1:Y:S02]  /*17d10*/  @!P0 SYNCS.PHASECHK.TRANS64 P0, [R6+URZ+0x30860], R3 ;  /* 0x03086003060085a7 */ /* 0x000e64000800007f */
[----:B-1----:R-:W-:Y:S05]  /*17d20*/  @!P0 BRA `(.L_x_1107) ;  /* 0xfffffffc00f08947 */ /* 0x002fea000383ffff */
[----:B------:R-:W-:Y:S05]  /*17d30*/  BRA `(.L_x_1188) ;  /* 0xffffffcc00747947 */ /* 0x000fea000383ffff */
.L_x_1108:
        /* <DEDUP_REMOVED lines=8> */
.L_x_1190:
[----:B------:R-:W-:Y:S05]  /*17dc0*/  BSYNC B1 ;  /* 0x0000000000017941 */ /* 0x000fea0003800000 */
.L_x_1189:
[----:B------:R-:W-:Y:S02]  /*17dd0*/  IMAD.MOV.U32 R13, RZ, RZ, R18 ;  /* 0x000000ffff0d7224 */ /* 0x000fe400078e0012 */
[----:B------:R-:W-:Y:S02]  /*17de0*/  IMAD.MOV.U32 R12, RZ, RZ, RZ ;  /* 0x000000ffff0c7224 */ /* 0x000fe400078e00ff */
[----:B------:R-:W-:Y:S02]  /*17df0*/  IMAD.MOV.U32 R11, RZ, RZ, 0x181f ;  /* 0x0000181fff0b7424 */ /* 0x000fe400078e00ff */
[----:B------:R-:W-:Y:S02]  /*17e00*/  IMAD.MOV.U32 R15, RZ, RZ, -0x1 ;  /* 0xffffffffff0f7424 */ /* 0x000fe400078e00ff */
[----:B------:R-:W-:Y:S02]  /*17e10*/  IMAD.MOV.U32 R3, RZ, RZ, R14 ;  /* 0x000000ffff037224 */ /* 0x000fe400078e000e */
[----:B------:R-:W-:-:S07]  /*17e20*/  IMAD R7, R7, 0x2, R17 ;  /* 0x0000000207077824 */ /* 0x000fce00078e0211 */
[----:B------:R-:W-:Y:S05]  /*17e30*/  WARPSYNC.COLLECTIVE R15, `(.L_x_1191) ;  /* 0x000000000f087348 */ /* 0x000fea0003c00000 */
[----:B------:R0:W1:Y:S02]  /*17e40*/  SHFL.IDX P6, R14, R13, R12, R11 ;  /* 0x0000000c0d0e7389 */ /* 0x00006400000c000b */
[----:B01----:R-:W-:Y:S01]  /*17e50*/  ENDCOLLECTIVE ;  /* 0x000000000000791b */ /* 0x003fe20003800000 */
.L_x_1191:
[----:B------:R-:W-:Y:S02]  /*17e60*/  IMAD.MOV.U32 R13, RZ, RZ, R19 ;  /* 0x000000ffff0d7224 */ /* 0x000fe400078e0013 */
[----:B------:R-:W-:Y:S01]  /*17e70*/  IMAD.MOV.U32 R12, RZ, RZ, 0x1 ;  /* 0x00000001ff0c7424 */ /* 0x000fe200078e00ff */
[----:B------:R-:W-:-:S13]  /*17e80*/  IADD3 R2, P0, R14, R4, RZ ;  /* 0x000000040e027210 */ /* 0x000fda0007f1e0ff */
[----:B------:R-:W-:Y:S05]  /*17e90*/  WARPSYNC.COLLECTIVE R15, `(.L_x_1192) ;  /* 0x000000000f087348 */ /* 0x000fea0003c00000 */
[----:B------:R0:W1:Y:S02]  /*17ea0*/  SHFL.IDX P6, R14, R13, R12, R11 ;  /* 0x0000000c0d0e7389 */ /* 0x00006400000c000b */
[----:B01----:R-:W-:Y:S01]  /*17eb0*/  ENDCOLLECTIVE ;  /* 0x000000000000791b */ /* 0x003fe20003800000 */
.L_x_1192:
        /* <DEDUP_REMOVED lines=15> */
.L_x_1193:
[----:B------:R-:W-:Y:S02]  /*17fb0*/  IMAD.MOV.U32 R13, RZ, RZ, R19 ;  /* 0x000000ffff0d7224 */ /* 0x000fe400078e0013 */
[----:B------:R-:W-:Y:S01]  /*17fc0*/  IMAD.MOV.U32 R12, RZ, RZ, 0x2 ;  /* 0x00000002ff0c7424 */ /* 0x000fe200078e00ff */
[----:B------:R-:W-:-:S13]  /*17fd0*/  IADD3 R2, P0, R14, R4, RZ ;  /* 0x000000040e027210 */ /* 0x000fda0007f1e0ff */
[----:B------:R-:W-:Y:S05]  /*17fe0*/  WARPSYNC.COLLECTIVE R15, `(.L_x_1194) ;  /* 0x000000000f087348 */ /* 0x000fea0003c00000 */
[----:B------:R0:W1:Y:S02]  /*17ff0*/  SHFL.IDX P6, R14, R13, R12, R11 ;  /* 0x0000000c0d0e7389 */ /* 0x00006400000c000b */
[----:B01----:R-:W-:Y:S01]  /*18000*/  ENDCOLLECTIVE ;  /* 0x000000000000791b */ /* 0x003fe20003800000 */
.L_x_1194:
        /* <DEDUP_REMOVED lines=15> */
.L_x_1195:
[----:B------:R-:W-:Y:S02]  /*18100*/  IMAD.MOV.U32 R13, RZ, RZ, R19 ;  /* 0x000000ffff0d7224 */ /* 0x000fe400078e0013 */
[----:B------:R-:W-:Y:S01]  /*18110*/  IMAD.MOV.U32 R12, RZ, RZ, 0x3 ;  /* 0x00000003ff0c7424 */ /* 0x000fe200078e00ff */
[----:B------:R-:W-:-:S13]  /*18120*/  IADD3 R2, P0, R14, R4, RZ ;  /* 0x000000040e027210 */ /* 0x000fda0007f1e0ff */
[----:B------:R-:W-:Y:S05]  /*18130*/  WARPSYNC.COLLECTIVE R15, `(.L_x_1196) ;  /* 0x000000000f087348 */ /* 0x000fea0003c00000 */
[----:B------:R0:W1:Y:S02]  /*18140*/  SHFL.IDX P6, R14, R13, R12, R11 ;  /* 0x0000000c0d0e7389 */ /* 0x00006400000c000b */
[----:B01----:R-:W-:Y:S01]  /*18150*/  ENDCOLLECTIVE ;  /* 0x000000000000791b */ /* 0x003fe20003800000 */
.L_x_1196:
        /* <DEDUP_REMOVED lines=15> */
.L_x_1197:
[----:B------:R-:W-:Y:S02]  /*18250*/  IMAD.MOV.U32 R13, RZ, RZ, R19 ;  /* 0x000000ffff0d7224 */ /* 0x000fe400078e0013 */
[----:B------:R-:W-:Y:S01]  /*18260*/  IMAD.MOV.U32 R12, RZ, RZ, 0x4 ;  /* 0x00000004ff0c7424 */ /* 0x000fe200078e00ff */
[----:B------:R-:W-:-:S13]  /*18270*/  IADD3 R2, P0, R14, R4, RZ ;  /* 0x000000040e027210 */ /* 0x000fda0007f1e0ff */
[----:B------:R-:W-:Y:S05]  /*18280*/  WARPSYNC.COLLECTIVE R15, `(.L_x_1198) ;  /* 0x000000000f087348 */ /* 0x000fea0003c00000 */
[----:B------:R0:W1:Y:S02]  /*18290*/  SHFL.IDX P6, R14, R13, R12, R11 ;  /* 0x0000000c0d0e7389 */ /* 0x00006400000c000b */
[----:B01----:R-:W-:Y:S01]  /*182a0*/  ENDCOLLECTIVE ;  /* 0x000000000000791b */ /* 0x003fe20003800000 */
.L_x_1198:
        /* <DEDUP_REMOVED lines=15> */
.L_x_1199:
[----:B------:R-:W-:Y:S02]  /*183a0*/  IMAD.MOV.U32 R13, RZ, RZ, R19 ;  /* 0x000000ffff0d7224 */ /* 0x000fe400078e0013 */
[----:B------:R-:W-:Y:S01]  /*183b0*/  IMAD.MOV.U32 R12, RZ, RZ, 0x5 ;  /* 0x00000005ff0c7424 */ /* 0x000fe200078e00ff */
[----:B------:R-:W-:-:S13]  /*183c0*/  IADD3 R2, P0, R14, R4, RZ ;  /* 0x000000040e027210 */ /* 0x000fda0007f1e0ff */
[----:B------:R-:W-:Y:S05]  /*183d0*/  WARPSYNC.COLLECTIVE R15, `(.L_x_1200) ;  /* 0x000000000f087348 */ /* 0x000fea0003c00000 */
[----:B------:R0:W1:Y:S02]  /*183e0*/  SHFL.IDX P6, R14, R13, R12, R11 ;  /* 0x0000000c0d0e7389 */ /* 0x00006400000c000b */
[----:B01----:R-:W-:Y:S01]  /*183f0*/  ENDCOLLECTIVE ;  /* 0x000000000000791b */ /* 0x003fe20003800000 */
.L_x_1200:
        /* <DEDUP_REMOVED lines=12> */
.L_x_1201:
[----:B------:R-:W-:Y:S01]  /*184c0*/  @!PT LDS RZ, [RZ] ;  /* 0x00000000fffff984 */ /* 0x000fe20000000800 */
[----:B------:R-:W-:Y:S01]  /*184d0*/  @!PT LDS RZ, [RZ] ;  /* 0x00000000fffff984 */ /* 0x000fe20000000800 */
[----:B------:R-:W-:Y:S01]  /*184e0*/  @!PT LDS RZ, [RZ] ;  /* 0x00000000fffff984 */ /* 0x000fe20000000800 */
[----:B------:R0:W-:Y:S01]  /*184f0*/  LDGSTS.E.BYPASS.LTC128B.128 [R7+0x5400], desc[UR36][R2.64+0x80], !P0 ;  /* 0x0540008002077fae */ /* 0x0001e2000c101d64 */
[----:B------:R-:W-:-:S13]  /*18500*/  ISETP.LT.OR P0, PT, R8, 0x41, P1 ;  /* 0x000000410800780c */ /* 0x000fda0000f01670 */
[----:B------:R0:W-:Y:S01]  /*18510*/  LDGSTS.E.BYPASS.LTC128B.128 [R7+0x8400], desc[UR36][R2.64+0x100], !P0 ;  /* 0x0840010002077fae */ /* 0x0001e2000c101d64 */
[----:B------:R-:W-:Y:S05]  /*18520*/  BRA `(.L_x_1202) ;  /* 0xffffffc800747947 */ /* 0x000fea000383ffff */
.L_x_1116:
[----:B0-----:R0:W1:Y:S02]  /*18530*/  SYNCS.PHASECHK.TRANS64.TRYWAIT P0, [R4+URZ+0x30860], R3 ;  /* 0x03086003040075a7 */ /* 0x001064000800017f */
[----:B-1----:R-:W-:Y:S05]  /*18540*/  @!P0 NANOSLEEP.SYNCS 0x989680 ;  /* 0x009896800000895d */ /* 0x002fea0003900000 */
[----:B------:R-:W1:Y:S02]  /*18550*/  @!P0 SYNCS.PHASECHK.TRANS64 P0, [R4+URZ+0x30860], R3 ;  /* 0x03086003040085a7 */ /* 0x000e64000800007f */
[----:B-1----:R-:W-:Y:S05]  /*18560*/  @!P0 BRA `(.L_x_1116) ;  /* 0xfffffffc00f08947 */ /* 0x002fea000383ffff */
[----:B------:R-:W-:Y:S05]  /*18570*/  BRA `(.L_x_1203) ;  /* 0xffffffcc00947947 */ /* 0x000fea000383ffff */
.L_x_1117:
[----:B------:R-:W-:Y:S01]  /*18580*/  BSSY B0, `(.L_x_1204) ;  /* 0x0000008000007945 */ /* 0x000fe20003800000 */
[----:B------:R-:W-:Y:S02]  /*18590*/  IMAD.MOV.U32 R13, RZ, RZ, R19 ;  /* 0x000000ffff0d7224 */ /* 0x000fe400078e0013 */
[----:B------:R-:W-:Y:S02]  /*185a0*/  IMAD.MOV.U32 R12, RZ, RZ, RZ ;  /* 0x000000ffff0c7224 */ /* 0x000fe400078e00ff */
[----:B------:R-:W-:Y:S02]  /*185b0*/  IMAD.MOV.U32 R11, RZ, RZ, 0x181f ;  /* 0x0000181fff0b7424 */ /* 0x000fe400078e00ff */
[----:B------:R-:W-:-:S07]  /*185c0*/  IMAD.MOV.U32 R15, RZ, RZ, -0x1 ;  /* 0xffffffffff0f7424 */ /* 0x000fce00078e00ff */
[----:B0-----:R-:W-:Y:S05]  /*185d0*/  WARPSYNC.COLLECTIVE R15, `(.L_x_1205) ;  /* 0x000000000f087348 */ /* 0x001fea0003c00000 */
[----:B------:R1:W2:Y:S02]  /*185e0*/  SHFL.IDX P6, R14, R13, R12, R11 ;  /* 0x0000000c0d0e7389 */ /* 0x0002a400000c000b */
[----:B012---:R-:W-:Y:S01]  /*185f0*/  ENDCOLLECTIVE ;  /* 0x000000000000791b */ /* 0x007fe20003800000 */
.L_x_1205:
[----:B------:R-:W-:Y:S05]  /*18600*/  BSYNC B0 ;  /* 0x0000000000007941 */ /* 0x000fea0003800000 */
.L_x_1204:
        /* <DEDUP_REMOVED lines=9> */
.L_x_1206:
[----:B------:R-:W-:Y:S02]  /*186a0*/  IMAD.MOV.U32 R13, RZ, RZ, R19 ;  /* 0x000000ffff0d7224 */ /* 0x000fe400078e0013 */
[----:B------:R-:W-:Y:S01]  /*186b0*/  IMAD.MOV.U32 R12, RZ, RZ, 0x1 ;  /* 0x00000001ff0c7424 */ /* 0x000fe200078e00ff */
[----:B------:R-:W-:-:S13]  /*186c0*/  IADD3 R2, P0, R14, R6, RZ ;  /* 0x000000060e027210 */ /* 0x000fda0007f1e0ff */
[----:B------:R-:W-:Y:S05]  /*186d0*/  WARPSYNC.COLLECTIVE R15, `(.L_x_1207) ;  /* 0x000000000f087348 */ /* 0x000fea0003c00000 */
[----:B------:R0:W1:Y:S02]  /*186e0*/  SHFL.IDX P6, R14, R13, R12, R11 ;  /* 0x0000000c0d0e7389 */ /* 0x00006400000c000b */
[----:B01----:R-:W-:Y:S01]  /*186f0*/  ENDCOLLECTIVE ;  /* 0x000000000000791b */ /* 0x003fe20003800000 */
.L_x_1207:
[----:B------:R-:W-:Y:S01]  /*18700*/  IMAD.X R3, RZ, RZ, R0, P0 ;  /* 0x000000ffff037224 */ /* 0x000fe200000e0600 */
[----:B------:R-:W-:Y:S01]  /*18710*/  ISETP.LT.OR P0, PT, R5, 0x1, P4 ;  /* 0x000000010500780c */ /* 0x000fe20002701670 */
[----:B------:R-:W-:Y:S02]  /*18720*/  IMAD R0, R8, 0x2, R17 ;  /* 0x0000000208007824 */ /* 0x000fe400078e0211 */
[----:B------:R-:W-:-:S10]  /*18730*/  IMAD.MOV.U32 R13, RZ, RZ, R18 ;  /* 0x000000ffff0d7224 */ /* 0x000fd400078e0012 */
        /* <DEDUP_REMOVED lines=9> */
.L_x_1208:
        /* <DEDUP_REMOVED lines=12> */
.L_x_1209:
        /* <DEDUP_REMOVED lines=12> */
.L_x_1210:
        /* <DEDUP_REMOVED lines=12> */
.L_x_1211:
        /* <DEDUP_REMOVED lines=12> */
.L_x_1212:
        /* <DEDUP_REMOVED lines=12> */
.L_x_1213:
        /* <DEDUP_REMOVED lines=12> */
.L_x_1214:
        /* <DEDUP_REMOVED lines=12> */
.L_x_1215:
        /* <DEDUP_REMOVED lines=12> */
.L_x_1216:
[----:B------:R-:W-:Y:S01]  /*18dd0*/  @!PT LDS RZ, [RZ] ;  /* 0x00000000fffff984 */ /* 0x000fe20000000800 */
[----:B------:R-:W-:Y:S01]  /*18de0*/  @!PT LDS RZ, [RZ] ;  /* 0x00000000fffff984 */ /* 0x000fe20000000800 */
[----:B------:R-:W-:Y:S01]  /*18df0*/  @!PT LDS RZ, [RZ] ;  /* 0x00000000fffff984 */ /* 0x000fe20000000800 */
[----:B------:R0:W-:Y:S01]  /*18e00*/  LDGSTS.E.BYPASS.LTC128B.128 [R0+0x5400], desc[UR36][R2.64+0x80], !P0 ;  /* 0x0540008002007fae */ /* 0x0001e2000c101d64 */
[----:B------:R-:W-:-:S13]  /*18e10*/  ISETP.LT.OR P0, PT, R5, 0x41, P1 ;  /* 0x000000410500780c */ /* 0x000fda0000f01670 */
[----:B------:R0:W-:Y:S01]  /*18e20*/  LDGSTS.E.BYPASS.LTC128B.128 [R0+0x8400], desc[UR36][R2.64+0x100], !P0 ;  /* 0x0840010002007fae */ /* 0x0001e2000c101d64 */
[----:B------:R-:W-:Y:S05]  /*18e30*/  BRA `(.L_x_1217) ;  /* 0xffffffc8005c7947 */ /* 0x000fea000383ffff */
.L_x_1122:
[----:B------:R-:W-:Y:S01]  /*18e40*/  BSSY B0, `(.L_x_1218) ;  /* 0x0000008000007945 */ /* 0x000fe20003800000 */
[----:B------:R-:W-:Y:S02]  /*18e50*/  IMAD.MOV.U32 R13, RZ, RZ, R34 ;  /* 0x000000ffff0d7224 */ /* 0x000fe400078e0022 */
[----:B------:R-:W-:Y:S02]  /*18e60*/  IMAD.MOV.U32 R12, RZ, RZ, RZ ;  /* 0x000000ffff0c7224 */ /* 0x000fe400078e00ff */
[----:B------:R-:W-:Y:S02]  /*18e70*/  IMAD.MOV.U32 R11, RZ, RZ, 0x1f ;  /* 0x0000001fff0b7424 */ /* 0x000fe400078e00ff */
[----:B------:R-:W-:-:S07]  /*18e80*/  IMAD.MOV.U32 R15, RZ, RZ, -0x1 ;  /* 0xffffffffff0f7424 */ /* 0x000fce00078e00ff */
[----:B-----5:R-:W-:Y:S05]  /*18e90*/  WARPSYNC.COLLECTIVE R15, `(.L_x_1219) ;  /* 0x000000000f087348 */ /* 0x020fea0003c00000 */
[----:B------:R0:W1:Y:S02]  /*18ea0*/  SHFL.IDX P6, R14, R13, R12, R11 ;  /* 0x0000000c0d0e7389 */ /* 0x00006400000c000b */
[----:B01---5:R-:W-:Y:S01]  /*18eb0*/  ENDCOLLECTIVE ;  /* 0x000000000000791b */ /* 0x023fe20003800000 */
.L_x_1219:
[----:B------:R-:W-:Y:S05]  /*18ec0*/  BSYNC B0 ;  /* 0x0000000000007941 */ /* 0x000fea0003800000 */
.L_x_1218:
[----:B------:R-:W-:Y:S05]  /*18ed0*/  BRA `(.L_x_1220) ;  /* 0xffffffc800e47947 */ /* 0x000fea000383ffff */
.L_x_1125:
[----:B-1----:R1:W2:Y:S02]  /*18ee0*/  SYNCS.PHASECHK.TRANS64.TRYWAIT P0, [R4+URZ+0x30820], R0 ;  /* 0x03082000040075a7 */ /* 0x0022a4000800017f */
[----:B--2---:R-:W-:Y:S05]  /*18ef0*/  @!P0 NANOSLEEP.SYNCS 0x989680 ;  /* 0x009896800000895d */ /* 0x004fea0003900000 */
[----:B------:R-:W2:Y:S02]  /*18f00*/  @!P0 SYNCS.PHASECHK.TRANS64 P0, [R4+URZ+0x30820], R0 ;  /* 0x03082000040085a7 */ /* 0x000ea4000800007f */
[----:B--2---:R-:W-:Y:S05]  /*18f10*/  @!P0 BRA `(.L_x_1125) ;  /* 0xfffffffc00f08947 */ /* 0x004fea000383ffff */
[----:B------:R-:W-:Y:S05]  /*18f20*/  BRA `(.L_x_1221) ;  /* 0xffffffcc002c7947 */ /* 0x000fea000383ffff */
.L_x_1126:
[----:B------:R-:W2:Y:S01]  /*18f30*/  S2R R2, SR_TID.X ;  /* 0x0000000000027919 */ /* 0x000ea20000002100 */
[----:B------:R-:W-:Y:S01]  /*18f40*/  BSSY B0, `(.L_x_1222) ;  /* 0x000000a000007945 */ /* 0x000fe20003800000 */
        /* <DEDUP_REMOVED lines=9> */
.L_x_1223:
[----:B------:R-:W-:Y:S05]  /*18fe0*/  BSYNC B0 ;  /* 0x0000000000007941 */ /* 0x000fea0003800000 */
.L_x_1222:
[----:B------:R-:W-:Y:S05]  /*18ff0*/  BRA `(.L_x_1224) ;  /* 0xffffffcc00147947 */ /* 0x000fea000383ffff */
.L_x_1129:
[----:B------:R-:W-:Y:S01]  /*19000*/  BSSY B1, `(.L_x_1225) ;  /* 0x0000006000017945 */ /* 0x000fe20003800000 */
[----:B------:R-:W-:-:S07]  /*19010*/  IMAD.MOV.U32 R15, RZ, RZ, -0x1 ;  /* 0xffffffffff0f7424 */ /* 0x000fce00078e00ff */
[----:B01---5:R-:W-:Y:S05]  /*19020*/  WARPSYNC.COLLECTIVE R15, `(.L_x_1226) ;  /* 0x000000000f0c7348 */ /* 0x023fea0003c00000 */
[----:B------:R-:W-:Y:S02]  /*19030*/  ELECT P6, UR62, PT ;  /* 0x00000000003e782f */ /* 0x000fe400038c0000 */
[----:B------:R-:W-:Y:S01]  /*19040*/  MOV R14, UR62 ;  /* 0x0000003e000e7c02 */ /* 0x000fe20008000f00 */
[----:B01---5:R-:W-:Y:S10]  /*19050*/  ENDCOLLECTIVE ;  /* 0x000000000000791b */ /* 0x023ff40003800000 */
.L_x_1226:
[----:B------:R-:W-:Y:S05]  /*19060*/  BSYNC B1 ;  /* 0x0000000000017941 */ /* 0x000fea0003800000 */
.L_x_1225:
[----:B------:R-:W-:Y:S05]  /*19070*/  BRA `(.L_x_1227) ;  /* 0xffffffcc000c7947 */ /* 0x000fea000383ffff */
.L_x_1131:
[----:B-1----:R1:W2:Y:S02]  /*19080*/  SYNCS.PHASECHK.TRANS64.TRYWAIT P1, [R5+URZ+0x30840], R0 ;  /* 0x03084000050075a7 */ /* 0x0022a4000802017f */
[----:B--2---:R-:W-:Y:S05]  /*19090*/  @!P1 NANOSLEEP.SYNCS 0x989680 ;  /* 0x009896800000995d */ /* 0x004fea0003900000 */
[----:B------:R-:W2:Y:S02]  /*190a0*/  @!P1 SYNCS.PHASECHK.TRANS64 P1, [R5+URZ+0x30840], R0 ;  /* 0x03084000050095a7 */ /* 0x000ea4000802007f */
[----:B--2---:R-:W-:Y:S05]  /*190b0*/  @!P1 BRA `(.L_x_1131) ;  /* 0xfffffffc00f09947 */ /* 0x004fea000383ffff */
[----:B------:R-:W-:Y:S05]  /*190c0*/  BRA `(.L_x_1228) ;  /* 0xffffffcc00347947 */ /* 0x000fea000383ffff */
.L_x_1133:
[----:B--2---:R2:W3:Y:S02]  /*190d0*/  SYNCS.PHASECHK.TRANS64.TRYWAIT P1, [R23+URZ+0x30840], R2 ;  /* 0x03084002170075a7 */ /* 0x0044e4000802017f */
[----:B---3--:R-:W-:Y:S05]  /*190e0*/  @!P1 NANOSLEEP.SYNCS 0x989680 ;  /* 0x009896800000995d */ /* 0x008fea0003900000 */
[----:B------:R-:W3:Y:S02]  /*190f0*/  @!P1 SYNCS.PHASECHK.TRANS64 P1, [R23+URZ+0x30840], R2 ;  /* 0x03084002170095a7 */ /* 0x000ee4000802007f */
[----:B---3--:R-:W-:Y:S05]  /*19100*/  @!P1 BRA `(.L_x_1133) ;  /* 0xfffffffc00f09947 */ /* 0x008fea000383ffff */
[----:B------:R-:W-:Y:S05]  /*19110*/  BRA `(.L_x_1229) ;  /* 0xffffffcc00407947 */ /* 0x000fea000383ffff */
.L_x_1135:
[----:B---3--:R3:W4:Y:S02]  /*19120*/  SYNCS.PHASECHK.TRANS64.TRYWAIT P1, [R5+URZ+0x30860], R0 ;  /* 0x03086000050075a7 */ /* 0x008724000802017f */
[----:B----4-:R-:W-:Y:S05]  /*19130*/  @!P1 NANOSLEEP.SYNCS 0x989680 ;  /* 0x009896800000995d */ /* 0x010fea0003900000 */
[----:B------:R-:W4:Y:S02]  /*19140*/  @!P1 SYNCS.PHASECHK.TRANS64 P1, [R5+URZ+0x30860], R0 ;  /* 0x03086000050095a7 */ /* 0x000f24000802007f */
[----:B----4-:R-:W-:Y:S05]  /*19150*/  @!P1 BRA `(.L_x_1135) ;  /* 0xfffffffc00f09947 */ /* 0x010fea000383ffff */
[----:B------:R-:W-:Y:S05]  /*19160*/  BRA `(.L_x_1230) ;  /* 0xffffffcc003c7947 */ /* 0x000fea000383ffff */
.L_x_1231:
        /* <DEDUP_REMOVED lines=9> */
.L_x_3236:


//--------------------- .text._ZN7cutlass13device_kernelIN5flash11enable_sm90INS1_16FlashAttnFwdSm90INS1_25CollectiveMainloopFwdSm90ILi2EN4cute5tupleIJNS5_1CILi1EEES8_S8_EEENS6_IJNS7_ILi128EEENS7_ILi96EEENS7_ILi192EEEEEELi192ENS_6half_tEfNS_4arch4Sm90ELb0ELb1ELb1ELb1ELb1ELb0ELb0ELb1ELb1ELb1ELb0ELb0EEENS1_21CollectiveEpilogueFwdINS6_IJSA_SC_SB_EEES9_SE_SG_Li256ELb1ELb1ELb0ELb0EEENS1_36VarlenDynamicPersistentTileSchedulerILi128ELi96ELi256ELi128ELb0ELb1ELb1ELb1ELb0ELb1EEEEEEEEEvNT_6ParamsE --------------------------
	.section	.text._ZN7cutlass13device_kernelIN5flash11enable_sm90INS1_16FlashAttnFwdSm90INS1_25CollectiveMainloopFwdSm90ILi2EN4cute5tupleIJNS5_1CILi1EEES8_S8_EEENS6_IJNS7_ILi128EEENS7_ILi96EEENS7_ILi192EEEEEELi192ENS_6half_tEfNS_4arch4Sm90ELb0ELb1ELb1ELb1ELb1ELb0ELb0ELb1ELb1ELb1ELb0ELb0EEENS1_21CollectiveEpilogueFwdINS6_IJSA_SC_SB_EEES9_SE_SG_Li256ELb1ELb1ELb0ELb0EEENS1_36VarlenDynamicPersistentTileSchedulerILi128ELi96ELi256ELi128ELb0ELb1ELb1ELb1ELb0ELb1EEEEEEEEEvNT_6ParamsE,"ax",@progbits
	.align	128
.text._ZN7cutlass13device_kernelIN5flash11enable_sm90INS1_16FlashAttnFwdSm90INS1_25CollectiveMainloopFwdSm90ILi2EN4cute5tupleIJNS5_1CILi1EEES8_S8_EEENS6_IJNS7_ILi128EEENS7_ILi96EEENS7_ILi192EEEEEELi192ENS_6half_tEfNS_4arch4Sm90ELb0ELb1ELb1ELb1ELb1ELb0ELb0ELb1ELb1ELb1ELb0ELb0EEENS1_21CollectiveEpilogueFwdINS6_IJSA_SC_SB_EEES9_SE_SG_Li256ELb1ELb1ELb0ELb0EEENS1_36VarlenDynamicPersistentTileSchedulerILi128ELi96ELi256ELi128ELb0ELb1ELb1ELb1ELb0ELb1EEEEEEEEEvNT_6ParamsE:
        .type           _ZN7cutlass13device_kernelIN5flash11enable_sm90INS1_16FlashAttnFwdSm90INS1_25CollectiveMainloopFwdSm90ILi2EN4cute5tupleIJNS5_1CILi1EEES8_S8_EEENS6_IJNS7_ILi128EEENS7_ILi96EEENS7_ILi192EEEEEELi192ENS_6half_tEfNS_4arch4Sm90ELb0ELb1ELb1ELb1ELb1ELb0ELb0ELb1ELb1ELb1ELb0ELb0EEENS1_21CollectiveEpilogueFwdINS6_IJSA_SC_SB_EEES9_SE_SG_Li256ELb1ELb1ELb0ELb0EEENS1_36VarlenDynamicPersistentTileSchedulerILi128ELi96ELi256ELi128ELb0ELb1ELb1ELb1ELb0ELb1EEEEEEEEEvNT_6ParamsE,@function
        .size           _ZN7cutlass13device_kernelIN5flash11enable_sm90INS1_16FlashAttnFwdSm90INS1_25CollectiveMainloopFwdSm90ILi2EN4cute5tupleIJNS5_1CILi1EEES8_S8_EEENS6_IJNS7_ILi128EEENS7_ILi96EEENS7_ILi192EEEEEELi192ENS_6half_tEfNS_4arch4Sm90ELb0ELb1ELb1ELb1ELb1ELb0ELb0ELb1ELb1ELb1ELb0ELb0EEENS1_21CollectiveEpilogueFwdINS6_IJSA_SC_SB_EEES9_SE_SG_Li256ELb1ELb1ELb0ELb0EEENS1_36VarlenDynamicPersistentTileSchedulerILi128ELi96ELi256ELi128ELb0ELb1ELb1ELb1ELb0ELb1EEEEEEEEEvNT_6ParamsE,(.L_x_3237 - _ZN7cutlass13device_kernelIN5flash11enable_sm90INS1_16FlashAttnFwdSm90INS1_25CollectiveMainloopFwdSm90ILi2EN4cute5tupleIJNS5_1CILi1EEES8_S8_EEENS6_IJNS7_ILi128EEENS7_ILi96EEENS7_ILi192EEEEEELi192ENS_6half_tEfNS_4arch4Sm90ELb0ELb1ELb1ELb1ELb1ELb0ELb0ELb1ELb1ELb1ELb0ELb0EEENS1_21CollectiveEpilogueFwdINS6_IJSA_SC_SB_EEES9_SE_SG_Li256ELb1ELb1ELb0ELb0EEENS1_36VarlenDynamicPersistentTileSchedulerILi128ELi96ELi256ELi128ELb0ELb1ELb1ELb1ELb0ELb1EEEEEEEEEvNT_6ParamsE)
        .other          _ZN7cutlass13device_kernelIN5flash11enable_sm90INS1_16FlashAttnFwdSm90INS1_25CollectiveMainloopFwdSm90ILi2EN4cute5tupleIJNS5_1CILi1EEES8_S8_EEENS6_IJNS7_ILi128EEENS7_ILi96EEENS7_ILi192EEEEEELi192ENS_6half_tEfNS_4arch4Sm90ELb0ELb1ELb1ELb1ELb1ELb0ELb0ELb1ELb1ELb1ELb0ELb0EEENS1_21CollectiveEpilogueFwdINS6_IJSA_SC_SB_EEES9_SE_SG_Li256ELb1ELb1ELb0ELb0EEENS1_36VarlenDynamicPersistentTileSchedulerILi128ELi96ELi256ELi128ELb0ELb1ELb1ELb1ELb0ELb1EEEEEEEEEvNT_6ParamsE,@"STO_CUDA_ENTRY STV_DEFAULT"
_ZN7cutlass13device_kernelIN5flash11enable_sm90INS1_16FlashAttnFwdSm90INS1_25CollectiveMainloopFwdSm90ILi2EN4cute5tupleIJNS5_1CILi1EEES8_S8_EEENS6_IJNS7_ILi128EEENS7_ILi96EEENS7_ILi192EEEEEELi192ENS_6half_tEfNS_4arch4Sm90ELb0ELb1ELb1ELb1ELb1ELb0ELb0ELb1ELb1ELb1ELb0ELb0EEENS1_21CollectiveEpilogueFwdINS6_IJSA_SC_SB_EEES9_SE_SG_Li256ELb1ELb1ELb0ELb0EEENS1_36VarlenDynamicPersistentTileSchedulerILi128ELi96ELi256ELi128ELb0ELb1ELb1ELb1ELb0ELb1EEEEEEEEEvNT_6ParamsE:
        /* <DEDUP_REMOVED lines=45> */
.L_x_1232:
        /* <DEDUP_REMOVED lines=22> */
.L_x_1233:
        /* <DEDUP_REMOVED lines=18> */
.L_x_1234:
        /* <DEDUP_REMOVED lines=22> */
.L_x_1235:
        /* <DEDUP_REMOVED lines=22> */
.L_x_1236:
[----:B------:R-:W-:Y:S01]  /*0810*/  ISETP.NE.AND P0, PT, R3, RZ, PT ;  /* 0x000000ff0300720c */ /* 0x000fe20003f05270 */
[----:B------:R-:W-:Y:S01]  /*0820*/  IMAD.MOV.U32 R3, RZ, RZ, 0x1 ;  /* 0x00000001ff037424 */ /* 0x000fe200078e00ff */
[----:B------:R-:W-:Y:S01]  /*0830*/  NOP ;  /* 0x0000000000007918 */ /* 0x000fe20000000000 */
[----:B------:R-:W-:-:S03]  /*0840*/  ULDC.64 UR36, c[0x0][0x208] ;  /* 0x0000820000247ab9 */ /* 0x000fc60000000a00 */
[----:B------:R-:W-:-:S05]  /*0850*/  SEL R3, R3, 0x2, !P0 ;  /* 0x0000000203037807 */ /* 0x000fca0004000000 */
[----:B------:R0:W-:Y:S02]  /*0860*/  STL [R1+0x10], R3 ;  /* 0x0000100301007387 */ /* 0x0001e40000100800 */
[----:B01234-:R-:W-:Y:S06]  /*0870*/  BAR.SYNC.DEFER_BLOCKING 0x0 ;  /* 0x0000000000007b1d */ /* 0x01ffec0000010000 */
[----:B------:R-:W-:Y:S05]  /*0880*/  @!P0 BRA `(.L_x_1237) ;  /* 0x0000011000288947 */ /* 0x000fea0003800000 */
.L_x_1238:
[----:B------:R-:W-:-:S08]  /*0890*/  NOP ;  /* 0x0000000000007918 */ /* 0x000fd00000000000 */
[----:B------:R-:W0:Y:S02]  /*08a0*/  USETMAXREG.TRY_ALLOC.CTAPOOL UP0, 0xe8 ;  /* 0x000000e8000079c8 */ /* 0x000e240008000600 */
[----:B0-----:R-:W-:-:S13]  /*08b0*/  PLOP3.LUT P0, PT, PT, PT, UP0, 0x80, 0x0 ;  /* 0x000000000000781c */ /* 0x001fda0003f0f008 */
[----:B------:R-:W-:Y:S05]  /*08c0*/  @!P0 BRA `(.L_x_1238) ;  /* 0xfffffffc00f08947 */ /* 0x000fea000383ffff */
[----:B------:R-:W0:Y:S08]  /*08d0*/  S2UR UR5, SR_CgaCtaId ;  /* 0x00000000000579c3 */ /* 0x000e300000008800 */
[----:B------:R-:W-:Y:S06]  /*08e0*/  BAR.ARV 0x8, 0x180 ;  /* 0x0206000000007b1d */ /* 0x000fec0000002000 */
[----:B------:R-:W-:-:S02]  /*08f0*/  UMOV UR4, 0x400 ;  /* 0x0000040000047882 */ /* 0x000fc40000000000 */
[----:B------:R-:W-:Y:S01]  /*0900*/  BAR.SYNC.DEFER_BLOCKING 0x5, 0x180 ;  /* 0x0146000000007b1d */ /* 0x000fe20000010000 */
[----:B0-----:R-:W-:-:S09]  /*0910*/  ULEA UR4, UR5, UR4, 0x18 ;  /* 0x0000000405047291 */ /* 0x001fd2000f8ec03f */
[----:B------:R-:W0:Y:S01]  /*0920*/  LDS.128 R40, [UR4+0x308d0] ;  /* 0x0308d004ff287984 */ /* 0x000e220008000c00 */
[----:B------:R-:W-:Y:S01]  /*0930*/  ULDC UR4, c[0x0][0xc3c] ;  /* 0x00030f0000047ab9 */ /* 0x000fe20000000800 */
[----:B------:R-:W-:Y:S06]  /*0940*/  BAR.ARV 0x4, 0x180 ;  /* 0x0106000000007b1d */ /* 0x000fec0000002000 */
[----:B0-----:R-:W-:-:S13]  /*0950*/  ISETP.GE.AND P0, PT, R43, UR4, PT ;  /* 0x000000042b007c0c */ /* 0x001fda000bf06270 */
[----:B------:R-:W-:Y:S05]  /*0960*/  @P0 EXIT ;  /* 0x000000000000094d */ /* 0x000fea0003800000 */
[----:B------:R-:W2:Y:S01]  /*0970*/  LDL.LU R10, [R1+0x10] ;  /* 0x00001000010a7983 */ /* 0x000ea20000300800 */
[----:B------:R-:W-:Y:S01]  /*0980*/  VIADD R210, R0, 0xffffff80 ;  /* 0xffffff8000d27836 */ /* 0x000fe20000000000 */
[----:B------:R-:W-:Y:S01]  /*0990*/  UMOV UR39, URZ ;  /* 0x0000003f00277c82 */ /* 0x000fe20008000000 */
[----:B------:R-:W-:Y:S01]  /*09a0*/  IMAD.MOV.U32 R201, RZ, RZ, RZ ;  /* 0x000000ffffc97224 */ /* 0x000fe200078e00ff */
[----:B------:R-:W-:Y:S02]  /*09b0*/  UMOV UR38, URZ ;  /* 0x0000003f00267c82 */ /* 0x000fe40008000000 */
[----:B------:R-:W-:-:S04]  /*09c0*/  SHF.R.S32.HI R3, RZ, 0x1f, R210 ;  /* 0x0000001fff037819 */ /* 0x000fc800000114d2 */
[CC--:B------:R-:W-:Y:S02]  /*09d0*/  LEA.HI R5, R3.reuse, R210.reuse, RZ, 0x7 ;  /* 0x000000d203057211 */ /* 0x0c0fe400078f38ff */
[-C--:B------:R-:W-:Y:S02]  /*09e0*/  LEA.HI R0, R3, R210.reuse, RZ, 0x4 ;  /* 0x000000d203007211 */ /* 0x080fe400078f20ff */
[----:B------:R-:W-:Y:S02]  /*09f0*/  LOP3.LUT R7, R5, 0xffffff80, RZ, 0xc0, !PT ;  /* 0xffffff8005077812 */ /* 0x000fe400078ec0ff */
[----:B------:R-:W-:Y:S02]  /*0a00*/  SHF.R.S32.HI R9, RZ, 0x4, R0 ;  /* 0x00000004ff097819 */ /* 0x000fe40000011400 */
[----:B------:R-:W-:Y:S01]  /*0a10*/  LEA.HI R2, R3, R210, RZ, 0x5 ;  /* 0x000000d203027211 */ /* 0x000fe200078f28ff */
[----:B------:R-:W-:Y:S01]  /*0a20*/  IMAD.IADD R202, R210, 0x1, -R7 ;  /* 0x00000001d2ca7824 */ /* 0x000fe200078e0a07 */
[----:B------:R-:W-:-:S02]  /*0a30*/  LOP3.LUT R7, R0, 0x3fffff0, RZ, 0xc0, !PT ;  /* 0x03fffff000077812 */ /* 0x000fc400078ec0ff */
[----:B------:R-:W-:Y:S01]  /*0a40*/  LEA.HI R0, R0, R9, RZ, 0x1 ;  /* 0x0000000900007211 */ /* 0x000fe200078f08ff */
[----:B------:R-:W-:Y:S01]  /*0a50*/  IMAD.SHL.U32 R2, R2, 0x20, RZ ;  /* 0x0000002002027824 */ /* 0x000fe200078e00ff */
[----:B------:R-:W-:Y:S01]  /*0a60*/  SHF.R.S32.HI R11, RZ, 0x1f, R202 ;  /* 0x0000001fff0b7819 */ /* 0x000fe200000114ca */
[----:B------:R-:W-:Y:S01]  /*0a70*/  IMAD.IADD R7, R210, 0x1, -R7 ;  /* 0x00000001d2077824 */ /* 0x000fe200078e0a07 */
[----:B------:R-:W-:Y:S02]  /*0a80*/  LOP3.LUT R0, R0, 0x1ffffffe, RZ, 0xc0, !PT ;  /* 0x1ffffffe00007812 */ /* 0x000fe400078ec0ff */
[----:B------:R-:W-:Y:S02]  /*0a90*/  LEA.HI R4, R11, R202, RZ, 0x2 ;  /* 0x000000ca0b047211 */ /* 0x000fe400078f10ff */
[----:B------:R-:W-:Y:S01]  /*0aa0*/  LEA.HI R8, R3, R210, RZ, 0x2 ;  /* 0x000000d203087211 */ /* 0x000fe200078f10ff */
[----:B------:R-:W-:Y:S01]  /*0ab0*/  IMAD.IADD R0, R9, 0x1, -R0 ;  /* 0x0000000109007824 */ /* 0x000fe200078e0a00 */
[----:B------:R-:W-:-:S02]  /*0ac0*/  SHF.R.S32.HI R6, RZ, 0x2, R4 ;  /* 0x00000002ff067819 */ /* 0x000fc40000011404 */
[----:B------:R-:W-:Y:S02]  /*0ad0*/  SHF.R.S32.HI R13, RZ, 0x1f, R4 ;  /* 0x0000001fff0d7819 */ /* 0x000fe40000011404 */
[----:B------:R-:W-:Y:S02]  /*0ae0*/  LOP3.LUT R9, R8, 0xfffffffc, RZ, 0xc0, !PT ;  /* 0xfffffffc08097812 */ /* 0x000fe400078ec0ff */
[----:B------:R-:W-:Y:S02]  /*0af0*/  LEA.HI R3, R3, R210, RZ, 0x3 ;  /* 0x000000d203037211 */ /* 0x000fe400078f18ff */
[----:B------:R-:W-:Y:S01]  /*0b00*/  LEA.HI R13, R13, R6, RZ, 0x3 ;  /* 0x000000060d0d7211 */ /* 0x000fe200078f18ff */
[----:B------:R-:W-:Y:S01]  /*0b10*/  IMAD.IADD R9, R210, 0x1, -R9 ;  /* 0x00000001d2097824 */ /* 0x000fe200078e0a09 */
[----:B------:R-:W-:Y:S02]  /*0b20*/  SHF.R.S32.HI R204, RZ, 0x7, R5 ;  /* 0x00000007ffcc7819 */ /* 0x000fe40000011405 */
[----:B------:R-:W-:-:S02]  /*0b30*/  LOP3.LUT R2, R2, 0xfffffc00, RZ, 0xc0, !PT ;  /* 0xfffffc0002027812 */ /* 0x000fc400078ec0ff */
[----:B------:R-:W-:Y:S02]  /*0b40*/  LOP3.LUT R197, R3, 0xfffffff8, RZ, 0xc0, !PT ;  /* 0xfffffff803c57812 */ /* 0x000fe400078ec0ff */
[----:B------:R-:W-:Y:S01]  /*0b50*/  LOP3.LUT R13, R13, 0xfffffff8, RZ, 0xc0, !PT ;  /* 0xfffffff80d0d7812 */ /* 0x000fe200078ec0ff */
[----:B------:R-:W-:Y:S01]  /*0b60*/  IMAD R7, R7, 0x40, R2 ;  /* 0x0000004007077824 */ /* 0x000fe200078e0202 */
[----:B------:R-:W-:Y:S01]  /*0b70*/  LEA.HI R11, R11, R202, RZ, 0x5 ;  /* 0x000000ca0b0b7211 */ /* 0x000fe200078f28ff */
[----:B------:R-:W-:Y:S01]  /*0b80*/  IMAD.IADD R197, R210, 0x1, -R197 ;  /* 0x00000001d2c57824 */ /* 0x000fe200078e0ac5 */
[----:B------:R-:W-:Y:S01]  /*0b90*/  LEA.HI R5, R5, R204, RZ, 0x1 ;  /* 0x000000cc05057211 */ /* 0x000fe200078f08ff */
[----:B------:R-:W-:Y:S01]  /*0ba0*/  IMAD.IADD R6, R6, 0x1, -R13 ;  /* 0x0000000106067824 */ /* 0x000fe200078e0a0d */
[----:B------:R-:W-:Y:S01]  /*0bb0*/  SHF.R.S32.HI R11, RZ, 0x5, R11 ;  /* 0x00000005ff0b7819 */ /* 0x000fe2000001140b */
[----:B------:R-:W-:Y:S01]  /*0bc0*/  IMAD.SHL.U32 R193, R197, 0x8, RZ ;  /* 0x00000008c5c17824 */ /* 0x000fe200078e00ff */
[----:B------:R-:W-:Y:S01]  /*0bd0*/  LEA.HI R2, R9, R9, RZ, 0x1 ;  /* 0x0000000909027211 */ /* 0x000fe200078f08ff */
[----:B------:R-:W-:Y:S01]  /*0be0*/  IMAD R206, R0, 0x8, R7 ;  /* 0x0000000800ce7824 */ /* 0x000fe200078e0207 */
[----:B------:R-:W-:Y:S01]  /*0bf0*/  LOP3.LUT R5, R5, 0x3fffffe, RZ, 0xc0, !PT ;  /* 0x03fffffe05057812 */ /* 0x000fe200078ec0ff */
[----:B------:R-:W-:Y:S01]  /*0c00*/  IMAD R6, R11, 0x10, R6 ;  /* 0x000000100b067824 */ /* 0x000fe200078e0206 */
[----:B------:R-:W-:Y:S01]  /*0c10*/  LOP3.LUT R2, R2, 0x1ffffffe, RZ, 0xc0, !PT ;  /* 0x1ffffffe02027812 */ /* 0x000fe200078ec0ff */
[C---:B------:R-:W-:Y:S01]  /*0c20*/  VIADD R195, R193.reuse, 0x40 ;  /* 0x00000040c1c37836 */ /* 0x040fe20000000000 */
[----:B------:R-:W-:Y:S01]  /*0c30*/  LOP3.LUT R23, R4, 0x7ffffffc, RZ, 0xc0, !PT ;  /* 0x7ffffffc04177812 */ /* 0x000fe200078ec0ff */
[----:B------:R-:W-:Y:S01]  /*0c40*/  IMAD.IADD R5, R204, 0x1, -R5 ;  /* 0x00000001cc057824 */ /* 0x000fe200078e0a05 */
[----:B------:R-:W-:Y:S01]  /*0c50*/  SHF.R.S32.HI R200, RZ, 0x3, R3 ;  /* 0x00000003ffc87819 */ /* 0x000fe20000011403 */
[----:B------:R-:W-:Y:S01]  /*0c60*/  VIADD R196, R193, 0x80 ;  /* 0x00000080c1c47836 */ /* 0x000fe20000000000 */
[----:B------:R-:W-:Y:S01]  /*0c70*/  SHF.R.S32.HI R209, RZ, 0x1f, R193 ;  /* 0x0000001fffd17819 */ /* 0x000fe200000114c1 */
[----:B------:R-:W-:Y:S01]  /*0c80*/  IMAD.IADD R2, R9, 0x1, -R2 ;  /* 0x0000000109027824 */ /* 0x000fe200078e0a02 */
[----:B------:R-:W-:Y:S01]  /*0c90*/  SHF.R.S32.HI R208, RZ, 0x1f, R195 ;  /* 0x0000001fffd07819 */ /* 0x000fe200000114c3 */
[----:B------:R-:W-:Y:S01]  /*0ca0*/  IMAD R205, R5, 0x40, R6 ;  /* 0x0000004005cd7824 */ /* 0x000fe200078e0206 */
[----:B------:R-:W-:Y:S01]  /*0cb0*/  SHF.R.S32.HI R207, RZ, 0x1f, R196 ;  /* 0x0000001fffcf7819 */ /* 0x000fe200000114c4 */
[----:B------:R-:W-:-:S02]  /*0cc0*/  IMAD.IADD R23, R202, 0x1, -R23 ;  /* 0x00000001ca177824 */ /* 0x000fc400078e0a17 */
[----:B------:R-:W-:Y:S01]  /*0cd0*/  IMAD R192, R2, 0x8, R205 ;  /* 0x0000000802c07824 */ /* 0x000fe200078e02cd */
[----:B--2---:R-:W-:-:S07]  /*0ce0*/  LOP3.LUT R19, R10, 0x1, RZ, 0xfc, !PT ;  /* 0x000000010a137812 */ /* 0x004fce00078efcff */
.L_x_1346:
[----:B0-----:R-:W0:Y:S01]  /*0cf0*/  LDC.64 R2, c[0x0][0xa28] ;  /* 0x00028a00ff027b82 */ /* 0x001e220000000a00 */
[----:B------:R-:W-:Y:S01]  /*0d00*/  IMAD.MOV.U32 R0, RZ, RZ, RZ ;  /* 0x000000ffff007224 */ /* 0x000fe200078e00ff */
[----:B------:R-:W-:Y:S01]  /*0d10*/  ULDC.64 UR4, c[0x0][0x418] ;  /* 0x0001060000047ab9 */ /* 0x000fe20000000a00 */
[----:B------:R-:W-:-:S05]  /*0d20*/  ULDC.64 UR6, c[0x0][0xa20] ;  /* 0x0002880000067ab9 */ /* 0x000fca0000000a00 */
[----:B--234-:R-:W1:Y:S01]  /*0d30*/  LDC.64 R4, c[0x0][0xa18] ;  /* 0x00028600ff047b82 */ /* 0x01ce620000000a00 */
[----:B0-----:R-:W-:-:S04]  /*0d40*/  ISETP.NE.U32.AND P0, PT, R2, RZ, PT ;  /* 0x000000ff0200720c */ /* 0x001fc80003f05070 */
[----:B------:R-:W-:Y:S02]  /*0d50*/  ISETP.NE.AND.EX P0, PT, R3, RZ, PT, P0 ;  /* 0x000000ff0300720c */ /* 0x000fe40003f05300 */
[----:B-1----:R-:W-:-:S04]  /*0d60*/  ISETP.NE.U32.AND P1, PT, R4, RZ, PT ;  /* 0x000000ff0400720c */ /* 0x002fc80003f25070 */
[----:B------:R-:W-:-:S07]  /*0d70*/  ISETP.NE.AND.EX P1, PT, R5, RZ, PT, P1 ;  /* 0x000000ff0500720c */ /* 0x000fce0003f25310 */
[----:B------:R-:W0:Y:S08]  /*0d80*/  @P0 LDC.64 R2, c[0x0][0xa28] ;  /* 0x00028a00ff020b82 */ /* 0x000e300000000a00 */
[----:B------:R-:W1:Y:S01]  /*0d90*/  @P1 LDC.64 R4, c[0x0][0xa18] ;  /* 0x00028600ff041b82 */ /* 0x000e620000000a00 */
[----:B0-----:R-:W-:-:S05]  /*0da0*/  @P0 IMAD.WIDE R2, R43, 0x4, R2 ;  /* 0x000000042b020825 */ /* 0x001fca00078e0202 */
[----:B------:R0:W5:Y:S01]  /*0db0*/  @P0 LDG.E R0, desc[UR36][R2.64] ;  /* 0x0000002402000981 */ /* 0x000162000c1e1900 */
[----:B-1----:R-:W-:-:S05]  /*0dc0*/  @P1 IMAD.WIDE R4, R43, 0x4, R4 ;  /* 0x000000042b041825 */ /* 0x002fca00078e0204 */
[----:B------:R0:W5:Y:S01]  /*0dd0*/  @P1 LDG.E R18, desc[UR36][R4.64] ;  /* 0x0000002404121981 */ /* 0x000162000c1e1900 */
[----:B------:R-:W-:Y:S01]  /*0de0*/  UISETP.NE.U32.AND UP0, UPT, UR4, URZ, UPT ;  /* 0x0000003f0400728c */ /* 0x000fe2000bf05070 */
[----:B------:R-:W-:Y:S01]  /*0df0*/  ISETP.NE.U32.AND P2, PT, RZ, UR6, PT ;  /* 0x00000006ff007c0c */ /* 0x000fe2000bf45070 */
[----:B------:R-:W-:Y:S01]  /*0e00*/  IMAD.MOV.U32 R198, RZ, RZ, R42 ;  /* 0x000000ffffc67224 */ /* 0x000fe200078e002a */
[----:B------:R-:W-:Y:S01]  /*0e10*/  ULDC UR4, c[0x0][0x424] ;  /* 0x0001090000047ab9 */ /* 0x000fe20000000800 */
[----:B------:R-:W-:Y:S01]  /*0e20*/  UISETP.NE.AND.EX UP0, UPT, UR5, URZ, UPT, UP0 ;  /* 0x0000003f0500728c */ /* 0x000fe2000bf05300 */
[----:B------:R-:W-:Y:S02]  /*0e30*/  ISETP.NE.AND.EX P2, PT, RZ, UR7, PT, P2 ;  /* 0x00000007ff007c0c */ /* 0x000fe4000bf45320 */
[----:B------:R-:W-:Y:S01]  /*0e40*/  ULDC UR5, c[0x0][0x2f0] ;  /* 0x0000bc0000057ab9 */ /* 0x000fe20000000800 */
[----:B------:R-:W-:-:S04]  /*0e50*/  USEL UR4, UR4, 0x1, UP0 ;  /* 0x0000000104047887 */ /* 0x000fc80008000000 */
[----:B------:R-:W-:Y:S01]  /*0e60*/  UIMAD UR4, UR4, UR5, URZ ;  /* 0x00000005040472a4 */ /* 0x000fe2000f8e023f */
[----:B0-----:R-:W-:Y:S11]  /*0e70*/  @P1 BRA `(.L_x_1239) ;  /* 0x0000000000281947 */ /* 0x001ff60003800000 */
[----:B------:R-:W-:Y:S01]  /*0e80*/  ULDC.64 UR6, c[0x0][0xa00] ;  /* 0x0002800000067ab9 */ /* 0x000fe20000000a00 */
[----:B-----5:R-:W0:Y:S01]  /*0e90*/  LDC R18, c[0x0][0x288] ;  /* 0x0000a200ff127b82 */ /* 0x020e220000000800 */
[----:B------:R-:W-:-:S04]  /*0ea0*/  ISETP.NE.U32.AND P0, PT, RZ, UR6, PT ;  /* 0x00000006ff007c0c */ /* 0x000fc8000bf05070 */
[----:B------:R-:W-:-:S13]  /*0eb0*/  ISETP.NE.AND.EX P0, PT, RZ, UR7, PT, P0 ;  /* 0x00000007ff007c0c */ /* 0x000fda000bf05300 */
[----:B------:R-:W-:Y:S05]  /*0ec0*/  @!P0 BRA `(.L_x_1239) ;  /* 0x0000000000148947 */ /* 0x000fea0003800000 */
[----:B------:R-:W1:Y:S02]  /*0ed0*/  LDC.64 R2, c[0x0][0xa00] ;  /* 0x00028000ff027b82 */ /* 0x000e640000000a00 */
[----:B-1----:R-:W-:-:S05]  /*0ee0*/  IMAD.WIDE R2, R43, 0x4, R2 ;  /* 0x000000042b027825 */ /* 0x002fca00078e0202 */
[----:B0-----:R-:W2:Y:S04]  /*0ef0*/  LDG.E R18, desc[UR36][R2.64] ;  /* 0x0000002402127981 */ /* 0x001ea8000c1e1900 */
[----:B------:R-:W2:Y:S02]  /*0f00*/  LDG.E R5, desc[UR36][R2.64+0x4] ;  /* 0x0000042402057981 */ /* 0x000ea4000c1e1900 */
[----:B--2---:R-:W-:-:S07]  /*0f10*/  IMAD.IADD R18, R5, 0x1, -R18 ;  /* 0x0000000105127824 */ /* 0x004fce00078e0a12 */
.L_x_1239:
[----:B------:R-:W-:Y:S02]  /*0f20*/  IMAD.U32 R17, RZ, RZ, UR4 ;  /* 0x00000004ff117e24 */ /* 0x000fe4000f8e00ff */
[----:B------:R-:W-:Y:S01]  /*0f30*/  IMAD.MOV.U32 R199, RZ, RZ, R43 ;  /* 0x000000ffffc77224 */ /* 0x000fe200078e002b */
[----:B------:R-:W-:Y:S06]  /*0f40*/  @!P2 BRA `(.L_x_1240) ;  /* 0x000000000010a947 */ /* 0x000fec0003800000 */
[----:B------:R-:W1:Y:S02]  /*0f50*/  LDC.64 R2, c[0x0][0xa20] ;  /* 0x00028800ff027b82 */ /* 0x000e640000000a00 */
[----:B-1----:R-:W-:-:S05]  /*0f60*/  IMAD.WIDE R2, R43, 0x4, R2 ;  /* 0x000000042b027825 */ /* 0x002fca00078e0202 */
[----:B------:R1:W5:Y:S01]  /*0f70*/  LDG.E R17, desc[UR36][R2.64] ;  /* 0x0000002402117981 */ /* 0x000362000c1e1900 */
[----:B------:R-:W-:Y:S05]  /*0f80*/  BRA `(.L_x_1241) ;  /* 0x0000000000247947 */ /* 0x000fea0003800000 */
.L_x_1240:
[----:B------:R-:W-:Y:S02]  /*0f90*/  ULDC.64 UR4, c[0x0][0xa08] ;  /* 0x0002820000047ab9 */ /* 0x000fe40000000a00 */
[----:B------:R-:W-:-:S04]  /*0fa0*/  ISETP.NE.U32.AND P0, PT, RZ, UR4, PT ;  /* 0x00000004ff007c0c */ /* 0x000fc8000bf05070 */
[----:B------:R-:W-:-:S13]  /*0fb0*/  ISETP.NE.AND.EX P0, PT, RZ, UR5, PT, P0 ;  /* 0x00000005ff007c0c */ /* 0x000fda000bf05300 */
[----:B------:R-:W-:Y:S05]  /*0fc0*/  @!P0 BRA `(.L_x_1241) ;  /* 0x0000000000148947 */ /* 0x000fea0003800000 */
[----:B------:R-:W1:Y:S02]  /*0fd0*/  LDC.64 R2, c[0x0][0xa08] ;  /* 0x00028200ff027b82 */ /* 0x000e640000000a00 */
[----:B-1----:R-:W-:-:S05]  /*0fe0*/  IMAD.WIDE R2, R43, 0x4, R2 ;  /* 0x000000042b027825 */ /* 0x002fca00078e0202 */
[----:B------:R-:W2:Y:S04]  /*0ff0*/  LDG.E R17, desc[UR36][R2.64] ;  /* 0x0000002402117981 */ /* 0x000ea8000c1e1900 */
[----:B------:R-:W2:Y:S02]  /*1000*/  LDG.E R4, desc[UR36][R2.64+0x4] ;  /* 0x0000042402047981 */ /* 0x000ea4000c1e1900 */
[----:B--2---:R-:W-:-:S07]  /*1010*/  IMAD.IADD R17, R4, 0x1, -R17 ;  /* 0x0000000104117824 */ /* 0x004fce00078e0a11 */
.L_x_1241:
[----:B------:R-:W2:Y:S01]  /*1020*/  LDC R203, c[0x0][0x448] ;  /* 0x00011200ffcb7b82 */ /* 0x000ea20000000800 */
[----:B------:R-:W-:Y:S01]  /*1030*/  IMAD.SHL.U32 R22, R41, 0x80, RZ ;  /* 0x0000008029167824 */ /* 0x000fe200078e00ff */
[----:B------:R-:W-:Y:S01]  /*1040*/  LOP3.LUT R16, R16, 0xffefffff, RZ, 0xc0, !PT ;  /* 0xffefffff10107812 */ /* 0x000fe200078ec0ff */
[----:B-----5:R-:W-:Y:S02]  /*1050*/  IMAD.IADD R17, R17, 0x1, -R0 ;  /* 0x0000000111117824 */ /* 0x020fe400078e0a00 */
[----:B-1----:R-:W-:-:S03]  /*1060*/  VIADD R2, R22, 0x7f ;  /* 0x0000007f16027836 */ /* 0x002fc60000000000 */
[----:B------:R-:W1:Y:S01]  /*1070*/  LDC.64 R8, c[0x0][0x9e0] ;  /* 0x00027800ff087b82 */ /* 0x000e620000000a00 */
[----:B--2---:R-:W-:Y:S02]  /*1080*/  ISETP.NE.AND P2, PT, R203, 0x1, PT ;  /* 0x00000001cb00780c */ /* 0x004fe40003f45270 */
[----:B-1----:R-:W-:-:S11]  /*1090*/  ISETP.GE.AND P1, PT, R9, 0x1, PT ;  /* 0x000000010900780c */ /* 0x002fd60003f26270 */
[----:B------:R-:W1:Y:S01]  /*10a0*/  @P2 LDC R3, c[0x0][0x44c] ;  /* 0x00011300ff032b82 */ /* 0x000e620000000800 */
[----:B------:R-:W-:-:S04]  /*10b0*/  @P2 LOP3.LUT R16, R16, 0x100000, RZ, 0xfc, !PT ;  /* 0x0010000010102812 */ /* 0x000fc800078efcff */
[----:B------:R-:W-:-:S03]  /*10c0*/  LOP3.LUT R16, R16, 0xfff7ffff, RZ, 0xc0, !PT ;  /* 0xfff7ffff10107812 */ /* 0x000fc600078ec0ff */
[----:B------:R-:W2:Y:S01]  /*10d0*/  @P2 LDC R5, c[0x0][0x450] ;  /* 0x00011400ff052b82 */ /* 0x000ea20000000800 */
[----:B------:R-:W-:Y:S01]  /*10e0*/  @P1 LOP3.LUT R16, R16, 0x80000, RZ, 0xfc, !PT ;  /* 0x0008000010101812 */ /* 0x000fe200078efcff */
[----:B-1----:R-:W-:Y:S01]  /*10f0*/  @P2 IMAD.HI.U32 R0, R2, R3, RZ ;  /* 0x0000000302002227 */ /* 0x002fe200078e00ff */
[----:B0-----:R-:W-:-:S04]  /*1100*/  IADD3 R3, R17, 0x1, -R18 ;  /* 0x0000000111037810 */ /* 0x001fc80007ffe812 */
        /* <DEDUP_REMOVED lines=14> */
.L_x_1243:
[----:B------:R-:W-:-:S13]  /*11f0*/  ISETP.NE.AND P0, PT, R9, 0x1, PT ;  /* 0x000000010900780c */ /* 0x000fda0003f05270 */
[----:B------:R-:W0:Y:S02]  /*1200*/  @P0 LDC.64 R4, c[0x0][0x9e8] ;  /* 0x00027a00ff040b82 */ /* 0x000e240000000a00 */
[----:B0-----:R-:W-:-:S05]  /*1210*/  @P0 IMAD.HI.U32 R4, R2, R4, RZ ;  /* 0x0000000402040227 */ /* 0x001fca00078e00ff */
[----:B------:R-:W-:-:S07]  /*1220*/  @P0 SHF.R.U32.HI R2, RZ, R5, R4 ;  /* 0x00000005ff020219 */ /* 0x000fce0000011604 */
.L_x_1244:
[----:B------:R-:W-:-:S05]  /*1230*/  IMAD R3, R2, R9, R9 ;  /* 0x0000000902037224 */ /* 0x000fca00078e0209 */
[----:B------:R-:W-:-:S07]  /*1240*/  VIMNMX R0, R0, R3, PT ;  /* 0x0000000300007248 */ /* 0x000fce0003fe0100 */
.L_x_1242:
[----:B------:R-:W0:Y:S01]  /*1250*/  @P2 LDC R3, c[0x0][0x44c] ;  /* 0x00011300ff032b82 */ /* 0x000e220000000800 */
[----:B------:R-:W-:Y:S01]  /*1260*/  VIADD R2, R0, 0x5f ;  /* 0x0000005f00027836 */ /* 0x000fe20000000000 */
[----:B------:R-:W-:Y:S01]  /*1270*/  ULDC UR4, c[0x0][0x9dc] ;  /* 0x0002770000047ab9 */ /* 0x000fe20000000800 */
[----:B------:R-:W-:Y:S02]  /*1280*/  VIADD R0, R17, 0x5f ;  /* 0x0000005f11007836 */ /* 0x000fe40000000000 */
[----:B------:R-:W-:Y:S02]  /*1290*/  IMAD.MOV.U32 R7, RZ, RZ, R22 ;  /* 0x000000ffff077224 */ /* 0x000fe400078e0016 */
[----:B------:R-:W-:Y:S01]  /*12a0*/  IMAD.HI R0, R0, 0x2aaaaaab, RZ ;  /* 0x2aaaaaab00007827 */ /* 0x000fe200078e02ff */
[----:B------:R-:W1:Y:S03]  /*12b0*/  @P2 LDC R4, c[0x0][0x450] ;  /* 0x00011400ff042b82 */ /* 0x000e660000000800 */
[----:B------:R-:W-:-:S04]  /*12c0*/  IMAD.HI R2, R2, 0x2aaaaaab, RZ ;  /* 0x2aaaaaab02027827 */ /* 0x000fc800078e02ff */
[----:B------:R-:W-:Y:S01]  /*12d0*/  IMAD.IADD R74, R17, 0x1, -R18 ;  /* 0x00000001114a7824 */ /* 0x000fe200078e0a12 */
[----:B------:R-:W-:-:S04]  /*12e0*/  SHF.R.U32.HI R5, RZ, 0x1f, R2 ;  /* 0x0000001fff057819 */ /* 0x000fc80000011602 */
[----:B------:R-:W-:Y:S01]  /*12f0*/  LEA.HI.SX32 R72, R2, R5, 0x1c ;  /* 0x0000000502487211 */ /* 0x000fe200078fe2ff */
[----:B0-----:R-:W-:-:S05]  /*1300*/  @P2 IMAD.HI.U32 R3, R22, R3, RZ ;  /* 0x0000000316032227 */ /* 0x001fca00078e00ff */
[----:B-1----:R-:W-:Y:S02]  /*1310*/  @P2 SHF.R.U32.HI R7, RZ, R4, R3 ;  /* 0x00000004ff072219 */ /* 0x002fe40000011603 */
[----:B------:R-:W-:-:S04]  /*1320*/  SHF.R.U32.HI R3, RZ, 0x1f, R0 ;  /* 0x0000001fff037819 */ /* 0x000fc80000011600 */
[----:B------:R-:W-:Y:S01]  /*1330*/  LEA.HI.SX32 R3, R0, R3, 0x1c ;  /* 0x0000000300037211 */ /* 0x000fe200078fe2ff */
[----:B------:R-:W-:-:S03]  /*1340*/  IMAD.IADD R0, R74, 0x1, R7 ;  /* 0x000000014a007824 */ /* 0x000fc600078e0207 */
[----:B------:R-:W-:Y:S01]  /*1350*/  VIMNMX R72, R3, R72, PT ;  /* 0x0000004803487248 */ /* 0x000fe20003fe0100 */
[----:B------:R-:W-:Y:S01]  /*1360*/  VIADD R2, R0, -UR4 ;  /* 0x8000000400027c36 */ /* 0x000fe20008000000 */
[----:B------:R-:W-:Y:S06]  /*1370*/  @!P1 BRA `(.L_x_1245) ;  /* 0x00000000003c9947 */ /* 0x000fec0003800000 */
        /* <DEDUP_REMOVED lines=9> */
.L_x_1246:
[----:B------:R-:W-:-:S13]  /*1410*/  ISETP.NE.AND P0, PT, R9, 0x1, PT ;  /* 0x000000010900780c */ /* 0x000fda0003f05270 */
[----:B------:R-:W0:Y:S02]  /*1420*/  @P0 LDC.64 R4, c[0x0][0x9e8] ;  /* 0x00027a00ff040b82 */ /* 0x000e240000000a00 */
[----:B0-----:R-:W-:-:S05]  /*1430*/  @P0 IMAD.HI.U32 R4, R0, R4, RZ ;  /* 0x0000000400040227 */ /* 0x001fca00078e00ff */
[----:B------:R-:W-:-:S07]  /*1440*/  @P0 SHF.R.U32.HI R0, RZ, R5, R4 ;  /* 0x00000005ff000219 */ /* 0x000fce0000011604 */
.L_x_1247:
[----:B------:R-:W-:-:S05]  /*1450*/  IMAD R3, R0, R9, RZ ;  /* 0x0000000900037224 */ /* 0x000fca00078e02ff */
[----:B------:R-:W-:-:S07]  /*1460*/  VIMNMX R2, R2, R3, !PT ;  /* 0x0000000302027248 */ /* 0x000fce0007fe0100 */
.L_x_1245:
[----:B------:R-:W-:Y:S01]  /*1470*/  IMAD.HI R0, R2, 0x2aaaaaab, RZ ;  /* 0x2aaaaaab02007827 */ /* 0x000fe200078e02ff */
[----:B------:R-:W-:Y:S02]  /*1480*/  PLOP3.LUT P0, PT, PT, PT, PT, 0x80, 0x0 ;  /* 0x000000000000781c */ /* 0x000fe40003f0f070 */
[----:B------:R-:W-:Y:S02]  /*1490*/  CS2R R118, SRZ ;  /* 0x0000000000767805 */ /* 0x000fe4000001ff00 */
[----:B------:R-:W-:Y:S02]  /*14a0*/  CS2R R116, SRZ ;  /* 0x0000000000747805 */ /* 0x000fe4000001ff00 */
[----:B------:R-:W-:Y:S02]  /*14b0*/  CS2R R114, SRZ ;  /* 0x0000000000727805 */ /* 0x000fe4000001ff00 */
[----:B------:R-:W-:Y:S02]  /*14c0*/  SHF.R.U32.HI R3, RZ, 0x1f, R0 ;  /* 0x0000001fff037819 */ /* 0x000fe40000011600 */
[----:B------:R-:W-:-:S02]  /*14d0*/  CS2R R112, SRZ ;  /* 0x0000000000707805 */ /* 0x000fc4000001ff00 */
[----:B------:R-:W-:Y:S02]  /*14e0*/  CS2R R110, SRZ ;  /* 0x00000000006e7805 */ /* 0x000fe4000001ff00 */
[----:B------:R-:W-:Y:S02]  /*14f0*/  CS2R R108, SRZ ;  /* 0x00000000006c7805 */ /* 0x000fe4000001ff00 */
[----:B------:R-:W-:Y:S01]  /*1500*/  LEA.HI.SX32 R3, R0, R3, 0x1c ;  /* 0x0000000300037211 */ /* 0x000fe200078fe2ff */
[----:B------:R-:W-:Y:S01]  /*1510*/  IMAD.MOV.U32 R0, RZ, RZ, RZ ;  /* 0x000000ffff007224 */ /* 0x000fe200078e00ff */
[----:B------:R-:W-:Y:S02]  /*1520*/  CS2R R106, SRZ ;  /* 0x00000000006a7805 */ /* 0x000fe4000001ff00 */
[----:B------:R-:W-:Y:S02]  /*1530*/  CS2R R104, SRZ ;  /* 0x0000000000687805 */ /* 0x000fe4000001ff00 */
[----:B------:R-:W-:-:S02]  /*1540*/  VIMNMX R194, RZ, R3, !PT ;  /* 0x00000003ffc27248 */ /* 0x000fc40007fe0100 */
[----:B------:R-:W-:Y:S02]  /*1550*/  CS2R R56, SRZ ;  /* 0x0000000000387805 */ /* 0x000fe4000001ff00 */
[----:B------:R-:W-:Y:S02]  /*1560*/  CS2R R98, SRZ ;  /* 0x0000000000627805 */ /* 0x000fe4000001ff00 */
[----:B------:R-:W-:Y:S02]  /*1570*/  CS2R R100, SRZ ;  /* 0x0000000000647805 */ /* 0x000fe4000001ff00 */
[----:B------:R-:W-:Y:S02]  /*1580*/  ISETP.GT.AND P1, PT, R72, R194, PT ;  /* 0x000000c24800720c */ /* 0x000fe40003f24270 */
        /* <DEDUP_REMOVED lines=12> */
[----:B------:R-:W-:Y:S01]  /*1650*/  CS2R R32, SRZ ;  /* 0x0000000000207805 */ /* 0x000fe2000001ff00 */
[----:B------:R-:W-:Y:S01]  /*1660*/  IMAD.MOV.U32 R73, RZ, RZ, RZ ;  /* 0x000000ffff497224 */ /* 0x000fe200078e00ff */
        /* <DEDUP_REMOVED lines=22> */
[----:B------:R-:W-:Y:S01]  /*17d0*/  CS2R R6, SRZ ;  /* 0x0000000000067805 */ /* 0x000fe2000001ff00 */
[----:B------:R-:W-:Y:S01]  /*17e0*/  IMAD.MOV.U32 R52, RZ, RZ, RZ ;  /* 0x000000ffff347224 */ /* 0x000fe200078e00ff */
[----:B------:R-:W-:Y:S01]  /*17f0*/  CS2R R4, SRZ ;  /* 0x0000000000047805 */ /* 0x000fe2000001ff00 */
        /* <DEDUP_REMOVED lines=32> */
.L_x_1249:
[----:B------:R-:W-:Y:S02]  /*1a00*/  LEA.HI R0, R201, R201, RZ, 0x1 ;  /* 0x000000c9c9007211 */ /* 0x000fe400078f08ff */
[----:B------:R-:W-:Y:S02]  /*1a10*/  ISETP.NE.AND P0, PT, R19, 0x3, PT ;  /* 0x000000031300780c */ /* 0x000fe40003f05270 */
[----:B------:R-:W-:-:S05]  /*1a20*/  LOP3.LUT R0, R0, 0xfffffffe, RZ, 0xc0, !PT ;  /* 0xfffffffe00007812 */ /* 0x000fca00078ec0ff */
[----:B------:R-:W-:-:S05]  /*1a30*/  IMAD.IADD R0, R201, 0x1, -R0 ;  /* 0x00000001c9007824 */ /* 0x000fca00078e0a00 */
[----:B------:R-:W-:-:S04]  /*1a40*/  SHF.L.U32 R0, R0, 0x1f, RZ ;  /* 0x0000001f00007819 */ /* 0x000fc800000006ff */
[----:B------:R-:W0:Y:S02]  /*1a50*/  SYNCS.PHASECHK.TRANS64.TRYWAIT P1, [UR40+0x30800], R0 ;  /* 0x03080000ff0075a7 */ /* 0x000e240008020168 */
[----:B0-----:R-:W-:Y:S05]  /*1a60*/  @!P1 BRA `(.L_x_1250) ;  /* 0x0000015800c49947 */ /* 0x001fea0003800000 */
.L_x_1441:
[----:B------:R-:W-:Y:S05]  /*1a70*/  @!P0 BRA `(.L_x_1251) ;  /* 0x0000000000048947 */ /* 0x000fea0003800000 */
[----:B------:R-:W-:Y:S01]  /*1a80*/  BPT.TRAP 0x1 ;  /* 0x000000040000795c */ /* 0x000fe20000300000 */
.L_x_1251:
[----:B------:R-:W-:Y:S02]  /*1a90*/  IMAD.U32 R13, RZ, RZ, UR38 ;  /* 0x00000026ff0d7e24 */ /* 0x000fe4000f8e00ff */
[----:B0-----:R-:W-:-:S03]  /*1aa0*/  IMAD.U32 R0, RZ, RZ, UR39 ;  /* 0x00000027ff007e24 */ /* 0x001fc6000f8e00ff */
[----:B------:R-:W-:Y:S02]  /*1ab0*/  LEA R13, R13, UR40, 0x3 ;  /* 0x000000280d0d7c11 */ /* 0x000fe4000f8e18ff */
[----:B------:R-:W-:-:S04]  /*1ac0*/  SHF.L.U32 R0, R0, 0x1f, RZ ;  /* 0x0000001f00007819 */ /* 0x000fc800000006ff */
[----:B------:R0:W1:Y:S01]  /*1ad0*/  SYNCS.PHASECHK.TRANS64.TRYWAIT P1, [R13+URZ+0x30830], R0 ;  /* 0x030830000d0075a7 */ /* 0x000062000802017f */
[----:B------:R-:W-:Y:S05]  /*1ae0*/  @!P0 BRA `(.L_x_1252) ;  /* 0x0000000000048947 */ /* 0x000fea0003800000 */
[----:B------:R-:W-:Y:S01]  /*1af0*/  BPT.TRAP 0x1 ;  /* 0x000000040000795c */ /* 0x000fe20000300000 */
.L_x_1252:
[----:B-1----:R-:W-:Y:S05]  /*1b00*/  @P1 BRA `(.L_x_1253) ;  /* 0x0000000000081947 */ /* 0x002fea0003800000 */
[----:B------:R-:W1:Y:S02]  /*1b10*/  SYNCS.PHASECHK.TRANS64.TRYWAIT P1, [R13+URZ+0x30830], R0 ;  /* 0x030830000d0075a7 */ /* 0x000e64000802017f */
[----:B-1----:R-:W-:Y:S05]  /*1b20*/  @!P1 BRA `(.L_x_1254) ;  /* 0x0000015800ac9947 */ /* 0x002fea0003800000 */
.L_x_1253:
        /* <DEDUP_REMOVED lines=99> */
.L_x_1255:
[----:B------:R-:W-:Y:S01]  /*2160*/  ISETP.NE.AND P2, PT, R203, 0x1, PT ;  /* 0x00000001cb00780c */ /* 0x000fe20003f45270 */
[----:B------:R-:W-:Y:S01]  /*2170*/  ULDC UR5, c[0x0][0x9d8] ;  /* 0x0002760000057ab9 */ /* 0x000fe20000000800 */
[----:B------:R-:W-:Y:S01]  /*2180*/  R2UR UR4, R13 ;  /* 0x000000000d0472ca */ /* 0x000fe200000e0000 */
[----:B------:R-:W-:Y:S01]  /*2190*/  FMUL.FTZ R10, R24, UR5 ;  /* 0x00000005180a7c20 */ /* 0x000fe20008410000 */
[----:B------:R-:W-:Y:S01]  /*21a0*/  FMUL.FTZ R3, R26, UR5 ;  /* 0x000000051a037c20 */ /* 0x000fe20008410000 */
[----:B01----:R-:W-:Y:S02]  /*21b0*/  IMAD.IADD R13, R192, 0x1, R22 ;  /* 0x00000001c00d7824 */ /* 0x003fe400078e0216 */
[----:B------:R-:W-:Y:S01]  /*21c0*/  FMUL.FTZ R29, R29, UR5 ;  /* 0x000000051d1d7c20 */ /* 0x000fe20008410000 */
[----:B------:R-:W-:Y:S01]  /*21d0*/  FMUL.FTZ R33, R33, UR5 ;  /* 0x0000000521217c20 */ /* 0x000fe20008410000 */
[----:B------:R-:W-:Y:S01]  /*21e0*/  FMUL.FTZ R9, R31, UR5 ;  /* 0x000000051f097c20 */ /* 0x000fe20008410000 */
[----:B------:R-:W-:Y:S01]  /*21f0*/  FMUL.FTZ R25, R25, UR5 ;  /* 0x0000000519197c20 */ /* 0x000fe20008410000 */
[----:B------:R0:W1:Y:S01]  /*2200*/  MUFU.TANH R76, R29 ;  /* 0x0000001d004c7308 */ /* 0x0000620000002400 */
[----:B------:R-:W-:-:S02]  /*2210*/  IMAD.MOV.U32 R31, RZ, RZ, -0x60 ;  /* 0xffffffa0ff1f7424 */ /* 0x000fc400078e00ff */
[----:B------:R-:W-:Y:S01]  /*2220*/  FMUL.FTZ R28, R28, UR5 ;  /* 0x000000051c1c7c20 */ /* 0x000fe20008410000 */
[----:B------:R-:W2:Y:S01]  /*2230*/  @P2 LDC R24, c[0x0][0x44c] ;  /* 0x00011300ff182b82 */ /* 0x000ea20000000800 */
[----:B------:R-:W-:Y:S01]  /*2240*/  FMUL.FTZ R0, R27, UR5 ;  /* 0x000000051b007c20 */ /* 0x000fe20008410000 */
[----:B------:R-:W-:Y:S01]  /*2250*/  UIADD3 UR4, UR4, 0x30840, URZ ;  /* 0x0003084004047890 */ /* 0x000fe2000fffe03f */
[----:B------:R-:W-:Y:S01]  /*2260*/  FMUL.FTZ R2, R30, UR5 ;  /* 0x000000051e027c20 */ /* 0x000fe20008410000 */
[----:B------:R-:W-:Y:S01]  /*2270*/  FMUL.FTZ R32, R32, UR5 ;  /* 0x0000000520207c20 */ /* 0x000fe20008410000 */
[----:B------:R-:W3:Y:S01]  /*2280*/  MUFU.TANH R77, R33 ;  /* 0x00000021004d7308 */ /* 0x000ee20000002400 */
[----:B0-----:R-:W-:Y:S01]  /*2290*/  IMAD.MOV.U32 R29, RZ, RZ, R13 ;  /* 0x000000ffff1d7224 */ /* 0x001fe200078e000d */
[----:B------:R-:W-:Y:S01]  /*22a0*/  UPRMT UR4, UR60, 0x654, UR4 ;  /* 0x000006543c047896 */ /* 0x000fe20008000004 */
[----:B------:R-:W0:Y:S01]  /*22b0*/  @P2 LDC R26, c[0x0][0x450] ;  /* 0x00011400ff1a2b82 */ /* 0x000e220000000800 */
[----:B------:R-:W-:Y:S01]  /*22c0*/  FMUL.FTZ R12, R34, UR5 ;  /* 0x00000005220c7c20 */ /* 0x000fe20008410000 */
[----:B------:R-:W-:Y:S01]  /*22d0*/  FMUL.FTZ R14, R35, UR5 ;  /* 0x00000005230e7c20 */ /* 0x000fe20008410000 */
[----:B------:R-:W-:Y:S01]  /*22e0*/  FMUL.FTZ R36, R36, UR5 ;  /* 0x0000000524247c20 */ /* 0x000fe20008410000 */
[----:B------:R-:W-:Y:S01]  /*22f0*/  FMUL.FTZ R37, R37, UR5 ;  /* 0x0000000525257c20 */ /* 0x000fe20008410000 */
[----:B------:R4:W0:Y:S01]  /*2300*/  MUFU.TANH R73, R25 ;  /* 0x0000001900497308 */ /* 0x0008220000002400 */
        /* <DEDUP_REMOVED lines=10> */
[----:B--2---:R-:W-:-:S04]  /*23b0*/  @P2 IMAD.HI.U32 R15, R13, R24, RZ ;  /* 0x000000180d0f2227 */ /* 0x004fc800078e00ff */
[----:B------:R-:W-:Y:S01]  /*23c0*/  FMUL.FTZ R49, R49, UR5 ;  /* 0x0000000531317c20 */ /* 0x000fe20008410000 */
[----:B------:R-:W-:Y:S01]  /*23d0*/  FMUL.FTZ R50, R50, UR5 ;  /* 0x0000000532327c20 */ /* 0x000fe20008410000 */
[----:B------:R-:W-:Y:S01]  /*23e0*/  FMUL.FTZ R51, R51, UR5 ;  /* 0x0000000533337c20 */ /* 0x000fe20008410000 */
[----:B------:R-:W-:Y:S01]  /*23f0*/  FMUL.FTZ R53, R53, UR5 ;  /* 0x0000000535357c20 */ /* 0x000fe20008410000 */
[----:B------:R-:W-:Y:S01]  /*2400*/  FMUL.FTZ R55, R55, UR5 ;  /* 0x0000000537377c20 */ /* 0x000fe20008410000 */
[----:B------:R-:W-:Y:S01]  /*2410*/  FMUL.FTZ R57, R57, UR5 ;  /* 0x0000000539397c20 */ /* 0x000fe20008410000 */
[----:B------:R-:W-:Y:S01]  /*2420*/  FMUL.FTZ R59, R59, UR5 ;  /* 0x000000053b3b7c20 */ /* 0x000fe20008410000 */
[----:B0-----:R-:W-:Y:S01]  /*2430*/  @P2 SHF.R.U32.HI R29, RZ, R26, R15 ;  /* 0x0000001aff1d2219 */ /* 0x001fe2000001160f */
[----:B------:R-:W-:Y:S02]  /*2440*/  IMAD R26, R72, R31, 0x61 ;  /* 0x00000061481a7424 */ /* 0x000fe400078e021f */
[----:B------:R-:W-:Y:S01]  /*2450*/  FMUL.FTZ R61, R61, UR5 ;  /* 0x000000053d3d7c20 */ /* 0x000fe20008410000 */
[----:B----4-:R-:W-:Y:S01]  /*2460*/  FMUL.FTZ R25, R63, UR5 ;  /* 0x000000053f197c20 */ /* 0x010fe20008410000 */
        /* <DEDUP_REMOVED lines=9> */
[----:B------:R2:W4:Y:S01]  /*2500*/  MUFU.TANH R75, R28 ;  /* 0x0000001c004b7308 */ /* 0x0005220000002400 */
[----:B------:R-:W-:Y:S01]  /*2510*/  FMUL.FTZ R46, R46, UR5 ;  /* 0x000000052e2e7c20 */ /* 0x000fe20008410000 */
[----:B------:R-:W-:Y:S01]  /*2520*/  FMUL.FTZ R52, R52, UR5 ;  /* 0x0000000534347c20 */ /* 0x000fe20008410000 */
[----:B------:R-:W-:Y:S01]  /*2530*/  FMUL.FTZ R62, R62, UR5 ;  /* 0x000000053e3e7c20 */ /* 0x000fe20008410000 */
[----:B------:R-:W-:Y:S01]  /*2540*/  LOP3.LUT P1, RZ, R16, 0x80000, RZ, 0xc0, !PT ;  /* 0x0008000010ff7812 */ /* 0x000fe2000782c0ff */
[----:B------:R-:W-:Y:S01]  /*2550*/  IMAD R24, R72, -0x60, R17 ;  /* 0xffffffa048187824 */ /* 0x000fe200078e0211 */
[----:B------:R-:W-:Y:S01]  /*2560*/  ULDC UR50, c[0x0][0x9dc] ;  /* 0x0002770000327ab9 */ /* 0x000fe20000000800 */
[----:B------:R-:W-:Y:S01]  /*2570*/  SYNCS.ARRIVE.TRANS64.RED.A1T0 RZ, [UR4], RZ ;  /* 0x000000ffffff79a7 */ /* 0x000fe20008100404 */
[----:B------:R-:W0:Y:S01]  /*2580*/  MUFU.TANH R10, R10 ;  /* 0x0000000a000a7308 */ /* 0x000e220000002400 */
[----:B--2---:R-:W-:-:S02]  /*2590*/  IMAD R28, R23, -0x2, R26 ;  /* 0xfffffffe171c7824 */ /* 0x004fc400078e021a */
[----:B------:R-:W-:Y:S01]  /*25a0*/  FMUL.FTZ R54, R54, UR5 ;  /* 0x0000000536367c20 */ /* 0x000fe20008410000 */
[----:B------:R-:W-:Y:S01]  /*25b0*/  ULOP3.LUT UR4, URZ, UR50, URZ, 0x33, !UPT ;  /* 0x000000323f047292 */ /* 0x000fe2000f8e333f */
[----:B------:R-:W-:Y:S01]  /*25c0*/  FMUL.FTZ R56, R56, UR5 ;  /* 0x0000000538387c20 */ /* 0x000fe20008410000 */
[----:B------:R-:W-:Y:S01]  /*25d0*/  VIADD R24, R24, 0x60 ;  /* 0x0000006018187836 */ /* 0x000fe20000000000 */
[----:B------:R-:W-:Y:S01]  /*25e0*/  IADD3 R30, -R18, R28, R17 ;  /* 0x0000001c121e7210 */ /* 0x000fe20007ffe111 */
[----:B------:R-:W-:Y:S01]  /*25f0*/  FMUL.FTZ R58, R58, UR5 ;  /* 0x000000053a3a7c20 */ /* 0x000fe20008410000 */
[----:B------:R-:W2:Y:S01]  /*2600*/  MUFU.TANH R3, R3 ;  /* 0x0000000300037308 */ /* 0x000ea20000002400 */
[----:B------:R-:W-:Y:S01]  /*2610*/  FMUL.FTZ R60, R60, UR5 ;  /* 0x000000053c3c7c20 */ /* 0x000fe20008410000 */
[----:B------:R-:W-:Y:S02]  /*2620*/  ULDC UR5, c[0x0][0x9e0] ;  /* 0x0002780000057ab9 */ /* 0x000fe40000000800 */
[----:B------:R-:W-:-:S04]  /*2630*/  VIADD R63, R30, UR5 ;  /* 0x000000051e3f7c36 */ /* 0x000fc80008000000 */
        /* <DEDUP_REMOVED lines=39> */
[----:B------:R1:W2:Y:S01]  /*28b0*/  MUFU.TANH R38, R56 ;  /* 0x0000003800267308 */ /* 0x0002a20000002400 */
[----:B-----5:R-:W-:-:S07]  /*28c0*/  IMAD R54, R23, -0x2, R24 ;  /* 0xfffffffe17367824 */ /* 0x020fce00078e0218 */
[----:B------:R5:W2:Y:S01]  /*28d0*/  MUFU.TANH R79, R58 ;  /* 0x0000003a004f7308 */ /* 0x000aa20000002400 */
[----:B-1----:R-:W-:-:S04]  /*28e0*/  VIADD R56, R30, UR4 ;  /* 0x000000041e387c36 */ /* 0x002fc80008000000 */
[----:B0-----:R-:W-:-:S03]  /*28f0*/  IMAD.IADD R31, R56, 0x1, R33 ;  /* 0x00000001381f7824 */ /* 0x001fc600078e0221 */
[----:B------:R0:W1:Y:S01]  /*2900*/  MUFU.TANH R34, R60 ;  /* 0x0000003c00227308 */ /* 0x0000620000002400 */
[----:B-----5:R-:W-:Y:S01]  /*2910*/  VIADD R58, R26, 0xffffffff ;  /* 0xffffffff1a3a7836 */ /* 0x020fe20000000000 */
[----:B------:R-:W-:Y:S01]  /*2920*/  VIADDMNMX R26, R33, R63, R54, PT ;  /* 0x0000003f211a7246 */ /* 0x000fe20003800136 */
[----:B0-----:R-:W-:Y:S01]  /*2930*/  VIADD R60, R28, 0xffffffff ;  /* 0xffffffff1c3c7836 */ /* 0x001fe20000000000 */
[----:B--234-:R-:W-:Y:S06]  /*2940*/  @!P1 BRA `(.L_x_1256) ;  /* 0x00000000005c9947 */ /* 0x01cfec0003800000 */
[----:B------:R-:W-:Y:S01]  /*2950*/  IADD3 R33, -R18, R17, R33 ;  /* 0x0000001112217210 */ /* 0x000fe20007ffe121 */
        /* <DEDUP_REMOVED lines=12> */
.L_x_1258:
[----:B------:R-:W-:Y:S02]  /*2a20*/  ULDC UR4, c[0x0][0x9e4] ;  /* 0x0002790000047ab9 */ /* 0x000fe40000000800 */
[----:B------:R-:W-:-:S05]  /*2a30*/  IMAD.U32 R28, RZ, RZ, UR4 ;  /* 0x00000004ff1c7e24 */ /* 0x000fca000f8e00ff */
[----:B------:R-:W-:-:S13]  /*2a40*/  ISETP.NE.AND P1, PT, R28, 0x1, PT ;  /* 0x000000011c00780c */ /* 0x000fda0003f25270 */
[----:B------:R-:W0:Y:S02]  /*2a50*/  @P1 LDC.64 R66, c[0x0][0x9e8] ;  /* 0x00027a00ff421b82 */ /* 0x000e240000000a00 */
[----:B0-----:R-:W-:-:S05]  /*2a60*/  @P1 IMAD.HI.U32 R24, R33, R66, RZ ;  /* 0x0000004221181227 */ /* 0x001fca00078e00ff */
[----:B------:R-:W-:-:S07]  /*2a70*/  @P1 SHF.R.U32.HI R33, RZ, R67, R24 ;  /* 0x00000043ff211219 */ /* 0x000fce0000011618 */
.L_x_1259:
[----:B------:R-:W-:Y:S05]  /*2a80*/  BSYNC B0 ;  /* 0x0000000000007941 */ /* 0x000fea0003800000 */
.L_x_1257:
[----:B------:R-:W-:-:S05]  /*2a90*/  IMAD R33, R33, R28, R60 ;  /* 0x0000001c21217224 */ /* 0x000fca00078e023c */
[----:B------:R-:W-:Y:S02]  /*2aa0*/  VIADDMNMX R26, R33, R28, R26, PT ;  /* 0x0000001c211a7246 */ /* 0x000fe4000380011a */
[----:B------:R-:W-:-:S07]  /*2ab0*/  VIMNMX R31, R31, R33, !PT ;  /* 0x000000211f1f7248 */ /* 0x000fce0007fe0100 */
.L_x_1256:
[C---:B------:R-:W-:Y:S01]  /*2ac0*/  ISETP.GE.AND P6, PT, R58.reuse, 0x9, PT ;  /* 0x000000093a00780c */ /* 0x040fe20003fc6270 */
[----:B------:R-:W0:Y:S01]  /*2ad0*/  SHFL.IDX PT, R29, R29, 0x1, 0x1c1f ;  /* 0x003c1f001d1d7f89 */ /* 0x000e2200000e0000 */
        /* <DEDUP_REMOVED lines=11> */
[----:B------:R-:W-:Y:S01]  /*2b90*/  FSEL R84, R76, -INF , !P2 ;  /* 0xff8000004c547808 */ /* 0x000fe20005000000 */
[----:B0-----:R-:W-:Y:S01]  /*2ba0*/  IMAD.IADD R33, R56, 0x1, R29 ;  /* 0x0000000138217824 */ /* 0x001fe200078e021d */
        /* <DEDUP_REMOVED lines=74> */
[----:B-1----:R-:W-:Y:S02]  /*3050*/  FSEL R34, R34, -INF , !P2 ;  /* 0xff80000022227808 */ /* 0x002fe40005000000 */
        /* <DEDUP_REMOVED lines=25> */
[----:B------:R-:W-:Y:S02]  /*31f0*/  VIADDMNMX R31, R29, R63, R54, PT ;  /* 0x0000003f1d1f7246 */ /* 0x000fe40003800136 */
[----:B------:R-:W-:-:S04]  /*3200*/  ISETP.LT.OR P5, PT, R26, 0x5a, P5 ;  /* 0x0000005a1a00780c */ /* 0x000fc80002fa1670 */
[----:B------:R-:W-:Y:S02]  /*3210*/  FSEL R26, R69, -INF , !P5 ;  /* 0xff800000451a7808 */ /* 0x000fe40006800000 */
[----:B------:R-:W-:-:S13]  /*3220*/  LOP3.LUT P5, RZ, R16, 0x80000, RZ, 0xc0, !PT ;  /* 0x0008000010ff7812 */ /* 0x000fda00078ac0ff */
[----:B------:R-:W-:Y:S05]  /*3230*/  @!P5 BRA `(.L_x_1260) ;  /* 0x00000000005cd947 */ /* 0x000fea0003800000 */
        /* <DEDUP_REMOVED lines=13> */
.L_x_1262:
[----:B------:R-:W-:Y:S02]  /*3310*/  ULDC UR4, c[0x0][0x9e4] ;  /* 0x0002790000047ab9 */ /* 0x000fe40000000800 */
[----:B------:R-:W-:-:S05]  /*3320*/  IMAD.U32 R37, RZ, RZ, UR4 ;  /* 0x00000004ff257e24 */ /* 0x000fca000f8e00ff */
[----:B------:R-:W-:-:S13]  /*3330*/  ISETP.NE.AND P5, PT, R37, 0x1, PT ;  /* 0x000000012500780c */ /* 0x000fda0003fa5270 */
[----:B------:R-:W0:Y:S02]  /*3340*/  @P5 LDC.64 R48, c[0x0][0x9e8] ;  /* 0x00027a00ff305b82 */ /* 0x000e240000000a00 */
[----:B0-----:R-:W-:-:S05]  /*3350*/  @P5 IMAD.HI.U32 R10, R29, R48, RZ ;  /* 0x000000301d0a5227 */ /* 0x001fca00078e00ff */
[----:B------:R-:W-:-:S07]  /*3360*/  @P5 SHF.R.U32.HI R29, RZ, R49, R10 ;  /* 0x00000031ff1d5219 */ /* 0x000fce000001160a */
.L_x_1263:
[----:B------:R-:W-:Y:S05]  /*3370*/  BSYNC B0 ;  /* 0x0000000000007941 */ /* 0x000fea0003800000 */
.L_x_1261:
[----:B------:R-:W-:-:S05]  /*3380*/  IMAD R10, R29, R37, R60 ;  /* 0x000000251d0a7224 */ /* 0x000fca00078e023c */
[----:B------:R-:W-:Y:S02]  /*3390*/  VIADDMNMX R31, R10, R37, R31, PT ;  /* 0x000000250a1f7246 */ /* 0x000fe4000380011f */
[----:B------:R-:W-:-:S07]  /*33a0*/  VIMNMX R33, R33, R10, !PT ;  /* 0x0000000a21217248 */ /* 0x000fce0007fe0100 */
.L_x_1260:
[C---:B------:R-:W-:Y:S01]  /*33b0*/  ISETP.GT.AND P1, PT, R33.reuse, 0x1, !P1 ;  /* 0x000000012100780c */ /* 0x040fe20004f24270 */
[----:B------:R-:W-:Y:S01]  /*33c0*/  ULDC UR4, c[0x0][0x988] ;  /* 0x0002620000047ab9 */ /* 0x000fe20000000800 */
[----:B------:R-:W-:Y:S02]  /*33d0*/  ISETP.GT.AND P6, PT, R33, 0x8, !P6 ;  /* 0x000000082100780c */ /* 0x000fe400077c4270 */
        /* <DEDUP_REMOVED lines=9> */
[----:B------:R-:W-:Y:S01]  /*3470*/  FSEL R58, R9, -INF , !P1 ;  /* 0xff800000093a7808 */ /* 0x000fe20004800000 */
[----:B------:R-:W-:Y:S01]  /*3480*/  IMAD.U32 R9, RZ, RZ, UR4 ;  /* 0x00000004ff097e24 */ /* 0x000fe2000f8e00ff */
[----:B------:R-:W-:-:S02]  /*3490*/  ISETP.NE.AND P1, PT, R66, RZ, PT ;  /* 0x000000ff4200720c */ /* 0x000fc40003f25270 */
[C---:B------:R-:W-:Y:S02]  /*34a0*/  ISETP.GT.AND P4, PT, R33.reuse, RZ, !P4 ;  /* 0x000000ff2100720c */ /* 0x040fe40006784270 */
[----:B------:R-:W-:Y:S02]  /*34b0*/  ISETP.GT.AND P1, PT, R33, 0x10, !P1 ;  /* 0x000000102100780c */ /* 0x000fe40004f24270 */
[C---:B------:R-:W-:Y:S02]  /*34c0*/  ISETP.LT.OR P4, PT, R31.reuse, 0x1, P4 ;  /* 0x000000011f00780c */ /* 0x040fe40002781670 */
[----:B------:R-:W-:Y:S02]  /*34d0*/  ISETP.LT.OR P1, PT, R31, 0x11, P1 ;  /* 0x000000111f00780c */ /* 0x000fe40000f21670 */
[----:B------:R-:W-:Y:S02]  /*34e0*/  ISETP.GT.AND P2, PT, R33, 0x51, !P2 ;  /* 0x000000512100780c */ /* 0x000fe40005744270 */
[----:B------:R-:W-:-:S02]  /*34f0*/  FSEL R60, R12, -INF , !P1 ;  /* 0xff8000000c3c7808 */ /* 0x000fc40004800000 */
[----:B------:R-:W-:Y:S02]  /*3500*/  ISETP.NE.AND P1, PT, R67, RZ, PT ;  /* 0x000000ff4300720c */ /* 0x000fe40003f25270 */
[C---:B------:R-:W-:Y:S02]  /*3510*/  ISETP.GT.AND P3, PT, R33.reuse, 0x58, !P3 ;  /* 0x000000582100780c */ /* 0x040fe40005f64270 */
[----:B------:R-:W-:Y:S02]  /*3520*/  ISETP.GT.AND P1, PT, R33, 0x11, !P1 ;  /* 0x000000112100780c */ /* 0x000fe40004f24270 */
[C---:B------:R-:W-:Y:S02]  /*3530*/  ISETP.LT.OR P2, PT, R31.reuse, 0x52, P2 ;  /* 0x000000521f00780c */ /* 0x040fe40001741670 */
[C---:B------:R-:W-:Y:S02]  /*3540*/  ISETP.LT.OR P1, PT, R31.reuse, 0x12, P1 ;  /* 0x000000121f00780c */ /* 0x040fe40000f21670 */
[----:B------:R-:W-:-:S02]  /*3550*/  ISETP.LT.OR P3, PT, R31, 0x59, P3 ;  /* 0x000000591f00780c */ /* 0x000fc40001f61670 */
[----:B------:R-:W-:Y:S02]  /*3560*/  FSEL R62, R14, -INF , !P1 ;  /* 0xff8000000e3e7808 */ /* 0x000fe40004800000 */
[----:B------:R-:W-:Y:S02]  /*3570*/  ISETP.GT.AND P1, PT, R33, 0x18, !P6 ;  /* 0x000000182100780c */ /* 0x000fe40007724270 */
[----:B------:R-:W-:Y:S02]  /*3580*/  ISETP.NE.AND P6, PT, R78, RZ, PT ;  /* 0x000000ff4e00720c */ /* 0x000fe40003fc5270 */
[----:B------:R-:W-:-:S04]  /*3590*/  ISETP.LT.OR P1, PT, R31, 0x19, P1 ;  /* 0x000000191f00780c */ /* 0x000fc80000f21670 */
        /* <DEDUP_REMOVED lines=37> */
[----:B------:R-:W-:Y:S01]  /*37f0*/  FSEL R76, R47, -INF , !P1 ;  /* 0xff8000002f4c7808 */ /* 0x000fe20004800000 */
[----:B------:R-:W-:Y:S01]  /*3800*/  IMAD.MOV.U32 R47, RZ, RZ, R22 ;  /* 0x000000ffff2f7224 */ /* 0x000fe200078e0016 */
        /* <DEDUP_REMOVED lines=23> */
[----:B------:R-:W-:Y:S02]  /*3980*/  ISETP.LT.OR P1, PT, R31, 0x3a, P1 ;  /* 0x0000003a1f00780c */ /* 0x000fe40000f21670 */
[----:B------:R-:W-:Y:S01]  /*3990*/  FMNMX.FTZ R3, R21, R54, !PT ;  /* 0x0000003615037209 */ /* 0x000fe20007810000 */
[----:B------:R-:W0:Y:S01]  /*39a0*/  SHFL.BFLY PT, R10, R27, 0x1, 0x1f ;  /* 0x0c201f001b0a7f89 */ /* 0x000e2200000e0000 */
[----:B------:R-:W-:Y:S02]  /*39b0*/  FSEL R14, R55, -INF , !P1 ;  /* 0xff800000370e7808 */ /* 0x000fe40004800000 */
[----:B------:R-:W-:-:S02]  /*39c0*/  ISETP.NE.AND P1, PT, R53, RZ, PT ;  /* 0x000000ff3500720c */ /* 0x000fc40003f25270 */
[----:B------:R-:W-:Y:S02]  /*39d0*/  FMNMX.FTZ R3, R56, R3, !PT ;  /* 0x0000000338037209 */ /* 0x000fe40007810000 */
[----:B------:R-:W-:Y:S02]  /*39e0*/  ISETP.GT.AND P1, PT, R33, 0x40, !P1 ;  /* 0x000000402100780c */ /* 0x000fe40004f24270 */
[----:B------:R-:W-:Y:S02]  /*39f0*/  FMNMX.FTZ R3, R58, R3, !PT ;  /* 0x000000033a037209 */ /* 0x000fe40007810000 */
[----:B------:R-:W-:-:S04]  /*3a00*/  ISETP.LT.OR P1, PT, R31, 0x41, P1 ;  /* 0x000000411f00780c */ /* 0x000fc80000f21670 */
[----:B------:R-:W-:Y:S02]  /*3a10*/  FSEL R12, R79, -INF , !P1 ;  /* 0xff8000004f0c7808 */ /* 0x000fe40004800000 */
[----:B------:R-:W-:Y:S02]  /*3a20*/  ISETP.GT.AND P1, PT, R33, 0x41, !P6 ;  /* 0x000000412100780c */ /* 0x000fe40007724270 */
[----:B------:R-:W-:Y:S02]  /*3a30*/  ISETP.NE.AND P6, PT, R61, RZ, PT ;  /* 0x000000ff3d00720c */ /* 0x000fe40003fc5270 */
[----:B------:R-:W-:Y:S02]  /*3a40*/  ISETP.LT.OR P1, PT, R31, 0x42, P1 ;  /* 0x000000421f00780c */ /* 0x000fe40000f21670 */
[----:B0-----:R-:W-:Y:S02]  /*3a50*/  FMNMX.FTZ R10, R27, R10, !PT ;  /* 0x0000000a1b0a7209 */ /* 0x001fe40007810000 */
[----:B------:R-:W-:-:S02]  /*3a60*/  FSEL R2, R59, -INF , !P1 ;  /* 0xff8000003b027808 */ /* 0x000fc40004800000 */
[----:B------:R-:W-:Y:S01]  /*3a70*/  ISETP.GT.AND P1, PT, R33, 0x48, !P5 ;  /* 0x000000482100780c */ /* 0x000fe20006f24270 */
[----:B------:R-:W-:Y:S01]  /*3a80*/  FMUL.FTZ R29, R10, R9 ;  /* 0x000000090a1d7220 */ /* 0x000fe20000410000 */
[----:B------:R-:W-:Y:S02]  /*3a90*/  ISETP.NE.AND P5, PT, R85, RZ, PT ;  /* 0x000000ff5500720c */ /* 0x000fe40003fa5270 */
[----:B------:R-:W-:-:S04]  /*3aa0*/  ISETP.LT.OR P1, PT, R31, 0x49, P1 ;  /* 0x000000491f00780c */ /* 0x000fc80000f21670 */
[----:B------:R-:W-:Y:S02]  /*3ab0*/  FSEL R0, R80, -INF , !P1 ;  /* 0xff80000050007808 */ /* 0x000fe40004800000 */
[----:B------:R-:W-:-:S04]  /*3ac0*/  FSETP.NEU.FTZ.AND P1, PT, R10, -INF , PT ;  /* 0xff8000000a00780b */ /* 0x000fc80003f3d000 */
[----:B------:R-:W-:Y:S02]  /*3ad0*/  FSEL R29, R29, RZ, P1 ;  /* 0x000000ff1d1d7208 */ /* 0x000fe40000800000 */
[----:B------:R-:W-:Y:S02]  /*3ae0*/  ISETP.GT.AND P1, PT, R33, 0x49, !P5 ;  /* 0x000000492100780c */ /* 0x000fe40006f24270 */
[----:B------:R-:W-:Y:S01]  /*3af0*/  ISETP.NE.AND P5, PT, R65, RZ, PT ;  /* 0x000000ff4100720c */ /* 0x000fe20003fa5270 */
[-CC-:B------:R-:W-:Y:S01]  /*3b00*/  FFMA.FTZ R27, R82, R9.reuse, -R29.reuse ;  /* 0x00000009521b7223 */ /* 0x180fe2000001081d */
[----:B------:R-:W-:Y:S01]  /*3b10*/  ISETP.LT.OR P1, PT, R31, 0x4a, P1 ;  /* 0x0000004a1f00780c */ /* 0x000fe20000f21670 */
[-CC-:B------:R-:W-:Y:S01]  /*3b20*/  FFMA.FTZ R35, R84, R9.reuse, -R29.reuse ;  /* 0x0000000954237223 */ /* 0x180fe2000001081d */
[----:B------:R-:W-:Y:S01]  /*3b30*/  ISETP.GT.AND P4, PT, R33, 0x59, !P5 ;  /* 0x000000592100780c */ /* 0x000fe20006f84270 */
[-CC-:B------:R-:W-:Y:S01]  /*3b40*/  FFMA.FTZ R37, R86, R9.reuse, -R29.reuse ;  /* 0x0000000956257223 */ /* 0x180fe2000001081d */
[----:B------:R-:W-:Y:S01]  /*3b50*/  FSEL R80, R25, -INF , !P1 ;  /* 0xff80000019507808 */ /* 0x000fe20004800000 */
[--C-:B------:R-:W-:Y:S01]  /*3b60*/  FFMA.FTZ R188, R188, R9, -R29.reuse ;  /* 0x00000009bcbc7223 */ /* 0x100fe2000001081d */
[----:B------:R-:W-:Y:S01]  /*3b70*/  FMNMX.FTZ R25, R60, R3, !PT ;  /* 0x000000033c197209 */ /* 0x000fe20007810000 */
[--C-:B------:R-:W-:Y:S01]  /*3b80*/  FFMA.FTZ R190, R190, R9, -R29.reuse ;  /* 0x00000009bebe7223 */ /* 0x100fe2000001081d */
[----:B------:R-:W-:Y:S01]  /*3b90*/  ISETP.GT.AND P1, PT, R33, 0x50, !P6 ;  /* 0x000000502100780c */ /* 0x000fe20007724270 */
[----:B------:R0:W-:Y:S01]  /*3ba0*/  MUFU.EX2 R3, R27 ;  /* 0x0000001b00037308 */ /* 0x0001e20000000800 */
[----:B------:R-:W-:Y:S01]  /*3bb0*/  FMNMX.FTZ R25, R62, R25, !PT ;  /* 0x000000193e197209 */ /* 0x000fe20007810000 */
[-CC-:B------:R-:W-:Y:S01]  /*3bc0*/  FFMA.FTZ R26, R26, R9.reuse, -R29.reuse ;  /* 0x000000091a1a7223 */ /* 0x180fe2000001081d */
[----:B------:R-:W-:Y:S01]  /*3bd0*/  ISETP.LT.OR P1, PT, R31, 0x51, P1 ;  /* 0x000000511f00780c */ /* 0x000fe20000f21670 */
[--C-:B------:R-:W-:Y:S01]  /*3be0*/  FFMA.FTZ R39, R90, R9, -R29.reuse ;  /* 0x000000095a277223 */ /* 0x100fe2000001081d */
[----:B------:R-:W-:Y:S01]  /*3bf0*/  FMNMX.FTZ R25, R48, R25, !PT ;  /* 0x0000001930197209 */ /* 0x000fe20007810000 */
[-CC-:B------:R-:W-:Y:S01]  /*3c00*/  FFMA.FTZ R41, R92, R9.reuse, -R29.reuse ;  /* 0x000000095c297223 */ /* 0x180fe2000001081d */
[----:B------:R-:W-:Y:S01]  /*3c10*/  FSEL R82, R11, -INF , !P1 ;  /* 0xff8000000b527808 */ /* 0x000fe20004800000 */
[--C-:B------:R-:W-:Y:S01]  /*3c20*/  FFMA.FTZ R11, R96, R9, -R29.reuse ;  /* 0x00000009600b7223 */ /* 0x100fe2000001081d */
[----:B------:R-:W-:Y:S01]  /*3c30*/  FMNMX.FTZ R25, R64, R25, !PT ;  /* 0x0000001940197209 */ /* 0x000fe20007810000 */
[--C-:B0-----:R-:W-:Y:S01]  /*3c40*/  FFMA.FTZ R27, R88, R9, -R29.reuse ;  /* 0x00000009581b7223 */ /* 0x101fe2000001081d */
[----:B------:R-:W-:Y:S01]  /*3c50*/  FSEL R84, R8, -INF , !P2 ;  /* 0xff80000008547808 */ /* 0x000fe20005000000 */
[----:B------:R-:W-:Y:S01]  /*3c60*/  MUFU.EX2 R180, R11 ;  /* 0x0000000b00b47308 */ /* 0x000fe20000000800 */
[----:B------:R-:W-:Y:S01]  /*3c70*/  FMNMX.FTZ R25, R66, R25, !PT ;  /* 0x0000001942197209 */ /* 0x000fe20007810000 */
[-CC-:B------:R-:W-:Y:S01]  /*3c80*/  FFMA.FTZ R52, R52, R9.reuse, -R29.reuse ;  /* 0x0000000934347223 */ /* 0x180fe2000001081d */
[----:B------:R-:W-:Y:S01]  /*3c90*/  ISETP.LT.OR P4, PT, R31, 0x5a, P4 ;  /* 0x0000005a1f00780c */ /* 0x000fe20002781670 */
[--C-:B------:R-:W-:Y:S01]  /*3ca0*/  FFMA.FTZ R46, R46, R9, -R29.reuse ;  /* 0x000000092e2e7223 */ /* 0x100fe2000001081d */
[----:B------:R-:W-:Y:S01]  /*3cb0*/  FMNMX.FTZ R25, R68, R25, !PT ;  /* 0x0000001944197209 */ /* 0x000fe20007810000 */
[--C-:B------:R-:W-:Y:S01]  /*3cc0*/  FFMA.FTZ R44, R44, R9, -R29.reuse ;  /* 0x000000092c2c7223 */ /* 0x100fe2000001081d */
[----:B------:R-:W-:Y:S01]  /*3cd0*/  FSEL R86, R15, -INF , !P3 ;  /* 0xff8000000f567808 */ /* 0x000fe20005800000 */
[----:B------:R-:W0:Y:S01]  /*3ce0*/  MUFU.EX2 R188, R188 ;  /* 0x000000bc00bc7308 */ /* 0x000e220000000800 */
[----:B------:R-:W-:Y:S01]  /*3cf0*/  FMNMX.FTZ R25, R70, R25, !PT ;  /* 0x0000001946197209 */ /* 0x000fe20007810000 */
[-CC-:B------:R-:W-:Y:S01]  /*3d00*/  FFMA.FTZ R42, R42, R9.reuse, -R29.reuse ;  /* 0x000000092a2a7223 */ /* 0x180fe2000001081d */
[----:B------:R-:W-:Y:S01]  /*3d10*/  FSEL R88, R13, -INF , !P4 ;  /* 0xff8000000d587808 */ /* 0x000fe20006000000 */
[--C-:B------:R-:W-:Y:S01]  /*3d20*/  FFMA.FTZ R13, R98, R9, -R29.reuse ;  /* 0x00000009620d7223 */ /* 0x100fe2000001081d */
[----:B------:R-:W-:Y:S01]  /*3d30*/  FMNMX.FTZ R25, R76, R25, !PT ;  /* 0x000000194c197209 */ /* 0x000fe20007810000 */
[-CC-:B------:R-:W-:Y:S01]  /*3d40*/  FFMA.FTZ R40, R40, R9.reuse, -R29.reuse ;  /* 0x0000000928287223 */ /* 0x180fe2000001081d */
[--C-:B------:R-:W-:Y:S01]  /*3d50*/  FFMA.FTZ R38, R38, R9, -R29.reuse ;  /* 0x0000000926267223 */ /* 0x100fe2000001081d */
[----:B------:R-:W1:Y:S01]  /*3d60*/  MUFU.EX2 R190, R190 ;  /* 0x000000be00be7308 */ /* 0x000e620000000800 */
[----:B------:R-:W-:Y:S01]  /*3d70*/  FMNMX.FTZ R25, R78, R25, !PT ;  /* 0x000000194e197209 */ /* 0x000fe20007810000 */
[-CC-:B------:R-:W-:Y:S01]  /*3d80*/  FFMA.FTZ R36, R36, R9.reuse, -R29.reuse ;  /* 0x0000000924247223 */ /* 0x180fe2000001081d */
[-CC-:B------:R-:W-:Y:S01]  /*3d90*/  FFMA.FTZ R34, R34, R9.reuse, -R29.reuse ;  /* 0x0000000922227223 */ /* 0x180fe2000001081d */
[--C-:B------:R-:W-:Y:S01]  /*3da0*/  FFMA.FTZ R32, R32, R9, -R29.reuse ;  /* 0x0000000920207223 */ /* 0x100fe2000001081d */
[----:B------:R-:W-:Y:S01]  /*3db0*/  FMNMX.FTZ R25, R50, R25, !PT ;  /* 0x0000001932197209 */ /* 0x000fe20007810000 */
[-CC-:B------:R-:W-:Y:S01]  /*3dc0*/  FFMA.FTZ R30, R30, R9.reuse, -R29.reuse ;  /* 0x000000091e1e7223 */ /* 0x180fe2000001081d */
[----:B------:R-:W-:Y:S01]  /*3dd0*/  FFMA.FTZ R28, R28, R9, -R29 ;  /* 0x000000091c1c7223 */ /* 0x000fe2000001081d */
[----:B------:R-:W2:Y:S01]  /*3de0*/  MUFU.EX2 R35, R35 ;  /* 0x0000002300237308 */ /* 0x000ea20000000800 */
[----:B------:R-:W-:Y:S01]  /*3df0*/  FMNMX.FTZ R25, R20, R25, !PT ;  /* 0x0000001914197209 */ /* 0x000fe20007810000 */
[----:B0-----:R-:W-:Y:S01]  /*3e00*/  FADD.FTZ R43, R188, R3 ;  /* 0x00000003bc2b7221 */ /* 0x001fe20000010000 */
[----:B------:R-:W-:Y:S01]  /*3e10*/  FFMA.FTZ R24, R24, R9, -R29 ;  /* 0x0000000918187223 */ /* 0x000fe2000001081d */
[----:B------:R-:W-:-:S02]  /*3e20*/  ISETP.NE.AND P5, PT, R203, 0x1, PT ;  /* 0x00000001cb00780c */ /* 0x000fc40003fa5270 */
[----:B------:R-:W-:Y:S02]  /*3e30*/  FMNMX.FTZ R25, R14, R25, !PT ;  /* 0x000000190e197209 */ /* 0x000fe40007810000 */
[----:B------:R-:W0:Y:S01]  /*3e40*/  MUFU.EX2 R37, R37 ;  /* 0x0000002500257308 */ /* 0x000e220000000800 */
[----:B------:R-:W-:Y:S02]  /*3e50*/  F2FP.F16.F32.PACK_AB R188, R3, R188 ;  /* 0x000000bc03bc723e */ /* 0x000fe400000000ff */
[----:B------:R-:W-:-:S04]  /*3e60*/  FMNMX.FTZ R25, R12, R25, !PT ;  /* 0x000000190c197209 */ /* 0x000fc80007810000 */
[----:B------:R-:W-:Y:S01]  /*3e70*/  FMNMX.FTZ R25, R2, R25, !PT ;  /* 0x0000001902197209 */ /* 0x000fe20007810000 */
[----:B------:R3:W4:Y:S01]  /*3e80*/  MUFU.EX2 R184, R27 ;  /* 0x0000001b00b87308 */ /* 0x0007220000000800 */
[----:B------:R-:W5:Y:S02]  /*3e90*/  @P5 LDC R49, c[0x0][0x44c] ;  /* 0x00011300ff315b82 */ /* 0x000f640000000800 */
[----:B------:R-:W-:-:S04]  /*3ea0*/  FMNMX.FTZ R25, R0, R25, !PT ;  /* 0x0000001900197209 */ /* 0x000fc80007810000 */
[----:B------:R-:W-:Y:S01]  /*3eb0*/  FMNMX.FTZ R25, R80, R25, !PT ;  /* 0x0000001950197209 */ /* 0x000fe20007810000 */
[----:B------:R-:W4:Y:S01]  /*3ec0*/  MUFU.EX2 R39, R39 ;  /* 0x0000002700277308 */ /* 0x000f220000000800 */
[----:B---3--:R-:W-:Y:S02]  /*3ed0*/  FFMA.FTZ R27, R94, R9, -R29 ;  /* 0x000000095e1b7223 */ /* 0x008fe4000001081d */
[----:B------:R-:W-:-:S04]  /*3ee0*/  FMNMX.FTZ R25, R82, R25, !PT ;  /* 0x0000001952197209 */ /* 0x000fc80007810000 */
[----:B------:R-:W-:Y:S01]  /*3ef0*/  FMNMX.FTZ R25, R84, R25, !PT ;  /* 0x0000001954197209 */ /* 0x000fe20007810000 */
[----:B------:R1:W-:Y:S03]  /*3f00*/  MUFU.EX2 R29, R26 ;  /* 0x0000001a001d7308 */ /* 0x0003e60000000800 */
[----:B------:R-:W-:-:S04]  /*3f10*/  FMNMX.FTZ R25, R86, R25, !PT ;  /* 0x0000001956197209 */ /* 0x000fc80007810000 */
[----:B------:R-:W-:Y:S01]  /*3f20*/  FMNMX.FTZ R25, R88, R25, !PT ;  /* 0x0000001958197209 */ /* 0x000fe20007810000 */
[----:B------:R-:W3:Y:S01]  /*3f30*/  MUFU.EX2 R186, R41 ;  /* 0x0000002900ba7308 */ /* 0x000ee20000000800 */
[----:B-1----:R-:W-:Y:S01]  /*3f40*/  FADD.FTZ R26, R190, R43 ;  /* 0x0000002bbe1a7221 */ /* 0x002fe20000010000 */
[----:B-----5:R-:W-:Y:S01]  /*3f50*/  @P5 IMAD.HI.U32 R49, R22, R49, RZ ;  /* 0x0000003116315227 */ /* 0x020fe200078e00ff */
[C---:B--2---:R-:W-:Y:S01]  /*3f60*/  F2FP.F16.F32.PACK_AB R190, R35.reuse, R190 ;  /* 0x000000be23be723e */ /* 0x044fe200000000ff */
[----:B------:R-:W1:Y:S02]  /*3f70*/  SHFL.BFLY PT, R8, R25, 0x2, 0x1f ;  /* 0x0c401f0019087f89 */ /* 0x000e6400000e0000 */
[----:B------:R-:W-:Y:S02]  /*3f80*/  FADD.FTZ R26, R35, R26 ;  /* 0x0000001a231a7221 */ /* 0x000fe40000010000 */
[----:B------:R-:W2:Y:S02]  /*3f90*/  MUFU.EX2 R27, R27 ;  /* 0x0000001b001b7308 */ /* 0x000ea40000000800 */
[----:B0-----:R-:W-:-:S06]  /*3fa0*/  FADD.FTZ R45, R37, R26 ;  /* 0x0000001a252d7221 */ /* 0x001fcc0000010000 */
[----:B------:R4:W-:Y:S08]  /*3fb0*/  MUFU.EX2 R41, R28 ;  /* 0x0000001c00297308 */ /* 0x0009f00000000800 */
[----:B------:R-:W-:Y:S01]  /*3fc0*/  MUFU.EX2 R13, R13 ;  /* 0x0000000d000d7308 */ /* 0x000fe20000000800 */
[C---:B----4-:R-:W-:Y:S01]  /*3fd0*/  FADD.FTZ R28, R184.reuse, R45 ;  /* 0x0000002db81c7221 */ /* 0x050fe20000010000 */
[----:B------:R-:W-:-:S02]  /*3fe0*/  F2FP.F16.F32.PACK_AB R184, R184, R37 ;  /* 0x00000025b8b8723e */ /* 0x000fc400000000ff */
[----:B-1----:R-:W-:Y:S01]  /*3ff0*/  FMNMX.FTZ R11, R25, R8, !PT ;  /* 0x00000008190b7209 */ /* 0x002fe20007810000 */
[----:B------:R-:W-:-:S03]  /*4000*/  FADD.FTZ R45, R39, R28 ;  /* 0x0000001c272d7221 */ /* 0x000fc60000010000 */
[----:B------:R-:W0:Y:S01]  /*4010*/  MUFU.EX2 R52, R52 ;  /* 0x0000003400347308 */ /* 0x000e220000000800 */
[----:B------:R-:W1:Y:S01]  /*4020*/  SHFL.BFLY PT, R8, R11, 0x1, 0x1f ;  /* 0x0c201f000b087f89 */ /* 0x000e6200000e0000 */
[C---:B---3--:R-:W-:Y:S01]  /*4030*/  FADD.FTZ R28, R186.reuse, R45 ;  /* 0x0000002dba1c7221 */ /* 0x048fe20000010000 */
[----:B------:R-:W-:-:S03]  /*4040*/  F2FP.F16.F32.PACK_AB R186, R186, R39 ;  /* 0x00000027baba723e */ /* 0x000fc600000000ff */
[----:B--2---:R-:W-:Y:S02]  /*4050*/  FADD.FTZ R45, R27, R28 ;  /* 0x0000001c1b2d7221 */ /* 0x004fe40000010000 */
[----:B------:R-:W-:Y:S01]  /*4060*/  MUFU.EX2 R46, R46 ;  /* 0x0000002e002e7308 */ /* 0x000fe20000000800 */
[----:B------:R-:W2:Y:S07]  /*4070*/  @P5 LDC R28, c[0x0][0x450] ;  /* 0x00011400ff1c5b82 */ /* 0x000eae0000000800 */
[----:B------:R-:W3:Y:S01]  /*4080*/  MUFU.EX2 R15, R44 ;  /* 0x0000002c000f7308 */ /* 0x000ee20000000800 */
[----:B0-----:R-:W-:-:S07]  /*4090*/  F2FP.F16.F32.PACK_AB R182, R52, R13 ;  /* 0x0000000d34b6723e */ /* 0x001fce00000000ff */
[----:B------:R-:W-:Y:S01]  /*40a0*/  MUFU.EX2 R42, R42 ;  /* 0x0000002a002a7308 */ /* 0x000fe20000000800 */
[----:B-1----:R-:W-:-:S04]  /*40b0*/  FMNMX.FTZ R8, R11, R8, !PT ;  /* 0x000000080b087209 */ /* 0x002fc80007810000 */
[C---:B------:R-:W-:Y:S01]  /*40c0*/  FSETP.NEU.FTZ.AND P1, PT, R8.reuse, -INF , PT ;  /* 0xff8000000800780b */ /* 0x040fe20003f3d000 */
[-C--:B------:R-:W-:Y:S02]  /*40d0*/  FMUL.FTZ R11, R8, R9.reuse ;  /* 0x00000009080b7220 */ /* 0x080fe40000410000 */
[----:B------:R-:W0:Y:S01]  /*40e0*/  MUFU.EX2 R31, R40 ;  /* 0x00000028001f7308 */ /* 0x000e220000000800 */
[----:B--2---:R-:W-:Y:S02]  /*40f0*/  @P5 SHF.R.U32.HI R47, RZ, R28, R49 ;  /* 0x0000001cff2f5219 */ /* 0x004fe40000011631 */
[----:B------:R-:W-:Y:S02]  /*4100*/  FSEL R11, R11, RZ, P1 ;  /* 0x000000ff0b0b7208 */ /* 0x000fe40000800000 */
[----:B------:R-:W-:Y:S01]  /*4110*/  LOP3.LUT P5, RZ, R16, 0x80000, RZ, 0xc0, !PT ;  /* 0x0008000010ff7812 */ /* 0x000fe200078ac0ff */
[----:B------:R-:W-:Y:S01]  /*4120*/  IMAD.IADD R74, R74, 0x1, R47 ;  /* 0x000000014a4a7824 */ /* 0x000fe200078e022f */
[----:B---3--:R-:W-:Y:S01]  /*4130*/  F2FP.F16.F32.PACK_AB R176, R15, R46 ;  /* 0x0000002e0fb0723e */ /* 0x008fe200000000ff */
[-CC-:B------:R-:W-:Y:S01]  /*4140*/  FFMA.FTZ R21, R21, R9.reuse, -R11.reuse ;  /* 0x0000000915157223 */ /* 0x180fe2000001080b */
        /* <DEDUP_REMOVED lines=14> */
[-CC-:B------:R-:W-:Y:S01]  /*4230*/  FFMA.FTZ R78, R78, R9.reuse, -R11.reuse ;  /* 0x000000094e4e7223 */ /* 0x180fe2000001080b */
        /* <DEDUP_REMOVED lines=10> */
[----:B------:R-:W-:Y:S01]  /*42e0*/  FFMA.FTZ R88, R88, R9, -R11 ;  /* 0x0000000958587223 */ /* 0x000fe2000001080b */
[----:B0-----:R-:W-:-:S03]  /*42f0*/  F2FP.F16.F32.PACK_AB R178, R31, R42 ;  /* 0x0000002a1fb2723e */ /* 0x001fc600000000ff */
[----:B------:R-:W0:Y:S01]  /*4300*/  MUFU.EX2 R191, R58 ;  /* 0x0000003a00bf7308 */ /* 0x000e220000000800 */
[----:B-1----:R-:W-:Y:S01]  /*4310*/  FADD.FTZ R43, R21, R54 ;  /* 0x00000036152b7221 */ /* 0x002fe20000010000 */
[----:B------:R-:W-:Y:S01]  /*4320*/  F2FP.F16.F32.PACK_AB R189, R54, R21 ;  /* 0x0000001536bd723e */ /* 0x000fe200000000ff */
[----:B------:R-:W-:-:S05]  /*4330*/  VIADD R21, R72, 0xfffffffe ;  /* 0xfffffffe48157836 */ /* 0x000fca0000000000 */
[----:B------:R-:W1:Y:S01]  /*4340*/  MUFU.EX2 R60, R60 ;  /* 0x0000003c003c7308 */ /* 0x000e620000000800 */
[----:B--2---:R-:W-:-:S07]  /*4350*/  FADD.FTZ R26, R56, R43 ;  /* 0x0000002b381a7221 */ /* 0x004fce0000010000 */
[----:B------:R-:W2:Y:S01]  /*4360*/  MUFU.EX2 R185, R62 ;  /* 0x0000003e00b97308 */ /* 0x000ea20000000800 */
[C---:B0-----:R-:W-:Y:S01]  /*4370*/  FADD.FTZ R43, R191.reuse, R26 ;  /* 0x0000001abf2b7221 */ /* 0x041fe20000010000 */
[----:B------:R-:W-:-:S06]  /*4380*/  F2FP.F16.F32.PACK_AB R191, R191, R56 ;  /* 0x00000038bfbf723e */ /* 0x000fcc00000000ff */
[----:B------:R-:W0:Y:S01]  /*4390*/  MUFU.EX2 R48, R48 ;  /* 0x0000003000307308 */ /* 0x000e220000000800 */
[----:B-1----:R-:W-:-:S07]  /*43a0*/  FADD.FTZ R26, R60, R43 ;  /* 0x0000002b3c1a7221 */ /* 0x002fce0000010000 */
[----:B------:R-:W1:Y:S01]  /*43b0*/  MUFU.EX2 R187, R64 ;  /* 0x0000004000bb7308 */ /* 0x000e620000000800 */
[C---:B--2---:R-:W-:Y:S01]  /*43c0*/  FADD.FTZ R43, R185.reuse, R26 ;  /* 0x0000001ab92b7221 */ /* 0x044fe20000010000 */
[C---:B------:R-:W-:Y:S01]  /*43d0*/  FADD.FTZ R26, R180.reuse, R45 ;  /* 0x0000002db41a7221 */ /* 0x040fe20000010000 */
[----:B------:R-:W-:Y:S02]  /*43e0*/  F2FP.F16.F32.PACK_AB R180, R180, R27 ;  /* 0x0000001bb4b4723e */ /* 0x000fe400000000ff */
[----:B------:R-:W-:Y:S01]  /*43f0*/  F2FP.F16.F32.PACK_AB R185, R185, R60 ;  /* 0x0000003cb9b9723e */ /* 0x000fe200000000ff */
[----:B------:R-:W-:Y:S02]  /*4400*/  FADD.FTZ R45, R13, R26 ;  /* 0x0000001a0d2d7221 */ /* 0x000fe40000010000 */
[----:B------:R-:W2:Y:S02]  /*4410*/  MUFU.EX2 R66, R66 ;  /* 0x0000004200427308 */ /* 0x000ea40000000800 */
[----:B------:R-:W-:-:S04]  /*4420*/  FADD.FTZ R45, R52, R45 ;  /* 0x0000002d342d7221 */ /* 0x000fc80000010000 */
[----:B------:R-:W-:Y:S02]  /*4430*/  FADD.FTZ R26, R46, R45 ;  /* 0x0000002d2e1a7221 */ /* 0x000fe40000010000 */
[----:B------:R-:W3:Y:S02]  /*4440*/  MUFU.EX2 R181, R68 ;  /* 0x0000004400b57308 */ /* 0x000ee40000000800 */
[----:B------:R-:W-:-:S06]  /*4450*/  FADD.FTZ R45, R15, R26 ;  /* 0x0000001a0f2d7221 */ /* 0x000fcc0000010000 */
[----:B------:R-:W4:Y:S08]  /*4460*/  MUFU.EX2 R70, R70 ;  /* 0x0000004600467308 */ /* 0x000f300000000800 */
[----:B------:R0:W-:Y:S08]  /*4470*/  MUFU.EX2 R179, R14 ;  /* 0x0000000e00b37308 */ /* 0x0001f00000000800 */
[----:B------:R-:W5:Y:S01]  /*4480*/  MUFU.EX2 R183, R76 ;  /* 0x0000004c00b77308 */ /* 0x000f620000000800 */
[----:B0-----:R-:W-:-:S04]  /*4490*/  FADD.FTZ R14, R48, R43 ;  /* 0x0000002b300e7221 */ /* 0x001fc80000010000 */
[C---:B-1----:R-:W-:Y:S01]  /*44a0*/  FADD.FTZ R43, R187.reuse, R14 ;  /* 0x0000000ebb2b7221 */ /* 0x042fe20000010000 */
[----:B------:R-:W-:Y:S02]  /*44b0*/  F2FP.F16.F32.PACK_AB R187, R187, R48 ;  /* 0x00000030bbbb723e */ /* 0x000fe400000000ff */
[----:B------:R-:W0:Y:S01]  /*44c0*/  MUFU.EX2 R78, R78 ;  /* 0x0000004e004e7308 */ /* 0x000e220000000800 */
[----:B--2---:R-:W-:-:S04]  /*44d0*/  FADD.FTZ R14, R66, R43 ;  /* 0x0000002b420e7221 */ /* 0x004fc80000010000 */
[C---:B---3--:R-:W-:Y:S01]  /*44e0*/  FADD.FTZ R43, R181.reuse, R14 ;  /* 0x0000000eb52b7221 */ /* 0x048fe20000010000 */
[----:B------:R-:W-:Y:S01]  /*44f0*/  FADD.FTZ R14, R42, R45 ;  /* 0x0000002d2a0e7221 */ /* 0x000fe20000010000 */
[----:B------:R-:W-:Y:S01]  /*4500*/  F2FP.F16.F32.PACK_AB R181, R181, R66 ;  /* 0x00000042b5b5723e */ /* 0x000fe200000000ff */
[----:B------:R-:W1:Y:S08]  /*4510*/  MUFU.EX2 R177, R50 ;  /* 0x0000003200b17308 */ /* 0x000e700000000800 */
[----:B------:R-:W2:Y:S08]  /*4520*/  MUFU.EX2 R20, R20 ;  /* 0x0000001400147308 */ /* 0x000eb00000000800 */
[----:B------:R4:W-:Y:S08]  /*4530*/  MUFU.EX2 R173, R2 ;  /* 0x0000000200ad7308 */ /* 0x0009f00000000800 */
[----:B------:R-:W3:Y:S01]  /*4540*/  MUFU.EX2 R12, R12 ;  /* 0x0000000c000c7308 */ /* 0x000ee20000000800 */
[----:B----4-:R-:W-:Y:S01]  /*4550*/  FADD.FTZ R2, R70, R43 ;  /* 0x0000002b46027221 */ /* 0x010fe20000010000 */
[----:B------:R-:W-:-:S03]  /*4560*/  FADD.FTZ R43, R31, R14 ;  /* 0x0000000e1f2b7221 */ /* 0x000fc60000010000 */
[C---:B-----5:R-:W-:Y:S01]  /*4570*/  FADD.FTZ R11, R183.reuse, R2 ;  /* 0x00000002b70b7221 */ /* 0x060fe20000010000 */
[----:B------:R-:W-:Y:S02]  /*4580*/  F2FP.F16.F32.PACK_AB R183, R183, R70 ;  /* 0x00000046b7b7723e */ /* 0x000fe400000000ff */
[----:B------:R-:W4:Y:S01]  /*4590*/  MUFU.EX2 R38, R38 ;  /* 0x0000002600267308 */ /* 0x000f220000000800 */
[----:B0-----:R-:W-:-:S04]  /*45a0*/  FADD.FTZ R2, R78, R11 ;  /* 0x0000000b4e027221 */ /* 0x001fc80000010000 */
[C---:B-1----:R-:W-:Y:S01]  /*45b0*/  FADD.FTZ R3, R177.reuse, R2 ;  /* 0x00000002b1037221 */ /* 0x042fe20000010000 */
[----:B------:R-:W-:Y:S02]  /*45c0*/  F2FP.F16.F32.PACK_AB R177, R177, R78 ;  /* 0x0000004eb1b1723e */ /* 0x000fe400000000ff */
[----:B------:R-:W0:Y:S01]  /*45d0*/  MUFU.EX2 R25, R36 ;  /* 0x0000002400197308 */ /* 0x000e220000000800 */
[----:B--2---:R-:W-:-:S04]  /*45e0*/  FADD.FTZ R2, R20, R3 ;  /* 0x0000000314027221 */ /* 0x004fc80000010000 */
[C---:B------:R-:W-:Y:S01]  /*45f0*/  FADD.FTZ R3, R179.reuse, R2 ;  /* 0x00000002b3037221 */ /* 0x040fe20000010000 */
[----:B------:R-:W-:Y:S02]  /*4600*/  F2FP.F16.F32.PACK_AB R179, R179, R20 ;  /* 0x00000014b3b3723e */ /* 0x000fe400000000ff */
[----:B------:R-:W1:Y:S01]  /*4610*/  MUFU.EX2 R0, R0 ;  /* 0x0000000000007308 */ /* 0x000e620000000800 */
[----:B---3--:R-:W-:Y:S01]  /*4620*/  FADD.FTZ R2, R12, R3 ;  /* 0x000000030c027221 */ /* 0x008fe20000010000 */
[----:B----4-:R-:W-:-:S03]  /*4630*/  FADD.FTZ R14, R38, R43 ;  /* 0x0000002b260e7221 */ /* 0x010fc60000010000 */
[C---:B------:R-:W-:Y:S01]  /*4640*/  FADD.FTZ R3, R173.reuse, R2 ;  /* 0x00000002ad037221 */ /* 0x040fe20000010000 */
[----:B------:R-:W-:Y:S02]  /*4650*/  F2FP.F16.F32.PACK_AB R173, R173, R12 ;  /* 0x0000000cadad723e */ /* 0x000fe400000000ff */
[----:B------:R-:W2:Y:S01]  /*4660*/  MUFU.EX2 R34, R34 ;  /* 0x0000002200227308 */ /* 0x000ea20000000800 */
[C---:B0-----:R-:W-:Y:S01]  /*4670*/  FADD.FTZ R11, R25.reuse, R14 ;  /* 0x0000000e190b7221 */ /* 0x041fe20000010000 */
[----:B------:R-:W-:-:S06]  /*4680*/  F2FP.F16.F32.PACK_AB R172, R25, R38 ;  /* 0x0000002619ac723e */ /* 0x000fcc00000000ff */
[----:B------:R-:W0:Y:S01]  /*4690*/  MUFU.EX2 R175, R80 ;  /* 0x0000005000af7308 */ /* 0x000e220000000800 */
[----:B-1----:R-:W-:-:S07]  /*46a0*/  FADD.FTZ R2, R0, R3 ;  /* 0x0000000300027221 */ /* 0x002fce0000010000 */
[----:B------:R-:W1:Y:S01]  /*46b0*/  MUFU.EX2 R33, R32 ;  /* 0x0000002000217308 */ /* 0x000e620000000800 */
[----:B--2---:R-:W-:-:S07]  /*46c0*/  FADD.FTZ R14, R34, R11 ;  /* 0x0000000b220e7221 */ /* 0x004fce0000010000 */
[----:B------:R-:W2:Y:S01]  /*46d0*/  MUFU.EX2 R82, R82 ;  /* 0x0000005200527308 */ /* 0x000ea20000000800 */
[C---:B0-----:R-:W-:Y:S01]  /*46e0*/  FADD.FTZ R3, R175.reuse, R2 ;  /* 0x00000002af037221 */ /* 0x041fe20000010000 */
[----:B------:R-:W-:Y:S01]  /*46f0*/  F2FP.F16.F32.PACK_AB R175, R175, R0 ;  /* 0x00000000afaf723e */ /* 0x000fe200000000ff */
[----:B------:R-:W-:-:S05]  /*4700*/  VIADD R0, R74, UR5 ;  /* 0x000000054a007c36 */ /* 0x000fca0008000000 */
[----:B------:R-:W0:Y:S01]  /*4710*/  MUFU.EX2 R30, R30 ;  /* 0x0000001e001e7308 */ /* 0x000e220000000800 */
[C---:B-1----:R-:W-:Y:S01]  /*4720*/  FADD.FTZ R11, R33.reuse, R14 ;  /* 0x0000000e210b7221 */ /* 0x042fe20000010000 */
[----:B------:R-:W-:-:S06]  /*4730*/  F2FP.F16.F32.PACK_AB R174, R33, R34 ;  /* 0x0000002221ae723e */ /* 0x000fcc00000000ff */
[----:B------:R-:W1:Y:S01]  /*4740*/  MUFU.EX2 R169, R84 ;  /* 0x0000005400a97308 */ /* 0x000e620000000800 */
[----:B--2---:R-:W-:-:S07]  /*4750*/  FADD.FTZ R2, R82, R3 ;  /* 0x0000000352027221 */ /* 0x004fce0000010000 */
[----:B------:R-:W2:Y:S01]  /*4760*/  MUFU.EX2 R86, R86 ;  /* 0x0000005600567308 */ /* 0x000ea20000000800 */
[----:B0-----:R-:W-:Y:S01]  /*4770*/  FADD.FTZ R14, R30, R11 ;  /* 0x0000000b1e0e7221 */ /* 0x001fe20000010000 */
[----:B------:R-:W-:-:S03]  /*4780*/  F2FP.F16.F32.PACK_AB R168, R41, R30 ;  /* 0x0000001e29a8723e */ /* 0x000fc600000000ff */
[----:B------:R-:W-:-:S03]  /*4790*/  FADD.FTZ R11, R41, R14 ;  /* 0x0000000e290b7221 */ /* 0x000fc60000010000 */
[----:B------:R-:W0:Y:S01]  /*47a0*/  MUFU.EX2 R24, R24 ;  /* 0x0000001800187308 */ /* 0x000e220000000800 */
[C---:B-1----:R-:W-:Y:S01]  /*47b0*/  FADD.FTZ R3, R169.reuse, R2 ;  /* 0x00000002a9037221 */ /* 0x042fe20000010000 */
[----:B------:R-:W-:-:S06]  /*47c0*/  F2FP.F16.F32.PACK_AB R169, R169, R82 ;  /* 0x00000052a9a9723e */ /* 0x000fcc00000000ff */
[----:B------:R-:W1:Y:S01]  /*47d0*/  MUFU.EX2 R171, R88 ;  /* 0x0000005800ab7308 */ /* 0x000e620000000800 */
[----:B--2---:R-:W-:Y:S01]  /*47e0*/  FADD.FTZ R2, R86, R3 ;  /* 0x0000000356027221 */ /* 0x004fe20000010000 */
[----:B0-----:R-:W-:Y:S01]  /*47f0*/  FADD.FTZ R14, R24, R11 ;  /* 0x0000000b180e7221 */ /* 0x001fe20000010000 */
[----:B------:R-:W-:-:S03]  /*4800*/  F2FP.F16.F32.PACK_AB R170, R29, R24 ;  /* 0x000000181daa723e */ /* 0x000fc600000000ff */
[----:B------:R-:W-:Y:S01]  /*4810*/  FADD.FTZ R11, R29, R14 ;  /* 0x0000000e1d0b7221 */ /* 0x000fe20000010000 */
[C---:B-1----:R-:W-:Y:S01]  /*4820*/  FADD.FTZ R3, R171.reuse, R2 ;  /* 0x00000002ab037221 */ /* 0x042fe20000010000 */
[----:B------:R-:W-:Y:S01]  /*4830*/  F2FP.F16.F32.PACK_AB R171, R171, R86 ;  /* 0x00000056abab723e */ /* 0x000fe200000000ff */
[----:B------:R-:W-:Y:S06]  /*4840*/  @!P5 BRA `(.L_x_1264) ;  /* 0x000000000048d947 */ /* 0x000fec0003800000 */
[C---:B------:R-:W-:Y:S01]  /*4850*/  ISETP.GT.AND P1, PT, R74.reuse, RZ, PT ;  /* 0x000000ff4a00720c */ /* 0x040fe20003f24270 */
[----:B------:R-:W-:-:S12]  /*4860*/  VIADD R13, R74, 0xffffffff ;  /* 0xffffffff4a0d7836 */ /* 0x000fd80000000000 */
[----:B------:R-:W-:Y:S05]  /*4870*/  @P1 BRA `(.L_x_1265) ;  /* 0x0000000000201947 */ /* 0x000fea0003800000 */
[----:B------:R-:W0:Y:S01]  /*4880*/  LDC R12, c[0x0][0x9e4] ;  /* 0x00027900ff0c7b82 */ /* 0x000e220000000800 */
[----:B------:R-:W-:Y:S02]  /*4890*/  IADD3 R13, -R74, RZ, RZ ;  /* 0x000000ff4a0d7210 */ /* 0x000fe40007ffe1ff */
[----:B0-----:R-:W-:-:S13]  /*48a0*/  ISETP.NE.AND P1, PT, R12, 0x1, PT ;  /* 0x000000010c00780c */ /* 0x001fda0003f25270 */
[----:B------:R-:W0:Y:S02]  /*48b0*/  @P1 LDC.64 R14, c[0x0][0x9e8] ;  /* 0x00027a00ff0e1b82 */ /* 0x000e240000000a00 */
[----:B0-----:R-:W-:-:S05]  /*48c0*/  @P1 IMAD.HI.U32 R2, R13, R14, RZ ;  /* 0x0000000e0d021227 */ /* 0x001fca00078e00ff */
[----:B------:R-:W-:-:S04]  /*48d0*/  @P1 SHF.R.U32.HI R13, RZ, R15, R2 ;  /* 0x0000000fff0d1219 */ /* 0x000fc80000011602 */
[----:B------:R-:W-:Y:S01]  /*48e0*/  LOP3.LUT R13, RZ, R13, RZ, 0x33, !PT ;  /* 0x0000000dff0d7212 */ /* 0x000fe200078e33ff */
[----:B------:R-:W-:Y:S06]  /*48f0*/  BRA `(.L_x_1266) ;  /* 0x0000000000147947 */ /* 0x000fec0003800000 */
.L_x_1265:
[----:B------:R-:W0:Y:S02]  /*4900*/  LDC R12, c[0x0][0x9e4] ;  /* 0x00027900ff0c7b82 */ /* 0x000e240000000800 */
[----:B0-----:R-:W-:-:S13]  /*4910*/  ISETP.NE.AND P1, PT, R12, 0x1, PT ;  /* 0x000000010c00780c */ /* 0x001fda0003f25270 */
[----:B------:R-:W0:Y:S02]  /*4920*/  @P1 LDC.64 R14, c[0x0][0x9e8] ;  /* 0x00027a00ff0e1b82 */ /* 0x000e240000000a00 */
[----:B0-----:R-:W-:-:S05]  /*4930*/  @P1 IMAD.HI.U32 R2, R13, R14, RZ ;  /* 0x0000000e0d021227 */ /* 0x001fca00078e00ff */
[----:B------:R-:W-:-:S07]  /*4940*/  @P1 SHF.R.U32.HI R13, RZ, R15, R2 ;  /* 0x0000000fff0d1219 */ /* 0x000fce0000011602 */
.L_x_1266:
[----:B------:R-:W-:-:S05]  /*4950*/  IMAD R13, R13, R12, R12 ;  /* 0x0000000c0d0d7224 */ /* 0x000fca00078e020c */
[----:B------:R-:W-:-:S07]  /*4960*/  VIMNMX R0, R0, R13, PT ;  /* 0x0000000d00007248 */ /* 0x000fce0003fe0100 */
.L_x_1264:
[----:B------:R-:W-:Y:S01]  /*4970*/  IMAD.HI R12, R0, 0x2aaaaaab, RZ ;  /* 0x2aaaaaab000c7827 */ /* 0x000fe200078e02ff */
[----:B------:R-:W-:Y:S02]  /*4980*/  CS2R R118, SRZ ;  /* 0x0000000000767805 */ /* 0x000fe4000001ff00 */
[----:B------:R-:W-:Y:S02]  /*4990*/  CS2R R116, SRZ ;  /* 0x0000000000747805 */ /* 0x000fe4000001ff00 */
[----:B------:R-:W-:Y:S01]  /*49a0*/  CS2R R114, SRZ ;  /* 0x0000000000727805 */ /* 0x000fe2000001ff00 */
[----:B------:R-:W-:Y:S01]  /*49b0*/  IMAD.MOV.U32 R2, RZ, RZ, 0x3f800000 ;  /* 0x3f800000ff027424 */ /* 0x000fe200078e00ff */
[----:B------:R-:W-:Y:S01]  /*49c0*/  SHF.R.U32.HI R13, RZ, 0x1f, R12 ;  /* 0x0000001fff0d7819 */ /* 0x000fe2000001160c */
[----:B------:R-:W-:Y:S01]  /*49d0*/  IMAD.MOV.U32 R0, RZ, RZ, 0x3f800000 ;  /* 0x3f800000ff007424 */ /* 0x000fe200078e00ff */
[----:B------:R-:W-:Y:S02]  /*49e0*/  CS2R R112, SRZ ;  /* 0x0000000000707805 */ /* 0x000fe4000001ff00 */
[----:B------:R-:W-:-:S02]  /*49f0*/  CS2R R110, SRZ ;  /* 0x00000000006e7805 */ /* 0x000fc4000001ff00 */
[----:B------:R-:W-:Y:S02]  /*4a00*/  LEA.HI.SX32 R13, R12, R13, 0x1c ;  /* 0x0000000d0c0d7211 */ /* 0x000fe400078fe2ff */
[----:B------:R-:W-:Y:S02]  /*4a10*/  CS2R R108, SRZ ;  /* 0x00000000006c7805 */ /* 0x000fe4000001ff00 */
[----:B------:R-:W-:Y:S02]  /*4a20*/  CS2R R106, SRZ ;  /* 0x00000000006a7805 */ /* 0x000fe4000001ff00 */
[----:B------:R-:W-:Y:S02]  /*4a30*/  CS2R R104, SRZ ;  /* 0x0000000000687805 */ /* 0x000fe4000001ff00 */
[----:B------:R-:W-:Y:S02]  /*4a40*/  VIMNMX R14, R194, R13, !PT ;  /* 0x0000000dc20e7248 */ /* 0x000fe40007fe0100 */
[----:B------:R-:W-:-:S02]  /*4a50*/  CS2R R102, SRZ ;  /* 0x0000000000667805 */ /* 0x000fc4000001ff00 */
[----:B------:R-:W-:Y:S02]  /*4a60*/  CS2R R100, SRZ ;  /* 0x0000000000647805 */ /* 0x000fe4000001ff00 */
[----:B------:R-:W-:Y:S02]  /*4a70*/  CS2R R98, SRZ ;  /* 0x0000000000627805 */ /* 0x000fe4000001ff00 */
[----:B------:R-:W-:Y:S02]  /*4a80*/  ISETP.GE.AND P1, PT, R21, R14, PT ;  /* 0x0000000e1500720c */ /* 0x000fe40003f26270 */
        /* <DEDUP_REMOVED lines=37> */
[----:B------:R-:W-:Y:S06]  /*4ce0*/  @!P1 BRA `(.L_x_1267) ;  /* 0x0000003400d89947 */ /* 0x000fec0003800000 */
[----:B------:R-:W-:Y:S01]  /*4cf0*/  IMAD.MOV.U32 R13, RZ, RZ, R8 ;  /* 0x000000ffff0d7224 */ /* 0x000fe200078e0008 */
[----:B------:R-:W-:Y:S01]  /*4d00*/  UMOV UR41, UR39 ;  /* 0x0000002700297c82 */ /* 0x000fe20008000000 */
[----:B------:R-:W-:Y:S01]  /*4d10*/  IMAD.MOV.U32 R12, RZ, RZ, R10 ;  /* 0x000000ffff0c7224 */ /* 0x000fe200078e000a */
[----:B------:R-:W-:Y:S01]  /*4d20*/  UMOV UR4, UR38 ;  /* 0x0000002600047c82 */ /* 0x000fe20008000000 */
[----:B------:R-:W-:Y:S01]  /*4d30*/  IMAD.MOV.U32 R15, RZ, RZ, R21 ;  /* 0x000000ffff0f7224 */ /* 0x000fe200078e0015 */
[----:B------:R-:W-:Y:S01]  /*4d40*/  ULDC UR43, c[0x0][0x9e4] ;  /* 0x00027900002b7ab9 */ /* 0x000fe20000000800 */
[----:B------:R-:W-:Y:S01]  /*4d50*/  IMAD.MOV.U32 R2, RZ, RZ, 0x3f800000 ;  /* 0x3f800000ff027424 */ /* 0x000fe200078e00ff */
[----:B------:R-:W-:Y:S01]  /*4d60*/  ULDC UR50, c[0x0][0x9dc] ;  /* 0x0002770000327ab9 */ /* 0x000fe20000000800 */
[----:B------:R-:W-:Y:S01]  /*4d70*/  IMAD.MOV.U32 R119, RZ, RZ, RZ ;  /* 0x000000ffff777224 */ /* 0x000fe200078e00ff */
[----:B------:R-:W-:Y:S01]  /*4d80*/  ULDC UR5, c[0x0][0x9d8] ;  /* 0x0002760000057ab9 */ /* 0x000fe20000000800 */
[----:B------:R-:W-:-:S05]  /*4d90*/  ULDC UR51, c[0x0][0x9e0] ;  /* 0x0002780000337ab9 */ /* 0x000fca0000000800 */
.L_x_1286:
[----:B------:R-:W-:-:S04]  /*4da0*/  UISETP.NE.AND UP0, UPT, UR4, 0x1, UPT ;  /* 0x000000010400788c */ /* 0x000fc8000bf05270 */
[----:B------:R-:W-:-:S04]  /*4db0*/  USEL UR39, URZ, 0x1, UP0 ;  /* 0x000000013f277887 */ /* 0x000fc80008000000 */
[----:B------:R-:W-:Y:S01]  /*4dc0*/  ULOP3.LUT UR39, UR41, UR39, URZ, 0x3c, !UPT ;  /* 0x0000002729277292 */ /* 0x000fe2000f8e3c3f */
[----:B------:R-:W-:Y:S11]  /*4dd0*/  @!P0 BRA `(.L_x_1268) ;  /* 0x0000000000048947 */ /* 0x000ff60003800000 */
[----:B------:R-:W-:Y:S01]  /*4de0*/  BPT.TRAP 0x1 ;  /* 0x000000040000795c */ /* 0x000fe20000300000 */
.L_x_1268:
        /* <DEDUP_REMOVED lines=9> */
.L_x_1269:
[----:B-1----:R-:W-:Y:S05]  /*4e80*/  @P1 BRA `(.L_x_1270) ;  /* 0x0000000000081947 */ /* 0x002fea0003800000 */
[----:B------:R-:W1:Y:S02]  /*4e90*/  SYNCS.PHASECHK.TRANS64.TRYWAIT P1, [UR7+0x30830], R8 ;  /* 0x03083008ff0075a7 */ /* 0x000e640008020147 */
[----:B-1----:R-:W-:Y:S05]  /*4ea0*/  @!P1 BRA `(.L_x_1271) ;  /* 0x0000012400e09947 */ /* 0x002fea0003800000 */
.L_x_1270:
        /* <DEDUP_REMOVED lines=169> */
.L_x_1272:
[----:B------:R-:W-:Y:S01]  /*5940*/  ULEA UR6, UR4, UR40, 0x3 ;  /* 0x0000002804067291 */ /* 0x000fe2000f8e183f */
[----:B------:R-:W-:-:S05]  /*5950*/  IMAD.U32 R0, RZ, RZ, UR41 ;  /* 0x00000029ff007e24 */ /* 0x000fca000f8e00ff */
[----:B------:R-:W-:-:S04]  /*5960*/  SHF.L.U32 R0, R0, 0x1f, RZ ;  /* 0x0000001f00007819 */ /* 0x000fc800000006ff */
[----:B------:R2:W3:Y:S01]  /*5970*/  SYNCS.PHASECHK.TRANS64.TRYWAIT P1, [UR6+0x30850], R0 ;  /* 0x03085000ff0075a7 */ /* 0x0004e20008020146 */
[----:B------:R-:W-:Y:S05]  /*5980*/  @!P0 BRA `(.L_x_1273) ;  /* 0x0000000000048947 */ /* 0x000fea0003800000 */
[----:B------:R-:W-:Y:S01]  /*5990*/  BPT.TRAP 0x1 ;  /* 0x000000040000795c */ /* 0x000fe20000300000 */
.L_x_1273:
[----:B---3--:R-:W-:Y:S05]  /*59a0*/  @P1 BRA `(.L_x_1274) ;  /* 0x0000000000081947 */ /* 0x008fea0003800000 */
[----:B------:R-:W3:Y:S02]  /*59b0*/  SYNCS.PHASECHK.TRANS64.TRYWAIT P1, [UR6+0x30850], R0 ;  /* 0x03085000ff0075a7 */ /* 0x000ee40008020146 */
[----:B---3--:R-:W-:Y:S05]  /*59c0*/  @!P1 BRA `(.L_x_1275) ;  /* 0x0000011c00309947 */ /* 0x008fea0003800000 */
.L_x_1274:
        /* <DEDUP_REMOVED lines=36> */
[----:B------:R-:W-:Y:S05]  /*5c10*/  @!P0 BRA `(.L_x_1276) ;  /* 0x0000000000048947 */ /* 0x000fea0003800000 */
[----:B------:R-:W-:Y:S01]  /*5c20*/  BPT.TRAP 0x1 ;  /* 0x000000040000795c */ /* 0x000fe20000300000 */
.L_x_1276:
[----:B------:R-:W-:Y:S01]  /*5c30*/  ISETP.NE.AND P2, PT, R203, 0x1, PT ;  /* 0x00000001cb00780c */ /* 0x000fe20003f45270 */
[----:B------:R-:W-:Y:S01]  /*5c40*/  FMUL.FTZ R10, R126, UR5 ;  /* 0x000000057e0a7c20 */ /* 0x000fe20008410000 */
[----:B------:R-:W-:Y:S01]  /*5c50*/  FMUL.FTZ R20, R127, UR5 ;  /* 0x000000057f147c20 */ /* 0x000fe20008410000 */
[----:B------:R-:W-:Y:S01]  /*5c60*/  FMUL.FTZ R216, R129, UR5 ;  /* 0x0000000581d87c20 */ /* 0x000fe20008410000 */
[----:B------:R-:W-:Y:S01]  /*5c70*/  FMUL.FTZ R129, R143, UR5 ;  /* 0x000000058f817c20 */ /* 0x000fe20008410000 */
[----:B------:R-:W-:Y:S01]  /*5c80*/  FMUL.FTZ R143, R153, UR5 ;  /* 0x00000005998f7c20 */ /* 0x000fe20008410000 */
[----:B------:R-:W-:Y:S02]  /*5c90*/  IMAD.IADD R153, R192, 0x1, R22 ;  /* 0x00000001c0997824 */ /* 0x000fe400078e0216 */
[----:B------:R-:W-:Y:S01]  /*5ca0*/  FMUL.FTZ R186, R121, UR5 ;  /* 0x0000000579ba7c20 */ /* 0x000fe20008410000 */
[----:B------:R-:W-:Y:S01]  /*5cb0*/  FMUL.FTZ R214, R128, UR5 ;  /* 0x0000000580d67c20 */ /* 0x000fe20008410000 */
[----:B------:R-:W-:Y:S01]  /*5cc0*/  FMUL.FTZ R121, R134, UR5 ;  /* 0x0000000586797c20 */ /* 0x000fe20008410000 */
[----:B------:R-:W-:Y:S01]  /*5cd0*/  FMUL.FTZ R128, R142, UR5 ;  /* 0x000000058e807c20 */ /* 0x000fe20008410000 */
[----:B------:R-:W-:Y:S01]  /*5ce0*/  FMUL.FTZ R142, R144, UR5 ;  /* 0x00000005908e7c20 */ /* 0x000fe20008410000 */
[----:B------:R-:W-:Y:S01]  /*5cf0*/  FMUL.FTZ R134, R150, UR5 ;  /* 0x0000000596867c20 */ /* 0x000fe20008410000 */
[----:B------:R-:W3:Y:S01]  /*5d00*/  @P2 LDC R126, c[0x0][0x44c] ;  /* 0x00011300ff7e2b82 */ /* 0x000ee20000000800 */
[----:B------:R-:W-:Y:S01]  /*5d10*/  FMUL.FTZ R144, R145, UR5 ;  /* 0x0000000591907c20 */ /* 0x000fe20008410000 */
[----:B------:R-:W-:Y:S01]  /*5d20*/  FMUL.FTZ R150, R152, UR5 ;  /* 0x0000000598967c20 */ /* 0x000fe20008410000 */
[----:B------:R-:W-:Y:S01]  /*5d30*/  FMUL.FTZ R145, R156, UR5 ;  /* 0x000000059c917c20 */ /* 0x000fe20008410000 */
[----:B01----:R-:W-:Y:S01]  /*5d40*/  FMUL.FTZ R8, R120, UR5 ;  /* 0x0000000578087c20 */ /* 0x003fe20008410000 */
[----:B------:R-:W-:Y:S01]  /*5d50*/  FMUL.FTZ R156, R161, UR5 ;  /* 0x00000005a19c7c20 */ /* 0x000fe20008410000 */
[----:B------:R-:W-:Y:S01]  /*5d60*/  FMUL.FTZ R120, R131, UR5 ;  /* 0x0000000583787c20 */ /* 0x000fe20008410000 */
[----:B------:R-:W-:Y:S01]  /*5d70*/  IMAD R161, R15, -0x60, RZ ;  /* 0xffffffa00fa17824 */ /* 0x000fe200078e02ff */
[----:B------:R-:W0:Y:S01]  /*5d80*/  @P2 LDC R127, c[0x0][0x450] ;  /* 0x00011400ff7f2b82 */ /* 0x000e220000000800 */
[----:B------:R-:W-:Y:S01]  /*5d90*/  FMUL.FTZ R131, R146, UR5 ;  /* 0x0000000592837c20 */ /* 0x000fe20008410000 */
[----:B--2---:R-:W-:Y:S01]  /*5da0*/  FMUL.FTZ R0, R122, UR5 ;  /* 0x000000057a007c20 */ /* 0x004fe20008410000 */
        /* <DEDUP_REMOVED lines=13> */
[----:B---3--:R-:W-:-:S04]  /*5e80*/  @P2 IMAD.HI.U32 R126, R153, R126, RZ ;  /* 0x0000007e997e2227 */ /* 0x008fc800078e00ff */
        /* <DEDUP_REMOVED lines=22> */
[----:B------:R-:W1:Y:S01]  /*5ff0*/  MUFU.TANH R8, R8 ;  /* 0x0000000800087308 */ /* 0x000e620000002400 */
[----:B------:R-:W-:Y:S02]  /*6000*/  UPRMT UR7, UR60, 0x654, UR7 ;  /* 0x000006543c077896 */ /* 0x000fe40008000007 */
[----:B------:R-:W-:Y:S01]  /*6010*/  ULOP3.LUT UR4, URZ, UR50, URZ, 0x33, !UPT ;  /* 0x000000323f047292 */ /* 0x000fe2000f8e333f */
[----:B------:R-:W-:Y:S01]  /*6020*/  IADD3 R127, -R18, R126, R17 ;  /* 0x0000007e127f7210 */ /* 0x000fe20007ffe111 */
[----:B------:R-:W-:-:S03]  /*6030*/  VIADD R151, R126, 0xffffffff ;  /* 0xffffffff7e977836 */ /* 0x000fc60000000000 */
[----:B------:R-:W2:Y:S01]  /*6040*/  MUFU.TANH R186, R186 ;  /* 0x000000ba00ba7308 */ /* 0x000ea20000002400 */
[C---:B------:R-:W-:Y:S01]  /*6050*/  VIADD R163, R127.reuse, UR51 ;  /* 0x000000337fa37c36 */ /* 0x040fe20008000000 */
[----:B------:R-:W-:Y:S01]  /*6060*/  SYNCS.ARRIVE.TRANS64.RED.A1T0 RZ, [UR7], RZ ;  /* 0x000000ffffff79a7 */ /* 0x000fe20008100407 */
[----:B------:R-:W-:Y:S02]  /*6070*/  VIADD R167, R127, UR4 ;  /* 0x000000047fa77c36 */ /* 0x000fe40008000000 */
[----:B0-----:R-:W-:-:S03]  /*6080*/  IMAD.IADD R155, R163, 0x1, R152 ;  /* 0x00000001a39b7824 */ /* 0x001fc600078e0298 */
        /* <DEDUP_REMOVED lines=48> */
[----:B------:R-:W-:Y:S01]  /*6390*/  IADD3 R152, -R18, R17, R152 ;  /* 0x0000001112987210 */ /* 0x000fe20007ffe198 */
        /* <DEDUP_REMOVED lines=11> */
.L_x_1279:
[----:B------:R-:W-:-:S05]  /*6450*/  IMAD.U32 R158, RZ, RZ, UR43 ;  /* 0x0000002bff9e7e24 */ /* 0x000fca000f8e00ff */
[----:B------:R-:W-:-:S13]  /*6460*/  ISETP.NE.AND P1, PT, R158, 0x1, PT ;  /* 0x000000019e00780c */ /* 0x000fda0003f25270 */
[----:B------:R-:W1:Y:S02]  /*6470*/  @P1 LDC.64 R126, c[0x0][0x9e8] ;  /* 0x00027a00ff7e1b82 */ /* 0x000e640000000a00 */
[----:B-1----:R-:W-:-:S05]  /*6480*/  @P1 IMAD.HI.U32 R126, R152, R126, RZ ;  /* 0x0000007e987e1227 */ /* 0x002fca00078e00ff */
[----:B------:R-:W-:-:S07]  /*6490*/  @P1 SHF.R.U32.HI R152, RZ, R127, R126 ;  /* 0x0000007fff981219 */ /* 0x000fce000001167e */
.L_x_1280:
[----:B------:R-:W-:Y:S05]  /*64a0*/  BSYNC B0 ;  /* 0x0000000000007941 */ /* 0x000fea0003800000 */
.L_x_1278:
[----:B------:R-:W-:-:S05]  /*64b0*/  IMAD R152, R152, R158, R151 ;  /* 0x0000009e98987224 */ /* 0x000fca00078e0297 */
[----:B------:R-:W-:Y:S02]  /*64c0*/  VIADDMNMX R155, R152, R158, R155, PT ;  /* 0x0000009e989b7246 */ /* 0x000fe4000380019b */
[----:B------:R-:W-:-:S07]  /*64d0*/  VIMNMX R157, R157, R152, !PT ;  /* 0x000000989d9d7248 */ /* 0x000fce0007fe0100 */
.L_x_1277:
[C---:B------:R-:W-:Y:S02]  /*64e0*/  ISETP.GE.AND P1, PT, R161.reuse, 0x2, PT ;  /* 0x00000002a100780c */ /* 0x040fe40003f26270 */
        /* <DEDUP_REMOVED lines=128> */
[----:B------:R-:W-:Y:S01]  /*6cf0*/  ISETP.GE.AND P6, PT, R161, 0x5a, PT ;  /* 0x0000005aa100780c */ /* 0x000fe20003fc6270 */
[----:B------:R-:W0:-:S12]  /*6d00*/  SHFL.IDX PT, R8, R153, 0x1, 0x1c1f ;  /* 0x003c1f0099087f89 */ /* 0x000e1800000e0000 */
[----:B------:R-:W-:Y:S02]  /*6d10*/  @P6 LOP3.LUT R16, R16, 0x1, RZ, 0xfc, !PT ;  /* 0x0000000110106812 */ /* 0x000fe400078efcff */
[----:B------:R-:W-:-:S04]  /*6d20*/  ISETP.GT.AND P6, PT, R157, 0x59, !P6 ;  /* 0x000000599d00780c */ /* 0x000fc800077c4270 */
[----:B------:R-:W-:-:S04]  /*6d30*/  ISETP.LT.OR P6, PT, R155, 0x5a, P6 ;  /* 0x0000005a9b00780c */ /* 0x000fc800037c1670 */
[----:B------:R-:W-:Y:S02]  /*6d40*/  FSEL R126, R165, -INF , !P6 ;  /* 0xff800000a57e7808 */ /* 0x000fe40007000000 */
[----:B------:R-:W-:Y:S01]  /*6d50*/  LOP3.LUT P6, RZ, R16, 0x80000, RZ, 0xc0, !PT ;  /* 0x0008000010ff7812 */ /* 0x000fe200078cc0ff */
[--C-:B0-----:R-:W-:Y:S02]  /*6d60*/  IMAD.IADD R141, R163, 0x1, R8.reuse ;  /* 0x00000001a38d7824 */ /* 0x101fe400078e0208 */
[----:B------:R-:W-:-:S10]  /*6d70*/  IMAD.IADD R143, R167, 0x1, R8 ;  /* 0x00000001a78f7824 */ /* 0x000fd400078e0208 */
[----:B------:R-:W-:Y:S05]  /*6d80*/  @!P6 BRA `(.L_x_1281) ;  /* 0x000000000054e947 */ /* 0x000fea0003800000 */
[----:B------:R-:W-:Y:S01]  /*6d90*/  IADD3 R145, -R18, R17, R8 ;  /* 0x0000001112917210 */ /* 0x000fe20007ffe108 */
        /* <DEDUP_REMOVED lines=11> */
.L_x_1283:
[----:B------:R-:W-:-:S05]  /*6e50*/  IMAD.U32 R168, RZ, RZ, UR43 ;  /* 0x0000002bffa87e24 */ /* 0x000fca000f8e00ff */
[----:B------:R-:W-:-:S13]  /*6e60*/  ISETP.NE.AND P6, PT, R168, 0x1, PT ;  /* 0x00000001a800780c */ /* 0x000fda0003fc5270 */
[----:B------:R-:W0:Y:S02]  /*6e70*/  @P6 LDC.64 R8, c[0x0][0x9e8] ;  /* 0x00027a00ff086b82 */ /* 0x000e240000000a00 */
[----:B0-----:R-:W-:-:S05]  /*6e80*/  @P6 IMAD.HI.U32 R8, R145, R8, RZ ;  /* 0x0000000891086227 */ /* 0x001fca00078e00ff */
[----:B------:R-:W-:-:S07]  /*6e90*/  @P6 SHF.R.U32.HI R145, RZ, R9, R8 ;  /* 0x00000009ff916219 */ /* 0x000fce0000011608 */
.L_x_1284:
[----:B------:R-:W-:Y:S05]  /*6ea0*/  BSYNC B0 ;  /* 0x0000000000007941 */ /* 0x000fea0003800000 */
.L_x_1282:
[----:B------:R-:W-:-:S05]  /*6eb0*/  IMAD R8, R145, R168, R151 ;  /* 0x000000a891087224 */ /* 0x000fca00078e0297 */
[----:B------:R-:W-:Y:S02]  /*6ec0*/  VIADDMNMX R141, R8, R168, R141, PT ;  /* 0x000000a8088d7246 */ /* 0x000fe4000380018d */
[----:B------:R-:W-:-:S07]  /*6ed0*/  VIMNMX R143, R143, R8, !PT ;  /* 0x000000088f8f7248 */ /* 0x000fce0007fe0100 */
.L_x_1281:
[C---:B------:R-:W-:Y:S02]  /*6ee0*/  ISETP.GT.AND P1, PT, R143.reuse, 0x1, !P1 ;  /* 0x000000018f00780c */ /* 0x040fe40004f24270 */
        /* <DEDUP_REMOVED lines=45> */
[----:B------:R-:W-:Y:S02]  /*71c0*/  LOP3.LUT P2, RZ, R16, 0x40, RZ, 0xc0, !PT ;  /* 0x0000004010ff7812 */ /* 0x000fe4000784c0ff */
[----:B------:R-:W-:-:S02]  /*71d0*/  ISETP.LT.OR P1, PT, R141, 0x22, P1 ;  /* 0x000000228d00780c */ /* 0x000fc40000f21670 */
[----:B------:R-:W-:Y:S02]  /*71e0*/  FMNMX.FTZ R9, R146, R9, !PT ;  /* 0x0000000992097209 */ /* 0x000fe40007810000 */
[----:B------:R-:W-:Y:S02]  /*71f0*/  FSEL R124, R124, -INF , !P1 ;  /* 0xff8000007c7c7808 */ /* 0x000fe40004800000 */
[----:B------:R-:W-:Y:S02]  /*7200*/  LOP3.LUT P1, RZ, R16, 0x4000, RZ, 0xc0, !PT ;  /* 0x0000400010ff7812 */ /* 0x000fe4000782c0ff */
[----:B------:R-:W-:Y:S02]  /*7210*/  FMNMX.FTZ R9, R148, R9, !PT ;  /* 0x0000000994097209 */ /* 0x000fe40007810000 */
[----:B------:R-:W-:Y:S02]  /*7220*/  ISETP.GT.AND P1, PT, R143, 0x28, !P1 ;  /* 0x000000288f00780c */ /* 0x000fe40004f24270 */
[----:B------:R-:W-:-:S02]  /*7230*/  LOP3.LUT P6, RZ, R16, 0x20, RZ, 0xc0, !PT ;  /* 0x0000002010ff7812 */ /* 0x000fc400078cc0ff */
        /* <DEDUP_REMOVED lines=15> */
[----:B------:R-:W-:Y:S02]  /*7330*/  FMNMX.FTZ R9, R154, R9, !PT ;  /* 0x000000099a097209 */ /* 0x000fe40007810000 */
[----:B------:R-:W-:Y:S02]  /*7340*/  FSEL R178, R131, -INF , !P1 ;  /* 0xff80000083b27808 */ /* 0x000fe40004800000 */
[----:B------:R-:W-:-:S02]  /*7350*/  LOP3.LUT P1, RZ, R16, 0x800, RZ, 0xc0, !PT ;  /* 0x0000080010ff7812 */ /* 0x000fc4000782c0ff */
[----:B------:R-:W-:Y:S02]  /*7360*/  FMNMX.FTZ R8, R126, R9, !PT ;  /* 0x000000097e087209 */ /* 0x000fe40007810000 */
[C---:B------:R-:W-:Y:S02]  /*7370*/  ISETP.GT.AND P1, PT, R143.reuse, 0x31, !P1 ;  /* 0x000000318f00780c */ /* 0x040fe40004f24270 */
[----:B------:R-:W-:Y:S01]  /*7380*/  ISETP.GT.AND P3, PT, R143, 0x50, !P3 ;  /* 0x000000508f00780c */ /* 0x000fe20005f64270 */
[----:B------:R-:W0:Y:S01]  /*7390*/  SHFL.BFLY PT, R9, R8, 0x2, 0x1f ;  /* 0x0c401f0008097f89 */ /* 0x000e2200000e0000 */
        /* <DEDUP_REMOVED lines=8> */
[----:B------:R-:W-:-:S02]  /*7420*/  ISETP.GT.AND P5, PT, R143, 0x58, !P5 ;  /* 0x000000588f00780c */ /* 0x000fc40006fa4270 */
[----:B------:R-:W-:Y:S02]  /*7430*/  FSEL R134, R134, -INF , !P1 ;  /* 0xff80000086867808 */ /* 0x000fe40004800000 */
[----:B------:R-:W-:Y:S02]  /*7440*/  LOP3.LUT P1, RZ, R16, 0x200, RZ, 0xc0, !PT ;  /* 0x0000020010ff7812 */ /* 0x000fe4000782c0ff */
[----:B------:R-:W-:Y:S02]  /*7450*/  ISETP.LT.OR P4, PT, R141, 0x52, P4 ;  /* 0x000000528d00780c */ /* 0x000fe40002781670 */
[----:B------:R-:W-:Y:S02]  /*7460*/  ISETP.GT.AND P1, PT, R143, 0x39, !P1 ;  /* 0x000000398f00780c */ /* 0x000fe40004f24270 */
[----:B0-----:R-:W-:Y:S02]  /*7470*/  FMNMX.FTZ R121, R8, R9, !PT ;  /* 0x0000000908797209 */ /* 0x001fe40007810000 */
[C---:B------:R-:W-:Y:S01]  /*7480*/  ISETP.LT.OR P1, PT, R141.reuse, 0x3a, P1 ;  /* 0x0000003a8d00780c */ /* 0x040fe20000f21670 */
[----:B------:R-:W0:Y:S01]  /*7490*/  LDC R9, c[0x0][0x988] ;  /* 0x00026200ff097b82 */ /* 0x000e220000000800 */
[----:B------:R-:W-:Y:S01]  /*74a0*/  ISETP.LT.OR P5, PT, R141, 0x59, P5 ;  /* 0x000000598d00780c */ /* 0x000fe20002fa1670 */
[----:B------:R-:W1:Y:S01]  /*74b0*/  SHFL.BFLY PT, R10, R121, 0x1, 0x1f ;  /* 0x0c201f00790a7f89 */ /* 0x000e6200000e0000 */
[----:B------:R-:W-:-:S02]  /*74c0*/  FSEL R180, R135, -INF , !P1 ;  /* 0xff80000087b47808 */ /* 0x000fc40004800000 */
[----:B------:R-:W-:-:S04]  /*74d0*/  LOP3.LUT P1, RZ, R16, 0x100, RZ, 0xc0, !PT ;  /* 0x0000010010ff7812 */ /* 0x000fc8000782c0ff */
[----:B------:R-:W-:-:S04]  /*74e0*/  ISETP.GT.AND P1, PT, R143, 0x40, !P1 ;  /* 0x000000408f00780c */ /* 0x000fc80004f24270 */
[----:B------:R-:W-:-:S04]  /*74f0*/  ISETP.LT.OR P1, PT, R141, 0x41, P1 ;  /* 0x000000418d00780c */ /* 0x000fc80000f21670 */
[----:B------:R-:W-:Y:S02]  /*7500*/  FSEL R136, R136, -INF , !P1 ;  /* 0xff80000088887808 */ /* 0x000fe40004800000 */
[----:B------:R-:W-:-:S04]  /*7510*/  LOP3.LUT P1, RZ, R16, 0x80, RZ, 0xc0, !PT ;  /* 0x0000008010ff7812 */ /* 0x000fc8000782c0ff */
[----:B------:R-:W-:Y:S02]  /*7520*/  ISETP.GT.AND P1, PT, R143, 0x41, !P1 ;  /* 0x000000418f00780c */ /* 0x000fe40004f24270 */
[----:B-1----:R-:W-:Y:S02]  /*7530*/  FMNMX.FTZ R10, R121, R10, !PT ;  /* 0x0000000a790a7209 */ /* 0x002fe40007810000 */
[----:B------:R-:W-:-:S03]  /*7540*/  ISETP.LT.OR P1, PT, R141, 0x42, P1 ;  /* 0x000000428d00780c */ /* 0x000fc60000f21670 */
[----:B0-----:R-:W-:Y:S01]  /*7550*/  FMUL.FTZ R145, R10, R9 ;  /* 0x000000090a917220 */ /* 0x001fe20000410000 */
        /* <DEDUP_REMOVED lines=18> */
[--C-:B------:R-:W-:Y:S01]  /*7680*/  FFMA.FTZ R129, R212, R9, -R145.reuse ;  /* 0x00000009d4817223 */ /* 0x100fe20000010891 */
[----:B------:R-:W-:Y:S01]  /*7690*/  FMNMX.FTZ R21, R168, R21, !PT ;  /* 0x00000015a8157209 */ /* 0x000fe20007810000 */
[-CC-:B------:R-:W-:Y:S01]  /*76a0*/  FFMA.FTZ R212, R216, R9.reuse, -R145.reuse ;  /* 0x00000009d8d47223 */ /* 0x180fe20000010891 */
[----:B------:R-:W-:Y:S01]  /*76b0*/  FSEL R216, R125, -INF , !P4 ;  /* 0xff8000007dd87808 */ /* 0x000fe20006000000 */
        /* <DEDUP_REMOVED lines=10> */
[----:B------:R-:W-:Y:S01]  /*7760*/  MUFU.EX2 R188, R188 ;  /* 0x000000bc00bc7308 */ /* 0x000fe20000000800 */
[----:B------:R-:W-:Y:S01]  /*7770*/  FSEL R143, R10, RZ, P1 ;  /* 0x000000ff0a8f7208 */ /* 0x000fe20000800000 */
        /* <DEDUP_REMOVED lines=23> */
[----:B------:R-:W-:-:S02]  /*78f0*/  FFMA.FTZ R141, R156, R9, -R145 ;  /* 0x000000099c8d7223 */ /* 0x000fc40000010891 */
        /* <DEDUP_REMOVED lines=22> */
[----:B0-----:R-:W-:Y:S01]  /*7a60*/  FMNMX.FTZ R0, R131, R0, !PT ;  /* 0x0000000083007209 */ /* 0x001fe20007810000 */
[----:B------:R-:W-:-:S06]  /*7a70*/  FFMA.FTZ R131, R166, R9, -R145 ;  /* 0x00000009a6837223 */ /* 0x000fcc0000010891 */
[----:B------:R-:W-:Y:S01]  /*7a80*/  MUFU.EX2 R144, R144 ;  /* 0x0000009000907308 */ /* 0x000fe20000000800 */
[----:B------:R-:W0:Y:S07]  /*7a90*/  SHFL.BFLY PT, R125, R0, 0x1, 0x1f ;  /* 0x0c201f00007d7f89 */ /* 0x000e2e00000e0000 */
[----:B------:R-:W-:Y:S08]  /*7aa0*/  MUFU.EX2 R135, R135 ;  /* 0x0000008700877308 */ /* 0x000ff00000000800 */
[----:B------:R-:W-:Y:S08]  /*7ab0*/  MUFU.EX2 R142, R142 ;  /* 0x0000008e008e7308 */ /* 0x000ff00000000800 */
[----:B------:R-:W-:Y:S01]  /*7ac0*/  MUFU.EX2 R133, R133 ;  /* 0x0000008500857308 */ /* 0x000fe20000000800 */
[----:B0-----:R-:W-:Y:S01]  /*7ad0*/  FMNMX.FTZ R8, R0, R125, !PT ;  /* 0x0000007d00087209 */ /* 0x001fe20007810000 */
[----:B------:R-:W-:Y:S01]  /*7ae0*/  FADD.FTZ R0, -R143, R12 ;  /* 0x0000000c8f007221 */ /* 0x000fe20000010100 */
[----:B------:R-:W-:-:S02]  /*7af0*/  FFMA.FTZ R12, R126, R9, -R145 ;  /* 0x000000097e0c7223 */ /* 0x000fc40000010891 */
[C---:B------:R-:W-:Y:S01]  /*7b00*/  FSETP.NEU.FTZ.AND P1, PT, R8.reuse, -INF , PT ;  /* 0xff8000000800780b */ /* 0x040fe20003f3d000 */
[-C--:B------:R-:W-:Y:S01]  /*7b10*/  FMUL.FTZ R143, R8, R9.reuse ;  /* 0x00000009088f7220 */ /* 0x080fe20000410000 */
[----:B------:R-:W-:Y:S01]  /*7b20*/  FMUL.FTZ R0, R0, R9 ;  /* 0x0000000900007220 */ /* 0x000fe20000410000 */
[----:B------:R-:W-:Y:S03]  /*7b30*/  MUFU.EX2 R125, R154 ;  /* 0x0000009a007d7308 */ /* 0x000fe60000000800 */
[----:B------:R-:W-:-:S05]  /*7b40*/  FSEL R143, R143, RZ, P1 ;  /* 0x000000ff8f8f7208 */ /* 0x000fca0000800000 */
[-CC-:B------:R-:W-:Y:S01]  /*7b50*/  FFMA.FTZ R126, R2, R9.reuse, -R143.reuse ;  /* 0x00000009027e7223 */ /* 0x180fe2000001088f */
[----:B------:R-:W-:Y:S01]  /*7b60*/  FSEL R2, R8, RZ, P1 ;  /* 0x000000ff08027208 */ /* 0x000fe20000800000 */
[-CC-:B------:R-:W-:Y:S01]  /*7b70*/  FFMA.FTZ R189, R226, R9.reuse, -R143.reuse ;  /* 0x00000009e2bd7223 */ /* 0x180fe2000001088f */
[----:B------:R-:W0:Y:S01]  /*7b80*/  MUFU.EX2 R0, R0 ;  /* 0x0000000000007308 */ /* 0x000e220000000800 */
[-CC-:B------:R-:W-:Y:S01]  /*7b90*/  FFMA.FTZ R191, R168, R9.reuse, -R143.reuse ;  /* 0x00000009a8bf7223 */ /* 0x180fe2000001088f */
[-C--:B------:R-:W-:Y:S01]  /*7ba0*/  FFMA.FTZ R20, R20, R9.reuse, -R143 ;  /* 0x0000000914147223 */ /* 0x080fe2000001088f */
[----:B------:R-:W-:Y:S01]  /*7bb0*/  FADD.FTZ R2, -R2, R13 ;  /* 0x0000000d02027221 */ /* 0x000fe20000010100 */
[-CC-:B------:R-:W-:Y:S01]  /*7bc0*/  FFMA.FTZ R185, R170, R9.reuse, -R143.reuse ;  /* 0x00000009aab97223 */ /* 0x180fe2000001088f */
[-CC-:B------:R-:W-:Y:S01]  /*7bd0*/  FFMA.FTZ R120, R120, R9.reuse, -R143.reuse ;  /* 0x0000000978787223 */ /* 0x180fe2000001088f */
[-CC-:B------:R-:W-:Y:S01]  /*7be0*/  FFMA.FTZ R187, R172, R9.reuse, -R143.reuse ;  /* 0x00000009acbb7223 */ /* 0x180fe2000001088f */
[-C--:B------:R-:W-:Y:S01]  /*7bf0*/  FMUL.FTZ R2, R2, R9.reuse ;  /* 0x0000000902027220 */ /* 0x080fe20000410000 */
[----:B------:R-:W-:Y:S01]  /*7c00*/  MUFU.EX2 R189, R189 ;  /* 0x000000bd00bd7308 */ /* 0x000fe20000000800 */
[-CC-:B------:R-:W-:Y:S01]  /*7c10*/  FFMA.FTZ R122, R122, R9.reuse, -R143.reuse ;  /* 0x000000097a7a7223 */ /* 0x180fe2000001088f */
[-CC-:B------:R-:W-:Y:S01]  /*7c20*/  FFMA.FTZ R181, R174, R9.reuse, -R143.reuse ;  /* 0x00000009aeb57223 */ /* 0x180fe2000001088f */
[-CC-:B------:R-:W-:Y:S01]  /*7c30*/  FFMA.FTZ R124, R124, R9.reuse, -R143.reuse ;  /* 0x000000097c7c7223 */ /* 0x180fe2000001088f */
[-CC-:B------:R-:W-:Y:S01]  /*7c40*/  FFMA.FTZ R183, R128, R9.reuse, -R143.reuse ;  /* 0x0000000980b77223 */ /* 0x180fe2000001088f */
[-CC-:B------:R-:W-:Y:S01]  /*7c50*/  FFMA.FTZ R128, R176, R9.reuse, -R143.reuse ;  /* 0x00000009b0807223 */ /* 0x180fe2000001088f */
[-CC-:B------:R-:W-:Y:S01]  /*7c60*/  FFMA.FTZ R177, R178, R9.reuse, -R143.reuse ;  /* 0x00000009b2b17223 */ /* 0x180fe2000001088f */
[----:B------:R-:W-:Y:S01]  /*7c70*/  FFMA.FTZ R132, R132, R9, -R143 ;  /* 0x0000000984847223 */ /* 0x000fe2000001088f */
[----:B------:R-:W1:Y:S01]  /*7c80*/  MUFU.EX2 R2, R2 ;  /* 0x0000000200027308 */ /* 0x000e620000000800 */
[----:B0-----:R-:W-:Y:S01]  /*7c90*/  FFMA.FTZ R11, R0, R11, R123 ;  /* 0x0000000b000b7223 */ /* 0x001fe2000001007b */
[-CC-:B------:R-:W-:Y:S01]  /*7ca0*/  FFMA.FTZ R179, R134, R9.reuse, -R143.reuse ;  /* 0x0000000986b37223 */ /* 0x180fe2000001088f */
[-CC-:B------:R-:W-:Y:S01]  /*7cb0*/  FFMA.FTZ R134, R180, R9.reuse, -R143.reuse ;  /* 0x00000009b4867223 */ /* 0x180fe2000001088f */
[-C--:B------:R-:W-:Y:S01]  /*7cc0*/  FFMA.FTZ R173, R136, R9.reuse, -R143 ;  /* 0x0000000988ad7223 */ /* 0x080fe2000001088f */
[----:B------:R-:W-:Y:S01]  /*7cd0*/  FADD.FTZ R11, R188, R11 ;  /* 0x0000000bbc0b7221 */ /* 0x000fe20000010000 */
[-CC-:B------:R-:W-:Y:S01]  /*7ce0*/  FFMA.FTZ R136, R182, R9.reuse, -R143.reuse ;  /* 0x00000009b6887223 */ /* 0x180fe2000001088f */
[-C--:B------:R-:W-:Y:S01]  /*7cf0*/  FFMA.FTZ R175, R138, R9.reuse, -R143 ;  /* 0x000000098aaf7223 */ /* 0x080fe2000001088f */
[----:B------:R-:W0:Y:S01]  /*7d00*/  MUFU.EX2 R126, R126 ;  /* 0x0000007e007e7308 */ /* 0x000e220000000800 */
[----:B------:R-:W-:Y:S01]  /*7d10*/  FADD.FTZ R154, R190, R11 ;  /* 0x0000000bbe9a7221 */ /* 0x000fe20000010000 */
[-CC-:B------:R-:W-:Y:S01]  /*7d20*/  FFMA.FTZ R169, R140, R9.reuse, -R143.reuse ;  /* 0x000000098ca97223 */ /* 0x180fe2000001088f */
[-CC-:B------:R-:W-:Y:S01]  /*7d30*/  FFMA.FTZ R138, R184, R9.reuse, -R143.reuse ;  /* 0x00000009b88a7223 */ /* 0x180fe2000001088f */
[-CC-:B------:R-:W-:Y:S01]  /*7d40*/  FFMA.FTZ R216, R216, R9.reuse, -R143.reuse ;  /* 0x00000009d8d87223 */ /* 0x180fe2000001088f */
[----:B------:R-:W-:Y:S01]  /*7d50*/  FADD.FTZ R154, R129, R154 ;  /* 0x0000009a819a7221 */ /* 0x000fe20000010000 */
[-CC-:B------:R-:W-:Y:S01]  /*7d60*/  FFMA.FTZ R218, R218, R9.reuse, -R143.reuse ;  /* 0x00000009dada7223 */ /* 0x180fe2000001088f */
[----:B------:R-:W-:Y:S01]  /*7d70*/  FFMA.FTZ R143, R160, R9, -R143 ;  /* 0x00000009a08f7223 */ /* 0x000fe2000001088f */
[----:B------:R-:W2:Y:S01]  /*7d80*/  MUFU.EX2 R191, R191 ;  /* 0x000000bf00bf7308 */ /* 0x000ea20000000800 */
[----:B-1----:R-:W-:-:S07]  /*7d90*/  FFMA.FTZ R3, R2, R3, R189 ;  /* 0x0000000302037223 */ /* 0x002fce00000100bd */
[----:B------:R-:W1:Y:S01]  /*7da0*/  MUFU.EX2 R20, R20 ;  /* 0x0000001400147308 */ /* 0x000e620000000800 */
[----:B0-----:R-:W-:-:S07]  /*7db0*/  FADD.FTZ R150, R126, R3 ;  /* 0x000000037e967221 */ /* 0x001fce0000010000 */
[----:B------:R-:W0:Y:S01]  /*7dc0*/  MUFU.EX2 R185, R185 ;  /* 0x000000b900b97308 */ /* 0x000e220000000800 */
[----:B--2---:R-:W-:-:S07]  /*7dd0*/  FADD.FTZ R3, R191, R150 ;  /* 0x00000096bf037221 */ /* 0x004fce0000010000 */
[----:B------:R-:W2:Y:S01]  /*7de0*/  MUFU.EX2 R120, R120 ;  /* 0x0000007800787308 */ /* 0x000ea20000000800 */
[----:B-1----:R-:W-:Y:S01]  /*7df0*/  FADD.FTZ R150, R20, R3 ;  /* 0x0000000314967221 */ /* 0x002fe20000010000 */
[----:B------:R-:W-:-:S04]  /*7e00*/  FADD.FTZ R3, R121, R154 ;  /* 0x0000009a79037221 */ /* 0x000fc80000010000 */
[----:B------:R-:W-:Y:S02]  /*7e10*/  FADD.FTZ R3, R212, R3 ;  /* 0x00000003d4037221 */ /* 0x000fe40000010000 */
[----:B------:R-:W1:Y:S01]  /*7e20*/  MUFU.EX2 R187, R187 ;  /* 0x000000bb00bb7308 */ /* 0x000e620000000800 */
[----:B0-----:R-:W-:Y:S01]  /*7e30*/  FADD.FTZ R11, R185, R150 ;  /* 0x00000096b90b7221 */ /* 0x001fe20000010000 */
[----:B------:R-:W-:-:S04]  /*7e40*/  FADD.FTZ R154, R186, R3 ;  /* 0x00000003ba9a7221 */ /* 0x000fc80000010000 */
[----:B------:R-:W-:Y:S02]  /*7e50*/  FADD.FTZ R154, R127, R154 ;  /* 0x0000009a7f9a7221 */ /* 0x000fe40000010000 */
[----:B------:R-:W0:Y:S01]  /*7e60*/  MUFU.EX2 R122, R122 ;  /* 0x0000007a007a7308 */ /* 0x000e220000000800 */
[----:B--2---:R-:W-:-:S07]  /*7e70*/  FADD.FTZ R150, R120, R11 ;  /* 0x0000000b78967221 */ /* 0x004fce0000010000 */
[----:B------:R-:W2:Y:S01]  /*7e80*/  MUFU.EX2 R181, R181 ;  /* 0x000000b500b57308 */ /* 0x000ea20000000800 */
[----:B-1----:R-:W-:-:S07]  /*7e90*/  FADD.FTZ R3, R187, R150 ;  /* 0x00000096bb037221 */ /* 0x002fce0000010000 */
[----:B------:R-:W1:Y:S01]  /*7ea0*/  MUFU.EX2 R124, R124 ;  /* 0x0000007c007c7308 */ /* 0x000e620000000800 */
[----:B0-----:R-:W-:Y:S01]  /*7eb0*/  FADD.FTZ R150, R122, R3 ;  /* 0x000000037a967221 */ /* 0x001fe20000010000 */
[----:B------:R-:W-:-:S06]  /*7ec0*/  FADD.FTZ R3, R21, R154 ;  /* 0x0000009a15037221 */ /* 0x000fcc0000010000 */
[----:B------:R-:W0:Y:S01]  /*7ed0*/  MUFU.EX2 R183, R183 ;  /* 0x000000b700b77308 */ /* 0x000e220000000800 */
[----:B--2---:R-:W-:Y:S01]  /*7ee0*/  FADD.FTZ R11, R181, R150 ;  /* 0x00000096b50b7221 */ /* 0x004fe20000010000 */
[----:B------:R-:W-:-:S04]  /*7ef0*/  FADD.FTZ R150, R214, R3 ;  /* 0x00000003d6967221 */ /* 0x000fc80000010000 */
[----:B------:R-:W-:Y:S02]  /*7f00*/  FADD.FTZ R3, R139, R150 ;  /* 0x000000968b037221 */ /* 0x000fe40000010000 */
        /* <DEDUP_REMOVED lines=9> */
[----:B--2---:R-:W-:Y:S01]  /*7fa0*/  FADD.FTZ R154, R128, R11 ;  /* 0x0000000b809a7221 */ /* 0x004fe20000010000 */
[----:B------:R-:W-:-:S04]  /*7fb0*/  FADD.FTZ R140, R142, R3 ;  /* 0x000000038e8c7221 */ /* 0x000fc80000010000 */
[----:B------:R-:W-:Y:S02]  /*7fc0*/  FADD.FTZ R3, R133, R140 ;  /* 0x0000008c85037221 */ /* 0x000fe40000010000 */
        /* <DEDUP_REMOVED lines=27> */
[----:B0-----:R-:W-:-:S04]  /*8180*/  FADD.FTZ R150, R141, R150 ;  /* 0x000000968d967221 */ /* 0x001fc80000010000 */
[----:B------:R-:W-:-:S03]  /*8190*/  FADD.FTZ R11, R125, R150 ;  /* 0x000000967d0b7221 */ /* 0x000fc60000010000 */
[----:B------:R-:W0:Y:S01]  /*81a0*/  MUFU.EX2 R12, R12 ;  /* 0x0000000c000c7308 */ /* 0x000e220000000800 */
[----:B--2---:R-:W-:-:S07]  /*81b0*/  FADD.FTZ R140, R216, R140 ;  /* 0x0000008cd88c7221 */ /* 0x004fce0000010000 */
[----:B------:R-:W2:Y:S01]  /*81c0*/  MUFU.EX2 R143, R143 ;  /* 0x0000008f008f7308 */ /* 0x000ea20000000800 */
[----:B-1----:R-:W-:Y:S01]  /*81d0*/  FADD.FTZ R140, R171, R140 ;  /* 0x0000008cab8c7221 */ /* 0x002fe20000010000 */
[----:B0-----:R-:W-:-:S03]  /*81e0*/  FADD.FTZ R11, R12, R11 ;  /* 0x0000000b0c0b7221 */ /* 0x001fc60000010000 */
[----:B--2---:R-:W-:Y:S01]  /*81f0*/  FADD.FTZ R3, R143, R140 ;  /* 0x0000008c8f037221 */ /* 0x004fe20000010000 */
[----:B------:R-:W-:Y:S06]  /*8200*/  @!P0 BRA `(.L_x_1285) ;  /* 0x0000000000048947 */ /* 0x000fec0003800000 */
[----:B------:R-:W-:Y:S01]  /*8210*/  BPT.TRAP 0x1 ;  /* 0x000000040000795c */ /* 0x000fe20000300000 */
.L_x_1285:
[----:B------:R-:W-:Y:S01]  /*8220*/  UIADD3 UR6, UR6, 0x30860, URZ ;  /* 0x0003086006067890 */ /* 0x000fe2000fffe03f */
[C---:B------:R-:W-:Y:S01]  /*8230*/  ISETP.GT.AND P1, PT, R15.reuse, R14, PT ;  /* 0x0000000e0f00720c */ /* 0x040fe20003f24270 */
        /* <DEDUP_REMOVED lines=32> */
[----:B------:R-:W-:-:S07]  /*8440*/  IMAD.MOV.U32 R21, RZ, RZ, R15 ;  /* 0x000000ffff157224 */ /* 0x000fce00078e000f */
.L_x_1267:
[----:B------:R-:W-:Y:S01]  /*8450*/  ISETP.NE.AND P2, PT, R203, 0x1, PT ;  /* 0x00000001cb00780c */ /* 0x000fe20003f45270 */
[----:B------:R-:W-:Y:S01]  /*8460*/  VIADD R12, R22, 0x7f ;  /* 0x0000007f160c7836 */ /* 0x000fe20000000000 */
[----:B------:R-:W-:Y:S02]  /*8470*/  LOP3.LUT P1, RZ, R16, 0x80000, RZ, 0xc0, !PT ;  /* 0x0008000010ff7812 */ /* 0x000fe4000782c0ff */
[----:B------:R-:W-:-:S09]  /*8480*/  IADD3 R15, R17, 0x1, -R18 ;  /* 0x00000001110f7810 */ /* 0x000fd20007ffe812 */
[----:B------:R-:W0:Y:S08]  /*8490*/  @P2 LDC R13, c[0x0][0x44c] ;  /* 0x00011300ff0d2b82 */ /* 0x000e300000000800 */
[----:B------:R-:W1:Y:S01]  /*84a0*/  @P2 LDC R14, c[0x0][0x450] ;  /* 0x00011400ff0e2b82 */ /* 0x000e620000000800 */
[----:B0-----:R-:W-:-:S05]  /*84b0*/  @P2 IMAD.HI.U32 R13, R12, R13, RZ ;  /* 0x0000000d0c0d2227 */ /* 0x001fca00078e00ff */
[----:B-1----:R-:W-:-:S05]  /*84c0*/  @P2 SHF.R.U32.HI R12, RZ, R14, R13 ;  /* 0x0000000eff0c2219 */ /* 0x002fca000001160d */
[----:B------:R-:W-:-:S04]  /*84d0*/  IMAD.IADD R12, R15, 0x1, R12 ;  /* 0x000000010f0c7824 */ /* 0x000fc800078e020c */
[----:B------:R-:W-:Y:S01]  /*84e0*/  VIADD R13, R12, -UR50 ;  /* 0x800000320c0d7c36 */ /* 0x000fe20008000000 */
[----:B------:R-:W-:Y:S06]  /*84f0*/  @!P1 BRA `(.L_x_1287) ;  /* 0x0000000000449947 */ /* 0x000fec0003800000 */
[----:B------:R-:W-:-:S13]  /*8500*/  ISETP.GT.AND P1, PT, R12, -0x1, PT ;  /* 0xffffffff0c00780c */ /* 0x000fda0003f24270 */
[----:B------:R-:W-:Y:S05]  /*8510*/  @P1 BRA `(.L_x_1288) ;  /* 0x0000000000201947 */ /* 0x000fea0003800000 */
[----:B------:R-:W0:Y:S01]  /*8520*/  LDC R121, c[0x0][0x9e4] ;  /* 0x00027900ff797b82 */ /* 0x000e220000000800 */
[----:B------:R-:W-:Y:S02]  /*8530*/  LOP3.LUT R15, RZ, R12, RZ, 0x33, !PT ;  /* 0x0000000cff0f7212 */ /* 0x000fe400078e33ff */
[----:B0-----:R-:W-:-:S13]  /*8540*/  ISETP.NE.AND P1, PT, R121, 0x1, PT ;  /* 0x000000017900780c */ /* 0x001fda0003f25270 */
[----:B------:R-:W0:Y:S02]  /*8550*/  @P1 LDC.64 R122, c[0x0][0x9e8] ;  /* 0x00027a00ff7a1b82 */ /* 0x000e240000000a00 */
[----:B0-----:R-:W-:-:S05]  /*8560*/  @P1 IMAD.HI.U32 R12, R15, R122, RZ ;  /* 0x0000007a0f0c1227 */ /* 0x001fca00078e00ff */
[----:B------:R-:W-:-:S04]  /*8570*/  @P1 SHF.R.U32.HI R15, RZ, R123, R12 ;  /* 0x0000007bff0f1219 */ /* 0x000fc8000001160c */
[----:B------:R-:W-:Y:S01]  /*8580*/  LOP3.LUT R12, RZ, R15, RZ, 0x33, !PT ;  /* 0x0000000fff0c7212 */ /* 0x000fe200078e33ff */
[----:B------:R-:W-:Y:S06]  /*8590*/  BRA `(.L_x_1289) ;  /* 0x0000000000147947 */ /* 0x000fec0003800000 */
.L_x_1288:
[----:B------:R-:W0:Y:S02]  /*85a0*/  LDC R121, c[0x0][0x9e4] ;  /* 0x00027900ff797b82 */ /* 0x000e240000000800 */
[----:B0-----:R-:W-:-:S13]  /*85b0*/  ISETP.NE.AND P1, PT, R121, 0x1, PT ;  /* 0x000000017900780c */ /* 0x001fda0003f25270 */
[----:B------:R-:W0:Y:S02]  /*85c0*/  @P1 LDC.64 R14, c[0x0][0x9e8] ;  /* 0x00027a00ff0e1b82 */ /* 0x000e240000000a00 */
[----:B0-----:R-:W-:-:S05]  /*85d0*/  @P1 IMAD.HI.U32 R14, R12, R14, RZ ;  /* 0x0000000e0c0e1227 */ /* 0x001fca00078e00ff */
[----:B------:R-:W-:-:S07]  /*85e0*/  @P1 SHF.R.U32.HI R12, RZ, R15, R14 ;  /* 0x0000000fff0c1219 */ /* 0x000fce000001160e */
.L_x_1289:
[----:B------:R-:W-:-:S05]  /*85f0*/  IMAD R12, R12, R121, RZ ;  /* 0x000000790c0c7224 */ /* 0x000fca00078e02ff */
[----:B------:R-:W-:-:S07]  /*8600*/  VIMNMX R13, R13, R12, !PT ;  /* 0x0000000c0d0d7248 */ /* 0x000fce0007fe0100 */
.L_x_1287:
[----:B------:R-:W-:-:S04]  /*8610*/  VIADD R13, R13, 0x5f ;  /* 0x0000005f0d0d7836 */ /* 0x000fc80000000000 */
[----:B------:R-:W-:-:S05]  /*8620*/  IMAD.HI R13, R13, 0x2aaaaaab, RZ ;  /* 0x2aaaaaab0d0d7827 */ /* 0x000fca00078e02ff */
[----:B------:R-:W-:-:S04]  /*8630*/  SHF.R.U32.HI R12, RZ, 0x1f, R13 ;  /* 0x0000001fff0c7819 */ /* 0x000fc8000001160d */
[----:B------:R-:W-:-:S04]  /*8640*/  LEA.HI.SX32 R13, R13, R12, 0x1c ;  /* 0x0000000c0d0d7211 */ /* 0x000fc800078fe2ff */
[----:B------:R-:W-:-:S04]  /*8650*/  VIMNMX R12, R194, R13, !PT ;  /* 0x0000000dc20c7248 */ /* 0x000fc80007fe0100 */
[----:B------:R-:W-:-:S13]  /*8660*/  ISETP.GE.AND P1, PT, R21, R12, PT ;  /* 0x0000000c1500720c */ /* 0x000fda0003f26270 */
[----:B------:R-:W-:Y:S05]  /*8670*/  @!P1 BRA `(.L_x_1290) ;  /* 0x0000002400189947 */ /* 0x000fea0003800000 */
[----:B------:R-:W-:Y:S01]  /*8680*/  IMAD.MOV.U32 R15, RZ, RZ, R8 ;  /* 0x000000ffff0f7224 */ /* 0x000fe200078e0008 */
[----:B------:R-:W-:Y:S01]  /*8690*/  UMOV UR41, UR39 ;  /* 0x0000002700297c82 */ /* 0x000fe20008000000 */
[----:B------:R-:W-:Y:S01]  /*86a0*/  IMAD.MOV.U32 R13, RZ, RZ, R10 ;  /* 0x000000ffff0d7224 */ /* 0x000fe200078e000a */
[----:B------:R-:W-:Y:S01]  /*86b0*/  UMOV UR4, UR38 ;  /* 0x0000002600047c82 */ /* 0x000fe20008000000 */
[----:B------:R-:W-:-:S05]  /*86c0*/  ULDC UR5, c[0x0][0x9d8] ;  /* 0x0002760000057ab9 */ /* 0x000fca0000000800 */
.L_x_1301:
[----:B------:R-:W-:-:S04]  /*86d0*/  UISETP.NE.AND UP0, UPT, UR4, 0x1, UPT ;  /* 0x000000010400788c */ /* 0x000fc8000bf05270 */
[----:B------:R-:W-:-:S04]  /*86e0*/  USEL UR39, URZ, 0x1, UP0 ;  /* 0x000000013f277887 */ /* 0x000fc80008000000 */
[----:B------:R-:W-:Y:S01]  /*86f0*/  ULOP3.LUT UR39, UR41, UR39, URZ, 0x3c, !UPT ;  /* 0x0000002729277292 */ /* 0x000fe2000f8e3c3f */
[----:B------:R-:W-:Y:S11]  /*8700*/  @!P0 BRA `(.L_x_1291) ;  /* 0x0000000000048947 */ /* 0x000ff60003800000 */
[----:B------:R-:W-:Y:S01]  /*8710*/  BPT.TRAP 0x1 ;  /* 0x000000040000795c */ /* 0x000fe20000300000 */
.L_x_1291:
        /* <DEDUP_REMOVED lines=9> */
.L_x_1292:
[----:B-1----:R-:W-:Y:S05]  /*87b0*/  @P1 BRA `(.L_x_1293) ;  /* 0x0000000000081947 */ /* 0x002fea0003800000 */
[----:B------:R-:W1:Y:S02]  /*87c0*/  SYNCS.PHASECHK.TRANS64.TRYWAIT P1, [UR7+0x30830], R8 ;  /* 0x03083008ff0075a7 */ /* 0x000e640008020147 */
[----:B-1----:R-:W-:Y:S05]  /*87d0*/  @!P1 BRA `(.L_x_1294) ;  /* 0x000000ec00c49947 */ /* 0x002fea0003800000 */
.L_x_1293:
        /* <DEDUP_REMOVED lines=169> */
.L_x_1295:
[----:B------:R-:W-:Y:S01]  /*9270*/  ULEA UR6, UR4, UR40, 0x3 ;  /* 0x0000002804067291 */ /* 0x000fe2000f8e183f */
[----:B------:R-:W-:-:S05]  /*9280*/  IMAD.U32 R0, RZ, RZ, UR41 ;  /* 0x00000029ff007e24 */ /* 0x000fca000f8e00ff */
[----:B------:R-:W-:-:S04]  /*9290*/  SHF.L.U32 R0, R0, 0x1f, RZ ;  /* 0x0000001f00007819 */ /* 0x000fc800000006ff */
[----:B------:R2:W3:Y:S01]  /*92a0*/  SYNCS.PHASECHK.TRANS64.TRYWAIT P1, [UR6+0x30850], R0 ;  /* 0x03085000ff0075a7 */ /* 0x0004e20008020146 */
[----:B------:R-:W-:Y:S05]  /*92b0*/  @!P0 BRA `(.L_x_1296) ;  /* 0x0000000000048947 */ /* 0x000fea0003800000 */
[----:B------:R-:W-:Y:S01]  /*92c0*/  BPT.TRAP 0x1 ;  /* 0x000000040000795c */ /* 0x000fe20000300000 */
.L_x_1296:
[----:B---3--:R-:W-:Y:S05]  /*92d0*/  @P1 BRA `(.L_x_1297) ;  /* 0x0000000000081947 */ /* 0x008fea0003800000 */
[----:B------:R-:W3:Y:S02]  /*92e0*/  SYNCS.PHASECHK.TRANS64.TRYWAIT P1, [UR6+0x30850], R0 ;  /* 0x03085000ff0075a7 */ /* 0x000ee40008020146 */
[----:B---3--:R-:W-:Y:S05]  /*92f0*/  @!P1 BRA `(.L_x_1298) ;  /* 0x000000e400149947 */ /* 0x008fea0003800000 */
.L_x_1297:
        /* <DEDUP_REMOVED lines=38> */
.L_x_1299:
        /* <DEDUP_REMOVED lines=38> */
[----:B------:R-:W3:Y:S01]  /*97c0*/  MUFU.TANH R122, R122 ;  /* 0x0000007a007a7308 */ /* 0x000ee20000002400 */
[----:B----4-:R-:W-:Y:S01]  /*97d0*/  FMNMX.FTZ R121, R120, R15, !PT ;  /* 0x0000000f78797209 */ /* 0x010fe20007810000 */
        /* <DEDUP_REMOVED lines=19> */
[----:B------:R-:W-:-:S03]  /*9910*/  UIADD3 UR7, UR7, 0x30840, URZ ;  /* 0x0003084007077890 */ /* 0x000fc6000fffe03f */
[----:B------:R-:W3:Y:S01]  /*9920*/  MUFU.TANH R172, R172 ;  /* 0x000000ac00ac7308 */ /* 0x000ee20000002400 */
[----:B----4-:R-:W-:Y:S01]  /*9930*/  FMNMX.FTZ R9, R170, R9, !PT ;  /* 0x00000009aa097209 */ /* 0x010fe20007810000 */
[----:B------:R-:W-:-:S06]  /*9940*/  UPRMT UR7, UR60, 0x654, UR7 ;  /* 0x000006543c077896 */ /* 0x000fcc0008000007 */
[----:B------:R-:W4:Y:S01]  /*9950*/  MUFU.TANH R126, R126 ;  /* 0x0000007e007e7308 */ /* 0x000f220000002400 */
[----:B-1----:R-:W-:Y:S02]  /*9960*/  FMNMX.FTZ R121, R124, R121, !PT ;  /* 0x000000797c797209 */ /* 0x002fe40007810000 */
[----:B------:R-:W-:Y:S05]  /*9970*/  SYNCS.ARRIVE.TRANS64.RED.A1T0 RZ, [UR7], RZ ;  /* 0x000000ffffff79a7 */ /* 0x000fea0008100407 */
[----:B------:R-:W1:Y:S01]  /*9980*/  MUFU.TANH R174, R174 ;  /* 0x000000ae00ae7308 */ /* 0x000e620000002400 */
[----:B---3--:R-:W-:-:S07]  /*9990*/  FMNMX.FTZ R9, R172, R9, !PT ;  /* 0x00000009ac097209 */ /* 0x008fce0007810000 */
[----:B------:R-:W3:Y:S01]  /*99a0*/  MUFU.TANH R128, R128 ;  /* 0x0000008000807308 */ /* 0x000ee20000002400 */
[----:B----4-:R-:W-:-:S07]  /*99b0*/  FMNMX.FTZ R121, R126, R121, !PT ;  /* 0x000000797e797209 */ /* 0x010fce0007810000 */
[----:B------:R-:W4:Y:S01]  /*99c0*/  MUFU.TANH R176, R176 ;  /* 0x000000b000b07308 */ /* 0x000f220000002400 */
[----:B-1----:R-:W-:-:S07]  /*99d0*/  FMNMX.FTZ R9, R174, R9, !PT ;  /* 0x00000009ae097209 */ /* 0x002fce0007810000 */
        /* <DEDUP_REMOVED lines=37> */
[----:B---3--:R-:W-:Y:S01]  /*9c30*/  FMNMX.FTZ R123, R146, R121, !PT ;  /* 0x00000079927b7209 */ /* 0x008fe20007810000 */
[----:B------:R-:W-:-:S06]  /*9c40*/  FMUL.FTZ R121, R165, UR5 ;  /* 0x00000005a5797c20 */ /* 0x000fcc0008410000 */
        /* <DEDUP_REMOVED lines=24> */
[----:B------:R-:W2:Y:S01]  /*9dd0*/  MUFU.TANH R228, R228 ;  /* 0x000000e400e47308 */ /* 0x000ea20000002400 */
[----:B----4-:R-:W-:-:S07]  /*9de0*/  FMNMX.FTZ R9, R226, R9, !PT ;  /* 0x00000009e2097209 */ /* 0x010fce0007810000 */
[----:B------:R-:W3:Y:S01]  /*9df0*/  MUFU.TANH R162, R162 ;  /* 0x000000a200a27308 */ /* 0x000ee20000002400 */
[----:B-1----:R-:W-:-:S07]  /*9e00*/  FMNMX.FTZ R123, R160, R123, !PT ;  /* 0x0000007ba07b7209 */ /* 0x002fce0007810000 */
[----:B------:R-:W1:Y:S01]  /*9e10*/  MUFU.TANH R121, R121 ;  /* 0x0000007900797308 */ /* 0x000e620000002400 */
[----:B--2---:R-:W-:-:S07]  /*9e20*/  FMNMX.FTZ R0, R228, R9, !PT ;  /* 0x00000009e4007209 */ /* 0x004fce0007810000 */
[----:B------:R-:W2:Y:S01]  /*9e30*/  MUFU.TANH R164, R164 ;  /* 0x000000a400a47308 */ /* 0x000ea20000002400 */
[----:B---3--:R-:W-:-:S07]  /*9e40*/  FMNMX.FTZ R123, R162, R123, !PT ;  /* 0x0000007ba27b7209 */ /* 0x008fce0007810000 */
[----:B------:R-:W3:Y:S01]  /*9e50*/  MUFU.TANH R166, R166 ;  /* 0x000000a600a67308 */ /* 0x000ee20000002400 */
[----:B-1----:R-:W-:-:S05]  /*9e60*/  FMNMX.FTZ R0, R121, R0, !PT ;  /* 0x0000000079007209 */ /* 0x002fca0007810000 */
[----:B------:R-:W1:Y:S01]  /*9e70*/  SHFL.BFLY PT, R9, R0, 0x2, 0x1f ;  /* 0x0c401f0000097f89 */ /* 0x000e6200000e0000 */
[----:B--2---:R-:W-:-:S04]  /*9e80*/  FMNMX.FTZ R123, R164, R123, !PT ;  /* 0x0000007ba47b7209 */ /* 0x004fc80007810000 */
[----:B---3--:R-:W-:-:S05]  /*9e90*/  FMNMX.FTZ R123, R166, R123, !PT ;  /* 0x0000007ba67b7209 */ /* 0x008fca0007810000 */
[----:B0-----:R-:W0:Y:S01]  /*9ea0*/  SHFL.BFLY PT, R8, R123, 0x2, 0x1f ;  /* 0x0c401f007b087f89 */ /* 0x001e2200000e0000 */
[----:B-1----:R-:W-:Y:S02]  /*9eb0*/  FMNMX.FTZ R2, R0, R9, !PT ;  /* 0x0000000900027209 */ /* 0x002fe40007810000 */
[----:B------:R-:W1:Y:S03]  /*9ec0*/  LDC R9, c[0x0][0x988] ;  /* 0x00026200ff097b82 */ /* 0x000e660000000800 */
[----:B------:R-:W2:Y:S01]  /*9ed0*/  SHFL.BFLY PT, R125, R2, 0x1, 0x1f ;  /* 0x0c201f00027d7f89 */ /* 0x000ea200000e0000 */
[----:B0-----:R-:W-:-:S05]  /*9ee0*/  FMNMX.FTZ R127, R123, R8, !PT ;  /* 0x000000087b7f7209 */ /* 0x001fca0007810000 */
[----:B------:R-:W0:Y:S01]  /*9ef0*/  SHFL.BFLY PT, R8, R127, 0x1, 0x1f ;  /* 0x0c201f007f087f89 */ /* 0x000e2200000e0000 */
[----:B--2---:R-:W-:-:S05]  /*9f00*/  FMNMX.FTZ R10, R2, R125, !PT ;  /* 0x0000007d020a7209 */ /* 0x004fca0007810000 */
[C---:B------:R-:W-:Y:S01]  /*9f10*/  FADD.FTZ R13, -R10.reuse, R13 ;  /* 0x0000000d0a0d7221 */ /* 0x040fe20000010100 */
[----:B-1----:R-:W-:-:S03]  /*9f20*/  FMUL.FTZ R141, R10, R9 ;  /* 0x000000090a8d7220 */ /* 0x002fc60000410000 */
[-C--:B------:R-:W-:Y:S01]  /*9f30*/  FMUL.FTZ R125, R13, R9.reuse ;  /* 0x000000090d7d7220 */ /* 0x080fe20000410000 */
[-CC-:B------:R-:W-:Y:S01]  /*9f40*/  FFMA.FTZ R133, R214, R9.reuse, -R141.reuse ;  /* 0x00000009d6857223 */ /* 0x180fe2000001088d */
[-CC-:B------:R-:W-:Y:S01]  /*9f50*/  FFMA.FTZ R214, R121, R9.reuse, -R141.reuse ;  /* 0x0000000979d67223 */ /* 0x180fe2000001088d */
[-CC-:B------:R-:W-:Y:S01]  /*9f60*/  FFMA.FTZ R123, R172, R9.reuse, -R141.reuse ;  /* 0x00000009ac7b7223 */ /* 0x180fe2000001088d */
[----:B------:R1:W-:Y:S01]  /*9f70*/  MUFU.EX2 R0, R125 ;  /* 0x0000007d00007308 */ /* 0x0003e20000000800 */
[-CC-:B------:R-:W-:Y:S01]  /*9f80*/  FFMA.FTZ R180, R180, R9.reuse, -R141.reuse ;  /* 0x00000009b4b47223 */ /* 0x180fe2000001088d */
[-CC-:B------:R-:W-:Y:S01]  /*9f90*/  FFMA.FTZ R131, R190, R9.reuse, -R141.reuse ;  /* 0x00000009be837223 */ /* 0x180fe2000001088d */
[----:B0-----:R-:W-:Y:S01]  /*9fa0*/  FMNMX.FTZ R8, R127, R8, !PT ;  /* 0x000000087f087209 */ /* 0x001fe20007810000 */
[-CC-:B------:R-:W-:Y:S01]  /*9fb0*/  FFMA.FTZ R127, R182, R9.reuse, -R141.reuse ;  /* 0x00000009b67f7223 */ /* 0x180fe2000001088d */
[-CC-:B------:R-:W-:Y:S01]  /*9fc0*/  FFMA.FTZ R182, R184, R9.reuse, -R141.reuse ;  /* 0x00000009b8b67223 */ /* 0x180fe2000001088d */
[-CC-:B------:R-:W-:Y:S01]  /*9fd0*/  FFMA.FTZ R172, R216, R9.reuse, -R141.reuse ;  /* 0x00000009d8ac7223 */ /* 0x180fe2000001088d */
[-C--:B------:R-:W-:Y:S01]  /*9fe0*/  FFMA.FTZ R135, R218, R9.reuse, -R141 ;  /* 0x00000009da877223 */ /* 0x080fe2000001088d */
[C---:B------:R-:W-:Y:S01]  /*9ff0*/  FADD.FTZ R13, -R8.reuse, R15 ;  /* 0x0000000f080d7221 */ /* 0x040fe20000010100 */
[-C--:B------:R-:W-:Y:S01]  /*a000*/  FMUL.FTZ R121, R8, R9.reuse ;  /* 0x0000000908797220 */ /* 0x080fe20000410000 */
[-CC-:B------:R-:W-:Y:S01]  /*a010*/  FFMA.FTZ R15, R168, R9.reuse, -R141.reuse ;  /* 0x00000009a80f7223 */ /* 0x180fe2000001088d */
[-CC-:B------:R-:W-:Y:S01]  /*a020*/  FFMA.FTZ R168, R174, R9.reuse, -R141.reuse ;  /* 0x00000009aea87223 */ /* 0x180fe2000001088d */
[-C--:B------:R-:W-:Y:S01]  /*a030*/  FMUL.FTZ R129, R13, R9.reuse ;  /* 0x000000090d817220 */ /* 0x080fe20000410000 */
[-C--:B------:R-:W-:Y:S01]  /*a040*/  FFMA.FTZ R13, R14, R9.reuse, -R141 ;  /* 0x000000090e0d7223 */ /* 0x080fe2000001088d */
[-C--:B------:R-:W-:Y:S01]  /*a050*/  FFMA.FTZ R189, R120, R9.reuse, -R121 ;  /* 0x0000000978bd7223 */ /* 0x080fe20000010879 */
[-C--:B------:R-:W-:Y:S01]  /*a060*/  FFMA.FTZ R14, R20, R9.reuse, -R141 ;  /* 0x00000009140e7223 */ /* 0x080fe2000001088d */
[-CC-:B------:R-:W-:Y:S01]  /*a070*/  FFMA.FTZ R120, R122, R9.reuse, -R121.reuse ;  /* 0x000000097a787223 */ /* 0x180fe20000010879 */
[----:B------:R0:W-:Y:S01]  /*a080*/  MUFU.EX2 R2, R129 ;  /* 0x0000008100027308 */ /* 0x0001e20000000800 */
[-C--:B------:R-:W-:Y:S01]  /*a090*/  FFMA.FTZ R191, R124, R9.reuse, -R121 ;  /* 0x000000097cbf7223 */ /* 0x080fe20000010879 */
[-C--:B------:R-:W-:Y:S01]  /*a0a0*/  FFMA.FTZ R20, R170, R9.reuse, -R141 ;  /* 0x00000009aa147223 */ /* 0x080fe2000001088d */
[-CC-:B------:R-:W-:Y:S01]  /*a0b0*/  FFMA.FTZ R122, R126, R9.reuse, -R121.reuse ;  /* 0x000000097e7a7223 */ /* 0x180fe20000010879 */
[-CC-:B------:R-:W-:Y:S01]  /*a0c0*/  FFMA.FTZ R185, R128, R9.reuse, -R121.reuse ;  /* 0x0000000980b97223 */ /* 0x180fe20000010879 */
[-C--:B------:R-:W-:Y:S01]  /*a0d0*/  FFMA.FTZ R124, R130, R9.reuse, -R121 ;  /* 0x00000009827c7223 */ /* 0x080fe20000010879 */
[-C--:B-1----:R-:W-:Y:S01]  /*a0e0*/  FFMA.FTZ R125, R176, R9.reuse, -R141 ;  /* 0x00000009b07d7223 */ /* 0x082fe2000001088d */
[-CC-:B------:R-:W-:Y:S01]  /*a0f0*/  FFMA.FTZ R187, R132, R9.reuse, -R121.reuse ;  /* 0x0000000984bb7223 */ /* 0x180fe20000010879 */
[----:B------:R-:W1:Y:S01]  /*a100*/  MUFU.EX2 R13, R13 ;  /* 0x0000000d000d7308 */ /* 0x000e620000000800 */
[-CC-:B------:R-:W-:Y:S01]  /*a110*/  FFMA.FTZ R181, R136, R9.reuse, -R121.reuse ;  /* 0x0000000988b57223 */ /* 0x180fe20000010879 */
[-C--:B------:R-:W-:Y:S01]  /*a120*/  FFMA.FTZ R128, R138, R9.reuse, -R121 ;  /* 0x000000098a807223 */ /* 0x080fe20000010879 */
[-C--:B------:R-:W-:Y:S01]  /*a130*/  FFMA.FTZ R170, R178, R9.reuse, -R141 ;  /* 0x00000009b2aa7223 */ /* 0x080fe2000001088d */
[-CC-:B------:R-:W-:Y:S01]  /*a140*/  FFMA.FTZ R126, R134, R9.reuse, -R121.reuse ;  /* 0x00000009867e7223 */ /* 0x180fe20000010879 */
[-C--:B------:R-:W-:Y:S01]  /*a150*/  FFMA.FTZ R183, R140, R9.reuse, -R121 ;  /* 0x000000098cb77223 */ /* 0x080fe20000010879 */
[-C--:B0-----:R-:W-:Y:S01]  /*a160*/  FFMA.FTZ R129, R186, R9.reuse, -R141 ;  /* 0x00000009ba817223 */ /* 0x081fe2000001088d */
[-C--:B------:R-:W-:Y:S01]  /*a170*/  FFMA.FTZ R130, R142, R9.reuse, -R121 ;  /* 0x000000098e827223 */ /* 0x080fe20000010879 */
[----:B------:R-:W0:Y:S01]  /*a180*/  MUFU.EX2 R189, R189 ;  /* 0x000000bd00bd7308 */ /* 0x000e220000000800 */
[-C--:B------:R-:W-:Y:S01]  /*a190*/  FFMA.FTZ R176, R188, R9.reuse, -R141 ;  /* 0x00000009bcb07223 */ /* 0x080fe2000001088d */
[-CC-:B------:R-:W-:Y:S01]  /*a1a0*/  FFMA.FTZ R177, R144, R9.reuse, -R121.reuse ;  /* 0x0000000990b17223 */ /* 0x180fe20000010879 */
[-C--:B------:R-:W-:Y:S01]  /*a1b0*/  FFMA.FTZ R132, R146, R9.reuse, -R121 ;  /* 0x0000000992847223 */ /* 0x080fe20000010879 */
[-C--:B------:R-:W-:Y:S01]  /*a1c0*/  FFMA.FTZ R178, R212, R9.reuse, -R141 ;  /* 0x00000009d4b27223 */ /* 0x080fe2000001088d */
[-CC-:B------:R-:W-:Y:S01]  /*a1d0*/  FFMA.FTZ R179, R148, R9.reuse, -R121.reuse ;  /* 0x0000000994b37223 */ /* 0x180fe20000010879 */
[-CC-:B------:R-:W-:Y:S01]  /*a1e0*/  FFMA.FTZ R134, R150, R9.reuse, -R121.reuse ;  /* 0x0000000996867223 */ /* 0x180fe20000010879 */
[----:B------:R-:W-:Y:S01]  /*a1f0*/  FFMA.FTZ R173, R152, R9, -R121 ;  /* 0x0000000998ad7223 */ /* 0x000fe20000010879 */
[----:B------:R-:W2:Y:S01]  /*a200*/  MUFU.EX2 R14, R14 ;  /* 0x0000000e000e7308 */ /* 0x000ea20000000800 */
[----:B-1----:R-:W-:Y:S01]  /*a210*/  FFMA.FTZ R11, R0, R11, R13 ;  /* 0x0000000b000b7223 */ /* 0x002fe2000001000d */
[-C--:B------:R-:W-:Y:S01]  /*a220*/  FFMA.FTZ R174, R220, R9.reuse, -R141 ;  /* 0x00000009dcae7223 */ /* 0x080fe2000001088d */
[-C--:B------:R-:W-:Y:S01]  /*a230*/  FFMA.FTZ R175, R156, R9.reuse, -R121 ;  /* 0x000000099caf7223 */ /* 0x080fe20000010879 */
[-CC-:B------:R-:W-:Y:S01]  /*a240*/  FFMA.FTZ R137, R222, R9.reuse, -R141.reuse ;  /* 0x00000009de897223 */ /* 0x180fe2000001088d */
[-C--:B------:R-:W-:Y:S01]  /*a250*/  FFMA.FTZ R139, R224, R9.reuse, -R141 ;  /* 0x00000009e08b7223 */ /* 0x080fe2000001088d */
[-C--:B------:R-:W-:Y:S01]  /*a260*/  FFMA.FTZ R169, R160, R9.reuse, -R121 ;  /* 0x00000009a0a97223 */ /* 0x080fe20000010879 */
[----:B------:R-:W-:Y:S01]  /*a270*/  FFMA.FTZ R212, R226, R9, -R141 ;  /* 0x00000009e2d47223 */ /* 0x000fe2000001088d */
[----:B------:R-:W1:Y:S01]  /*a280*/  MUFU.EX2 R120, R120 ;  /* 0x0000007800787308 */ /* 0x000e620000000800 */
[----:B0-----:R-:W-:Y:S01]  /*a290*/  FFMA.FTZ R3, R2, R3, R189 ;  /* 0x0000000302037223 */ /* 0x001fe200000100bd */
[-C--:B------:R-:W-:Y:S01]  /*a2a0*/  FFMA.FTZ R162, R162, R9.reuse, -R121 ;  /* 0x00000009a2a27223 */ /* 0x080fe20000010879 */
[-C--:B------:R-:W-:Y:S01]  /*a2b0*/  FFMA.FTZ R143, R228, R9.reuse, -R141 ;  /* 0x00000009e48f7223 */ /* 0x080fe2000001088d */
[----:B------:R-:W-:-:S04]  /*a2c0*/  FFMA.FTZ R164, R164, R9, -R121 ;  /* 0x00000009a4a47223 */ /* 0x000fc80000010879 */
        /* <DEDUP_REMOVED lines=33> */
[-CC-:B------:R-:W-:Y:S01]  /*a4e0*/  FFMA.FTZ R138, R158, R9.reuse, -R121.reuse ;  /* 0x000000099e8a7223 */ /* 0x180fe20000010879 */
[----:B------:R-:W-:-:S05]  /*a4f0*/  FFMA.FTZ R121, R166, R9, -R121 ;  /* 0x00000009a6797223 */ /* 0x000fca0000010879 */
        /* <DEDUP_REMOVED lines=60> */
.L_x_1300:
        /* <DEDUP_REMOVED lines=34> */
.L_x_1290:
[----:B------:R-:W-:-:S13]  /*aae0*/  ISETP.GE.AND P1, PT, R21, R194, PT ;  /* 0x000000c21500720c */ /* 0x000fda0003f26270 */
        /* <DEDUP_REMOVED lines=8> */
[----:B------:R-:W-:-:S05]  /*ab70*/  ULDC UR50, c[0x0][0x9e0] ;  /* 0x0002780000327ab9 */ /* 0x000fca0000000800 */
.L_x_1321:
[----:B------:R-:W-:-:S04]  /*ab80*/  UIADD3 UR38, UR4, 0x1, URZ ;  /* 0x0000000104267890 */ /* 0x000fc8000fffe03f */
[----:B------:R-:W-:-:S04]  /*ab90*/  UISETP.NE.AND UP0, UPT, UR38, 0x2, UPT ;  /* 0x000000022600788c */ /* 0x000fc8000bf05270 */
[----:B------:R-:W-:Y:S02]  /*aba0*/  USEL UR39, URZ, 0x1, UP0 ;  /* 0x000000013f277887 */ /* 0x000fe40008000000 */
[----:B------:R-:W-:Y:S02]  /*abb0*/  USEL UR38, UR38, URZ, UP0 ;  /* 0x0000003f26267287 */ /* 0x000fe40008000000 */
[----:B------:R-:W-:Y:S01]  /*abc0*/  ULOP3.LUT UR39, UR7, UR39, URZ, 0x3c, !UPT ;  /* 0x0000002707277292 */ /* 0x000fe2000f8e3c3f */
[----:B------:R-:W-:Y:S11]  /*abd0*/  @!P0 BRA `(.L_x_1303) ;  /* 0x0000000000048947 */ /* 0x000ff60003800000 */
[----:B------:R-:W-:Y:S01]  /*abe0*/  BPT.TRAP 0x1 ;  /* 0x000000040000795c */ /* 0x000fe20000300000 */
.L_x_1303:
[----:B------:R-:W-:Y:S01]  /*abf0*/  ULEA UR6, UR38, UR40, 0x3 ;  /* 0x0000002826067291 */ /* 0x000fe2000f8e183f */
[----:B------:R-:W-:-:S05]  /*ac00*/  IMAD.U32 R8, RZ, RZ, UR39 ;  /* 0x00000027ff087e24 */ /* 0x000fca000f8e00ff */
[----:B------:R-:W-:-:S04]  /*ac10*/  SHF.L.U32 R8, R8, 0x1f, RZ ;  /* 0x0000001f08087819 */ /* 0x000fc800000006ff */
[----:B------:R0:W1:Y:S01]  /*ac20*/  SYNCS.PHASECHK.TRANS64.TRYWAIT P1, [UR6+0x30830], R8 ;  /* 0x03083008ff0075a7 */ /* 0x0000620008020146 */
[----:B------:R-:W-:Y:S05]  /*ac30*/  @!P0 BRA `(.L_x_1304) ;  /* 0x0000000000048947 */ /* 0x000fea0003800000 */
[----:B------:R-:W-:Y:S01]  /*ac40*/  BPT.TRAP 0x1 ;  /* 0x000000040000795c */ /* 0x000fe20000300000 */
.L_x_1304:
[----:B-1----:R-:W-:Y:S05]  /*ac50*/  @P1 BRA `(.L_x_1305) ;  /* 0x0000000000081947 */ /* 0x002fea0003800000 */
[----:B------:R-:W1:Y:S02]  /*ac60*/  SYNCS.PHASECHK.TRANS64.TRYWAIT P1, [UR6+0x30830], R8 ;  /* 0x03083008ff0075a7 */ /* 0x000e640008020146 */
[----:B-1----:R-:W-:Y:S05]  /*ac70*/  @!P1 BRA `(.L_x_1306) ;  /* 0x000000c800cc9947 */ /* 0x002fea0003800000 */
.L_x_1305:
        /* <DEDUP_REMOVED lines=169> */
.L_x_1307:
[----:B------:R-:W-:Y:S01]  /*b710*/  ULEA UR6, UR4, UR40, 0x3 ;  /* 0x0000002804067291 */ /* 0x000fe2000f8e183f */
[----:B------:R-:W-:-:S05]  /*b720*/  IMAD.U32 R0, RZ, RZ, UR7 ;  /* 0x00000007ff007e24 */ /* 0x000fca000f8e00ff */
[----:B------:R-:W-:-:S04]  /*b730*/  SHF.L.U32 R0, R0, 0x1f, RZ ;  /* 0x0000001f00007819 */ /* 0x000fc800000006ff */
[----:B------:R2:W3:Y:S01]  /*b740*/  SYNCS.PHASECHK.TRANS64.TRYWAIT P1, [UR6+0x30850], R0 ;  /* 0x03085000ff0075a7 */ /* 0x0004e20008020146 */
[----:B------:R-:W-:Y:S05]  /*b750*/  @!P0 BRA `(.L_x_1308) ;  /* 0x0000000000048947 */ /* 0x000fea0003800000 */
[----:B------:R-:W-:Y:S01]  /*b760*/  BPT.TRAP 0x1 ;  /* 0x000000040000795c */ /* 0x000fe20000300000 */
.L_x_1308:
[----:B---3--:R-:W-:Y:S05]  /*b770*/  @P1 BRA `(.L_x_1309) ;  /* 0x0000000000081947 */ /* 0x008fea0003800000 */
[----:B------:R-:W3:Y:S02]  /*b780*/  SYNCS.PHASECHK.TRANS64.TRYWAIT P1, [UR6+0x30850], R0 ;  /* 0x03085000ff0075a7 */ /* 0x000ee40008020146 */
[----:B---3--:R-:W-:Y:S05]  /*b790*/  @!P1 BRA `(.L_x_1310) ;  /* 0x000000c0001c9947 */ /* 0x008fea0003800000 */
.L_x_1309:
        /* <DEDUP_REMOVED lines=38> */
.L_x_1311:
[----:B------:R-:W-:Y:S01]  /*ba00*/  ISETP.NE.AND P2, PT, R203, 0x1, PT ;  /* 0x00000001cb00780c */ /* 0x000fe20003f45270 */
[----:B------:R-:W-:Y:S01]  /*ba10*/  FMUL.FTZ R10, R126, UR5 ;  /* 0x000000057e0a7c20 */ /* 0x000fe20008410000 */
[----:B------:R-:W-:Y:S01]  /*ba20*/  FMUL.FTZ R14, R127, UR5 ;  /* 0x000000057f0e7c20 */ /* 0x000fe20008410000 */
[----:B-1----:R-:W-:Y:S01]  /*ba30*/  FMUL.FTZ R9, R140, UR5 ;  /* 0x000000058c097c20 */ /* 0x002fe20008410000 */
[----:B------:R-:W-:Y:S01]  /*ba40*/  FMUL.FTZ R140, R141, UR5 ;  /* 0x000000058d8c7c20 */ /* 0x000fe20008410000 */
[----:B------:R-:W-:Y:S01]  /*ba50*/  FMUL.FTZ R141, R144, UR5 ;  /* 0x00000005908d7c20 */ /* 0x000fe20008410000 */
[----:B------:R-:W-:Y:S01]  /*ba60*/  FMUL.FTZ R144, R149, UR5 ;  /* 0x0000000595907c20 */ /* 0x000fe20008410000 */
[----:B------:R-:W-:Y:S01]  /*ba70*/  FMUL.FTZ R149, R157, UR5 ;  /* 0x000000059d957c20 */ /* 0x000fe20008410000 */
[----:B------:R-:W-:Y:S01]  /*ba80*/  IMAD.IADD R157, R192, 0x1, R22 ;  /* 0x00000001c09d7824 */ /* 0x000fe200078e0216 */
[----:B------:R-:W-:Y:S01]  /*ba90*/  ULEA UR4, UR38, UR40, 0x3 ;  /* 0x0000002826047291 */ /* 0x000fe2000f8e183f */
[----:B------:R-:W-:Y:S01]  /*baa0*/  FMUL.FTZ R214, R128, UR5 ;  /* 0x0000000580d67c20 */ /* 0x000fe20008410000 */
[----:B------:R-:W-:Y:S01]  /*bab0*/  FMUL.FTZ R128, R143, UR5 ;  /* 0x000000058f807c20 */ /* 0x000fe20008410000 */
[----:B------:R-:W-:Y:S01]  /*bac0*/  FMUL.FTZ R143, R148, UR5 ;  /* 0x00000005948f7c20 */ /* 0x000fe20008410000 */
[----:B------:R-:W1:Y:S01]  /*bad0*/  @P2 LDC R126, c[0x0][0x44c] ;  /* 0x00011300ff7e2b82 */ /* 0x000e620000000800 */
[----:B------:R-:W-:Y:S01]  /*bae0*/  UIADD3 UR4, UR4, 0x30840, URZ ;  /* 0x0003084004047890 */ /* 0x000fe2000fffe03f */
[----:B------:R-:W-:-:S02]  /*baf0*/  IMAD R169, R21, -0x60, RZ ;  /* 0xffffffa015a97824 */ /* 0x000fc400078e02ff */
[----:B0-----:R-:W-:Y:S01]  /*bb00*/  FMUL.FTZ R8, R120, UR5 ;  /* 0x0000000578087c20 */ /* 0x001fe20008410000 */
[----:B------:R-:W-:Y:S01]  /*bb10*/  FMUL.FTZ R212, R125, UR5 ;  /* 0x000000057dd47c20 */ /* 0x000fe20008410000 */
[----:B------:R-:W-:Y:S01]  /*bb20*/  FMUL.FTZ R15, R130, UR5 ;  /* 0x00000005820f7c20 */ /* 0x000fe20008410000 */
[----:B------:R-:W-:Y:S01]  /*bb30*/  FMUL.FTZ R186, R121, UR5 ;  /* 0x0000000579ba7c20 */ /* 0x000fe20008410000 */
[----:B--2---:R-:W-:Y:S01]  /*bb40*/  FMUL.FTZ R0, R122, UR5 ;  /* 0x000000057a007c20 */ /* 0x004fe20008410000 */
[----:B------:R-:W0:Y:S01]  /*bb50*/  @P2 LDC R127, c[0x0][0x450] ;  /* 0x00011400ff7f2b82 */ /* 0x000e220000000800 */
        /* <DEDUP_REMOVED lines=37> */
[----:B------:R-:W-:Y:S01]  /*bdb0*/  FMUL.FTZ R164, R164, UR5 ;  /* 0x00000005a4a47c20 */ /* 0x000fe20008410000 */
[----:B------:R-:W-:Y:S01]  /*bdc0*/  LOP3.LUT P1, RZ, R16, 0x80000, RZ, 0xc0, !PT ;  /* 0x0008000010ff7812 */ /* 0x000fe2000782c0ff */
[----:B------:R-:W-:Y:S01]  /*bdd0*/  IMAD R126, R23, -0x2, R126 ;  /* 0xfffffffe177e7824 */ /* 0x000fe200078e027e */
[----:B------:R-:W1:Y:S01]  /*bde0*/  MUFU.TANH R8, R8 ;  /* 0x0000000800087308 */ /* 0x000e620000002400 */
[----:B------:R-:W-:Y:S01]  /*bdf0*/  SYNCS.ARRIVE.TRANS64.RED.A1T0 RZ, [UR4], RZ ;  /* 0x000000ffffff79a7 */ /* 0x000fe20008100404 */
[----:B------:R-:W-:Y:S01]  /*be00*/  ULOP3.LUT UR4, URZ, UR43, URZ, 0x33, !UPT ;  /* 0x0000002b3f047292 */ /* 0x000fe2000f8e333f */
[----:B------:R-:W-:Y:S01]  /*be10*/  VIADD R155, R126, 0xffffffff ;  /* 0xffffffff7e9b7836 */ /* 0x000fe20000000000 */
[----:B------:R-:W-:-:S04]  /*be20*/  IADD3 R127, -R18, R126, R17 ;  /* 0x0000007e127f7210 */ /* 0x000fc80007ffe111 */
[----:B------:R-:W2:Y:S01]  /*be30*/  MUFU.TANH R186, R186 ;  /* 0x000000ba00ba7308 */ /* 0x000ea20000002400 */
[C---:B------:R-:W-:Y:S02]  /*be40*/  VIADD R166, R127.reuse, UR50 ;  /* 0x000000327fa67c36 */ /* 0x040fe40008000000 */
[----:B------:R-:W-:Y:S02]  /*be50*/  VIADD R167, R127, UR4 ;  /* 0x000000047fa77c36 */ /* 0x000fe40008000000 */
[--C-:B0-----:R-:W-:Y:S02]  /*be60*/  IMAD.IADD R159, R166, 0x1, R148.reuse ;  /* 0x00000001a69f7824 */ /* 0x101fe400078e0294 */
[----:B------:R-:W-:Y:S01]  /*be70*/  IMAD.IADD R161, R167, 0x1, R148 ;  /* 0x00000001a7a17824 */ /* 0x000fe200078e0294 */
[----:B------:R-:W0:Y:S08]  /*be80*/  MUFU.TANH R0, R0 ;  /* 0x0000000000007308 */ /* 0x000e300000002400 */
        /* <DEDUP_REMOVED lines=58> */
.L_x_1314:
[----:B------:R-:W-:-:S05]  /*c230*/  IMAD.U32 R150, RZ, RZ, UR41 ;  /* 0x00000029ff967e24 */ /* 0x000fca000f8e00ff */
[----:B------:R-:W-:-:S13]  /*c240*/  ISETP.NE.AND P1, PT, R150, 0x1, PT ;  /* 0x000000019600780c */ /* 0x000fda0003f25270 */
[----:B------:R-:W1:Y:S02]  /*c250*/  @P1 LDC.64 R126, c[0x0][0x9e8] ;  /* 0x00027a00ff7e1b82 */ /* 0x000e640000000a00 */
[----:B-1----:R-:W-:-:S05]  /*c260*/  @P1 IMAD.HI.U32 R126, R148, R126, RZ ;  /* 0x0000007e947e1227 */ /* 0x002fca00078e00ff */
[----:B------:R-:W-:-:S07]  /*c270*/  @P1 SHF.R.U32.HI R148, RZ, R127, R126 ;  /* 0x0000007fff941219 */ /* 0x000fce000001167e */
.L_x_1315:
[----:B------:R-:W-:Y:S05]  /*c280*/  BSYNC B0 ;  /* 0x0000000000007941 */ /* 0x000fea0003800000 */
.L_x_1313:
[----:B------:R-:W-:-:S05]  /*c290*/  IMAD R148, R148, R150, R155 ;  /* 0x0000009694947224 */ /* 0x000fca00078e029b */
[----:B------:R-:W-:Y:S02]  /*c2a0*/  VIADDMNMX R159, R148, R150, R159, PT ;  /* 0x00000096949f7246 */ /* 0x000fe4000380019f */
[----:B------:R-:W-:-:S07]  /*c2b0*/  VIMNMX R161, R161, R148, !PT ;  /* 0x00000094a1a17248 */ /* 0x000fce0007fe0100 */
.L_x_1312:
        /* <DEDUP_REMOVED lines=94> */
[----:B------:R-:W-:Y:S01]  /*c8a0*/  ISETP.GT.AND P3, PT, R161, 0x41, !P4 ;  /* 0x00000041a100780c */ /* 0x000fe20006764270 */
[----:B------:R-:W0:Y:S03]  /*c8b0*/  SHFL.IDX PT, R145, R157, 0x1, 0x1c1f ;  /* 0x003c1f009d917f89 */ /* 0x000e2600000e0000 */
        /* <DEDUP_REMOVED lines=8> */
[----:B------:R-:W-:Y:S01]  /*c940*/  ISETP.GE.AND P4, PT, R169, 0x4a, PT ;  /* 0x0000004aa900780c */ /* 0x000fe20003f86270 */
[--C-:B0-----:R-:W-:Y:S01]  /*c950*/  IMAD.IADD R141, R166, 0x1, R145.reuse ;  /* 0x00000001a68d7824 */ /* 0x101fe200078e0291 */
[----:B------:R-:W-:Y:S01]  /*c960*/  FSEL R146, R147, -INF , !P3 ;  /* 0xff80000093927808 */ /* 0x000fe20005800000 */
[----:B------:R-:W-:Y:S01]  /*c970*/  IMAD.IADD R143, R167, 0x1, R145 ;  /* 0x00000001a78f7824 */ /* 0x000fe200078e0291 */
        /* <DEDUP_REMOVED lines=26> */
[----:B------:R-:W-:-:S04]  /*cb20*/  ISETP.GT.AND P6, PT, R161, 0x59, !P6 ;  /* 0x00000059a100780c */ /* 0x000fc800077c4270 */
        /* <DEDUP_REMOVED lines=16> */
.L_x_1318:
[----:B------:R-:W-:-:S05]  /*cc30*/  IMAD.U32 R166, RZ, RZ, UR41 ;  /* 0x00000029ffa67e24 */ /* 0x000fca000f8e00ff */
[----:B------:R-:W-:-:S13]  /*cc40*/  ISETP.NE.AND P6, PT, R166, 0x1, PT ;  /* 0x00000001a600780c */ /* 0x000fda0003fc5270 */
[----:B------:R-:W0:Y:S02]  /*cc50*/  @P6 LDC.64 R8, c[0x0][0x9e8] ;  /* 0x00027a00ff086b82 */ /* 0x000e240000000a00 */
[----:B0-----:R-:W-:-:S05]  /*cc60*/  @P6 IMAD.HI.U32 R8, R145, R8, RZ ;  /* 0x0000000891086227 */ /* 0x001fca00078e00ff */
[----:B------:R-:W-:-:S07]  /*cc70*/  @P6 SHF.R.U32.HI R145, RZ, R9, R8 ;  /* 0x00000009ff916219 */ /* 0x000fce0000011608 */
.L_x_1319:
[----:B------:R-:W-:Y:S05]  /*cc80*/  BSYNC B0 ;  /* 0x0000000000007941 */ /* 0x000fea0003800000 */
.L_x_1317:
[----:B------:R-:W-:-:S05]  /*cc90*/  IMAD R8, R145, R166, R155 ;  /* 0x000000a691087224 */ /* 0x000fca00078e029b */
[----:B------:R-:W-:Y:S02]  /*cca0*/  VIADDMNMX R141, R8, R166, R141, PT ;  /* 0x000000a6088d7246 */ /* 0x000fe4000380018d */
[----:B------:R-:W-:-:S07]  /*ccb0*/  VIMNMX R143, R143, R8, !PT ;  /* 0x000000088f8f7248 */ /* 0x000fce0007fe0100 */
.L_x_1316:
        /* <DEDUP_REMOVED lines=43> */
[C---:B------:R-:W-:Y:S02]  /*cf70*/  LOP3.LUT P1, RZ, R16.reuse, 0x8000, RZ, 0xc0, !PT ;  /* 0x0000800010ff7812 */ /* 0x040fe4000782c0ff */
[----:B------:R-:W-:Y:S02]  /*cf80*/  LOP3.LUT P2, RZ, R16, 0x40, RZ, 0xc0, !PT ;  /* 0x0000004010ff7812 */ /* 0x000fe4000784c0ff */
        /* <DEDUP_REMOVED lines=87> */
[--C-:B------:R-:W-:Y:S01]  /*d500*/  FFMA.FTZ R188, R186, R9, -R131.reuse ;  /* 0x00000009babc7223 */ /* 0x100fe20000010883 */
[----:B------:R-:W-:Y:S01]  /*d510*/  FSEL R164, R132, -INF , !P2 ;  /* 0xff80000084a47808 */ /* 0x000fe20005000000 */
[----:B------:R-:W-:Y:S01]  /*d520*/  MUFU.EX2 R123, R123 ;  /* 0x0000007b007b7308 */ /* 0x000fe20000000800 */
[----:B------:R-:W-:Y:S01]  /*d530*/  FMNMX.FTZ R15, R20, R15, !PT ;  /* 0x0000000f140f7209 */ /* 0x000fe20007810000 */
[-CC-:B------:R-:W-:Y:S01]  /*d540*/  FFMA.FTZ R190, R190, R9.reuse, -R131.reuse ;  /* 0x00000009bebe7223 */ /* 0x180fe20000010883 */
[----:B------:R-:W-:Y:S01]  /*d550*/  FSEL R145, R10, RZ, P1 ;  /* 0x000000ff0a917208 */ /* 0x000fe20000800000 */
[--C-:B------:R-:W-:Y:S01]  /*d560*/  FFMA.FTZ R186, R218, R9, -R131.reuse ;  /* 0x00000009daba7223 */ /* 0x100fe20000010883 */
[----:B------:R-:W-:Y:S01]  /*d570*/  FMNMX.FTZ R15, R120, R15, !PT ;  /* 0x0000000f780f7209 */ /* 0x000fe20007810000 */
[-CC-:B------:R-:W-:Y:S01]  /*d580*/  FFMA.FTZ R125, R220, R9.reuse, -R131.reuse ;  /* 0x00000009dc7d7223 */ /* 0x180fe20000010883 */
[--C-:B------:R-:W-:Y:S01]  /*d590*/  FFMA.FTZ R222, R222, R9, -R131.reuse ;  /* 0x00000009dede7223 */ /* 0x100fe20000010883 */
[----:B------:R-:W-:Y:S01]  /*d5a0*/  MUFU.EX2 R188, R188 ;  /* 0x000000bc00bc7308 */ /* 0x000fe20000000800 */
[----:B------:R-:W-:Y:S01]  /*d5b0*/  FMNMX.FTZ R15, R170, R15, !PT ;  /* 0x0000000faa0f7209 */ /* 0x000fe20007810000 */
[-CC-:B------:R-:W-:Y:S01]  /*d5c0*/  FFMA.FTZ R224, R224, R9.reuse, -R131.reuse ;  /* 0x00000009e0e07223 */ /* 0x180fe20000010883 */
[-CC-:B------:R-:W-:Y:S01]  /*d5d0*/  FFMA.FTZ R135, R148, R9.reuse, -R131.reuse ;  /* 0x0000000994877223 */ /* 0x180fe20000010883 */
        /* <DEDUP_REMOVED lines=14> */
[----:B------:R-:W-:-:S03]  /*d6c0*/  FFMA.FTZ R140, R140, R9, -R131 ;  /* 0x000000098c8c7223 */ /* 0x000fc60000010883 */
[----:B------:R-:W-:-:S03]  /*d6d0*/  FMNMX.FTZ R15, R130, R15, !PT ;  /* 0x0000000f820f7209 */ /* 0x000fc60007810000 */
[----:B------:R-:W-:Y:S01]  /*d6e0*/  MUFU.EX2 R121, R121 ;  /* 0x0000007900797308 */ /* 0x000fe20000000800 */
[----:B------:R-:W-:-:S04]  /*d6f0*/  FMNMX.FTZ R15, R176, R15, !PT ;  /* 0x0000000fb00f7209 */ /* 0x000fc80007810000 */
        /* <DEDUP_REMOVED lines=14> */
[----:B------:R-:W-:Y:S01]  /*d7e0*/  FMNMX.FTZ R0, R164, R133, !PT ;  /* 0x00000085a4007209 */ /* 0x000fe20007810000 */
[----:B------:R-:W-:-:S04]  /*d7f0*/  FFMA.FTZ R133, R152, R9, -R131 ;  /* 0x0000000998857223 */ /* 0x000fc80000010883 */
[----:B------:R-:W0:Y:S02]  /*d800*/  SHFL.BFLY PT, R137, R0, 0x2, 0x1f ;  /* 0x0c401f0000897f89 */ /* 0x000e2400000e0000 */
[----:B------:R-:W-:Y:S08]  /*d810*/  MUFU.EX2 R129, R129 ;  /* 0x0000008100817308 */ /* 0x000ff00000000800 */
[----:B------:R-:W-:Y:S08]  /*d820*/  MUFU.EX2 R158, R158 ;  /* 0x0000009e009e7308 */ /* 0x000ff00000000800 */
[----:B------:R-:W-:Y:S01]  /*d830*/  MUFU.EX2 R135, R135 ;  /* 0x0000008700877308 */ /* 0x000fe20000000800 */
[----:B0-----:R-:W-:Y:S01]  /*d840*/  FMNMX.FTZ R8, R0, R137, !PT ;  /* 0x0000008900087209 */ /* 0x001fe20007810000 */
[----:B------:R-:W-:Y:S01]  /*d850*/  FADD.FTZ R0, -R145, R12 ;  /* 0x0000000c91007221 */ /* 0x000fe20000010100 */
[-CC-:B------:R-:W-:Y:S01]  /*d860*/  FFMA.FTZ R137, R144, R9.reuse, -R131.reuse ;  /* 0x0000000990897223 */ /* 0x180fe20000010883 */
[----:B------:R-:W-:-:S04]  /*d870*/  FFMA.FTZ R131, R126, R9, -R131 ;  /* 0x000000097e837223 */ /* 0x000fc80000010883 */
[----:B------:R-:W-:Y:S01]  /*d880*/  MUFU.EX2 R150, R150 ;  /* 0x0000009600967308 */ /* 0x000fe20000000800 */
[----:B------:R-:W0:Y:S01]  /*d890*/  SHFL.BFLY PT, R143, R8, 0x1, 0x1f ;  /* 0x0c201f00088f7f89 */ /* 0x000e2200000e0000 */
[----:B------:R-:W-:-:S06]  /*d8a0*/  FMUL.FTZ R0, R0, R9 ;  /* 0x0000000900007220 */ /* 0x000fcc0000410000 */
[----:B------:R-:W1:Y:S08]  /*d8b0*/  MUFU.EX2 R0, R0 ;  /* 0x0000000000007308 */ /* 0x000e700000000800 */
[----:B------:R-:W-:Y:S08]  /*d8c0*/  MUFU.EX2 R133, R133 ;  /* 0x0000008500857308 */ /* 0x000ff00000000800 */
[----:B------:R-:W-:Y:S01]  /*d8d0*/  MUFU.EX2 R148, R148 ;  /* 0x0000009400947308 */ /* 0x000fe20000000800 */
[----:B0-----:R-:W-:Y:S01]  /*d8e0*/  FMNMX.FTZ R8, R8, R143, !PT ;  /* 0x0000008f08087209 */ /* 0x001fe20007810000 */
[----:B-1----:R-:W-:-:S03]  /*d8f0*/  FFMA.FTZ R11, R0, R11, R123 ;  /* 0x0000000b000b7223 */ /* 0x002fc6000001007b */
[C---:B------:R-:W-:Y:S01]  /*d900*/  FSETP.NEU.FTZ.AND P1, PT, R8.reuse, -INF , PT ;  /* 0xff8000000800780b */ /* 0x040fe20003f3d000 */
[----:B------:R-:W-:Y:S01]  /*d910*/  FMUL.FTZ R143, R8, R9 ;  /* 0x00000009088f7220 */ /* 0x000fe20000410000 */
[----:B------:R-:W-:Y:S01]  /*d920*/  FADD.FTZ R11, R188, R11 ;  /* 0x0000000bbc0b7221 */ /* 0x000fe20000010000 */
[----:B------:R-:W-:Y:S03]  /*d930*/  MUFU.EX2 R132, R132 ;  /* 0x0000008400847308 */ /* 0x000fe60000000800 */
[----:B------:R-:W-:-:S05]  /*d940*/  FSEL R143, R143, RZ, P1 ;  /* 0x000000ff8f8f7208 */ /* 0x000fca0000800000 */
[-CC-:B------:R-:W-:Y:S01]  /*d950*/  FFMA.FTZ R12, R2, R9.reuse, -R143.reuse ;  /* 0x00000009020c7223 */ /* 0x180fe2000001088f */
[----:B------:R-:W-:Y:S01]  /*d960*/  FSEL R2, R8, RZ, P1 ;  /* 0x000000ff08027208 */ /* 0x000fe20000800000 */
[-CC-:B------:R-:W-:Y:S01]  /*d970*/  FFMA.FTZ R189, R226, R9.reuse, -R143.reuse ;  /* 0x00000009e2bd7223 */ /* 0x180fe2000001088f */
[-CC-:B------:R-:W-:Y:S01]  /*d980*/  FFMA.FTZ R191, R166, R9.reuse, -R143.reuse ;  /* 0x00000009a6bf7223 */ /* 0x180fe2000001088f */
[-CC-:B------:R-:W-:Y:S01]  /*d990*/  FFMA.FTZ R14, R14, R9.reuse, -R143.reuse ;  /* 0x000000090e0e7223 */ /* 0x180fe2000001088f */
[-C--:B------:R-:W-:Y:S01]  /*d9a0*/  FFMA.FTZ R185, R168, R9.reuse, -R143 ;  /* 0x00000009a8b97223 */ /* 0x080fe2000001088f */
[----:B------:R-:W-:Y:S01]  /*d9b0*/  FADD.FTZ R2, -R2, R13 ;  /* 0x0000000d02027221 */ /* 0x000fe20000010100 */
[----:B------:R-:W-:Y:S01]  /*d9c0*/  MUFU.EX2 R12, R12 ;  /* 0x0000000c000c7308 */ /* 0x000fe20000000800 */
[-CC-:B------:R-:W-:Y:S01]  /*d9d0*/  FFMA.FTZ R20, R20, R9.reuse, -R143.reuse ;  /* 0x0000000914147223 */ /* 0x180fe2000001088f */
[-CC-:B------:R-:W-:Y:S01]  /*d9e0*/  FFMA.FTZ R187, R120, R9.reuse, -R143.reuse ;  /* 0x0000000978bb7223 */ /* 0x180fe2000001088f */
[-C--:B------:R-:W-:Y:S01]  /*d9f0*/  FMUL.FTZ R2, R2, R9.reuse ;  /* 0x0000000902027220 */ /* 0x080fe20000410000 */
[-CC-:B------:R-:W-:Y:S01]  /*da00*/  FFMA.FTZ R120, R170, R9.reuse, -R143.reuse ;  /* 0x00000009aa787223 */ /* 0x180fe2000001088f */
[-CC-:B------:R-:W-:Y:S01]  /*da10*/  FFMA.FTZ R177, R130, R9.reuse, -R143.reuse ;  /* 0x0000000982b17223 */ /* 0x180fe2000001088f */
[-C--:B------:R-:W-:Y:S01]  /*da20*/  FFMA.FTZ R130, R134, R9.reuse, -R143 ;  /* 0x0000000986827223 */ /* 0x080fe2000001088f */
[----:B------:R-:W-:Y:S01]  /*da30*/  FADD.FTZ R134, R190, R11 ;  /* 0x0000000bbe867221 */ /* 0x000fe20000010000 */
[----:B------:R-:W-:Y:S01]  /*da40*/  MUFU.EX2 R189, R189 ;  /* 0x000000bd00bd7308 */ /* 0x000fe20000000800 */
[-CC-:B------:R-:W-:Y:S01]  /*da50*/  FFMA.FTZ R181, R122, R9.reuse, -R143.reuse ;  /* 0x000000097ab57223 */ /* 0x180fe2000001088f */
[-CC-:B------:R-:W-:Y:S01]  /*da60*/  FFMA.FTZ R122, R172, R9.reuse, -R143.reuse ;  /* 0x00000009ac7a7223 */ /* 0x180fe2000001088f */
[----:B------:R-:W-:Y:S01]  /*da70*/  FADD.FTZ R134, R127, R134 ;  /* 0x000000867f867221 */ /* 0x000fe20000010000 */
[-CC-:B------:R-:W-:Y:S01]  /*da80*/  FFMA.FTZ R183, R174, R9.reuse, -R143.reuse ;  /* 0x00000009aeb77223 */ /* 0x180fe2000001088f */
[-CC-:B------:R-:W-:Y:S01]  /*da90*/  FFMA.FTZ R126, R128, R9.reuse, -R143.reuse ;  /* 0x00000009807e7223 */ /* 0x180fe2000001088f */
[-CC-:B------:R-:W-:Y:S01]  /*daa0*/  FFMA.FTZ R128, R176, R9.reuse, -R143.reuse ;  /* 0x00000009b0807223 */ /* 0x180fe2000001088f */
[-CC-:B------:R-:W-:Y:S01]  /*dab0*/  FFMA.FTZ R179, R178, R9.reuse, -R143.reuse ;  /* 0x00000009b2b37223 */ /* 0x180fe2000001088f */
[----:B------:R-:W0:Y:S01]  /*dac0*/  MUFU.EX2 R2, R2 ;  /* 0x0000000200027308 */ /* 0x000e220000000800 */
[-CC-:B------:R-:W-:Y:S01]  /*dad0*/  FFMA.FTZ R173, R180, R9.reuse, -R143.reuse ;  /* 0x00000009b4ad7223 */ /* 0x180fe2000001088f */
[-CC-:B------:R-:W-:Y:S01]  /*dae0*/  FFMA.FTZ R175, R182, R9.reuse, -R143.reuse ;  /* 0x00000009b6af7223 */ /* 0x180fe2000001088f */
[-CC-:B------:R-:W-:Y:S01]  /*daf0*/  FFMA.FTZ R169, R184, R9.reuse, -R143.reuse ;  /* 0x00000009b8a97223 */ /* 0x180fe2000001088f */
[-CC-:B------:R-:W-:Y:S01]  /*db00*/  FFMA.FTZ R214, R214, R9.reuse, -R143.reuse ;  /* 0x00000009d6d67223 */ /* 0x180fe2000001088f */
[----:B------:R-:W-:-:S03]  /*db10*/  FFMA.FTZ R216, R216, R9, -R143 ;  /* 0x00000009d8d87223 */ /* 0x000fc6000001088f */
[----:B------:R-:W1:Y:S08]  /*db20*/  MUFU.EX2 R191, R191 ;  /* 0x000000bf00bf7308 */ /* 0x000e700000000800 */
[----:B------:R-:W2:Y:S01]  /*db30*/  MUFU.EX2 R14, R14 ;  /* 0x0000000e000e7308 */ /* 0x000ea20000000800 */
[----:B0-----:R-:W-:-:S04]  /*db40*/  FFMA.FTZ R3, R2, R3, R189 ;  /* 0x0000000302037223 */ /* 0x001fc800000100bd */
[----:B------:R-:W-:-:S03]  /*db50*/  FADD.FTZ R144, R12, R3 ;  /* 0x000000030c907221 */ /* 0x000fc60000010000 */
[----:B------:R-:W0:Y:S01]  /*db60*/  MUFU.EX2 R185, R185 ;  /* 0x000000b900b97308 */ /* 0x000e220000000800 */
[----:B-1----:R-:W-:-:S07]  /*db70*/  FADD.FTZ R3, R191, R144 ;  /* 0x00000090bf037221 */ /* 0x002fce0000010000 */
[----:B------:R-:W1:Y:S01]  /*db80*/  MUFU.EX2 R20, R20 ;  /* 0x0000001400147308 */ /* 0x000e620000000800 */
[----:B--2---:R-:W-:Y:S01]  /*db90*/  FADD.FTZ R144, R14, R3 ;  /* 0x000000030e907221 */ /* 0x004fe20000010000 */
[----:B------:R-:W-:Y:S01]  /*dba0*/  FADD.FTZ R3, R121, R134 ;  /* 0x0000008679037221 */ /* 0x000fe20000010000 */
[----:B------:R-:W-:-:S03]  /*dbb0*/  FFMA.FTZ R134, R136, R9, -R143 ;  /* 0x0000000988867223 */ /* 0x000fc6000001088f */
[----:B------:R-:W-:Y:S02]  /*dbc0*/  FADD.FTZ R3, R212, R3 ;  /* 0x00000003d4037221 */ /* 0x000fe40000010000 */
[----:B------:R-:W2:Y:S01]  /*dbd0*/  MUFU.EX2 R187, R187 ;  /* 0x000000bb00bb7308 */ /* 0x000ea20000000800 */
[----:B0-----:R-:W-:Y:S01]  /*dbe0*/  FADD.FTZ R11, R185, R144 ;  /* 0x00000090b90b7221 */ /* 0x001fe20000010000 */
[----:B------:R-:W-:-:S04]  /*dbf0*/  FADD.FTZ R136, R186, R3 ;  /* 0x00000003ba887221 */ /* 0x000fc80000010000 */
[----:B------:R-:W-:Y:S02]  /*dc00*/  FADD.FTZ R136, R125, R136 ;  /* 0x000000887d887221 */ /* 0x000fe40000010000 */
[----:B------:R-:W0:Y:S01]  /*dc10*/  MUFU.EX2 R120, R120 ;  /* 0x0000007800787308 */ /* 0x000e220000000800 */
[----:B-1----:R-:W-:-:S07]  /*dc20*/  FADD.FTZ R144, R20, R11 ;  /* 0x0000000b14907221 */ /* 0x002fce0000010000 */
[----:B------:R-:W1:Y:S01]  /*dc30*/  MUFU.EX2 R181, R181 ;  /* 0x000000b500b57308 */ /* 0x000e620000000800 */
[----:B--2---:R-:W-:-:S07]  /*dc40*/  FADD.FTZ R3, R187, R144 ;  /* 0x00000090bb037221 */ /* 0x004fce0000010000 */
[----:B------:R-:W2:Y:S01]  /*dc50*/  MUFU.EX2 R122, R122 ;  /* 0x0000007a007a7308 */ /* 0x000ea20000000800 */
[----:B0-----:R-:W-:Y:S01]  /*dc60*/  FADD.FTZ R144, R120, R3 ;  /* 0x0000000378907221 */ /* 0x001fe20000010000 */
[----:B------:R-:W-:Y:S01]  /*dc70*/  FADD.FTZ R3, R15, R136 ;  /* 0x000000880f037221 */ /* 0x000fe20000010000 */
[-CC-:B------:R-:W-:Y:S01]  /*dc80*/  FFMA.FTZ R136, R138, R9.reuse, -R143.reuse ;  /* 0x000000098a887223 */ /* 0x180fe2000001088f */
[----:B------:R-:W-:-:S04]  /*dc90*/  FFMA.FTZ R143, R164, R9, -R143 ;  /* 0x00000009a48f7223 */ /* 0x000fc8000001088f */
        /* <DEDUP_REMOVED lines=9> */
[----:B0-----:R-:W-:Y:S01]  /*dd30*/  FADD.FTZ R11, R183, R152 ;  /* 0x00000098b70b7221 */ /* 0x001fe20000010000 */
[----:B------:R-:W-:-:S04]  /*dd40*/  FADD.FTZ R138, R150, R3 ;  /* 0x00000003968a7221 */ /* 0x000fc80000010000 */
[----:B------:R-:W-:Y:S02]  /*dd50*/  FADD.FTZ R3, R133, R138 ;  /* 0x0000008a85037221 */ /* 0x000fe40000010000 */
[----:B------:R-:W0:Y:S01]  /*dd60*/  MUFU.EX2 R128, R128 ;  /* 0x0000008000807308 */ /* 0x000e220000000800 */
[----:B-1----:R-:W-:Y:S01]  /*dd70*/  FADD.FTZ R144, R126, R11 ;  /* 0x0000000b7e907221 */ /* 0x002fe20000010000 */
[----:B------:R-:W-:-:S06]  /*dd80*/  FADD.FTZ R3, R148, R3 ;  /* 0x0000000394037221 */ /* 0x000fcc0000010000 */
[----:B------:R-:W1:Y:S01]  /*dd90*/  MUFU.EX2 R179, R179 ;  /* 0x000000b300b37308 */ /* 0x000e620000000800 */
[----:B--2---:R-:W-:-:S07]  /*dda0*/  FADD.FTZ R11, R177, R144 ;  /* 0x00000090b10b7221 */ /* 0x004fce0000010000 */
[----:B------:R-:W2:Y:S01]  /*ddb0*/  MUFU.EX2 R130, R130 ;  /* 0x0000008200827308 */ /* 0x000ea20000000800 */
[----:B0-----:R-:W-:-:S07]  /*ddc0*/  FADD.FTZ R144, R128, R11 ;  /* 0x0000000b80907221 */ /* 0x001fce0000010000 */
        /* <DEDUP_REMOVED lines=35> */
.L_x_1320:
        /* <DEDUP_REMOVED lines=34> */
.L_x_1302:
        /* <DEDUP_REMOVED lines=99> */
.L_x_1322:
[----:B------:R-:W-:Y:S01]  /*e850*/  ULEA UR5, UR38, UR40, 0x3 ;  /* 0x0000002826057291 */ /* 0x000fe2000f8e183f */
[----:B------:R-:W-:-:S05]  /*e860*/  IMAD.U32 R0, RZ, RZ, UR39 ;  /* 0x00000027ff007e24 */ /* 0x000fca000f8e00ff */
[----:B------:R-:W-:-:S04]  /*e870*/  SHF.L.U32 R0, R0, 0x1f, RZ ;  /* 0x0000001f00007819 */ /* 0x000fc800000006ff */
[----:B------:R0:W1:Y:S01]  /*e880*/  SYNCS.PHASECHK.TRANS64.TRYWAIT P1, [UR5+0x30850], R0 ;  /* 0x03085000ff0075a7 */ /* 0x0000620008020145 */
[----:B------:R-:W-:Y:S05]  /*e890*/  @!P0 BRA `(.L_x_1323) ;  /* 0x0000000000048947 */ /* 0x000fea0003800000 */
[----:B------:R-:W-:Y:S01]  /*e8a0*/  BPT.TRAP 0x1 ;  /* 0x000000040000795c */ /* 0x000fe20000300000 */
.L_x_1323:
[----:B-1----:R-:W-:Y:S05]  /*e8b0*/  @P1 BRA `(.L_x_1324) ;  /* 0x0000000000081947 */ /* 0x002fea0003800000 */
[----:B------:R-:W1:Y:S02]  /*e8c0*/  SYNCS.PHASECHK.TRANS64.TRYWAIT P1, [UR5+0x30850], R0 ;  /* 0x03085000ff0075a7 */ /* 0x000e640008020145 */
[----:B-1----:R-:W-:Y:S05]  /*e8d0*/  @!P1 BRA `(.L_x_1325) ;  /* 0x0000008c00e49947 */ /* 0x002fea0003800000 */
.L_x_1324:
[----:B------:R-:W-:Y:S01]  /*e8e0*/  UIADD3 UR40, UR40, 0x400, URZ ;  /* 0x0000040028287890 */ /* 0x000fe2000fffe03f */
[----:B------:R-:W-:Y:S01]  /*e8f0*/  WARPGROUP.ARRIVE ;  /* 0x00000000000079c5 */ /* 0x000fe20000000000 */
[----:B------:R-:W-:Y:S01]  /*e900*/  UMOV UR7, 0x40000040 ;  /* 0x4000004000077882 */ /* 0x000fe20000000000 */
[----:B01----:R-:W0:Y:S01]  /*e910*/  SHFL.BFLY PT, R0, R11, 0x2, 0x1f ;  /* 0x0c401f000b007f89 */ /* 0x003e2200000e0000 */
[----:B------:R-:W-:Y:S01]  /*e920*/  USHF.R.U32.HI UR40, URZ, 0x4, UR40 ;  /* 0x000000043f287899 */ /* 0x000fe20008011628 */
[----:B------:R-:W-:Y:S02]  /*e930*/  IMAD.MOV.U32 R17, RZ, RZ, RZ ;  /* 0x000000ffff117224 */ /* 0x000fe400078e00ff */
[----:B------:R-:W1:Y:S01]  /*e940*/  SHFL.BFLY PT, R2, R3, 0x2, 0x1f ;  /* 0x0c401f0003027f89 */ /* 0x000e6200000e0000 */
[----:B------:R-:W-:-:S04]  /*e950*/  ULOP3.LUT UR40, UR40, 0x3fff, URZ, 0xc0, !UPT ;  /* 0x00003fff28287892 */ /* 0x000fc8000f8ec03f */
[----:B------:R-:W-:-:S04]  /*e960*/  ULOP3.LUT UR4, UR40, 0x3000000, URZ, 0xfc, !UPT ;  /* 0x0300000028047892 */ /* 0x000fc8000f8efc3f */
[----:B------:R-:W-:-:S07]  /*e970*/  UIMAD UR4, UR38, 0x900, UR4 ;  /* 0x00000900260478a4 */ /* 0x000fce000f8e0204 */
[----:B------:R-:W-:Y:S02]  /*e980*/  UMOV UR6, UR4 ;  /* 0x0000000400067c82 */ /* 0x000fe40008000000 */
[----:B------:R-:W-:Y:S01]  /*e990*/  HGMMA.64x192x16.F32 R24, R188, gdesc[UR4].tnspB, R24, gsb0 ;  /* 0x42e00004bc187df0 */ /* 0x000fe20008000818 */
[----:B------:R-:W-:Y:S01]  /*e9a0*/  UIADD3 UR6, UR4, 0x80, URZ ;  /* 0x0000008004067890 */ /* 0x000fe2000fffe03f */
[----:B0-----:R-:W-:Y:S01]  /*e9b0*/  FADD.FTZ R0, R0, R11 ;  /* 0x0000000b00007221 */ /* 0x001fe20000010000 */
[----:B------:R-:W-:Y:S01]  /*e9c0*/  UMOV UR7, 0x40000040 ;  /* 0x4000004000077882 */ /* 0x000fe20000000000 */
[----:B-1----:R-:W-:-:S03]  /*e9d0*/  FADD.FTZ R2, R2, R3 ;  /* 0x0000000302027221 */ /* 0x002fc60000010000 */
[----:B------:R-:W0:Y:S04]  /*e9e0*/  SHFL.BFLY PT, R5, R0, 0x1, 0x1f ;  /* 0x0c201f0000057f89 */ /* 0x000e2800000e0000 */
[----:B------:R-:W1:Y:S01]  /*e9f0*/  SHFL.BFLY PT, R7, R2, 0x1, 0x1f ;  /* 0x0c201f0002077f89 */ /* 0x000e6200000e0000 */
[----:B0-----:R-:W-:Y:S01]  /*ea00*/  FADD.FTZ R12, R0, R5 ;  /* 0x00000005000c7221 */ /* 0x001fe20000010000 */
[----:B------:R-:W-:Y:S02]  /*ea10*/  IMAD.MOV.U32 R5, RZ, RZ, RZ ;  /* 0x000000ffff057224 */ /* 0x000fe400078e00ff */
[----:B------:R-:W-:Y:S02]  /*ea20*/  IMAD.MOV.U32 R0, RZ, RZ, -0x800000 ;  /* 0xff800000ff007424 */ /* 0x000fe400078e00ff */
[----:B-1----:R-:W-:Y:S01]  /*ea30*/  FADD.FTZ R13, R2, R7 ;  /* 0x00000007020d7221 */ /* 0x002fe20000010000 */
[----:B------:R-:W-:Y:S01]  /*ea40*/  FSETP.NE.FTZ.AND P1, PT, R12, RZ, PT ;  /* 0x000000ff0c00720b */ /* 0x000fe20003f35000 */
[----:B------:R-:W-:-:S03]  /*ea50*/  IMAD.MOV.U32 R2, RZ, RZ, -0x800000 ;  /* 0xff800000ff027424 */ /* 0x000fc600078e00ff */
[----:B------:R-:W-:-:S09]  /*ea60*/  FSETP.NE.FTZ.AND P2, PT, R13, RZ, PT ;  /* 0x000000ff0d00720b */ /* 0x000fd20003f55000 */
[----:B------:R-:W0:Y:S01]  /*ea70*/  @P1 MUFU.LG2 R4, R12 ;  /* 0x0000000c00041308 */ /* 0x000e220000000c00 */
[----:B------:R-:W-:-:S03]  /*ea80*/  @P1 FMUL.FTZ R3, R9, 0.69314718246459960938 ;  /* 0x3f31721809031820 */ /* 0x000fc60000410000 */
[----:B------:R-:W-:-:S04]  /*ea90*/  @P2 FMUL.FTZ R14, R9, 0.69314718246459960938 ;  /* 0x3f317218090e2820 */ /* 0x000fc80000410000 */
        /* <DEDUP_REMOVED lines=34> */
.L_x_1326:
[----:B------:R-:W-:Y:S01]  /*ecc0*/  UIADD3 UR4, UR5, 0x30860, URZ ;  /* 0x0003086005047890 */ /* 0x000fe2000fffe03f */
[-C--:B------:R-:W-:Y:S01]  /*ecd0*/  FMUL.FTZ R4, R24, R5.reuse ;  /* 0x0000000518047220 */ /* 0x080fe20000410000 */
[----:B------:R-:W-:Y:S01]  /*ece0*/  UIADD3 UR38, UR38, 0x1, URZ ;  /* 0x0000000126267890 */ /* 0x000fe2000fffe03f */
[----:B------:R-:W-:Y:S01]  /*ecf0*/  FMUL.FTZ R3, R32, R5 ;  /* 0x0000000520037220 */ /* 0x000fe20000410000 */
[----:B------:R-:W-:Y:S01]  /*ed00*/  UPRMT UR4, UR60, 0x654, UR4 ;  /* 0x000006543c047896 */ /* 0x000fe20008000004 */
[----:B------:R-:W-:Y:S01]  /*ed10*/  FMUL.FTZ R130, R63, R17 ;  /* 0x000000113f827220 */ /* 0x000fe20000410000 */
[----:B------:R-:W-:Y:S01]  /*ed20*/  UISETP.NE.AND UP0, UPT, UR38, 0x2, UPT ;  /* 0x000000022600788c */ /* 0x000fe2000bf05270 */
[-C--:B------:R-:W-:Y:S01]  /*ed30*/  FMUL.FTZ R25, R25, R5.reuse ;  /* 0x0000000519197220 */ /* 0x080fe20000410000 */
[-C--:B------:R-:W-:Y:S01]  /*ed40*/  FMUL.FTZ R6, R28, R5.reuse ;  /* 0x000000051c067220 */ /* 0x080fe20000410000 */
[-C--:B------:R-:W-:Y:S01]  /*ed50*/  FMUL.FTZ R7, R29, R5.reuse ;  /* 0x000000051d077220 */ /* 0x080fe20000410000 */
[-C--:B------:R-:W-:Y:S01]  /*ed60*/  FMUL.FTZ R120, R33, R5.reuse ;  /* 0x0000000521787220 */ /* 0x080fe20000410000 */
[-C--:B------:R-:W-:Y:S01]  /*ed70*/  FMUL.FTZ R36, R36, R5.reuse ;  /* 0x0000000524247220 */ /* 0x080fe20000410000 */
[-C--:B------:R-:W-:Y:S01]  /*ed80*/  FMUL.FTZ R37, R37, R5.reuse ;  /* 0x0000000525257220 */ /* 0x080fe20000410000 */
[----:B------:R-:W-:Y:S01]  /*ed90*/  SYNCS.ARRIVE.TRANS64.RED.A1T0 RZ, [UR4], RZ ;  /* 0x000000ffffff79a7 */ /* 0x000fe20008100404 */
        /* <DEDUP_REMOVED lines=87> */
[-C--:B------:R-:W-:Y:S01]  /*f310*/  FMUL.FTZ R118, R118, R17.reuse ;  /* 0x0000001176767220 */ /* 0x080fe20000410000 */
[----:B------:R-:W-:Y:S01]  /*f320*/  FMUL.FTZ R119, R119, R17 ;  /* 0x0000001177777220 */ /* 0x000fe20000410000 */
[----:B------:R-:W-:Y:S01]  /*f330*/  VIADD R201, R201, 0x1 ;  /* 0x00000001c9c97836 */ /* 0x000fe20000000000 */
[----:B------:R-:W-:-:S02]  /*f340*/  USEL UR38, UR38, URZ, UP0 ;  /* 0x0000003f26267287 */ /* 0x000fc40008000000 */
[----:B------:R-:W-:-:S12]  /*f350*/  ULOP3.LUT UR39, UR39, UR4, URZ, 0x3c, !UPT ;  /* 0x0000000427277292 */ /* 0x000fd8000f8e3c3f */
.L_x_1248:
[----:B------:R-:W0:Y:S01]  /*f360*/  S2R R18, SR_CgaCtaId ;  /* 0x0000000000127919 */ /* 0x000e220000008800 */
[----:B------:R-:W-:Y:S01]  /*f370*/  MOV R17, 0x400 ;  /* 0x0000040000117802 */ /* 0x000fe20000000f00 */
[----:B------:R-:W-:Y:S01]  /*f380*/  BSSY B0, `(.L_x_1327) ;  /* 0x0000256000007945 */ /* 0x000fe20003800000 */
[----:B------:R-:W-:Y:S02]  /*f390*/  BAR.SYNC.DEFER_BLOCKING 0x5, 0x180 ;  /* 0x0146000000007b1d */ /* 0x000fe40000010000 */
[----:B0-----:R-:W-:-:S05]  /*f3a0*/  LEA R17, R18, R17, 0x18 ;  /* 0x0000001112117211 */ /* 0x001fca00078ec0ff */
[----:B------:R0:W1:Y:S01]  /*f3b0*/  LDS.128 R40, [R17+0x308d0] ;  /* 0x0308d00011287984 */ /* 0x0000620000000c00 */
[----:B------:R-:W-:Y:S06]  /*f3c0*/  BAR.ARV 0x4, 0x180 ;  /* 0x0106000000007b1d */ /* 0x000fec0000002000 */
[----:B------:R-:W-:Y:S05]  /*f3d0*/  @P0 BRA `(.L_x_1328) ;  /* 0x0000001800500947 */ /* 0x000fea0003800000 */
[----:B------:R-:W2:Y:S01]  /*f3e0*/  S2R R18, SR_SWINHI ;  /* 0x0000000000127919 */ /* 0x000ea20000002f00 */
[----:B------:R-:W-:Y:S02]  /*f3f0*/  F2FP.F16.F32.PACK_AB R4, R25, R4 ;  /* 0x000000041904723e */ /* 0x000fe400000000ff */
[----:B------:R-:W-:Y:S01]  /*f400*/  F2FP.F16.F32.PACK_AB R6, R7, R6 ;  /* 0x000000060706723e */ /* 0x000fe200000000ff */
[----:B------:R-:W-:Y:S01]  /*f410*/  BAR.SYNC.DEFER_BLOCKING 0x1, 0x100 ;  /* 0x0044000000007b1d */ /* 0x000fe20000010000 */
        /* <DEDUP_REMOVED lines=14> */
[----:B------:R-:W-:Y:S02]  /*f500*/  MOV R20, R17 ;  /* 0x0000001100147202 */ /* 0x000fe40000000f00 */
[----:B--2---:R-:W-:-:S02]  /*f510*/  MOV R21, R18 ;  /* 0x0000001200157202 */ /* 0x004fc40000000f00 */
[----:B------:R-:W-:Y:S02]  /*f520*/  F2FP.F16.F32.PACK_AB R97, R63, R98 ;  /* 0x000000623f61723e */ /* 0x000fe400000000ff */
[----:B------:R-:W-:Y:S01]  /*f530*/  F2FP.F16.F32.PACK_AB R104, R105, R104 ;  /* 0x000000686968723e */ /* 0x000fe200000000ff */
[----:B------:R-:W-:Y:S01]  /*f540*/  IMAD.WIDE R58, R206, 0x2, R20 ;  /* 0x00000002ce3a7825 */ /* 0x000fe200078e0214 */
[----:B------:R-:W-:Y:S02]  /*f550*/  F2FP.F16.F32.PACK_AB R98, R101, R100 ;  /* 0x000000646562723e */ /* 0x000fe400000000ff */
[----:B------:R-:W-:Y:S02]  /*f560*/  F2FP.F16.F32.PACK_AB R99, R56, R99 ;  /* 0x000000633863723e */ /* 0x000fe400000000ff */
[C---:B------:R-:W-:Y:S02]  /*f570*/  IADD3 R75, P2, R58.reuse, 0x20, RZ ;  /* 0x000000203a4b7810 */ /* 0x040fe40007f5e0ff */
[----:B------:R-:W-:-:S02]  /*f580*/  IADD3 R145, P4, R58, 0x4040, RZ ;  /* 0x000040403a917810 */ /* 0x000fc40007f9e0ff */
[----:B------:R-:W-:Y:S01]  /*f590*/  LOP3.LUT R18, R75, 0x380, RZ, 0xc0, !PT ;  /* 0x000003804b127812 */ /* 0x000fe200078ec0ff */
[--C-:B------:R-:W-:Y:S01]  /*f5a0*/  IMAD.X R27, RZ, RZ, R59.reuse, P2 ;  /* 0x000000ffff1b7224 */ /* 0x100fe200010e063b */
[----:B------:R-:W-:Y:S01]  /*f5b0*/  IADD3 R143, P0, R58, 0x4020, RZ ;  /* 0x000040203a8f7810 */ /* 0x000fe20007f1e0ff */
[--C-:B------:R-:W-:Y:S01]  /*f5c0*/  IMAD.X R47, RZ, RZ, R59.reuse, P4 ;  /* 0x000000ffff2f7224 */ /* 0x100fe200020e063b */
[----:B------:R-:W-:Y:S02]  /*f5d0*/  SHF.R.U64 R18, R18, 0x3, RZ ;  /* 0x0000000312127819 */ /* 0x000fe400000012ff */
[C---:B------:R-:W-:Y:S01]  /*f5e0*/  IADD3 R141, P5, R58.reuse, 0x4000, RZ ;  /* 0x000040003a8d7810 */ /* 0x040fe20007fbe0ff */
[--C-:B------:R-:W-:Y:S01]  /*f5f0*/  IMAD.X R45, RZ, RZ, R59.reuse, P0 ;  /* 0x000000ffff2d7224 */ /* 0x100fe200000e063b */
[C---:B------:R-:W-:Y:S02]  /*f600*/  LOP3.LUT R29, R58.reuse, 0x380, RZ, 0xc0, !PT ;  /* 0x000003803a1d7812 */ /* 0x040fe400078ec0ff */
[C---:B------:R-:W-:Y:S01]  /*f610*/  IADD3 R103, P1, R58.reuse, 0x40, RZ ;  /* 0x000000403a677810 */ /* 0x040fe20007f3e0ff */
[----:B------:R-:W-:Y:S01]  /*f620*/  IMAD.X R39, RZ, RZ, R59, P5 ;  /* 0x000000ffff277224 */ /* 0x000fe200028e063b */
[----:B------:R-:W-:-:S02]  /*f630*/  IADD3 R139, P6, R58, 0x60, RZ ;  /* 0x000000603a8b7810 */ /* 0x000fc40007fde0ff */
[----:B-1----:R-:W-:Y:S01]  /*f640*/  LOP3.LUT R40, R145, 0x380, RZ, 0xc0, !PT ;  /* 0x0000038091287812 */ /* 0x002fe200078ec0ff */
[--C-:B------:R-:W-:Y:S01]  /*f650*/  IMAD.X R31, RZ, RZ, R59.reuse, P1 ;  /* 0x000000ffff1f7224 */ /* 0x100fe200008e063b */
[----:B------:R-:W-:Y:S01]  /*f660*/  LOP3.LUT R26, R18, R75, RZ, 0x3c, !PT ;  /* 0x0000004b121a7212 */ /* 0x000fe200078e3cff */
[----:B------:R-:W-:Y:S01]  /*f670*/  IMAD.X R35, RZ, RZ, R59, P6 ;  /* 0x000000ffff237224 */ /* 0x000fe200030e063b */
[----:B------:R-:W-:Y:S02]  /*f680*/  LOP3.LUT R18, R143, 0x380, RZ, 0xc0, !PT ;  /* 0x000003808f127812 */ /* 0x000fe400078ec0ff */
[----:B------:R-:W-:Y:S02]  /*f690*/  SHF.R.U64 R29, R29, 0x3, RZ ;  /* 0x000000031d1d7819 */ /* 0x000fe400000012ff */
[----:B------:R-:W-:Y:S02]  /*f6a0*/  SHF.R.U64 R40, R40, 0x3, RZ ;  /* 0x0000000328287819 */ /* 0x000fe400000012ff */
[----:B------:R-:W-:-:S02]  /*f6b0*/  IADD3 R153, P5, R58, 0x8060, RZ ;  /* 0x000080603a997810 */ /* 0x000fc40007fbe0ff */
[C---:B------:R-:W-:Y:S02]  /*f6c0*/  IADD3 R147, P3, R58.reuse, 0x4060, RZ ;  /* 0x000040603a937810 */ /* 0x040fe40007f7e0ff */
[C---:B------:R-:W-:Y:S02]  /*f6d0*/  IADD3 R149, P2, R58.reuse, 0x8000, RZ ;  /* 0x000080003a957810 */ /* 0x040fe40007f5e0ff */
[C---:B------:R-:W-:Y:S01]  /*f6e0*/  IADD3 R151, P1, R58.reuse, 0x8020, RZ ;  /* 0x000080203a977810 */ /* 0x040fe20007f3e0ff */
[--C-:B------:R-:W-:Y:S01]  /*f6f0*/  IMAD.X R49, RZ, RZ, R59.reuse, P3 ;  /* 0x000000ffff317224 */ /* 0x100fe200018e063b */
[----:B------:R-:W-:Y:S01]  /*f700*/  IADD3 R54, P6, R58, 0x8040, RZ ;  /* 0x000080403a367810 */ /* 0x000fe20007fde0ff */
[--C-:B------:R-:W-:Y:S01]  /*f710*/  IMAD.X R51, RZ, RZ, R59.reuse, P2 ;  /* 0x000000ffff337224 */ /* 0x100fe200010e063b */
[----:B------:R-:W-:Y:S01]  /*f720*/  SHF.R.U64 R18, R18, 0x3, RZ ;  /* 0x0000000312127819 */ /* 0x000fe200000012ff */
[--C-:B------:R-:W-:Y:S01]  /*f730*/  IMAD.X R53, RZ, RZ, R59.reuse, P1 ;  /* 0x000000ffff357224 */ /* 0x100fe200008e063b */
[----:B------:R-:W-:Y:S01]  /*f740*/  LOP3.LUT R30, R103, 0x380, RZ, 0xc0, !PT ;  /* 0x00000380671e7812 */ /* 0x000fe200078ec0ff */
[----:B------:R-:W-:Y:S01]  /*f750*/  IMAD.X R55, RZ, RZ, R59, P6 ;  /* 0x000000ffff377224 */ /* 0x000fe200030e063b */
[----:B------:R-:W-:-:S02]  /*f760*/  LOP3.LUT R58, R29, R58, RZ, 0x3c, !PT ;  /* 0x0000003a1d3a7212 */ /* 0x000fc400078e3cff */
[----:B------:R-:W-:Y:S02]  /*f770*/  LOP3.LUT R34, R139, 0x380, RZ, 0xc0, !PT ;  /* 0x000003808b227812 */ /* 0x000fe400078ec0ff */
[----:B------:R-:W-:Y:S02]  /*f780*/  LOP3.LUT R46, R40, R145, RZ, 0x3c, !PT ;  /* 0x00000091282e7212 */ /* 0x000fe400078e3cff */
[----:B------:R-:W-:Y:S02]  /*f790*/  LOP3.LUT R38, R141, 0x380, RZ, 0xc0, !PT ;  /* 0x000003808d267812 */ /* 0x000fe400078ec0ff */
[----:B------:R-:W-:Y:S02]  /*f7a0*/  LOP3.LUT R40, R153, 0x380, RZ, 0xc0, !PT ;  /* 0x0000038099287812 */ /* 0x000fe400078ec0ff */
[----:B------:R-:W-:Y:S02]  /*f7b0*/  LOP3.LUT R44, R18, R143, RZ, 0x3c, !PT ;  /* 0x0000008f122c7212 */ /* 0x000fe400078e3cff */
[----:B------:R-:W-:-:S02]  /*f7c0*/  IADD3.X R29, RZ, R59, RZ, P5, !PT ;  /* 0x0000003bff1d7210 */ /* 0x000fc40002ffe4ff */
[----:B------:R-:W-:Y:S02]  /*f7d0*/  SHF.R.U64 R30, R30, 0x3, RZ ;  /* 0x000000031e1e7819 */ /* 0x000fe400000012ff */
[----:B------:R-:W-:Y:S02]  /*f7e0*/  LOP3.LUT R18, R151, 0x380, RZ, 0xc0, !PT ;  /* 0x0000038097127812 */ /* 0x000fe400078ec0ff */
[----:B------:R-:W-:Y:S02]  /*f7f0*/  SHF.R.U64 R34, R34, 0x3, RZ ;  /* 0x0000000322227819 */ /* 0x000fe400000012ff */
[----:B------:R-:W-:Y:S02]  /*f800*/  LOP3.LUT R48, R147, 0x380, RZ, 0xc0, !PT ;  /* 0x0000038093307812 */ /* 0x000fe400078ec0ff */
[----:B------:R-:W-:Y:S02]  /*f810*/  MOV R59, R58 ;  /* 0x0000003a003b7202 */ /* 0x000fe40000000f00 */
[----:B------:R-:W-:-:S02]  /*f820*/  LOP3.LUT R25, R54, 0x380, RZ, 0xc0, !PT ;  /* 0x0000038036197812 */ /* 0x000fc400078ec0ff */
[----:B------:R-:W-:Y:S01]  /*f830*/  SHF.R.U64 R38, R38, 0x3, RZ ;  /* 0x0000000326267819 */ /* 0x000fe200000012ff */
[----:B------:R1:W-:Y:S01]  /*f840*/  STSM.16.M88.4 [R59], R4 ;  /* 0x000000043b007844 */ /* 0x0003e20000000200 */
[----:B------:R-:W-:Y:S02]  /*f850*/  SHF.R.U64 R40, R40, 0x3, RZ ;  /* 0x0000000328287819 */ /* 0x000fe400000012ff */
[----:B------:R-:W-:Y:S02]  /*f860*/  LOP3.LUT R30, R30, R103, RZ, 0x3c, !PT ;  /* 0x000000671e1e7212 */ /* 0x000fe400078e3cff */
[----:B------:R-:W-:Y:S02]  /*f870*/  SHF.R.U64 R18, R18, 0x3, RZ ;  /* 0x0000000312127819 */ /* 0x000fe400000012ff */
[----:B------:R-:W-:Y:S02]  /*f880*/  LOP3.LUT R34, R34, R139, RZ, 0x3c, !PT ;  /* 0x0000008b22227212 */ /* 0x000fe400078e3cff */
[----:B------:R-:W-:-:S02]  /*f890*/  SHF.R.U64 R48, R48, 0x3, RZ ;  /* 0x0000000330307819 */ /* 0x000fc400000012ff */
[----:B------:R-:W-:Y:S02]  /*f8a0*/  SHF.R.U64 R25, R25, 0x3, RZ ;  /* 0x0000000319197819 */ /* 0x000fe400000012ff */
[----:B------:R-:W-:Y:S02]  /*f8b0*/  LOP3.LUT R38, R38, R141, RZ, 0x3c, !PT ;  /* 0x0000008d26267212 */ /* 0x000fe400078e3cff */
[----:B------:R-:W-:Y:S02]  /*f8c0*/  LOP3.LUT R28, R40, R153, RZ, 0x3c, !PT ;  /* 0x00000099281c7212 */ /* 0x000fe400078e3cff */
[----:B------:R-:W-:Y:S02]  /*f8d0*/  MOV R58, R26 ;  /* 0x0000001a003a7202 */ /* 0x000fe40000000f00 */
[----:B-1----:R-:W-:Y:S02]  /*f8e0*/  F2FP.F16.F32.PACK_AB R4, R120, R3 ;  /* 0x000000037804723e */ /* 0x002fe400000000ff */
[----:B------:R-:W-:-:S02]  /*f8f0*/  F2FP.F16.F32.PACK_AB R5, R135, R128 ;  /* 0x000000808705723e */ /* 0x000fc400000000ff */
[----:B------:R-:W-:Y:S02]  /*f900*/  F2FP.F16.F32.PACK_AB R6, R37, R36 ;  /* 0x000000242506723e */ /* 0x000fe400000000ff */
[----:B------:R-:W-:Y:S01]  /*f910*/  F2FP.F16.F32.PACK_AB R7, R132, R127 ;  /* 0x0000007f8407723e */ /* 0x000fe200000000ff */
[----:B------:R-:W1:Y:S01]  /*f920*/  LDC.64 R36, c[0x0][0xc00] ;  /* 0x00030000ff247b82 */ /* 0x000e620000000a00 */
[----:B------:R-:W-:Y:S02]  /*f930*/  LOP3.LUT R52, R18, R151, RZ, 0x3c, !PT ;  /* 0x0000009712347212 */ /* 0x000fe400078e3cff */
[----:B------:R-:W-:Y:S01]  /*f940*/  MOV R40, R30 ;  /* 0x0000001e00287202 */ /* 0x000fe20000000f00 */
[----:B------:R-:W-:Y:S01]  /*f950*/  STSM.16.M88.4 [R58], R4 ;  /* 0x000000043a007844 */ /* 0x000fe20000000200 */
[----:B------:R-:W-:Y:S02]  /*f960*/  LOP3.LUT R48, R48, R147, RZ, 0x3c, !PT ;  /* 0x0000009330307212 */ /* 0x000fe400078e3cff */
[----:B------:R-:W-:Y:S01]  /*f970*/  LOP3.LUT R54, R25, R54, RZ, 0x3c, !PT ;  /* 0x0000003619367212 */ /* 0x000fe200078e3cff */
[----:B------:R-:W-:Y:S01]  /*f980*/  STSM.16.M88.4 [R40], R8 ;  /* 0x0000000828007844 */ /* 0x000fe20000000200 */
[----:B------:R-:W-:-:S02]  /*f990*/  MOV R18, R34 ;  /* 0x0000002200127202 */ /* 0x000fc40000000f00 */
[----:B------:R-:W-:Y:S02]  /*f9a0*/  MOV R38, R38 ;  /* 0x0000002600267202 */ /* 0x000fe40000000f00 */
[----:B------:R-:W-:Y:S01]  /*f9b0*/  F2FP.F16.F32.PACK_AB R25, R129, R122 ;  /* 0x0000007a8119723e */ /* 0x000fe200000000ff */
[----:B------:R2:W-:Y:S01]  /*f9c0*/  STSM.16.M88.4 [R18], R12 ;  /* 0x0000000c12007844 */ /* 0x0005e20000000200 */
[----:B------:R-:W-:Y:S02]  /*f9d0*/  F2FP.F16.F32.PACK_AB R26, R61, R60 ;  /* 0x0000003c3d1a723e */ /* 0x000fe400000000ff */
[----:B------:R-:W-:Y:S02]  /*f9e0*/  F2FP.F16.F32.PACK_AB R27, R130, R121 ;  /* 0x00000079821b723e */ /* 0x000fe400000000ff */
[----:B------:R-:W-:Y:S02]  /*f9f0*/  MOV R3, R28 ;  /* 0x0000001c00037202 */ /* 0x000fe40000000f00 */
[----:B------:R-:W-:Y:S01]  /*fa00*/  MOV R44, R44 ;  /* 0x0000002c002c7202 */ /* 0x000fe20000000f00 */
[----:B------:R-:W-:Y:S01]  /*fa10*/  STSM.16.M88.4 [R38], R24 ;  /* 0x0000001826007844 */ /* 0x000fe20000000200 */
[----:B------:R-:W-:-:S02]  /*fa20*/  F2FP.F16.F32.PACK_AB R28, R65, R64 ;  /* 0x00000040411c723e */ /* 0x000fc400000000ff */
[----:B------:R-:W-:Y:S01]  /*fa30*/  F2FP.F16.F32.PACK_AB R112, R113, R112 ;  /* 0x000000707170723e */ /* 0x000fe200000000ff */
[----:B------:R-:W-:Y:S01]  /*fa40*/  ULDC UR4, c[0x0][0xa88] ;  /* 0x0002a20000047ab9 */ /* 0x000fe20000000800 */
[----:B------:R-:W-:Y:S01]  /*fa50*/  F2FP.F16.F32.PACK_AB R29, R67, R66 ;  /* 0x00000042431d723e */ /* 0x000fe200000000ff */
[----:B------:R-:W-:Y:S01]  /*fa60*/  IMAD.MOV.U32 R64, RZ, RZ, RZ ;  /* 0x000000ffff407224 */ /* 0x000fe200078e00ff */
[----:B------:R-:W-:Y:S01]  /*fa70*/  F2FP.F16.F32.PACK_AB R30, R69, R68 ;  /* 0x00000044451e723e */ /* 0x000fe200000000ff */
[----:B--2---:R-:W2:Y:S01]  /*fa80*/  LDC.64 R12, c[0x0][0xc00] ;  /* 0x00030000ff0c7b82 */ /* 0x004ea20000000a00 */
[----:B------:R-:W-:Y:S02]  /*fa90*/  F2FP.F16.F32.PACK_AB R31, R71, R70 ;  /* 0x00000046471f723e */ /* 0x000fe400000000ff */
[----:B------:R-:W-:Y:S02]  /*faa0*/  MOV R46, R46 ;  /* 0x0000002e002e7202 */ /* 0x000fe40000000f00 */
[----:B------:R-:W-:Y:S01]  /*fab0*/  F2FP.F16.F32.PACK_AB R34, R77, R76 ;  /* 0x0000004c4d22723e */ /* 0x000fe200000000ff */
[----:B------:R-:W-:Y:S01]  /*fac0*/  STSM.16.M88.4 [R44], R28 ;  /* 0x0000001c2c007844 */ /* 0x000fe20000000200 */
[----:B------:R-:W-:Y:S01]  /*fad0*/  F2FP.F16.F32.PACK_AB R35, R79, R78 ;  /* 0x0000004e4f23723e */ /* 0x000fe200000000ff */
[----:B------:R-:W3:Y:S01]  /*fae0*/  LDC R40, c[0x0][0xbe8] ;  /* 0x0002fa00ff287b82 */ /* 0x000ee20000000800 */
[----:B------:R-:W-:-:S02]  /*faf0*/  MOV R48, R48 ;  /* 0x0000003000307202 */ /* 0x000fc40000000f00 */
[----:B------:R-:W-:Y:S01]  /*fb00*/  F2FP.F16.F32.PACK_AB R4, R81, R80 ;  /* 0x000000505104723e */ /* 0x000fe200000000ff */
[----:B------:R-:W-:Y:S01]  /*fb10*/  STSM.16.M88.4 [R46], R32 ;  /* 0x000000202e007844 */ /* 0x000fe20000000200 */
[----:B------:R-:W-:Y:S02]  /*fb20*/  F2FP.F16.F32.PACK_AB R5, R83, R82 ;  /* 0x000000525305723e */ /* 0x000fe400000000ff */
[----:B------:R-:W-:Y:S02]  /*fb30*/  F2FP.F16.F32.PACK_AB R6, R85, R84 ;  /* 0x000000545506723e */ /* 0x000fe400000000ff */
[----:B------:R-:W-:Y:S02]  /*fb40*/  F2FP.F16.F32.PACK_AB R7, R87, R86 ;  /* 0x000000565707723e */ /* 0x000fe400000000ff */
[----:B------:R-:W-:Y:S02]  /*fb50*/  LOP3.LUT R50, R149, 0x380, RZ, 0xc0, !PT ;  /* 0x0000038095327812 */ /* 0x000fe400078ec0ff */
[----:B------:R-:W-:Y:S01]  /*fb60*/  F2FP.F16.F32.PACK_AB R8, R89, R88 ;  /* 0x000000585908723e */ /* 0x000fe200000000ff */
[----:B------:R4:W-:Y:S01]  /*fb70*/  STSM.16.M88.4 [R48], R4 ;  /* 0x0000000430007844 */ /* 0x0009e20000000200 */
[----:B------:R-:W-:Y:S01]  /*fb80*/  SHF.R.U64 R50, R50, 0x3, RZ ;  /* 0x0000000332327819 */ /* 0x000fe200000012ff */
[----:B--2---:R-:W-:Y:S01]  /*fb90*/  IMAD.WIDE R12, R199, 0x4, R12 ;  /* 0x00000004c70c7825 */ /* 0x004fe200078e020c */
[----:B------:R-:W-:-:S02]  /*fba0*/  F2FP.F16.F32.PACK_AB R9, R91, R90 ;  /* 0x0000005a5b09723e */ /* 0x000fc400000000ff */
[----:B------:R-:W-:Y:S02]  /*fbb0*/  LOP3.LUT R50, R50, R149, RZ, 0x3c, !PT ;  /* 0x0000009532327212 */ /* 0x000fe400078e3cff */
[----:B------:R-:W-:Y:S02]  /*fbc0*/  F2FP.F16.F32.PACK_AB R10, R93, R92 ;  /* 0x0000005c5d0a723e */ /* 0x000fe400000000ff */
[----:B------:R-:W-:Y:S02]  /*fbd0*/  MOV R50, R50 ;  /* 0x0000003200327202 */ /* 0x000fe40000000f00 */
[----:B------:R-:W-:Y:S02]  /*fbe0*/  F2FP.F16.F32.PACK_AB R11, R95, R94 ;  /* 0x0000005e5f0b723e */ /* 0x000fe400000000ff */
[----:B------:R-:W-:Y:S02]  /*fbf0*/  MOV R52, R52 ;  /* 0x0000003400347202 */ /* 0x000fe40000000f00 */
[----:B------:R-:W-:Y:S01]  /*fc00*/  F2FP.F16.F32.PACK_AB R105, R107, R106 ;  /* 0x0000006a6b69723e */ /* 0x000fe200000000ff */
[----:B----4-:R-:W2:Y:S01]  /*fc10*/  LDC.64 R4, c[0x0][0xc08] ;  /* 0x00030200ff047b82 */ /* 0x010ea20000000a00 */
[----:B------:R-:W-:Y:S01]  /*fc20*/  MOV R54, R54 ;  /* 0x0000003600367202 */ /* 0x000fe20000000f00 */
[----:B------:R-:W-:Y:S01]  /*fc30*/  STSM.16.M88.4 [R50], R8 ;  /* 0x0000000832007844 */ /* 0x000fe20000000200 */
[----:B------:R-:W-:-:S02]  /*fc40*/  F2FP.F16.F32.PACK_AB R106, R109, R108 ;  /* 0x0000006c6d6a723e */ /* 0x000fc400000000ff */
[----:B------:R-:W-:Y:S01]  /*fc50*/  F2FP.F16.F32.PACK_AB R107, R111, R110 ;  /* 0x0000006e6f6b723e */ /* 0x000fe200000000ff */
[----:B------:R-:W-:Y:S01]  /*fc60*/  STSM.16.M88.4 [R52], R96 ;  /* 0x0000006034007844 */ /* 0x000fe20000000200 */
[----:B------:R-:W-:Y:S02]  /*fc70*/  F2FP.F16.F32.PACK_AB R113, R115, R114 ;  /* 0x000000727371723e */ /* 0x000fe400000000ff */
[----:B------:R-:W-:Y:S01]  /*fc80*/  F2FP.F16.F32.PACK_AB R114, R117, R116 ;  /* 0x000000747572723e */ /* 0x000fe200000000ff */
[----:B------:R-:W-:Y:S01]  /*fc90*/  STSM.16.M88.4 [R54], R104 ;  /* 0x0000006836007844 */ /* 0x000fe20000000200 */
[----:B------:R-:W-:Y:S02]  /*fca0*/  F2FP.F16.F32.PACK_AB R115, R119, R118 ;  /* 0x000000767773723e */ /* 0x000fe400000000ff */
[----:B-1----:R-:W-:-:S03]  /*fcb0*/  ISETP.NE.U32.AND P0, PT, R36, RZ, PT ;  /* 0x000000ff2400720c */ /* 0x002fc60003f05070 */
[----:B------:R1:W-:Y:S01]  /*fcc0*/  STSM.16.M88.4 [R3], R112 ;  /* 0x0000007003007844 */ /* 0x0003e20000000200 */
[----:B------:R-:W-:Y:S01]  /*fcd0*/  BAR.SYNC.DEFER_BLOCKING 0x1, 0x100 ;  /* 0x0044000000007b1d */ /* 0x000fe20000010000 */
[----:B------:R-:W-:Y:S02]  /*fce0*/  ISETP.NE.AND.EX P0, PT, R37, RZ, PT, P0 ;  /* 0x000000ff2500720c */ /* 0x000fe40003f05300 */
[----:B--2---:R-:W-:-:S04]  /*fcf0*/  ISETP.NE.U32.AND P2, PT, R4, RZ, PT ;  /* 0x000000ff0400720c */ /* 0x004fc80003f45070 */
[----:B------:R-:W-:-:S13]  /*fd00*/  ISETP.NE.AND.EX P2, PT, R5, RZ, PT, P2 ;  /* 0x000000ff0500720c */ /* 0x000fda0003f45320 */
[----:B------:R-:W2:Y:S01]  /*fd10*/  @P2 LDC.64 R4, c[0x0][0xc08] ;  /* 0x00030200ff042b82 */ /* 0x000ea20000000a00 */
[----:B-1----:R-:W-:Y:S01]  /*fd20*/  IMAD.U32 R3, RZ, RZ, UR4 ;  /* 0x00000004ff037e24 */ /* 0x002fe2000f8e00ff */
[----:B------:R1:W5:Y:S01]  /*fd30*/  @P0 LDG.E R64, desc[UR36][R12.64] ;  /* 0x000000240c400981 */ /* 0x000362000c1e1900 */
[----:B---3--:R-:W-:-:S13]  /*fd40*/  ISETP.NE.AND P1, PT, R40, 0x1, PT ;  /* 0x000000012800780c */ /* 0x008fda0003f25270 */
[----:B------:R-:W3:Y:S01]  /*fd50*/  @P1 LDC R6, c[0x0][0xbec] ;  /* 0x0002fb00ff061b82 */ /* 0x000ee20000000800 */
[----:B--2---:R-:W-:-:S07]  /*fd60*/  @P2 IMAD.WIDE R4, R199, 0x4, R4 ;  /* 0x00000004c7042825 */ /* 0x004fce00078e0204 */
[----:B------:R-:W2:Y:S01]  /*fd70*/  @P1 LDC R9, c[0x0][0xbf0] ;  /* 0x0002fc00ff091b82 */ /* 0x000ea20000000800 */
[----:B------:R1:W5:Y:S01]  /*fd80*/  @P2 LDG.E R3, desc[UR36][R4.64] ;  /* 0x0000002404032981 */ /* 0x000362000c1e1900 */
[----:B------:R-:W-:Y:S05]  /*fd90*/  @P2 BRA `(.L_x_1329) ;  /* 0x0000000000102947 */ /* 0x000fea0003800000 */
[----:B------:R-:W-:Y:S05]  /*fda0*/  @!P0 BRA `(.L_x_1329) ;  /* 0x00000000000c8947 */ /* 0x000fea0003800000 */
[----:B-1----:R-:W4:Y:S04]  /*fdb0*/  LDG.E R4, desc[UR36][R12.64] ;  /* 0x000000240c047981 */ /* 0x002f28000c1e1900 */
[----:B-----5:R-:W4:Y:S02]  /*fdc0*/  LDG.E R3, desc[UR36][R12.64+0x4] ;  /* 0x000004240c037981 */ /* 0x020f24000c1e1900 */
[----:B----4-:R-:W-:-:S07]  /*fdd0*/  IMAD.IADD R3, R3, 0x1, -R4 ;  /* 0x0000000103037824 */ /* 0x010fce00078e0a04 */
.L_x_1329:
[----:B------:R-:W-:Y:S01]  /*fde0*/  SHF.R.S32.HI R18, RZ, 0x1f, R198 ;  /* 0x0000001fff127819 */ /* 0x000fe200000114c6 */
[----:B-1----:R-:W-:Y:S01]  /*fdf0*/  IMAD.IADD R13, R192, 0x1, R22 ;  /* 0x00000001c00d7824 */ /* 0x002fe200078e0216 */
[----:B------:R-:W-:Y:S01]  /*fe00*/  ULDC.64 UR4, c[0x0][0xb90] ;  /* 0x0002e40000047ab9 */ /* 0x000fe20000000a00 */
[----:B-----5:R-:W-:Y:S01]  /*fe10*/  SHF.R.S32.HI R65, RZ, 0x1f, R64 ;  /* 0x0000001fff417819 */ /* 0x020fe20000011440 */
[----:B------:R-:W-:Y:S01]  /*fe20*/  IMAD.IADD R14, R205, 0x1, R22 ;  /* 0x00000001cd0e7824 */ /* 0x000fe200078e0216 */
[----:B------:R-:W-:Y:S01]  /*fe30*/  SHF.R.S32.HI R8, RZ, 0x1f, R199 ;  /* 0x0000001fff087819 */ /* 0x000fe200000114c7 */
[----:B------:R-:W-:Y:S01]  /*fe40*/  IMAD R5, R18, UR4, RZ ;  /* 0x0000000412057c24 */ /* 0x000fe2000f8e02ff */
[----:B------:R-:W-:Y:S01]  /*fe50*/  SEL R67, R199, RZ, !P0 ;  /* 0x000000ffc7437207 */ /* 0x000fe20004000000 */
[----:B---3--:R-:W-:Y:S01]  /*fe60*/  @P1 IMAD.HI.U32 R6, R13, R6, RZ ;  /* 0x000000060d061227 */ /* 0x008fe200078e00ff */
[----:B------:R-:W-:Y:S01]  /*fe70*/  SEL R66, R8, RZ, !P0 ;  /* 0x000000ff08427207 */ /* 0x000fe20004000000 */
[----:B------:R-:W1:Y:S02]  /*fe80*/  @P1 LDC R71, c[0x0][0xbec] ;  /* 0x0002fb00ff471b82 */ /* 0x000e640000000800 */
[----:B------:R-:W-:Y:S01]  /*fe90*/  IMAD.MOV.U32 R7, RZ, RZ, R13 ;  /* 0x000000ffff077224 */ /* 0x000fe200078e000d */
[----:B--2---:R-:W-:Y:S01]  /*fea0*/  @P1 SHF.R.U32.HI R7, RZ, R9, R6 ;  /* 0x00000009ff071219 */ /* 0x004fe20000011606 */
[----:B------:R-:W-:-:S02]  /*feb0*/  IMAD R11, R198, UR5, R5 ;  /* 0x00000005c60b7c24 */ /* 0x000fc4000f8e0205 */
[----:B------:R-:W-:Y:S01]  /*fec0*/  IMAD.WIDE.U32 R4, R198, UR4, R64 ;  /* 0x00000004c6047c25 */ /* 0x000fe2000f8e0040 */
[----:B------:R-:W-:Y:S01]  /*fed0*/  ULDC.64 UR4, c[0x0][0xb98] ;  /* 0x0002e60000047ab9 */ /* 0x000fe20000000a00 */
[----:B------:R-:W2:Y:S02]  /*fee0*/  @P1 LDC R73, c[0x0][0xbf0] ;  /* 0x0002fc00ff491b82 */ /* 0x000ea40000000800 */
[----:B------:R-:W-:Y:S02]  /*fef0*/  IMAD R9, R200, 0x40, R193 ;  /* 0x00000040c8097824 */ /* 0x000fe400078e02c1 */
[----:B------:R-:W-:Y:S02]  /*ff00*/  IMAD.IADD R5, R5, 0x1, R11 ;  /* 0x0000000105057824 */ /* 0x000fe400078e020b */
[----:B------:R-:W-:Y:S02]  /*ff10*/  IMAD.MOV R11, RZ, RZ, -R7 ;  /* 0x000000ffff0b7224 */ /* 0x000fe400078e0a07 */
[----:B------:R-:W-:-:S04]  /*ff20*/  IMAD.WIDE R20, R9, 0x2, R20 ;  /* 0x0000000209147825 */ /* 0x000fc800078e0214 */
[----:B------:R-:W-:Y:S01]  /*ff30*/  IMAD R6, R66, UR4, RZ ;  /* 0x0000000442067c24 */ /* 0x000fe2000f8e02ff */
[C---:B------:R-:W-:Y:S01]  /*ff40*/  IADD3 R29, P3, R20.reuse, 0x6000, RZ ;  /* 0x00006000141d7810 */ /* 0x040fe20007f7e0ff */
[C---:B------:R-:W-:Y:S01]  /*ff50*/  IMAD.WIDE.U32 R4, R67.reuse, UR4, R4 ;  /* 0x0000000443047c25 */ /* 0x040fe2000f8e0004 */
[C---:B------:R-:W-:Y:S02]  /*ff60*/  IADD3 R25, P5, R20.reuse, 0x3000, RZ ;  /* 0x0000300014197810 */ /* 0x040fe40007fbe0ff */
[----:B------:R-:W-:Y:S01]  /*ff70*/  IADD3 R49, P4, R20, 0x4000, RZ ;  /* 0x0000400014317810 */ /* 0x000fe20007f9e0ff */
[----:B------:R-:W-:Y:S01]  /*ff80*/  IMAD R9, R40, R11, R13 ;  /* 0x0000000b28097224 */ /* 0x000fe200078e020d */
[----:B------:R-:W-:Y:S01]  /*ff90*/  SHF.R.S32.HI R11, RZ, 0x1f, R7 ;  /* 0x0000001fff0b7819 */ /* 0x000fe20000011407 */
[----:B------:R-:W-:Y:S01]  /*ffa0*/  IMAD R8, R67, UR5, R6 ;  /* 0x0000000543087c24 */ /* 0x000fe2000f8e0206 */
[----:B------:R-:W-:Y:S01]  /*ffb0*/  IADD3 R4, P0, R7, R4, RZ ;  /* 0x0000000407047210 */ /* 0x000fe20007f1e0ff */
[----:B------:R-:W-:Y:S01]  /*ffc0*/  ULDC.64 UR4, c[0x0][0xb88] ;  /* 0x0002e20000047ab9 */ /* 0x000fe20000000a00 */
[----:B------:R-:W-:Y:S01]  /*ffd0*/  SHF.R.S32.HI R6, RZ, 0x1f, R9 ;  /* 0x0000001fff067819 */ /* 0x000fe20000011409 */
[----:B------:R-:W-:Y:S01]  /*ffe0*/  IMAD R69, R3, R40, RZ ;  /* 0x0000002803457224 */ /* 0x000fe200078e02ff */
[----:B------:R-:W-:-:S02]  /*fff0*/  IADD3.X R5, R11, R5, R8, P0, !PT ;  /* 0x000000050b057210 */ /* 0x000fc400007fe408 */
[----:B------:R-:W-:Y:S01]  /*10000*/  IADD3 R7, P2, R20, 0x1000, RZ ;  /* 0x0000100014077810 */ /* 0x000fe20007f5e0ff */
[----:B------:R-:W-:Y:S01]  /*10010*/  IMAD R6, R6, UR4, RZ ;  /* 0x0000000406067c24 */ /* 0x000fe2000f8e02ff */
[----:B------:R-:W-:Y:S01]  /*10020*/  IADD3 R13, P6, R20, 0x2000, RZ ;  /* 0x00002000140d7810 */ /* 0x000fe20007fde0ff */
[----:B------:R-:W-:Y:S01]  /*10030*/  IMAD.WIDE.U32 R4, R9, UR4, R4 ;  /* 0x0000000409047c25 */ /* 0x000fe2000f8e0004 */
[----:B------:R-:W-:Y:S02]  /*10040*/  LOP3.LUT R8, R7, 0x380, RZ, 0xc0, !PT ;  /* 0x0000038007087812 */ /* 0x000fe400078ec0ff */
[----:B------:R-:W-:Y:S01]  /*10050*/  LOP3.LUT R28, R29, 0x380, RZ, 0xc0, !PT ;  /* 0x000003801d1c7812 */ /* 0x000fe200078ec0ff */
[----:B------:R-:W-:Y:S01]  /*10060*/  IMAD R11, R9, UR5, R6 ;  /* 0x00000005090b7c24 */ /* 0x000fe2000f8e0206 */
[----:B------:R-:W-:Y:S01]  /*10070*/  ULDC.64 UR4, c[0x0][0xb50] ;  /* 0x0002d40000047ab9 */ /* 0x000fe20000000a00 */
[----:B------:R-:W-:Y:S01]  /*10080*/  SHF.R.U64 R8, R8, 0x3, RZ ;  /* 0x0000000308087819 */ /* 0x000fe200000012ff */
[----:B------:R-:W-:Y:S01]  /*10090*/  IMAD.X R9, RZ, RZ, R21, P2 ;  /* 0x000000ffff097224 */ /* 0x000fe200010e0615 */
[----:B------:R-:W-:Y:S01]  /*100a0*/  LEA R10, P0, R4, UR4, 0x2 ;  /* 0x00000004040a7c11 */ /* 0x000fe2000f8010ff */
[----:B------:R-:W-:Y:S01]  /*100b0*/  IMAD.IADD R5, R5, 0x1, R11 ;  /* 0x0000000105057824 */ /* 0x000fe200078e020b */
[----:B------:R-:W-:-:S02]  /*100c0*/  LOP3.LUT R8, R8, R7, RZ, 0x3c, !PT ;  /* 0x0000000708087212 */ /* 0x000fc400078e3cff */
[----:B------:R-:W-:Y:S01]  /*100d0*/  IADD3 R33, P2, R20, 0x7000, RZ ;  /* 0x0000700014217810 */ /* 0x000fe20007f5e0ff */
[----:B------:R-:W-:Y:S01]  /*100e0*/  SHFL.IDX PT, R46, R10, RZ, 0x1c1f ;  /* 0x001c1fff0a2e7589 */ /* 0x000fe200000e0000 */
[----:B------:R-:W-:Y:S01]  /*100f0*/  LEA.HI.X R7, R4, UR5, R5, 0x2, P0 ;  /* 0x0000000504077c11 */ /* 0x000fe200080f1405 */
[----:B------:R-:W-:Y:S01]  /*10100*/  VIADD R4, R14, 0x8 ;  /* 0x000000080e047836 */ /* 0x000fe20000000000 */
[----:B------:R-:W-:Y:S01]  /*10110*/  IADD3 R37, P0, R20, 0x5000, RZ ;  /* 0x0000500014257810 */ /* 0x000fe20007f1e0ff */
[----:B------:R-:W-:Y:S01]  /*10120*/  SHFL.IDX PT, R54, R10, 0x1, 0x1c1f ;  /* 0x003c1f000a367f89 */ /* 0x000fe200000e0000 */
[----:B------:R-:W-:Y:S01]  /*10130*/  LOP3.LUT R32, R33, 0x380, RZ, 0xc0, !PT ;  /* 0x0000038021207812 */ /* 0x000fe200078ec0ff */
[----:B------:R-:W-:Y:S01]  /*10140*/  ULDC.64 UR4, c[0x0][0xaa0] ;  /* 0x0002a80000047ab9 */ /* 0x000fe20000000a00 */
[----:B------:R-:W-:Y:S01]  /*10150*/  LOP3.LUT R36, R37, 0x380, RZ, 0xc0, !PT ;  /* 0x0000038025247812 */ /* 0x000fe200078ec0ff */
[----:B------:R-:W3:Y:S01]  /*10160*/  SHFL.IDX PT, R47, R7, RZ, 0x1c1f ;  /* 0x001c1fff072f7589 */ /* 0x000ee200000e0000 */
[----:B------:R-:W-:-:S02]  /*10170*/  LOP3.LUT R12, R13, 0x380, RZ, 0xc0, !PT ;  /* 0x000003800d0c7812 */ /* 0x000fc400078ec0ff */
[----:B------:R-:W-:Y:S01]  /*10180*/  SHF.R.U64 R36, R36, 0x3, RZ ;  /* 0x0000000324247819 */ /* 0x000fe200000012ff */
[----:B------:R-:W4:Y:S01]  /*10190*/  SHFL.IDX PT, R55, R7, 0x1, 0x1c1f ;  /* 0x003c1f0007377f89 */ /* 0x000f2200000e0000 */
[----:B------:R-:W-:Y:S02]  /*101a0*/  LOP3.LUT R24, R25, 0x380, RZ, 0xc0, !PT ;  /* 0x0000038019187812 */ /* 0x000fe400078ec0ff */
[----:B------:R-:W-:Y:S02]  /*101b0*/  LOP3.LUT R48, R49, 0x380, RZ, 0xc0, !PT ;  /* 0x0000038031307812 */ /* 0x000fe400078ec0ff */
[----:B------:R-:W-:Y:S02]  /*101c0*/  SHF.R.U64 R28, R28, 0x3, RZ ;  /* 0x000000031c1c7819 */ /* 0x000fe400000012ff */
[----:B------:R-:W-:Y:S01]  /*101d0*/  LOP3.LUT R36, R36, R37, RZ, 0x3c, !PT ;  /* 0x0000002524247212 */ /* 0x000fe200078e3cff */
[----:B------:R-:W-:Y:S01]  /*101e0*/  IMAD.X R37, RZ, RZ, R21, P0 ;  /* 0x000000ffff257224 */ /* 0x000fe200000e0615 */
[----:B------:R-:W-:-:S02]  /*101f0*/  SHF.R.U64 R32, R32, 0x3, RZ ;  /* 0x0000000320207819 */ /* 0x000fc400000012ff */
[----:B------:R-:W-:Y:S02]  /*10200*/  SHF.R.U64 R12, R12, 0x3, RZ ;  /* 0x000000030c0c7819 */ /* 0x000fe400000012ff */
[----:B------:R-:W-:Y:S02]  /*10210*/  SHF.R.U64 R24, R24, 0x3, RZ ;  /* 0x0000000318187819 */ /* 0x000fe400000012ff */
[----:B------:R-:W-:Y:S02]  /*10220*/  SHF.R.U64 R48, R48, 0x3, RZ ;  /* 0x0000000330307819 */ /* 0x000fe400000012ff */
[----:B------:R-:W-:Y:S02]  /*10230*/  LOP3.LUT P0, RZ, R202, 0x3, RZ, 0xc0, !PT ;  /* 0x00000003caff7812 */ /* 0x000fe4000780c0ff */
[----:B------:R-:W-:Y:S01]  /*10240*/  LOP3.LUT R28, R28, R29, RZ, 0x3c, !PT ;  /* 0x0000001d1c1c7212 */ /* 0x000fe200078e3cff */
[--C-:B------:R-:W-:Y:S01]  /*10250*/  IMAD.X R29, RZ, RZ, R21.reuse, P3 ;  /* 0x000000ffff1d7224 */ /* 0x100fe200018e0615 */
[----:B------:R-:W-:Y:S01]  /*10260*/  LOP3.LUT R32, R32, R33, RZ, 0x3c, !PT ;  /* 0x0000002120207212 */ /* 0x000fe200078e3cff */
[----:B------:R-:W-:Y:S01]  /*10270*/  IMAD.X R33, RZ, RZ, R21, P2 ;  /* 0x000000ffff217224 */ /* 0x000fe200010e0615 */
[----:B------:R-:W-:-:S02]  /*10280*/  IADD3 R6, P3, R20, 0xb000, RZ ;  /* 0x0000b00014067810 */ /* 0x000fc40007f7e0ff */
[----:B------:R-:W-:Y:S01]  /*10290*/  LOP3.LUT R12, R12, R13, RZ, 0x3c, !PT ;  /* 0x0000000d0c0c7212 */ /* 0x000fe200078e3cff */
[--C-:B------:R-:W-:Y:S01]  /*102a0*/  IMAD.X R13, RZ, RZ, R21.reuse, P6 ;  /* 0x000000ffff0d7224 */ /* 0x100fe200030e0615 */
[----:B------:R-:W-:Y:S01]  /*102b0*/  LOP3.LUT R24, R24, R25, RZ, 0x3c, !PT ;  /* 0x0000001918187212 */ /* 0x000fe200078e3cff */
[--C-:B------:R-:W-:Y:S01]  /*102c0*/  IMAD.X R25, RZ, RZ, R21.reuse, P5 ;  /* 0x000000ffff197224 */ /* 0x100fe200028e0615 */
[----:B------:R-:W-:Y:S01]  /*102d0*/  LOP3.LUT R48, R48, R49, RZ, 0x3c, !PT ;  /* 0x0000003130307212 */ /* 0x000fe200078e3cff */
[--C-:B------:R-:W-:Y:S01]  /*102e0*/  IMAD.X R49, RZ, RZ, R21.reuse, P4 ;  /* 0x000000ffff317224 */ /* 0x100fe200020e0615 */
[-C--:B------:R-:W-:Y:S01]  /*102f0*/  ISETP.GE.OR P2, PT, R14, R69.reuse, P0 ;  /* 0x000000450e00720c */ /* 0x080fe20000746670 */
[----:B------:R-:W-:Y:S01]  /*10300*/  IMAD.X R45, RZ, RZ, R21, P3 ;  /* 0x000000ffff2d7224 */ /* 0x000fe200018e0615 */
[----:B------:R-:W-:Y:S02]  /*10310*/  ISETP.GE.OR P0, PT, R4, R69, P0 ;  /* 0x000000450400720c */ /* 0x000fe40000706670 */
[----:B------:R-:W-:-:S02]  /*10320*/  IADD3 R61, P6, R20, 0x8000, RZ ;  /* 0x00008000143d7810 */ /* 0x000fc40007fde0ff */
[C---:B------:R-:W-:Y:S02]  /*10330*/  IADD3 R57, P5, R20.reuse, 0x9000, RZ ;  /* 0x0000900014397810 */ /* 0x040fe40007fbe0ff */
[C---:B------:R-:W-:Y:S02]  /*10340*/  IADD3 R53, P4, R20.reuse, 0xa000, RZ ;  /* 0x0000a00014357810 */ /* 0x040fe40007f9e0ff */
[----:B------:R-:W-:Y:S02]  /*10350*/  LOP3.LUT R5, R20, 0x380, RZ, 0xc0, !PT ;  /* 0x0000038014057812 */ /* 0x000fe400078ec0ff */
[----:B------:R-:W-:Y:S01]  /*10360*/  LOP3.LUT R3, R6, 0x380, RZ, 0xc0, !PT ;  /* 0x0000038006037812 */ /* 0x000fe200078ec0ff */
[----:B---3--:R-:W-:Y:S01]  /*10370*/  @!P2 ST.E desc[UR36][R46.64], R0 ;  /* 0x000000002e00a985 */ /* 0x008fe2000c101924 */
[----:B------:R-:W-:Y:S02]  /*10380*/  LOP3.LUT R60, R61, 0x380, RZ, 0xc0, !PT ;  /* 0x000003803d3c7812 */ /* 0x000fe400078ec0ff */
[----:B------:R-:W-:Y:S01]  /*10390*/  LOP3.LUT R56, R57, 0x380, RZ, 0xc0, !PT ;  /* 0x0000038039387812 */ /* 0x000fe200078ec0ff */
[----:B----4-:R3:W-:Y:S01]  /*103a0*/  @!P0 ST.E desc[UR36][R54.64], R2 ;  /* 0x0000000236008985 */ /* 0x0107e2000c101924 */
[----:B------:R-:W-:-:S02]  /*103b0*/  LOP3.LUT R52, R53, 0x380, RZ, 0xc0, !PT ;  /* 0x0000038035347812 */ /* 0x000fc400078ec0ff */
[----:B------:R-:W-:Y:S01]  /*103c0*/  SHF.R.U64 R5, R5, 0x3, RZ ;  /* 0x0000000305057819 */ /* 0x000fe200000012ff */
[----:B------:R-:W5:Y:S01]  /*103d0*/  LD.E.128 R8, desc[UR36][R8.64] ;  /* 0x0000002408087980 */ /* 0x000f62000c101d00 */
[----:B------:R-:W-:Y:S02]  /*103e0*/  SHF.R.U64 R3, R3, 0x3, RZ ;  /* 0x0000000303037819 */ /* 0x000fe400000012ff */
[----:B------:R-:W-:Y:S01]  /*103f0*/  SHF.R.U64 R60, R60, 0x3, RZ ;  /* 0x000000033c3c7819 */ /* 0x000fe200000012ff */
[----:B------:R-:W5:Y:S01]  /*10400*/  LD.E.128 R12, desc[UR36][R12.64] ;  /* 0x000000240c0c7980 */ /* 0x000f62000c101d00 */
[----:B------:R-:W-:Y:S02]  /*10410*/  SHF.R.U64 R56, R56, 0x3, RZ ;  /* 0x0000000338387819 */ /* 0x000fe400000012ff */
[----:B------:R-:W-:Y:S01]  /*10420*/  SHF.R.U64 R52, R52, 0x3, RZ ;  /* 0x0000000334347819 */ /* 0x000fe200000012ff */
[----:B------:R-:W5:Y:S01]  /*10430*/  LD.E.128 R24, desc[UR36][R24.64] ;  /* 0x0000002418187980 */ /* 0x000f62000c101d00 */
[----:B------:R-:W-:-:S02]  /*10440*/  LOP3.LUT R20, R5, R20, RZ, 0x3c, !PT ;  /* 0x0000001405147212 */ /* 0x000fc400078e3cff */
[----:B------:R-:W-:Y:S01]  /*10450*/  LOP3.LUT R44, R3, R6, RZ, 0x3c, !PT ;  /* 0x00000006032c7212 */ /* 0x000fe200078e3cff */
[----:B------:R-:W-:Y:S01]  /*10460*/  IMAD R3, R65, UR4, RZ ;  /* 0x0000000441037c24 */ /* 0x000fe2000f8e02ff */
[----:B------:R-:W-:Y:S01]  /*10470*/  LOP3.LUT R60, R60, R61, RZ, 0x3c, !PT ;  /* 0x0000003d3c3c7212 */ /* 0x000fe200078e3cff */
[--C-:B------:R-:W-:Y:S01]  /*10480*/  IMAD.X R61, RZ, RZ, R21.reuse, P6 ;  /* 0x000000ffff3d7224 */ /* 0x100fe200030e0615 */
[----:B------:R-:W-:Y:S01]  /*10490*/  LOP3.LUT R56, R56, R57, RZ, 0x3c, !PT ;  /* 0x0000003938387212 */ /* 0x000fe200078e3cff */
[--C-:B------:R-:W-:Y:S01]  /*104a0*/  IMAD.X R57, RZ, RZ, R21.reuse, P5 ;  /* 0x000000ffff397224 */ /* 0x100fe200028e0615 */
[----:B------:R-:W-:Y:S01]  /*104b0*/  LOP3.LUT R52, R52, R53, RZ, 0x3c, !PT ;  /* 0x0000003534347212 */ /* 0x000fe200078e3cff */
[----:B------:R-:W-:Y:S01]  /*104c0*/  IMAD.X R53, RZ, RZ, R21, P4 ;  /* 0x000000ffff357224 */ /* 0x000fe200020e0615 */
[----:B------:R4:W5:Y:S04]  /*104d0*/  LD.E.128 R4, desc[UR36][R20.64] ;  /* 0x0000002414047980 */ /* 0x000968000c101d00 */
[----:B------:R-:W5:Y:S04]  /*104e0*/  LD.E.128 R48, desc[UR36][R48.64] ;  /* 0x0000002430307980 */ /* 0x000f68000c101d00 */
[----:B------:R-:W5:Y:S01]  /*104f0*/  LD.E.128 R36, desc[UR36][R36.64] ;  /* 0x0000002424247980 */ /* 0x000f62000c101d00 */
[----:B----4-:R-:W-:-:S02]  /*10500*/  IMAD R21, R64, UR5, R3 ;  /* 0x0000000540157c24 */ /* 0x010fc4000f8e0203 */
[----:B---3--:R-:W-:Y:S01]  /*10510*/  IMAD.WIDE.U32 R2, R64, UR4, RZ ;  /* 0x0000000440027c25 */ /* 0x008fe2000f8e00ff */
[----:B------:R-:W-:Y:S01]  /*10520*/  ULDC.64 UR4, c[0x0][0xae8] ;  /* 0x0002ba0000047ab9 */ /* 0x000fe20000000a00 */
[----:B------:R-:W5:Y:S02]  /*10530*/  LD.E.128 R28, desc[UR36][R28.64] ;  /* 0x000000241c1c7980 */ /* 0x000f64000c101d00 */
[----:B------:R-:W-:Y:S02]  /*10540*/  IMAD.IADD R3, R3, 0x1, R21 ;  /* 0x0000000103037824 */ /* 0x000fe400078e0215 */
[----:B------:R-:W-:Y:S01]  /*10550*/  IMAD R21, R197, 0x20, R200 ;  /* 0x00000020c5157824 */ /* 0x000fe200078e02c8 */
[----:B------:R-:W5:Y:S01]  /*10560*/  LD.E.128 R32, desc[UR36][R32.64] ;  /* 0x0000002420207980 */ /* 0x000f62000c101d00 */
[----:B------:R-:W-:Y:S02]  /*10570*/  IMAD R65, R18, UR4, RZ ;  /* 0x0000000412417c24 */ /* 0x000fe4000f8e02ff */
[----:B------:R-:W-:Y:S01]  /*10580*/  IMAD.IADD R20, R22, 0x1, R21 ;  /* 0x0000000116147824 */ /* 0x000fe200078e0215 */
[----:B------:R-:W5:Y:S01]  /*10590*/  LD.E.128 R60, desc[UR36][R60.64] ;  /* 0x000000243c3c7980 */ /* 0x000f62000c101d00 */
[----:B------:R-:W-:-:S02]  /*105a0*/  IMAD R65, R198, UR5, R65 ;  /* 0x00000005c6417c24 */ /* 0x000fc4000f8e0241 */
[----:B-1----:R-:W-:Y:S01]  /*105b0*/  @P1 IMAD.HI.U32 R0, R20, R71, RZ ;  /* 0x0000004714001227 */ /* 0x002fe200078e00ff */
[----:B------:R-:W5:Y:S03]  /*105c0*/  LD.E.128 R56, desc[UR36][R56.64] ;  /* 0x0000002438387980 */ /* 0x000f66000c101d00 */
[----:B------:R-:W-:Y:S01]  /*105d0*/  IMAD.WIDE.U32 R2, R198, UR4, R2 ;  /* 0x00000004c6027c25 */ /* 0x000fe2000f8e0002 */
[----:B------:R-:W-:Y:S01]  /*105e0*/  ULDC.64 UR4, c[0x0][0xaf0] ;  /* 0x0002bc0000047ab9 */ /* 0x000fe20000000a00 */
[----:B------:R-:W5:Y:S02]  /*105f0*/  LD.E.128 R52, desc[UR36][R52.64] ;  /* 0x0000002434347980 */ /* 0x000f64000c101d00 */
[----:B------:R-:W-:Y:S01]  /*10600*/  IMAD.MOV.U32 R21, RZ, RZ, R20 ;  /* 0x000000ffff157224 */ /* 0x000fe200078e0014 */
[----:B--2---:R-:W-:Y:S01]  /*10610*/  @P1 SHF.R.U32.HI R21, RZ, R73, R0 ;  /* 0x00000049ff151219 */ /* 0x004fe20000011600 */
[----:B------:R-:W-:Y:S01]  /*10620*/  IMAD.IADD R3, R3, 0x1, R65 ;  /* 0x0000000103037824 */ /* 0x000fe200078e0241 */
[----:B------:R-:W5:Y:S01]  /*10630*/  LD.E.128 R44, desc[UR36][R44.64] ;  /* 0x000000242c2c7980 */ /* 0x000f62000c101d00 */
[----:B------:R-:W-:Y:S01]  /*10640*/  IMAD R18, R66, UR4, RZ ;  /* 0x0000000442127c24 */ /* 0x000fe2000f8e02ff */
[----:B------:R-:W-:Y:S01]  /*10650*/  SHF.R.S32.HI R0, RZ, 0x1f, R21 ;  /* 0x0000001fff007819 */ /* 0x000fe20000011415 */
[C---:B------:R-:W-:Y:S01]  /*10660*/  IMAD.WIDE.U32 R2, R67.reuse, UR4, R2 ;  /* 0x0000000443027c25 */ /* 0x040fe2000f8e0002 */
[----:B------:R-:W-:Y:S01]  /*10670*/  @!PT LDS RZ, [RZ] ;  /* 0x00000000fffff984 */ /* 0x000fe20000000800 */
[----:B------:R-:W-:Y:S01]  /*10680*/  @!PT LDS RZ, [RZ] ;  /* 0x00000000fffff984 */ /* 0x000fe20000000800 */
[----:B------:R-:W-:Y:S01]  /*10690*/  @!PT LDS RZ, [RZ] ;  /* 0x00000000fffff984 */ /* 0x000fe20000000800 */
[----:B------:R-:W-:Y:S01]  /*106a0*/  @!PT LDS RZ, [RZ] ;  /* 0x00000000fffff984 */ /* 0x000fe20000000800 */
[----:B------:R1:W-:Y:S06]  /*106b0*/  MEMBAR.ALL.CTA ;  /* 0x0000000000007992 */ /* 0x0003ec0000008000 */
[----:B-1----:R-:W1:Y:S01]  /*106c0*/  FENCE.VIEW.ASYNC.S ;  /* 0x00000000000073c6 */ /* 0x002e620000000000 */
[----:B------:R-:W-:Y:S01]  /*106d0*/  IMAD R65, R67, UR5, R18 ;  /* 0x0000000543417c24 */ /* 0x000fe2000f8e0212 */
[----:B------:R-:W-:Y:S01]  /*106e0*/  ULDC.64 UR4, c[0x0][0xae0] ;  /* 0x0002b80000047ab9 */ /* 0x000fe20000000a00 */
[----:B------:R-:W-:-:S02]  /*106f0*/  IMAD.MOV R67, RZ, RZ, -R21 ;  /* 0x000000ffff437224 */ /* 0x000fc400078e0a15 */
[----:B------:R-:W-:Y:S02]  /*10700*/  IMAD.IADD R3, R3, 0x1, R65 ;  /* 0x0000000103037824 */ /* 0x000fe400078e0241 */
[----:B------:R-:W-:Y:S02]  /*10710*/  IMAD R0, R0, UR4, RZ ;  /* 0x0000000400007c24 */ /* 0x000fe4000f8e02ff */
[----:B------:R-:W-:Y:S02]  /*10720*/  IMAD R65, R40, R67, R20 ;  /* 0x0000004328417224 */ /* 0x000fe400078e0214 */
[C---:B------:R-:W-:Y:S02]  /*10730*/  IMAD R67, R21.reuse, UR5, R0 ;  /* 0x0000000515437c24 */ /* 0x040fe4000f8e0200 */
[----:B------:R-:W-:Y:S01]  /*10740*/  IMAD.WIDE.U32 R2, R21, UR4, R2 ;  /* 0x0000000415027c25 */ /* 0x000fe2000f8e0002 */
[----:B------:R-:W-:Y:S01]  /*10750*/  SHF.R.S32.HI R0, RZ, 0x1f, R65 ;  /* 0x0000001fff007819 */ /* 0x000fe20000011441 */
[----:B------:R-:W-:-:S02]  /*10760*/  ULDC.64 UR4, c[0x0][0xad8] ;  /* 0x0002b60000047ab9 */ /* 0x000fc40000000a00 */
[----:B------:R-:W-:Y:S02]  /*10770*/  IMAD.IADD R3, R3, 0x1, R67 ;  /* 0x0000000103037824 */ /* 0x000fe400078e0243 */
[----:B------:R-:W-:Y:S02]  /*10780*/  IMAD R18, R0, UR4, RZ ;  /* 0x0000000400127c24 */ /* 0x000fe4000f8e02ff */
[----:B------:R-:W-:Y:S02]  /*10790*/  IMAD.IADD R40, R200, 0x1, R22 ;  /* 0x00000001c8287824 */ /* 0x000fe400078e0216 */
[C---:B------:R-:W-:Y:S02]  /*107a0*/  IMAD R21, R65.reuse, UR5, R18 ;  /* 0x0000000541157c24 */ /* 0x040fe4000f8e0212 */
[----:B------:R-:W-:Y:S01]  /*107b0*/  IMAD.WIDE.U32 R2, R65, UR4, R2 ;  /* 0x0000000441027c25 */ /* 0x000fe2000f8e0002 */
[----:B------:R-:W-:Y:S01]  /*107c0*/  ISETP.GE.AND P2, PT, R40, R69, PT ;  /* 0x000000452800720c */ /* 0x000fe20003f46270 */
[----:B------:R-:W-:-:S02]  /*107d0*/  ULDC.64 UR4, c[0x0][0xa80] ;  /* 0x0002a00000047ab9 */ /* 0x000fc40000000a00 */
[----:B------:R-:W-:Y:S01]  /*107e0*/  VIADD R0, R40, 0x20 ;  /* 0x0000002028007836 */ /* 0x000fe20000000000 */
[----:B------:R-:W-:Y:S01]  /*107f0*/  LEA R18, P3, R2, UR4, 0x1 ;  /* 0x0000000402127c11 */ /* 0x000fe2000f8608ff */
[----:B------:R-:W-:Y:S02]  /*10800*/  IMAD.IADD R3, R3, 0x1, R21 ;  /* 0x0000000103037824 */ /* 0x000fe400078e0215 */
[----:B0-----:R-:W-:Y:S01]  /*10810*/  VIADD R17, R17, 0x30820 ;  /* 0x0003082011117836 */ /* 0x001fe20000000000 */
[-C--:B------:R-:W-:Y:S01]  /*10820*/  ISETP.GE.AND P1, PT, R0, R69.reuse, PT ;  /* 0x000000450000720c */ /* 0x080fe20003f26270 */
[----:B------:R-:W-:Y:S01]  /*10830*/  VIADD R0, R40, 0x40 ;  /* 0x0000004028007836 */ /* 0x000fe20000000000 */
[----:B------:R-:W-:Y:S02]  /*10840*/  LEA.HI.X R22, R2, UR5, R3, 0x1, P3 ;  /* 0x0000000502167c11 */ /* 0x000fe400098f0c03 */
[----:B------:R-:W-:Y:S01]  /*10850*/  PRMT R17, RZ, 0x654, R17 ;  /* 0x00000654ff117816 */ /* 0x000fe20000000011 */
[----:B-1----:R0:W1:Y:S01]  /*10860*/  SHFL.IDX PT, R64, R18, RZ, 0x181f ;  /* 0x00181fff12407589 */ /* 0x00206200000e0000 */
        /* <DEDUP_REMOVED lines=12> */
[C---:B------:R-:W-:Y:S02]  /*10930*/  @!P2 LEA R64, P6, R196.reuse, R64, 0x1 ;  /* 0x00000040c440a211 */ /* 0x040fe400078c08ff */
[-C--:B------:R-:W-:Y:S01]  /*10940*/  @!P3 LEA.HI.X R21, R195, R0.reuse, R208, 0x1, P5 ;  /* 0x00000000c315b211 */ /* 0x080fe200028f0cd0 */
[----:B-----5:R3:W-:Y:S01]  /*10950*/  @!P4 ST.E.128 desc[UR36][R2.64], R4 ;  /* 0x000000040200c985 */ /* 0x0207e2000c101d24 */
[----:B------:R-:W-:-:S03]  /*10960*/  @!P2 LEA.HI.X R65, R196, R0, R207, 0x1, P6 ;  /* 0x00000000c441a211 */ /* 0x000fc600030f0ccf */
[----:B------:R3:W-:Y:S04]  /*10970*/  @!P3 ST.E.128 desc[UR36][R20.64], R48 ;  /* 0x000000301400b985 */ /* 0x0007e8000c101d24 */
[----:B------:R3:W-:Y:S02]  /*10980*/  @!P2 ST.E.128 desc[UR36][R64.64], R60 ;  /* 0x0000003c4000a985 */ /* 0x0007e4000c101d24 */
.L_x_1331:
[----:B------:R-:W-:Y:S05]  /*10990*/  BSYNC B1 ;  /* 0x0000000000017941 */ /* 0x000fea0003800000 */
.L_x_1330:
        /* <DEDUP_REMOVED lines=10> */
[C---:B------:R-:W-:Y:S02]  /*10a40*/  @!P6 LEA R6, P3, R196.reuse, R6, 0x1 ;  /* 0x00000006c406e211 */ /* 0x040fe400078608ff */
[-C--:B----4-:R-:W-:Y:S02]  /*10a50*/  @!P4 LEA.HI.X R3, R193, R0.reuse, R209, 0x1, P1 ;  /* 0x00000000c103c211 */ /* 0x090fe400008f0cd1 */
[-C--:B------:R-:W-:Y:S02]  /*10a60*/  @!P5 LEA.HI.X R5, R195, R0.reuse, R208, 0x1, P2 ;  /* 0x00000000c305d211 */ /* 0x080fe400010f0cd0 */
[----:B------:R-:W-:Y:S01]  /*10a70*/  @!P6 LEA.HI.X R7, R196, R0, R207, 0x1, P3 ;  /* 0x00000000c407e211 */ /* 0x000fe200018f0ccf */
[----:B------:R3:W-:Y:S04]  /*10a80*/  @!P4 ST.E.128 desc[UR36][R2.64], R8 ;  /* 0x000000080200c985 */ /* 0x0007e8000c101d24 */
[----:B------:R3:W-:Y:S04]  /*10a90*/  @!P5 ST.E.128 desc[UR36][R4.64], R36 ;  /* 0x000000240400d985 */ /* 0x0007e8000c101d24 */
[----:B------:R3:W-:Y:S02]  /*10aa0*/  @!P6 ST.E.128 desc[UR36][R6.64], R56 ;  /* 0x000000380600e985 */ /* 0x0007e4000c101d24 */
.L_x_1333:
[----:B------:R-:W-:Y:S05]  /*10ab0*/  BSYNC B1 ;  /* 0x0000000000017941 */ /* 0x000fea0003800000 */
.L_x_1332:
        /* <DEDUP_REMOVED lines=11> */
[-C--:B0-----:R-:W-:Y:S02]  /*10b70*/  @!P3 LEA.HI.X R3, R193, R0.reuse, R209, 0x1, P0 ;  /* 0x00000000c103b211 */ /* 0x081fe400000f0cd1 */
[-C--:B------:R-:W-:Y:S02]  /*10b80*/  @!P4 LEA.HI.X R5, R195, R0.reuse, R208, 0x1, P1 ;  /* 0x00000000c305c211 */ /* 0x080fe400008f0cd0 */
[----:B------:R-:W-:Y:S01]  /*10b90*/  @!P5 LEA.HI.X R7, R196, R0, R207, 0x1, P2 ;  /* 0x00000000c407d211 */ /* 0x000fe200010f0ccf */
[----:B------:R0:W-:Y:S04]  /*10ba0*/  @!P3 ST.E.128 desc[UR36][R2.64], R12 ;  /* 0x0000000c0200b985 */ /* 0x0001e8000c101d24 */
[----:B------:R0:W-:Y:S04]  /*10bb0*/  @!P4 ST.E.128 desc[UR36][R4.64], R28 ;  /* 0x0000001c0400c985 */ /* 0x0001e8000c101d24 */
[----:B------:R0:W-:Y:S02]  /*10bc0*/  @!P5 ST.E.128 desc[UR36][R6.64], R52 ;  /* 0x000000340600d985 */ /* 0x0001e4000c101d24 */
.L_x_1335:
[----:B------:R-:W-:Y:S05]  /*10bd0*/  BSYNC B1 ;  /* 0x0000000000017941 */ /* 0x000fea0003800000 */
.L_x_1334:
[----:B0-----:R-:W-:Y:S01]  /*10be0*/  VIADD R0, R40, 0x60 ;  /* 0x0000006028007836 */ /* 0x001fe20000000000 */
[----:B--2-4-:R-:W0:Y:S04]  /*10bf0*/  SHFL.IDX PT, R22, R22, 0x3, 0x181f ;  /* 0x00781f0016167f89 */ /* 0x014e2800000e0000 */
[----:B------:R-:W-:Y:S01]  /*10c00*/  ISETP.GE.AND P0, PT, R0, R69, PT ;  /* 0x000000450000720c */ /* 0x000fe20003f06270 */
[----:B------:R-:W2:-:S12]  /*10c10*/  SHFL.IDX PT, R18, R18, 0x3, 0x181f ;  /* 0x00781f0012127f89 */ /* 0x000e9800000e0000 */
        /* <DEDUP_REMOVED lines=16> */
.L_x_1328:
[----:B------:R-:W2:Y:S08]  /*10d20*/  LDC.64 R4, c[0x0][0xc00] ;  /* 0x00030000ff047b82 */ /* 0x000eb00000000a00 */
[----:B------:R-:W3:Y:S01]  /*10d30*/  LDC.64 R2, c[0x0][0xc00] ;  /* 0x00030000ff027b82 */ /* 0x000ee20000000a00 */
[----:B------:R-:W-:Y:S01]  /*10d40*/  ULDC UR4, c[0x0][0xa88] ;  /* 0x0002a20000047ab9 */ /* 0x000fe20000000800 */
[----:B------:R-:W-:-:S06]  /*10d50*/  IMAD.MOV.U32 R6, RZ, RZ, RZ ;  /* 0x000000ffff067224 */ /* 0x000fcc00078e00ff */
[----:B------:R-:W4:Y:S01]  /*10d60*/  LDC R21, c[0x0][0xbe8] ;  /* 0x0002fa00ff157b82 */ /* 0x000f220000000800 */
[----:B--2---:R-:W-:-:S04]  /*10d70*/  ISETP.NE.U32.AND P0, PT, R4, RZ, PT ;  /* 0x000000ff0400720c */ /* 0x004fc80003f05070 */
[----:B------:R-:W-:-:S03]  /*10d80*/  ISETP.NE.AND.EX P0, PT, R5, RZ, PT, P0 ;  /* 0x000000ff0500720c */ /* 0x000fc60003f05300 */
[----:B------:R-:W2:Y:S01]  /*10d90*/  LDC.64 R4, c[0x0][0xc08] ;  /* 0x00030200ff047b82 */ /* 0x000ea20000000a00 */
[----:B---3--:R-:W-:-:S04]  /*10da0*/  IMAD.WIDE R2, R199, 0x4, R2 ;  /* 0x00000004c7027825 */ /* 0x008fc800078e0202 */
[----:B------:R-:W-:-:S05]  /*10db0*/  IMAD.U32 R0, RZ, RZ, UR4 ;  /* 0x00000004ff007e24 */ /* 0x000fca000f8e00ff */
[----:B------:R3:W5:Y:S01]  /*10dc0*/  @P0 LDG.E R6, desc[UR36][R2.64] ;  /* 0x0000002402060981 */ /* 0x000762000c1e1900 */
[----:B--2---:R-:W-:-:S04]  /*10dd0*/  ISETP.NE.U32.AND P1, PT, R4, RZ, PT ;  /* 0x000000ff0400720c */ /* 0x004fc80003f25070 */
[----:B------:R-:W-:-:S13]  /*10de0*/  ISETP.NE.AND.EX P1, PT, R5, RZ, PT, P1 ;  /* 0x000000ff0500720c */ /* 0x000fda0003f25310 */
[----:B------:R-:W2:Y:S02]  /*10df0*/  @P1 LDC.64 R4, c[0x0][0xc08] ;  /* 0x00030200ff041b82 */ /* 0x000ea40000000a00 */
[----:B--2---:R-:W-:-:S05]  /*10e00*/  @P1 IMAD.WIDE R4, R199, 0x4, R4 ;  /* 0x00000004c7041825 */ /* 0x004fca00078e0204 */
[----:B------:R3:W5:Y:S01]  /*10e10*/  @P1 LDG.E R0, desc[UR36][R4.64] ;  /* 0x0000002404001981 */ /* 0x000762000c1e1900 */
[----:B----4-:R-:W-:Y:S02]  /*10e20*/  ISETP.NE.AND P2, PT, R21, 0x1, PT ;  /* 0x000000011500780c */ /* 0x010fe40003f45270 */
[----:B------:R-:W-:Y:S02]  /*10e30*/  ISETP.GE.AND P3, PT, R210, 0x80, PT ;  /* 0x00000080d200780c */ /* 0x000fe40003f66270 */
[----:B------:R-:W-:-:S09]  /*10e40*/  SHF.R.S32.HI R7, RZ, 0x1f, R199 ;  /* 0x0000001fff077819 */ /* 0x000fd200000114c7 */
[----:B------:R-:W2:Y:S08]  /*10e50*/  @P2 LDC R14, c[0x0][0xbec] ;  /* 0x0002fb00ff0e2b82 */ /* 0x000eb00000000800 */
[----:B------:R-:W4:Y:S01]  /*10e60*/  @P2 LDC R25, c[0x0][0xbf0] ;  /* 0x0002fc00ff192b82 */ /* 0x000f220000000800 */
[----:B---3--:R-:W-:Y:S05]  /*10e70*/  @P1 BRA `(.L_x_1337) ;  /* 0x0000000000101947 */ /* 0x008fea0003800000 */
[----:B------:R-:W-:Y:S05]  /*10e80*/  @!P0 BRA `(.L_x_1337) ;  /* 0x00000000000c8947 */ /* 0x000fea0003800000 */
[----:B------:R-:W3:Y:S04]  /*10e90*/  LDG.E R5, desc[UR36][R2.64] ;  /* 0x0000002402057981 */ /* 0x000ee8000c1e1900 */
[----:B-----5:R-:W3:Y:S02]  /*10ea0*/  LDG.E R0, desc[UR36][R2.64+0x4] ;  /* 0x0000042402007981 */ /* 0x020ee4000c1e1900 */
[----:B---3--:R-:W-:-:S07]  /*10eb0*/  IMAD.IADD R0, R0, 0x1, -R5 ;  /* 0x0000000100007824 */ /* 0x008fce00078e0a05 */
.L_x_1337:
[----:B------:R-:W-:Y:S01]  /*10ec0*/  BSSY B1, `(.L_x_1338) ;  /* 0x000002d000017945 */ /* 0x000fe20003800000 */
[----:B------:R-:W-:Y:S02]  /*10ed0*/  SHF.R.S32.HI R10, RZ, 0x1f, R198 ;  /* 0x0000001fff0a7819 */ /* 0x000fe400000114c6 */
[----:B------:R-:W-:Y:S02]  /*10ee0*/  SEL R13, R199, RZ, !P0 ;  /* 0x000000ffc70d7207 */ /* 0x000fe40004000000 */
[----:B------:R-:W-:Y:S02]  /*10ef0*/  SEL R12, R7, RZ, !P0 ;  /* 0x000000ff070c7207 */ /* 0x000fe40004000000 */
[----:B-----5:R-:W-:Y:S01]  /*10f00*/  SHF.R.S32.HI R11, RZ, 0x1f, R6 ;  /* 0x0000001fff0b7819 */ /* 0x020fe20000011406 */
[----:B------:R-:W-:Y:S06]  /*10f10*/  @P3 BRA `(.L_x_1339) ;  /* 0x00000000009c3947 */ /* 0x000fec0003800000 */
[----:B------:R-:W3:Y:S01]  /*10f20*/  S2R R3, SR_TID.X ;  /* 0x0000000000037919 */ /* 0x000ee20000002100 */
[----:B------:R-:W5:Y:S02]  /*10f30*/  LDC R9, c[0x0][0xbe8] ;  /* 0x0002fa00ff097b82 */ /* 0x000f640000000800 */
[----:B-----5:R-:W-:Y:S01]  /*10f40*/  IMAD R2, R0, R9, RZ ;  /* 0x0000000900027224 */ /* 0x020fe200078e02ff */
[----:B---3--:R-:W-:-:S04]  /*10f50*/  IADD3 R8, R22, -0x80, R3 ;  /* 0xffffff8016087810 */ /* 0x008fc80007ffe003 */
[----:B------:R-:W-:-:S13]  /*10f60*/  ISETP.GE.AND P0, PT, R8, R2, PT ;  /* 0x000000020800720c */ /* 0x000fda0003f06270 */
[----:B------:R-:W-:Y:S05]  /*10f70*/  @P0 BRA `(.L_x_1339) ;  /* 0x0000000000840947 */ /* 0x000fea0003800000 */
[----:B------:R-:W-:Y:S01]  /*10f80*/  ISETP.NE.AND P0, PT, R9, 0x1, PT ;  /* 0x000000010900780c */ /* 0x000fe20003f05270 */
[----:B------:R-:W-:Y:S01]  /*10f90*/  ULDC.64 UR4, c[0x0][0xb90] ;  /* 0x0002e40000047ab9 */ /* 0x000fe20000000a00 */
[----:B------:R-:W-:Y:S02]  /*10fa0*/  IMAD.MOV.U32 R2, RZ, RZ, R6 ;  /* 0x000000ffff027224 */ /* 0x000fe400078e0006 */
[----:B------:R-:W-:Y:S02]  /*10fb0*/  IMAD R7, R10, UR4, RZ ;  /* 0x000000040a077c24 */ /* 0x000fe4000f8e02ff */
[----:B------:R-:W-:Y:S02]  /*10fc0*/  IMAD.MOV.U32 R3, RZ, RZ, R11 ;  /* 0x000000ffff037224 */ /* 0x000fe400078e000b */
[----:B------:R-:W-:Y:S02]  /*10fd0*/  IMAD.MOV.U32 R5, RZ, RZ, R8 ;  /* 0x000000ffff057224 */ /* 0x000fe400078e0008 */
[----:B------:R-:W-:-:S03]  /*10fe0*/  IMAD.WIDE.U32 R2, R198, UR4, R2 ;  /* 0x00000004c6027c25 */ /* 0x000fc6000f8e0002 */
[----:B------:R-:W3:Y:S01]  /*10ff0*/  @P0 LDC R15, c[0x0][0xbec] ;  /* 0x0002fb00ff0f0b82 */ /* 0x000ee20000000800 */
[----:B------:R-:W-:Y:S01]  /*11000*/  IMAD R7, R198, UR5, R7 ;  /* 0x00000005c6077c24 */ /* 0x000fe2000f8e0207 */
[----:B------:R-:W-:-:S03]  /*11010*/  ULDC.64 UR4, c[0x0][0xb98] ;  /* 0x0002e60000047ab9 */ /* 0x000fc60000000a00 */
[----:B------:R-:W-:-:S03]  /*11020*/  IMAD.IADD R3, R3, 0x1, R7 ;  /* 0x0000000103037824 */ /* 0x000fc600078e0207 */
[----:B0-----:R-:W0:Y:S01]  /*11030*/  @P0 LDC R17, c[0x0][0xbf0] ;  /* 0x0002fc00ff110b82 */ /* 0x001e220000000800 */
[----:B------:R-:W-:-:S04]  /*11040*/  IMAD.WIDE.U32 R2, R13, UR4, R2 ;  /* 0x000000040d027c25 */ /* 0x000fc8000f8e0002 */
[----:B---3--:R-:W-:-:S05]  /*11050*/  @P0 IMAD.HI.U32 R4, R8, R15, RZ ;  /* 0x0000000f08040227 */ /* 0x008fca00078e00ff */
[----:B0-----:R-:W-:Y:S01]  /*11060*/  @P0 SHF.R.U32.HI R5, RZ, R17, R4 ;  /* 0x00000011ff050219 */ /* 0x001fe20000011604 */
[----:B------:R-:W-:-:S03]  /*11070*/  IMAD R4, R12, UR4, RZ ;  /* 0x000000040c047c24 */ /* 0x000fc6000f8e02ff */
[----:B------:R-:W-:Y:S01]  /*11080*/  IADD3 R2, P0, R5, R2, RZ ;  /* 0x0000000205027210 */ /* 0x000fe20007f1e0ff */
[----:B------:R-:W-:-:S04]  /*11090*/  IMAD.MOV R7, RZ, RZ, -R5 ;  /* 0x000000ffff077224 */ /* 0x000fc800078e0a05 */
[----:B------:R-:W-:Y:S01]  /*110a0*/  IMAD R7, R9, R7, R8 ;  /* 0x0000000709077224 */ /* 0x000fe200078e0208 */
[----:B------:R-:W-:Y:S01]  /*110b0*/  SHF.R.S32.HI R9, RZ, 0x1f, R5 ;  /* 0x0000001fff097819 */ /* 0x000fe20000011405 */
[----:B------:R-:W-:Y:S01]  /*110c0*/  IMAD R8, R13, UR5, R4 ;  /* 0x000000050d087c24 */ /* 0x000fe2000f8e0204 */
[----:B------:R-:W-:Y:S02]  /*110d0*/  ULDC.64 UR4, c[0x0][0xb88] ;  /* 0x0002e20000047ab9 */ /* 0x000fe40000000a00 */
[----:B------:R-:W-:Y:S02]  /*110e0*/  SHF.R.S32.HI R4, RZ, 0x1f, R7 ;  /* 0x0000001fff047819 */ /* 0x000fe40000011407 */
[----:B------:R-:W-:-:S03]  /*110f0*/  IADD3.X R3, R9, R3, R8, P0, !PT ;  /* 0x0000000309037210 */ /* 0x000fc600007fe408 */
[----:B------:R-:W-:Y:S02]  /*11100*/  IMAD R4, R4, UR4, RZ ;  /* 0x0000000404047c24 */ /* 0x000fe4000f8e02ff */
[----:B------:R-:W-:-:S04]  /*11110*/  IMAD.WIDE.U32 R2, R7, UR4, R2 ;  /* 0x0000000407027c25 */ /* 0x000fc8000f8e0002 */
[----:B------:R-:W-:Y:S01]  /*11120*/  IMAD R5, R7, UR5, R4 ;  /* 0x0000000507057c24 */ /* 0x000fe2000f8e0204 */
[----:B------:R-:W-:Y:S02]  /*11130*/  ULDC.64 UR4, c[0x0][0xb50] ;  /* 0x0002d40000047ab9 */ /* 0x000fe40000000a00 */
[----:B------:R-:W-:Y:S01]  /*11140*/  LEA R4, P0, R2, UR4, 0x2 ;  /* 0x0000000402047c11 */ /* 0x000fe2000f8010ff */
[----:B------:R-:W-:-:S05]  /*11150*/  IMAD.IADD R3, R3, 0x1, R5 ;  /* 0x0000000103037824 */ /* 0x000fca00078e0205 */
[----:B------:R-:W-:Y:S01]  /*11160*/  LEA.HI.X R5, R2, UR5, R3, 0x2, P0 ;  /* 0x0000000502057c11 */ /* 0x000fe200080f1403 */
[----:B------:R-:W-:-:S05]  /*11170*/  IMAD.MOV.U32 R3, RZ, RZ, -0x800000 ;  /* 0xff800000ff037424 */ /* 0x000fca00078e00ff */
[----:B------:R3:W-:Y:S02]  /*11180*/  STG.E desc[UR36][R4.64], R3 ;  /* 0x0000000304007986 */ /* 0x0007e4000c101924 */
.L_x_1339:
[----:B------:R-:W-:Y:S05]  /*11190*/  BSYNC B1 ;  /* 0x0000000000017941 */ /* 0x000fea0003800000 */
.L_x_1338:
[----:B------:R-:W-:Y:S01]  /*111a0*/  ULDC.64 UR4, c[0x0][0xaa0] ;  /* 0x0002a80000047ab9 */ /* 0x000fe20000000a00 */
[----:B------:R-:W-:Y:S01]  /*111b0*/  IMAD R7, R197, 0x20, R200 ;  /* 0x00000020c5077824 */ /* 0x000fe200078e02c8 */
[----:B------:R-:W-:Y:S01]  /*111c0*/  BSSY B1, `(.L_x_1340) ;  /* 0x000003b000017945 */ /* 0x000fe20003800000 */
[----:B---3--:R-:W-:Y:S02]  /*111d0*/  IMAD R3, R11, UR4, RZ ;  /* 0x000000040b037c24 */ /* 0x008fe4000f8e02ff */
[----:B------:R-:W-:Y:S02]  /*111e0*/  IMAD.IADD R9, R22, 0x1, R7 ;  /* 0x0000000116097824 */ /* 0x000fe400078e0207 */
[C---:B------:R-:W-:Y:S02]  /*111f0*/  IMAD R5, R6.reuse, UR5, R3 ;  /* 0x0000000506057c24 */ /* 0x040fe4000f8e0203 */
[----:B------:R-:W-:Y:S01]  /*11200*/  IMAD.WIDE.U32 R2, R6, UR4, RZ ;  /* 0x0000000406027c25 */ /* 0x000fe2000f8e00ff */
[----:B------:R-:W-:-:S03]  /*11210*/  ULDC.64 UR4, c[0x0][0xae8] ;  /* 0x0002ba0000047ab9 */ /* 0x000fc60000000a00 */
[----:B------:R-:W-:Y:S02]  /*11220*/  IMAD.IADD R3, R3, 0x1, R5 ;  /* 0x0000000103037824 */ /* 0x000fe400078e0205 */
[----:B------:R-:W-:Y:S02]  /*11230*/  IMAD R7, R10, UR4, RZ ;  /* 0x000000040a077c24 */ /* 0x000fe4000f8e02ff */
[----:B--2---:R-:W-:-:S04]  /*11240*/  @P2 IMAD.HI.U32 R4, R9, R14, RZ ;  /* 0x0000000e09042227 */ /* 0x004fc800078e00ff */
[C---:B------:R-:W-:Y:S02]  /*11250*/  IMAD R7, R198.reuse, UR5, R7 ;  /* 0x00000005c6077c24 */ /* 0x040fe4000f8e0207 */
[----:B------:R-:W-:Y:S01]  /*11260*/  IMAD.WIDE.U32 R2, R198, UR4, R2 ;  /* 0x00000004c6027c25 */ /* 0x000fe2000f8e0002 */
[----:B------:R-:W-:-:S03]  /*11270*/  ULDC.64 UR4, c[0x0][0xaf0] ;  /* 0x0002bc0000047ab9 */ /* 0x000fc60000000a00 */
[----:B------:R-:W-:Y:S01]  /*11280*/  IMAD.MOV.U32 R5, RZ, RZ, R9 ;  /* 0x000000ffff057224 */ /* 0x000fe200078e0009 */
[----:B----4-:R-:W-:Y:S01]  /*11290*/  @P2 SHF.R.U32.HI R5, RZ, R25, R4 ;  /* 0x00000019ff052219 */ /* 0x010fe20000011604 */
[----:B------:R-:W-:Y:S02]  /*112a0*/  IMAD R6, R12, UR4, RZ ;  /* 0x000000040c067c24 */ /* 0x000fe4000f8e02ff */
[----:B------:R-:W-:Y:S01]  /*112b0*/  IMAD.IADD R3, R3, 0x1, R7 ;  /* 0x0000000103037824 */ /* 0x000fe200078e0207 */
[----:B------:R-:W-:Y:S01]  /*112c0*/  SHF.R.S32.HI R4, RZ, 0x1f, R5 ;  /* 0x0000001fff047819 */ /* 0x000fe20000011405 */
[C---:B------:R-:W-:Y:S02]  /*112d0*/  IMAD R7, R13.reuse, UR5, R6 ;  /* 0x000000050d077c24 */ /* 0x040fe4000f8e0206 */
[----:B------:R-:W-:Y:S01]  /*112e0*/  IMAD.WIDE.U32 R2, R13, UR4, R2 ;  /* 0x000000040d027c25 */ /* 0x000fe2000f8e0002 */
[----:B------:R-:W-:-:S03]  /*112f0*/  ULDC.64 UR4, c[0x0][0xae0] ;  /* 0x0002b80000047ab9 */ /* 0x000fc60000000a00 */
[----:B------:R-:W-:Y:S02]  /*11300*/  IMAD.MOV R6, RZ, RZ, -R5 ;  /* 0x000000ffff067224 */ /* 0x000fe400078e0a05 */
        /* <DEDUP_REMOVED lines=10> */
[----:B------:R-:W-:Y:S02]  /*113b0*/  IMAD R21, R0, R21, RZ ;  /* 0x0000001500157224 */ /* 0x000fe400078e02ff */
[C---:B------:R-:W-:Y:S02]  /*113c0*/  IMAD R5, R7.reuse, UR5, R4 ;  /* 0x0000000507057c24 */ /* 0x040fe4000f8e0204 */
[----:B------:R-:W-:Y:S01]  /*113d0*/  IMAD.WIDE.U32 R2, R7, UR4, R2 ;  /* 0x0000000407027c25 */ /* 0x000fe2000f8e0002 */
[----:B------:R-:W-:Y:S01]  /*113e0*/  ISETP.GE.AND P2, PT, R22, R21, PT ;  /* 0x000000151600720c */ /* 0x000fe20003f46270 */
[----:B------:R-:W-:-:S02]  /*113f0*/  ULDC.64 UR4, c[0x0][0xa80] ;  /* 0x0002a00000047ab9 */ /* 0x000fc40000000a00 */
[----:B------:R-:W-:Y:S01]  /*11400*/  VIADD R0, R22, 0x20 ;  /* 0x0000002016007836 */ /* 0x000fe20000000000 */
[----:B------:R-:W-:Y:S01]  /*11410*/  LEA R4, P3, R2, UR4, 0x1 ;  /* 0x0000000402047c11 */ /* 0x000fe2000f8608ff */
[----:B------:R-:W-:-:S03]  /*11420*/  IMAD.IADD R3, R3, 0x1, R5 ;  /* 0x0000000103037824 */ /* 0x000fc600078e0205 */
[-C--:B------:R-:W-:Y:S01]  /*11430*/  ISETP.GE.AND P1, PT, R0, R21.reuse, PT ;  /* 0x000000150000720c */ /* 0x080fe20003f26270 */
[----:B------:R-:W-:Y:S01]  /*11440*/  VIADD R0, R22, 0x40 ;  /* 0x0000004016007836 */ /* 0x000fe20000000000 */
[----:B------:R-:W-:Y:S02]  /*11450*/  LEA.HI.X R5, R2, UR5, R3, 0x1, P3 ;  /* 0x0000000502057c11 */ /* 0x000fe400098f0c03 */
[----:B------:R2:W3:Y:S02]  /*11460*/  SHFL.IDX PT, R2, R4, RZ, 0x181f ;  /* 0x00181fff04027589 */ /* 0x0004e400000e0000 */
[----:B------:R-:W-:Y:S02]  /*11470*/  ISETP.GE.AND P0, PT, R0, R21, PT ;  /* 0x000000150000720c */ /* 0x000fe40003f06270 */
[----:B------:R2:W4:Y:S01]  /*11480*/  SHFL.IDX PT, R0, R5, RZ, 0x181f ;  /* 0x00181fff05007589 */ /* 0x00052200000e0000 */
[----:B------:R-:W-:Y:S10]  /*11490*/  @P2 BRA `(.L_x_1341) ;  /* 0x0000000000342947 */ /* 0x000ff40003800000 */
[----:B------:R-:W-:Y:S02]  /*114a0*/  ULDC UR4, c[0x0][0xac8] ;  /* 0x0002b20000047ab9 */ /* 0x000fe40000000800 */
[----:B------:R-:W-:Y:S02]  /*114b0*/  ISETP.GE.AND P4, PT, R193, UR4, PT ;  /* 0x00000004c1007c0c */ /* 0x000fe4000bf86270 */
[----:B------:R-:W-:Y:S02]  /*114c0*/  ISETP.GE.AND P3, PT, R195, UR4, PT ;  /* 0x00000004c3007c0c */ /* 0x000fe4000bf66270 */
[----:B------:R-:W-:-:S09]  /*114d0*/  ISETP.GE.AND P2, PT, R196, UR4, PT ;  /* 0x00000004c4007c0c */ /* 0x000fd2000bf46270 */
[-C--:B---3--:R-:W-:Y:S02]  /*114e0*/  @!P4 LEA R6, P6, R193, R2.reuse, 0x1 ;  /* 0x00000002c106c211 */ /* 0x088fe400078c08ff */
[----:B------:R-:W-:Y:S02]  /*114f0*/  @!P3 LEA R8, P5, R195, R2, 0x1 ;  /* 0x00000002c308b211 */ /* 0x000fe400078a08ff */
[----:B----4-:R-:W-:Y:S02]  /*11500*/  @!P4 LEA.HI.X R7, R193, R0, R209, 0x1, P6 ;  /* 0x00000000c107c211 */ /* 0x010fe400030f0cd1 */
[C---:B------:R-:W-:Y:S02]  /*11510*/  @!P2 LEA R2, P6, R196.reuse, R2, 0x1 ;  /* 0x00000002c402a211 */ /* 0x040fe400078c08ff */
[-C--:B------:R-:W-:Y:S01]  /*11520*/  @!P3 LEA.HI.X R9, R195, R0.reuse, R208, 0x1, P5 ;  /* 0x00000000c309b211 */ /* 0x080fe200028f0cd0 */
[----:B------:R3:W-:Y:S01]  /*11530*/  @!P4 ST.E.128 desc[UR36][R6.64], RZ ;  /* 0x000000ff0600c985 */ /* 0x0007e2000c101d24 */
[----:B------:R-:W-:-:S03]  /*11540*/  @!P2 LEA.HI.X R3, R196, R0, R207, 0x1, P6 ;  /* 0x00000000c403a211 */ /* 0x000fc600030f0ccf */
[----:B------:R3:W-:Y:S04]  /*11550*/  @!P3 ST.E.128 desc[UR36][R8.64], RZ ;  /* 0x000000ff0800b985 */ /* 0x0007e8000c101d24 */
[----:B------:R3:W-:Y:S02]  /*11560*/  @!P2 ST.E.128 desc[UR36][R2.64], RZ ;  /* 0x000000ff0200a985 */ /* 0x0007e4000c101d24 */
.L_x_1341:
[----:B------:R-:W-:Y:S05]  /*11570*/  BSYNC B1 ;  /* 0x0000000000017941 */ /* 0x000fea0003800000 */
.L_x_1340:
        /* <DEDUP_REMOVED lines=14> */
[----:B------:R0:W-:Y:S04]  /*11660*/  @!P4 ST.E.128 desc[UR36][R6.64], RZ ;  /* 0x000000ff0600c985 */ /* 0x0001e8000c101d24 */
[----:B------:R0:W-:Y:S04]  /*11670*/  @!P5 ST.E.128 desc[UR36][R8.64], RZ ;  /* 0x000000ff0800d985 */ /* 0x0001e8000c101d24 */
[----:B------:R0:W-:Y:S02]  /*11680*/  @!P6 ST.E.128 desc[UR36][R2.64], RZ ;  /* 0x000000ff0200e985 */ /* 0x0001e4000c101d24 */
.L_x_1343:
[----:B------:R-:W-:Y:S05]  /*11690*/  BSYNC B1 ;  /* 0x0000000000017941 */ /* 0x000fea0003800000 */
.L_x_1342:
        /* <DEDUP_REMOVED lines=10> */
[C---:B------:R-:W-:Y:S02]  /*11740*/  @!P5 LEA R2, P2, R196.reuse, R2, 0x1 ;  /* 0x00000002c402d211 */ /* 0x040fe400078408ff */
[-C--:B------:R-:W-:Y:S02]  /*11750*/  @!P3 LEA.HI.X R7, R193, R0.reuse, R209, 0x1, P0 ;  /* 0x00000000c107b211 */ /* 0x080fe400000f0cd1 */
[-C--:B------:R-:W-:Y:S02]  /*11760*/  @!P4 LEA.HI.X R9, R195, R0.reuse, R208, 0x1, P1 ;  /* 0x00000000c309c211 */ /* 0x080fe400008f0cd0 */
[----:B------:R-:W-:Y:S01]  /*11770*/  @!P5 LEA.HI.X R3, R196, R0, R207, 0x1, P2 ;  /* 0x00000000c403d211 */ /* 0x000fe200010f0ccf */
[----:B------:R0:W-:Y:S04]  /*11780*/  @!P3 ST.E.128 desc[UR36][R6.64], RZ ;  /* 0x000000ff0600b985 */ /* 0x0001e8000c101d24 */
[----:B------:R0:W-:Y:S04]  /*11790*/  @!P4 ST.E.128 desc[UR36][R8.64], RZ ;  /* 0x000000ff0800c985 */ /* 0x0001e8000c101d24 */
[----:B------:R0:W-:Y:S02]  /*117a0*/  @!P5 ST.E.128 desc[UR36][R2.64], RZ ;  /* 0x000000ff0200d985 */ /* 0x0001e4000c101d24 */
.L_x_1345:
[----:B------:R-:W-:Y:S05]  /*117b0*/  BSYNC B1 ;  /* 0x0000000000017941 */ /* 0x000fea0003800000 */
.L_x_1344:
        /* <DEDUP_REMOVED lines=9> */
[-C--:B0-234-:R-:W-:Y:S02]  /*11850*/  @!P3 LEA R4, P0, R193, R2.reuse, 0x1 ;  /* 0x00000002c104b211 */ /* 0x09dfe400078008ff */
        /* <DEDUP_REMOVED lines=8> */
.L_x_1336:
[----:B------:R-:W-:Y:S05]  /*118e0*/  BSYNC B0 ;  /* 0x0000000000007941 */ /* 0x000fea0003800000 */
.L_x_1327:
[----:B------:R-:W-:Y:S02]  /*118f0*/  ULDC UR4, c[0x0][0xc3c] ;  /* 0x00030f0000047ab9 */ /* 0x000fe40000000800 */
[----:B-1----:R-:W-:-:S13]  /*11900*/  ISETP.GE.AND P0, PT, R43, UR4, PT ;  /* 0x000000042b007c0c */ /* 0x002fda000bf06270 */
[----:B------:R-:W-:Y:S05]  /*11910*/  @!P0 BRA `(.L_x_1346) ;  /* 0xfffffef000f48947 */ /* 0x000fea000383ffff */
[----:B------:R-:W-:Y:S05]  /*11920*/  EXIT ;  /* 0x000000000000794d */ /* 0x000fea0003800000 */
.L_x_1237:
[----:B------:R-:W-:-:S08]  /*11930*/  NOP ;  /* 0x0000000000007918 */ /* 0x000fd00000000000 */
[----:B------:R-:W0:-:S00]  /*11940*/  USETMAXREG.DEALLOC.CTAPOOL 0x28 ;  /* 0x00000028000079c8 */ /* 0x000e0000080e0500 */
[----:B0-----:R-:W-:Y:S01]  /*11950*/  LOP3.LUT R2, R2, 0x3, RZ, 0xc0, !PT ;  /* 0x0000000302027812 */ /* 0x001fe200078ec0ff */
[----:B------:R-:W-:Y:S01]  /*11960*/  IMAD.MOV.U32 R4, RZ, RZ, RZ ;  /* 0x000000ffff047224 */ /* 0x000fe200078e00ff */
[----:B------:R-:W-:-:S04]  /*11970*/  LOP3.LUT R16, R16, 0xfffffeff, RZ, 0xc0, !PT ;  /* 0xfffffeff10107812 */ /* 0x000fc800078ec0ff */
[----:B------:R-:W0:Y:S02]  /*11980*/  SHFL.IDX PT, R2, R2, RZ, 0x1f ;  /* 0x00001fff02027589 */ /* 0x000e2400000e0000 */
[----:B0-----:R-:W-:-:S13]  /*11990*/  ISETP.NE.AND P0, PT, R2, RZ, PT ;  /* 0x000000ff0200720c */ /* 0x001fda0003f05270 */
[----:B------:R-:W-:Y:S01]  /*119a0*/  @P0 LOP3.LUT R16, R16, 0x100, RZ, 0xfc, !PT ;  /* 0x0000010010100812 */ /* 0x000fe200078efcff */
[----:B------:R-:W-:Y:S06]  /*119b0*/  @!P0 BRA `(.L_x_1347) ;  /* 0x00000000001c8947 */ /* 0x000fec0003800000 */
[----:B------:R-:W0:Y:S08]  /*119c0*/  S2UR UR5, SR_CgaCtaId ;  /* 0x00000000000579c3 */ /* 0x000e300000008800 */
[----:B------:R-:W-:Y:S06]  /*119d0*/  BAR.SYNC.DEFER_BLOCKING 0x5, 0x180 ;  /* 0x0146000000007b1d */ /* 0x000fec0000010000 */
[----:B------:R-:W-:-:S02]  /*119e0*/  UMOV UR4, 0x400 ;  /* 0x0000040000047882 */ /* 0x000fc40000000000 */
[----:B0-----:R-:W-:-:S09]  /*119f0*/  ULEA UR4, UR5, UR4, 0x18 ;  /* 0x0000000405047291 */ /* 0x001fd2000f8ec03f */
[----:B------:R-:W0:Y:S01]  /*11a00*/  LDS.128 R24, [UR4+0x308d0] ;  /* 0x0308d004ff187984 */ /* 0x000e220008000c00 */
[----:B------:R-:W-:Y:S06]  /*11a10*/  BAR.ARV 0x4, 0x180 ;  /* 0x0106000000007b1d */ /* 0x000fec0000002000 */
[----:B------:R-:W-:Y:S05]  /*11a20*/  BRA `(.L_x_1348) ;  /* 0x0000000800887947 */ /* 0x000fea0003800000 */
.L_x_1347:
[----:B------:R-:W-:Y:S01]  /*11a30*/  LOP3.LUT R5, R0, 0x1f, RZ, 0xc0, !PT ;  /* 0x0000001f00057812 */ /* 0x000fe200078ec0ff */
[----:B------:R-:W-:Y:S01]  /*11a40*/  ULDC UR4, c[0x0][0xc3c] ;  /* 0x00030f0000047ab9 */ /* 0x000fe20000000800 */
[----:B------:R-:W0:Y:S01]  /*11a50*/  S2UR UR6, SR_CTAID.X ;  /* 0x00000000000679c3 */ /* 0x000e220000002500 */
[----:B------:R-:W-:Y:S01]  /*11a60*/  ULDC UR5, c[0x0][0xc38] ;  /* 0x00030e0000057ab9 */ /* 0x000fe20000000800 */
[----:B------:R-:W-:-:S04]  /*11a70*/  ISETP.NE.AND P0, PT, R5, 0x1f, PT ;  /* 0x0000001f0500780c */ /* 0x000fc80003f05270 */
[----:B------:R-:W-:-:S13]  /*11a80*/  ISETP.GE.OR P1, PT, R5, UR4, !P0 ;  /* 0x0000000405007c0c */ /* 0x000fda000c726670 */
[----:B------:R-:W1:Y:S02]  /*11a90*/  @!P1 LDC.64 R2, c[0x0][0xc80] ;  /* 0x00032000ff029b82 */ /* 0x000e640000000a00 */
[----:B-1----:R-:W-:-:S05]  /*11aa0*/  @!P1 IMAD.WIDE.U32 R2, R5, 0x4, R2 ;  /* 0x0000000405029825 */ /* 0x002fca00078e0002 */
        /* <DEDUP_REMOVED lines=8> */
[----:B--2---:R-:W1:Y:S02]  /*11b30*/  SHFL.UP PT, R6, R4, 0x1, RZ ;  /* 0x0420000004067989 */ /* 0x004e6400000e00ff */
[----:B-1----:R-:W-:-:S05]  /*11b40*/  SEL R7, R6, RZ, P1 ;  /* 0x000000ff06077207 */ /* 0x002fca0000800000 */
[----:B------:R-:W-:-:S05]  /*11b50*/  IMAD.IADD R7, R4, 0x1, R7 ;  /* 0x0000000104077824 */ /* 0x000fca00078e0207 */
[----:B------:R-:W1:Y:S02]  /*11b60*/  SHFL.UP PT, R6, R7, 0x2, RZ ;  /* 0x0440000007067989 */ /* 0x000e6400000e00ff */
        /* <DEDUP_REMOVED lines=11> */
[----:B------:R-:W1:Y:S02]  /*11c20*/  SHFL.IDX PT, R6, R8, 0x1f, 0x1f ;  /* 0x03e01f0008067f89 */ /* 0x000e6400000e0000 */
[----:B-1----:R-:W-:-:S04]  /*11c30*/  IMAD R6, R6, UR5, RZ ;  /* 0x0000000506067c24 */ /* 0x002fc8000f8e02ff */
[----:B------:R-:W-:Y:S01]  /*11c40*/  IMAD.MOV.U32 R3, RZ, RZ, R6 ;  /* 0x000000ffff037224 */ /* 0x000fe200078e0006 */
[----:B0-----:R-:W-:-:S13]  /*11c50*/  ISETP.GT.AND P6, PT, R6, UR6, PT ;  /* 0x0000000606007c0c */ /* 0x001fda000bfc4270 */
[----:B------:R-:W-:Y:S05]  /*11c60*/  @P6 BRA `(.L_x_1349) ;  /* 0x0000000000906947 */ /* 0x000fea0003800000 */
[----:B------:R-:W-:Y:S01]  /*11c70*/  IMAD.MOV.U32 R6, RZ, RZ, R3 ;  /* 0x000000ffff067224 */ /* 0x000fe200078e0003 */
[----:B------:R-:W-:Y:S01]  /*11c80*/  UMOV UR4, URZ ;  /* 0x0000003f00047c82 */ /* 0x000fe20008000000 */
[----:B------:R-:W-:-:S05]  /*11c90*/  ULDC UR5, c[0x0][0xc38] ;  /* 0x00030e0000057ab9 */ /* 0x000fca0000000800 */
.L_x_1353:
        /* <DEDUP_REMOVED lines=12> */
.L_x_1352:
[----:B------:R-:W-:Y:S05]  /*11d60*/  BSYNC B0 ;  /* 0x0000000000007941 */ /* 0x000fea0003800000 */
.L_x_1351:
[----:B0----5:R-:W0:Y:S02]  /*11d70*/  SHFL.UP PT, R2, R4, 0x1, RZ ;  /* 0x0420000004027989 */ /* 0x021e2400000e00ff */
[----:B0-----:R-:W-:-:S05]  /*11d80*/  SEL R3, R2, RZ, P1 ;  /* 0x000000ff02037207 */ /* 0x001fca0000800000 */
[----:B------:R-:W-:-:S05]  /*11d90*/  IMAD.IADD R3, R4, 0x1, R3 ;  /* 0x0000000104037824 */ /* 0x000fca00078e0203 */
[----:B------:R-:W0:Y:S02]  /*11da0*/  SHFL.UP PT, R2, R3, 0x2, RZ ;  /* 0x0440000003027989 */ /* 0x000e2400000e00ff */
        /* <DEDUP_REMOVED lines=16> */
.L_x_1349:
[----:B------:R-:W-:-:S04]  /*11eb0*/  IMAD.IADD R13, R6, 0x1, -R3 ;  /* 0x00000001060d7824 */ /* 0x000fc800078e0a03 */
[----:B------:R-:W-:-:S05]  /*11ec0*/  IMAD R2, R8, UR5, R13 ;  /* 0x0000000508027c24 */ /* 0x000fca000f8e020d */
[----:B------:R-:W-:Y:S02]  /*11ed0*/  ISETP.GT.AND P0, PT, R2, UR6, PT ;  /* 0x0000000602007c0c */ /* 0x000fe4000bf04270 */
[----:B------:R-:W0:Y:S11]  /*11ee0*/  LDC.64 R2, c[0x0][0xc90] ;  /* 0x00032400ff027b82 */ /* 0x000e360000000a00 */
[----:B------:R-:W-:-:S04]  /*11ef0*/  VOTE.ANY R9, PT, !P0 ;  /* 0x0000000000097806 */ /* 0x000fc800040e0100 */
[----:B------:R-:W1:Y:S02]  /*11f00*/  POPC R15, R9 ;  /* 0x00000009000f7309 */ /* 0x000e640000000000 */
[----:B-1----:R-:W-:-:S04]  /*11f10*/  VIADD R27, R15, UR4 ;  /* 0x000000040f1b7c36 */ /* 0x002fc80008000000 */
[----:B0-----:R-:W-:-:S05]  /*11f20*/  IMAD.WIDE R2, R27, 0x4, R2 ;  /* 0x000000041b027825 */ /* 0x001fca00078e0202 */
[----:B------:R-:W2:Y:S01]  /*11f30*/  LDG.E R7, desc[UR36][R2.64] ;  /* 0x0000002402077981 */ /* 0x000ea2000c1e1900 */
[----:B------:R-:W-:-:S03]  /*11f40*/  ISETP.NE.AND P0, PT, R9, RZ, PT ;  /* 0x000000ff0900720c */ /* 0x000fc60003f05270 */
[----:B------:R-:W2:Y:S02]  /*11f50*/  SHFL.IDX PT, R4, R4, R15, 0x1f ;  /* 0x00001f0f04047589 */ /* 0x000ea400000e0000 */
[----:B--2---:R-:W-:-:S05]  /*11f60*/  IMAD R6, R4, R7, RZ ;  /* 0x0000000704067224 */ /* 0x004fca00078e02ff */
[----:B------:R-:W-:-:S04]  /*11f70*/  IABS R12, R6 ;  /* 0x00000006000c7213 */ /* 0x000fc80000000000 */
[----:B------:R-:W0:Y:S08]  /*11f80*/  I2F.RP R10, R12 ;  /* 0x0000000c000a7306 */ /* 0x000e300000209400 */
[----:B0-----:R-:W0:Y:S02]  /*11f90*/  MUFU.RCP R10, R10 ;  /* 0x0000000a000a7308 */ /* 0x001e240000001000 */
[----:B0-----:R-:W-:-:S06]  /*11fa0*/  VIADD R11, R10, 0xffffffe ;  /* 0x0ffffffe0a0b7836 */ /* 0x001fcc0000000000 */
[----:B------:R0:W1:Y:S01]  /*11fb0*/  F2I.FTZ.U32.TRUNC.NTZ R3, R11 ;  /* 0x0000000b00037305 */ /* 0x000062000021f000 */
[----:B------:R-:W-:Y:S05]  /*11fc0*/  @!P0 BRA `(.L_x_1354) ;  /* 0x0000000000088947 */ /* 0x000fea0003800000 */
[----:B------:R-:W-:-:S05]  /*11fd0*/  VIADD R9, R15, 0xffffffff ;  /* 0xffffffff0f097836 */ /* 0x000fca0000000000 */
[----:B------:R2:W3:Y:S02]  /*11fe0*/  SHFL.IDX PT, R24, R8, R9, 0x1f ;  /* 0x00001f0908187589 */ /* 0x0004e400000e0000 */
.L_x_1354:
[----:B---3--:R-:W-:Y:S01]  /*11ff0*/  IMAD R24, R24, UR5, R13 ;  /* 0x0000000518187c24 */ /* 0x008fe2000f8e020d */
[----:B------:R-:W-:Y:S01]  /*12000*/  IABS R2, R6 ;  /* 0x0000000600027213 */ /* 0x000fe20000000000 */
[----:B01----:R-:W-:-:S03]  /*12010*/  IMAD.MOV R11, RZ, RZ, -R3 ;  /* 0x000000ffff0b7224 */ /* 0x003fc600078e0a03 */
[----:B--2---:R-:W-:Y:S01]  /*12020*/  IADD3 R9, -R24, UR6, RZ ;  /* 0x0000000618097c10 */ /* 0x004fe2000fffe1ff */
[----:B------:R-:W-:Y:S02]  /*12030*/  IMAD.MOV R10, RZ, RZ, -R2 ;  /* 0x000000ffff0a7224 */ /* 0x000fe400078e0a02 */
[----:B------:R-:W-:Y:S01]  /*12040*/  IMAD R11, R11, R12, RZ ;  /* 0x0000000c0b0b7224 */ /* 0x000fe200078e02ff */
[----:B------:R-:W-:Y:S01]  /*12050*/  IABS R8, R9 ;  /* 0x0000000900087213 */ /* 0x000fe20000000000 */
[----:B------:R-:W-:-:S04]  /*12060*/  IMAD.MOV.U32 R2, RZ, RZ, RZ ;  /* 0x000000ffff027224 */ /* 0x000fc800078e00ff */
        /* <DEDUP_REMOVED lines=12> */
[----:B------:R-:W-:-:S06]  /*12130*/  @P0 VIADD R2, R2, 0x1 ;  /* 0x0000000102020836 */ /* 0x000fcc0000000000 */
[----:B------:R-:W-:Y:S01]  /*12140*/  @!P2 IMAD.MOV R2, RZ, RZ, -R2 ;  /* 0x000000ffff02a224 */ /* 0x000fe200078e0a02 */
[----:B------:R-:W-:-:S05]  /*12150*/  @!P1 LOP3.LUT R2, RZ, R6, RZ, 0x33, !PT ;  /* 0x00000006ff029212 */ /* 0x000fca00078e33ff */
[----:B------:R-:W-:Y:S02]  /*12160*/  IMAD R13, R7, R2, RZ ;  /* 0x00000002070d7224 */ /* 0x000fe400078e02ff */
[----:B------:R-:W-:Y:S02]  /*12170*/  IMAD.MOV R2, RZ, RZ, -R2 ;  /* 0x000000ffff027224 */ /* 0x000fe400078e0a02 */
[----:B------:R-:W-:Y:S02]  /*12180*/  IMAD.MOV R8, RZ, RZ, -R13 ;  /* 0x000000ffff087224 */ /* 0x000fe400078e0a0d */
[----:B------:R-:W-:Y:S02]  /*12190*/  IMAD R6, R6, R2, R9 ;  /* 0x0000000206067224 */ /* 0x000fe400078e0209 */
[----:B------:R-:W-:Y:S01]  /*121a0*/  IMAD.MOV.U32 R2, RZ, RZ, RZ ;  /* 0x000000ffff027224 */ /* 0x000fe200078e00ff */
[----:B------:R-:W-:Y:S02]  /*121b0*/  VIADDMNMX R15, R8, UR5, R7, PT ;  /* 0x00000005080f7c46 */ /* 0x000fe4000b800107 */
[----:B------:R-:W-:-:S02]  /*121c0*/  IABS R11, R6 ;  /* 0x00000006000b7213 */ /* 0x000fc40000000000 */
[----:B------:R-:W-:Y:S01]  /*121d0*/  IABS R8, R15 ;  /* 0x0000000f00087213 */ /* 0x000fe20000000000 */
[----:B------:R-:W-:-:S03]  /*121e0*/  IMAD.MOV R26, RZ, RZ, -R15 ;  /* 0x000000ffff1a7224 */ /* 0x000fc600078e0a0f */
[----:B------:R-:W0:Y:S08]  /*121f0*/  I2F.RP R7, R8 ;  /* 0x0000000800077306 */ /* 0x000e300000209400 */
[----:B0-----:R-:W0:Y:S02]  /*12200*/  MUFU.RCP R7, R7 ;  /* 0x0000000700077308 */ /* 0x001e240000001000 */
[----:B0-----:R-:W-:-:S06]  /*12210*/  VIADD R3, R7, 0xffffffe ;  /* 0x0ffffffe07037836 */ /* 0x001fcc0000000000 */
[----:B------:R-:W0:Y:S02]  /*12220*/  F2I.FTZ.U32.TRUNC.NTZ R3, R3 ;  /* 0x0000000300037305 */ /* 0x000e24000021f000 */
[----:B0-----:R-:W-:-:S04]  /*12230*/  IMAD.MOV R10, RZ, RZ, -R3 ;  /* 0x000000ffff0a7224 */ /* 0x001fc800078e0a03 */
[----:B------:R-:W-:Y:S01]  /*12240*/  IMAD.MOV.U32 R9, RZ, RZ, R10 ;  /* 0x000000ffff097224 */ /* 0x000fe200078e000a */
[----:B------:R-:W-:-:S03]  /*12250*/  IABS R10, R15 ;  /* 0x0000000f000a7213 */ /* 0x000fc60000000000 */
[----:B------:R-:W-:-:S04]  /*12260*/  IMAD R9, R9, R8, RZ ;  /* 0x0000000809097224 */ /* 0x000fc800078e02ff */
[----:B------:R-:W-:-:S04]  /*12270*/  IMAD.HI.U32 R2, R3, R9, R2 ;  /* 0x0000000903027227 */ /* 0x000fc800078e0002 */
[----:B------:R-:W-:Y:S02]  /*12280*/  IMAD.MOV R3, RZ, RZ, -R10 ;  /* 0x000000ffff037224 */ /* 0x000fe400078e0a0a */
        /* <DEDUP_REMOVED lines=8> */
[----:B------:R-:W-:Y:S01]  /*12310*/  ISETP.GE.AND P2, PT, R3, RZ, PT ;  /* 0x000000ff0300720c */ /* 0x000fe20003f46270 */
[----:B------:R-:W-:-:S06]  /*12320*/  IMAD.IADD R3, R6, 0x1, R13 ;  /* 0x0000000106037824 */ /* 0x000fcc00078e020d */
[----:B------:R-:W-:-:S06]  /*12330*/  @P0 VIADD R2, R2, 0x1 ;  /* 0x0000000102020836 */ /* 0x000fcc0000000000 */
[----:B------:R-:W-:Y:S01]  /*12340*/  @!P2 IMAD.MOV R2, RZ, RZ, -R2 ;  /* 0x000000ffff02a224 */ /* 0x000fe200078e0a02 */
[----:B------:R-:W-:-:S04]  /*12350*/  @!P1 LOP3.LUT R2, RZ, R15, RZ, 0x33, !PT ;  /* 0x0000000fff029212 */ /* 0x000fc800078e33ff */
[----:B------:R-:W-:Y:S01]  /*12360*/  LOP3.LUT R25, RZ, R2, RZ, 0x33, !PT ;  /* 0x00000002ff197212 */ /* 0x000fe200078e33ff */
[----:B------:R-:W-:-:S04]  /*12370*/  IMAD R26, R2, R26, R3 ;  /* 0x0000001a021a7224 */ /* 0x000fc800078e0203 */
[----:B------:R-:W-:Y:S01]  /*12380*/  IMAD.IADD R25, R4, 0x1, R25 ;  /* 0x0000000104197824 */ /* 0x000fe200078e0219 */
[----:B------:R-:W-:Y:S06]  /*12390*/  BRA `(.L_x_1355) ;  /* 0x0000000000147947 */ /* 0x000fec0003800000 */
.L_x_1350:
[----:B------:R-:W-:Y:S01]  /*123a0*/  ULDC UR4, c[0x0][0xc3c] ;  /* 0x00030f0000047ab9 */ /* 0x000fe20000000800 */
[----:B------:R-:W-:Y:S02]  /*123b0*/  IMAD.MOV.U32 R25, RZ, RZ, RZ ;  /* 0x000000ffff197224 */ /* 0x000fe400078e00ff */
[----:B------:R-:W-:Y:S02]  /*123c0*/  IMAD.U32 R24, RZ, RZ, UR6 ;  /* 0x00000006ff187e24 */ /* 0x000fe4000f8e00ff */
[----:B------:R-:W-:Y:S02]  /*123d0*/  IMAD.MOV.U32 R26, RZ, RZ, RZ ;  /* 0x000000ffff1a7224 */ /* 0x000fe400078e00ff */
[----:B------:R-:W-:-:S07]  /*123e0*/  IMAD.U32 R27, RZ, RZ, UR4 ;  /* 0x00000004ff1b7e24 */ /* 0x000fce000f8e00ff */
.L_x_1355:
[----:B------:R-:W-:-:S13]  /*123f0*/  ISETP.NE.AND P0, PT, R5, RZ, PT ;  /* 0x000000ff0500720c */ /* 0x000fda0003f05270 */
[----:B------:R-:W0:Y:S01]  /*12400*/  @!P0 S2R R3, SR_CgaCtaId ;  /* 0x0000000000038919 */ /* 0x000e220000008800 */
[----:B------:R-:W-:-:S04]  /*12410*/  @!P0 MOV R2, 0x400 ;  /* 0x0000040000028802 */ /* 0x000fc80000000f00 */
[----:B0-----:R-:W-:-:S05]  /*12420*/  @!P0 LEA R2, R3, R2, 0x18 ;  /* 0x0000000203028211 */ /* 0x001fca00078ec0ff */
[----:B------:R1:W-:Y:S01]  /*12430*/  @!P0 STS.128 [R2+0x308d0], R24 ;  /* 0x0308d01802008388 */ /* 0x0003e20000000c00 */
[----:B------:R-:W-:Y:S06]  /*12440*/  BAR.ARV 0x5, 0x180 ;  /* 0x0146000000007b1d */ /* 0x000fec0000002000 */
.L_x_1348:
[----:B------:R2:W-:Y:S01]  /*12450*/  STL [R1+0x24], RZ ;  /* 0x000024ff01007387 */ /* 0x0005e20000100800 */
[----:B------:R-:W-:Y:S01]  /*12460*/  ULDC UR4, c[0x0][0xc3c] ;  /* 0x00030f0000047ab9 */ /* 0x000fe20000000800 */
[----:B------:R-:W-:Y:S01]  /*12470*/  IMAD.MOV.U32 R28, RZ, RZ, 0x1 ;  /* 0x00000001ff1c7424 */ /* 0x000fe200078e00ff */
[----:B0-----:R-:W-:Y:S01]  /*12480*/  ISETP.GE.AND P0, PT, R27, UR4, PT ;  /* 0x000000041b007c0c */ /* 0x001fe2000bf06270 */
[----:B------:R-:W-:-:S12]  /*12490*/  IMAD.MOV.U32 R23, RZ, RZ, RZ ;  /* 0x000000ffff177224 */ /* 0x000fd800078e00ff */
[----:B--2---:R-:W-:Y:S05]  /*124a0*/  @P0 BRA `(.L_x_1356) ;  /* 0x0000004c004c0947 */ /* 0x004fea0003800000 */
[----:B------:R-:W2:Y:S01]  /*124b0*/  LDL R4, [R1+0x10] ;  /* 0x0000100001047983 */ /* 0x000ea20000100800 */
[----:B------:R-:W0:Y:S01]  /*124c0*/  S2UR UR5, SR_CgaCtaId ;  /* 0x00000000000579c3 */ /* 0x000e220000008800 */
[C---:B------:R-:W-:Y:S01]  /*124d0*/  IMAD.SHL.U32 R32, R0.reuse, 0x8, RZ ;  /* 0x0000000800207824 */ /* 0x040fe200078e00ff */
[----:B------:R-:W-:Y:S01]  /*124e0*/  UMOV UR4, 0x400 ;  /* 0x0000040000047882 */ /* 0x000fe20000000000 */
[----:B-1----:R-:W-:Y:S01]  /*124f0*/  LOP3.LUT R2, R0, 0x7f, RZ, 0xc0, !PT ;  /* 0x0000007f00027812 */ /* 0x002fe200078ec0ff */
[----:B------:R-:W-:Y:S01]  /*12500*/  BSSY B8, `(.L_x_1356) ;  /* 0x00004cd000087945 */ /* 0x000fe20003800000 */
[----:B------:R-:W-:Y:S01]  /*12510*/  IMAD.MOV.U32 R28, RZ, RZ, 0x1 ;  /* 0x00000001ff1c7424 */ /* 0x000fe200078e00ff */
[----:B------:R-:W-:Y:S01]  /*12520*/  LOP3.LUT R3, R32, 0x1f8, RZ, 0xc0, !PT ;  /* 0x000001f820037812 */ /* 0x000fe200078ec0ff */
[----:B------:R-:W-:Y:S01]  /*12530*/  IMAD.MOV.U32 R23, RZ, RZ, RZ ;  /* 0x000000ffff177224 */ /* 0x000fe200078e00ff */
[----:B------:R-:W-:Y:S01]  /*12540*/  SHF.R.U32.HI R2, RZ, 0x3, R2 ;  /* 0x00000003ff027819 */ /* 0x000fe20000011602 */
[----:B------:R-:W-:Y:S01]  /*12550*/  ULDC UR38, c[0x0][0xc] ;  /* 0x0000030000267ab9 */ /* 0x000fe20000000800 */
[----:B------:R-:W-:Y:S01]  /*12560*/  LOP3.LUT R3, R3, 0x38, R0, 0x78, !PT ;  /* 0x0000003803037812 */ /* 0x000fe200078e7800 */
[----:B------:R-:W-:-:S03]  /*12570*/  IMAD.SHL.U32 R0, R0, 0x10, RZ ;  /* 0x0000001000007824 */ /* 0x000fc600078e00ff */
[----:B------:R-:W-:Y:S02]  /*12580*/  LOP3.LUT R36, R3, 0x200, R32, 0xf8, !PT ;  /* 0x0000020003247812 */ /* 0x000fe400078ef820 */
[----:B------:R-:W-:Y:S02]  /*12590*/  LOP3.LUT R32, R32, 0x38, RZ, 0xc0, !PT ;  /* 0x0000003820207812 */ /* 0x000fe400078ec0ff */
[----:B------:R-:W-:Y:S02]  /*125a0*/  LOP3.LUT R0, R2, 0x70, R0, 0xf8, !PT ;  /* 0x0000007002007812 */ /* 0x000fe400078ef800 */
[C---:B------:R-:W-:Y:S02]  /*125b0*/  LOP3.LUT R34, R32.reuse, 0x40, RZ, 0xfc, !PT ;  /* 0x0000004020227812 */ /* 0x040fe400078efcff */
[----:B------:R-:W-:Y:S01]  /*125c0*/  LOP3.LUT R33, R32, 0x80, RZ, 0xfc, !PT ;  /* 0x0000008020217812 */ /* 0x000fe200078efcff */
[----:B0-----:R-:W-:-:S06]  /*125d0*/  ULEA UR4, UR5, UR4, 0x18 ;  /* 0x0000000405047291 */ /* 0x001fcc000f8ec03f */
[----:B------:R-:W-:-:S04]  /*125e0*/  IMAD.U32 R17, RZ, RZ, UR4 ;  /* 0x00000004ff117e24 */ /* 0x000fc8000f8e00ff */
[----:B------:R-:W-:Y:S01]  /*125f0*/  IMAD R37, R36, 0x2, R17 ;  /* 0x0000000224257824 */ /* 0x000fe200078e0211 */
[----:B--2---:R-:W-:-:S05]  /*12600*/  LOP3.LUT R4, R4, 0x2, RZ, 0xfc, !PT ;  /* 0x0000000204047812 */ /* 0x004fca00078efcff */
[----:B------:R0:W-:Y:S04]  /*12610*/  STL [R1+0x28], R4 ;  /* 0x0000280401007387 */ /* 0x0001e80000100800 */
[----:B------:R0:W-:Y:S02]  /*12620*/  STL [R1+0x24], RZ ;  /* 0x000024ff01007387 */ /* 0x0001e40000100800 */
.L_x_1427:
[----:B------:R-:W-:Y:S05]  /*12630*/  YIELD ;  /* 0x0000000000007946 */ /* 0x000fea0003800000 */
[----:B------:R-:W-:Y:S01]  /*12640*/  ULDC.64 UR4, c[0x0][0xa28] ;  /* 0x00028a0000047ab9 */ /* 0x000fe20000000a00 */
[----:B------:R-:W-:Y:S01]  /*12650*/  IMAD.MOV.U32 R19, RZ, RZ, RZ ;  /* 0x000000ffff137224 */ /* 0x000fe200078e00ff */
[----:B------:R-:W-:-:S04]  /*12660*/  ISETP.NE.U32.AND P0, PT, RZ, UR4, PT ;  /* 0x00000004ff007c0c */ /* 0x000fc8000bf05070 */
[----:B------:R-:W-:Y:S01]  /*12670*/  ISETP.NE.AND.EX P0, PT, RZ, UR5, PT, P0 ;  /* 0x00000005ff007c0c */ /* 0x000fe2000bf05300 */
[----:B------:R-:W-:-:S12]  /*12680*/  ULDC.64 UR4, c[0x0][0xa18] ;  /* 0x0002860000047ab9 */ /* 0x000fd80000000a00 */
[----:B-1----:R-:W1:Y:S02]  /*12690*/  @P0 LDC.64 R2, c[0x0][0xa28] ;  /* 0x00028a00ff020b82 */ /* 0x002e640000000a00 */
[----:B-1----:R-:W-:-:S05]  /*126a0*/  @P0 IMAD.WIDE R2, R27, 0x4, R2 ;  /* 0x000000041b020825 */ /* 0x002fca00078e0202 */
[----:B--2---:R1:W2:Y:S01]  /*126b0*/  @P0 LDG.E R19, desc[UR36][R2.64] ;  /* 0x0000002402130981 */ /* 0x0042a2000c1e1900 */
[----:B------:R-:W-:Y:S01]  /*126c0*/  ISETP.NE.U32.AND P0, PT, RZ, UR4, PT ;  /* 0x00000004ff007c0c */ /* 0x000fe2000bf05070 */
[----:B------:R-:W-:Y:S01]  /*126d0*/  IMAD.MOV.U32 R35, RZ, RZ, RZ ;  /* 0x000000ffff237224 */ /* 0x000fe200078e00ff */
[----:B------:R-:W-:Y:S02]  /*126e0*/  LOP3.LUT R16, R16, 0xffffff7f, RZ, 0xc0, !PT ;  /* 0xffffff7f10107812 */ /* 0x000fe400078ec0ff */
[----:B------:R-:W-:Y:S01]  /*126f0*/  ISETP.NE.AND.EX P1, PT, RZ, UR5, PT, P0 ;  /* 0x00000005ff007c0c */ /* 0x000fe2000bf25300 */
[----:B------:R-:W-:Y:S02]  /*12700*/  ULDC.64 UR4, c[0x0][0xa00] ;  /* 0x0002800000047ab9 */ /* 0x000fe40000000a00 */
[----:B------:R-:W-:Y:S01]  /*12710*/  ISETP.NE.U32.AND P0, PT, RZ, UR4, PT ;  /* 0x00000004ff007c0c */ /* 0x000fe2000bf05070 */
[----:B-1----:R-:W1:Y:S03]  /*12720*/  LDC.64 R2, c[0x0][0xa00] ;  /* 0x00028000ff027b82 */ /* 0x002e660000000a00 */
[----:B------:R-:W-:Y:S01]  /*12730*/  ISETP.NE.AND.EX P2, PT, RZ, UR5, PT, P0 ;  /* 0x00000005ff007c0c */ /* 0x000fe2000bf45300 */
[----:B------:R-:W-:-:S05]  /*12740*/  ULDC.64 UR4, c[0x0][0x418] ;  /* 0x0001060000047ab9 */ /* 0x000fca0000000a00 */
[----:B0-----:R-:W0:Y:S07]  /*12750*/  @P1 LDC.64 R4, c[0x0][0xa18] ;  /* 0x00028600ff041b82 */ /* 0x001e2e0000000a00 */
[----:B------:R-:W-:Y:S01]  /*12760*/  @P2 LOP3.LUT R16, R16, 0x80, RZ, 0xfc, !PT ;  /* 0x0000008010102812 */ /* 0x000fe200078efcff */
[----:B-1----:R-:W-:-:S05]  /*12770*/  IMAD.WIDE R2, R27, 0x4, R2 ;  /* 0x000000041b027825 */ /* 0x002fca00078e0202 */
[----:B------:R1:W5:Y:S01]  /*12780*/  @P2 LDG.E R35, desc[UR36][R2.64] ;  /* 0x0000002402232981 */ /* 0x000362000c1e1900 */
[----:B0-----:R-:W-:-:S05]  /*12790*/  @P1 IMAD.WIDE R4, R27, 0x4, R4 ;  /* 0x000000041b041825 */ /* 0x001fca00078e0204 */
[----:B------:R1:W5:Y:S01]  /*127a0*/  @P1 LDG.E R29, desc[UR36][R4.64] ;  /* 0x00000024041d1981 */ /* 0x000362000c1e1900 */
[----:B------:R-:W-:-:S03]  /*127b0*/  UISETP.NE.U32.AND UP0, UPT, UR4, URZ, UPT ;  /* 0x0000003f0400728c */ /* 0x000fc6000bf05070 */
[----:B------:R-:W-:Y:S01]  /*127c0*/  ULDC UR4, c[0x0][0x424] ;  /* 0x0001090000047ab9 */ /* 0x000fe20000000800 */
[----:B------:R-:W-:-:S03]  /*127d0*/  UISETP.NE.AND.EX UP0, UPT, UR5, URZ, UPT, UP0 ;  /* 0x0000003f0500728c */ /* 0x000fc6000bf05300 */
[----:B------:R-:W-:Y:S01]  /*127e0*/  ULDC UR5, c[0x0][0x2f0] ;  /* 0x0000bc0000057ab9 */ /* 0x000fe20000000800 */
[----:B------:R-:W-:-:S04]  /*127f0*/  USEL UR4, UR4, 0x1, UP0 ;  /* 0x0000000104047887 */ /* 0x000fc80008000000 */
[----:B------:R-:W-:-:S06]  /*12800*/  UIMAD UR4, UR4, UR5, URZ ;  /* 0x00000005040472a4 */ /* 0x000fcc000f8e023f */
[----:B------:R-:W-:Y:S01]  /*12810*/  IMAD.U32 R0, RZ, RZ, UR4 ;  /* 0x00000004ff007e24 */ /* 0x000fe2000f8e00ff */
[----:B--2---:R1:W-:Y:S01]  /*12820*/  STL [R1+0x4], R19 ;  /* 0x0000041301007387 */ /* 0x0043e20000100800 */
[----:B---3--:R-:W-:Y:S05]  /*12830*/  @P1 BRA `(.L_x_1357) ;  /* 0x0000000000181947 */ /* 0x008fea0003800000 */
[----:B------:R-:W-:Y:S02]  /*12840*/  ULDC UR4, c[0x0][0x288] ;  /* 0x0000a20000047ab9 */ /* 0x000fe40000000800 */
[----:B-----5:R-:W-:Y:S01]  /*12850*/  IMAD.U32 R29, RZ, RZ, UR4 ;  /* 0x00000004ff1d7e24 */ /* 0x020fe2000f8e00ff */
[----:B------:R-:W-:Y:S06]  /*12860*/  @!P2 BRA `(.L_x_1357) ;  /* 0x00000000000ca947 */ /* 0x000fec0003800000 */
[----:B-1----:R-:W2:Y:S04]  /*12870*/  LDG.E R4, desc[UR36][R2.64] ;  /* 0x0000002402047981 */ /* 0x002ea8000c1e1900 */
[----:B------:R-:W2:Y:S02]  /*12880*/  LDG.E R29, desc[UR36][R2.64+0x4] ;  /* 0x00000424021d7981 */ /* 0x000ea4000c1e1900 */
[----:B--2---:R-:W-:-:S07]  /*12890*/  IMAD.IADD R29, R29, 0x1, -R4 ;  /* 0x000000011d1d7824 */ /* 0x004fce00078e0a04 */
.L_x_1357:
[----:B------:R-:W-:Y:S02]  /*128a0*/  ULDC.64 UR4, c[0x0][0xa20] ;  /* 0x0002880000047ab9 */ /* 0x000fe40000000a00 */
[----:B------:R-:W-:-:S04]  /*128b0*/  ISETP.NE.U32.AND P0, PT, RZ, UR4, PT ;  /* 0x00000004ff007c0c */ /* 0x000fc8000bf05070 */
[----:B------:R-:W-:-:S13]  /*128c0*/  ISETP.NE.AND.EX P0, PT, RZ, UR5, PT, P0 ;  /* 0x00000005ff007c0c */ /* 0x000fda000bf05300 */
[----:B------:R-:W-:Y:S05]  /*128d0*/  @!P0 BRA `(.L_x_1358) ;  /* 0x0000000000108947 */ /* 0x000fea0003800000 */
[----:B-1----:R-:W0:Y:S02]  /*128e0*/  LDC.64 R2, c[0x0][0xa20] ;  /* 0x00028800ff027b82 */ /* 0x002e240000000a00 */
[----:B0-----:R-:W-:-:S05]  /*128f0*/  IMAD.WIDE R2, R27, 0x4, R2 ;  /* 0x000000041b027825 */ /* 0x001fca00078e0202 */
[----:B------:R0:W5:Y:S01]  /*12900*/  LDG.E R0, desc[UR36][R2.64] ;  /* 0x0000002402007981 */ /* 0x000162000c1e1900 */
[----:B------:R-:W-:Y:S05]  /*12910*/  BRA `(.L_x_1359) ;  /* 0x0000000000247947 */ /* 0x000fea0003800000 */
.L_x_1358:
[----:B------:R-:W-:Y:S02]  /*12920*/  ULDC.64 UR4, c[0x0][0xa08] ;  /* 0x0002820000047ab9 */ /* 0x000fe40000000a00 */
[----:B------:R-:W-:-:S04]  /*12930*/  ISETP.NE.U32.AND P0, PT, RZ, UR4, PT ;  /* 0x00000004ff007c0c */ /* 0x000fc8000bf05070 */
[----:B------:R-:W-:-:S13]  /*12940*/  ISETP.NE.AND.EX P0, PT, RZ, UR5, PT, P0 ;  /* 0x00000005ff007c0c */ /* 0x000fda000bf05300 */
[----:B------:R-:W-:Y:S05]  /*12950*/  @!P0 BRA `(.L_x_1359) ;  /* 0x0000000000148947 */ /* 0x000fea0003800000 */
[----:B-1----:R-:W0:Y:S02]  /*12960*/  LDC.64 R2, c[0x0][0xa08] ;  /* 0x00028200ff027b82 */ /* 0x002e240000000a00 */
[----:B0-----:R-:W-:-:S05]  /*12970*/  IMAD.WIDE R2, R27, 0x4, R2 ;  /* 0x000000041b027825 */ /* 0x001fca00078e0202 */
[----:B------:R-:W2:Y:S04]  /*12980*/  LDG.E R0, desc[UR36][R2.64] ;  /* 0x0000002402007981 */ /* 0x000ea8000c1e1900 */
[----:B------:R-:W2:Y:S02]  /*12990*/  LDG.E R5, desc[UR36][R2.64+0x4] ;  /* 0x0000042402057981 */ /* 0x000ea4000c1e1900 */
[----:B--2---:R-:W-:-:S07]  /*129a0*/  IMAD.IADD R0, R5, 0x1, -R0 ;  /* 0x0000000105007824 */ /* 0x004fce00078e0a00 */
.L_x_1359:
[----:B01----:R-:W0:Y:S01]  /*129b0*/  LDC R2, c[0x0][0x448] ;  /* 0x00011200ff027b82 */ /* 0x003e220000000800 */
[----:B-----5:R-:W-:Y:S01]  /*129c0*/  IMAD.IADD R30, R0, 0x1, -R19 ;  /* 0x00000001001e7824 */ /* 0x020fe200078e0a13 */
[----:B------:R-:W-:Y:S01]  /*129d0*/  LOP3.LUT R16, R16, 0xffffffbf, RZ, 0xc0, !PT ;  /* 0xffffffbf10107812 */ /* 0x000fe200078ec0ff */
[----:B------:R-:W-:-:S03]  /*129e0*/  IMAD.SHL.U32 R25, R25, 0x80, RZ ;  /* 0x0000008019197824 */ /* 0x000fc600078e00ff */
[----:B------:R1:W-:Y:S01]  /*129f0*/  STL [R1], R30 ;  /* 0x0000001e01007387 */ /* 0x0003e20000100800 */
[----:B------:R-:W-:Y:S01]  /*12a00*/  VIADD R4, R25, 0x7f ;  /* 0x0000007f19047836 */ /* 0x000fe20000000000 */
[----:B0-----:R-:W-:Y:S02]  /*12a10*/  ISETP.NE.AND P2, PT, R2, 0x1, PT ;  /* 0x000000010200780c */ /* 0x001fe40003f45270 */
[----:B------:R-:W0:Y:S11]  /*12a20*/  LDC.64 R2, c[0x0][0x9e0] ;  /* 0x00027800ff027b82 */ /* 0x000e360000000a00 */
[----:B------:R-:W2:Y:S01]  /*12a30*/  @P2 LDC R5, c[0x0][0x44c] ;  /* 0x00011300ff052b82 */ /* 0x000ea20000000800 */
[----:B------:R-:W-:-:S07]  /*12a40*/  @P2 LOP3.LUT R16, R16, 0x40, RZ, 0xfc, !PT ;  /* 0x0000004010102812 */ /* 0x000fce00078efcff */
[----:B------:R-:W3:Y:S01]  /*12a50*/  @P2 LDC R6, c[0x0][0x450] ;  /* 0x00011400ff062b82 */ /* 0x000ee20000000800 */
[----:B0-----:R-:W-:Y:S01]  /*12a60*/  ISETP.GE.AND P1, PT, R3, 0x1, PT ;  /* 0x000000010300780c */ /* 0x001fe20003f26270 */
[----:B--2---:R-:W-:-:S05]  /*12a70*/  @P2 IMAD.HI.U32 R5, R4, R5, RZ ;  /* 0x0000000504052227 */ /* 0x004fca00078e00ff */
[----:B---3--:R-:W-:Y:S02]  /*12a80*/  @P2 SHF.R.U32.HI R4, RZ, R6, R5 ;  /* 0x00000006ff042219 */ /* 0x008fe40000011605 */
[----:B------:R-:W-:-:S05]  /*12a90*/  IADD3 R5, R30, 0x1, -R29 ;  /* 0x000000011e057810 */ /* 0x000fca0007ffe81d */
[----:B------:R-:W-:-:S04]  /*12aa0*/  IMAD.IADD R7, R5, 0x1, R4 ;  /* 0x0000000105077824 */ /* 0x000fc800078e0204 */
[----:B------:R-:W-:Y:S01]  /*12ab0*/  IMAD.IADD R2, R7, 0x1, R2 ;  /* 0x0000000107027824 */ /* 0x000fe200078e0202 */
[----:B-1----:R-:W-:Y:S06]  /*12ac0*/  @!P1 BRA `(.L_x_1360) ;  /* 0x0000000000489947 */ /* 0x002fec0003800000 */
[C---:B------:R-:W-:Y:S01]  /*12ad0*/  ISETP.GT.AND P0, PT, R7.reuse, RZ, PT ;  /* 0x000000ff0700720c */ /* 0x040fe20003f04270 */
[----:B------:R-:W-:Y:S01]  /*12ae0*/  BSSY B0, `(.L_x_1361) ;  /* 0x000000e000007945 */ /* 0x000fe20003800000 */
[----:B------:R-:W-:-:S11]  /*12af0*/  VIADD R0, R7, 0xffffffff ;  /* 0xffffffff07007836 */ /* 0x000fd60000000000 */
        /* <DEDUP_REMOVED lines=8> */
.L_x_1362:
[----:B------:R-:W-:-:S13]  /*12b80*/  ISETP.NE.AND P0, PT, R3, 0x1, PT ;  /* 0x000000010300780c */ /* 0x000fda0003f05270 */
[----:B------:R-:W0:Y:S02]  /*12b90*/  @P0 LDC.64 R4, c[0x0][0x9e8] ;  /* 0x00027a00ff040b82 */ /* 0x000e240000000a00 */
[----:B0-----:R-:W-:-:S05]  /*12ba0*/  @P0 IMAD.HI.U32 R4, R0, R4, RZ ;  /* 0x0000000400040227 */ /* 0x001fca00078e00ff */
[----:B------:R-:W-:-:S07]  /*12bb0*/  @P0 SHF.R.U32.HI R0, RZ, R5, R4 ;  /* 0x00000005ff000219 */ /* 0x000fce0000011604 */
.L_x_1363:
[----:B------:R-:W-:Y:S05]  /*12bc0*/  BSYNC B0 ;  /* 0x0000000000007941 */ /* 0x000fea0003800000 */
.L_x_1361:
[----:B------:R-:W-:-:S05]  /*12bd0*/  IMAD R5, R0, R3, R3 ;  /* 0x0000000300057224 */ /* 0x000fca00078e0203 */
[----:B------:R-:W-:-:S07]  /*12be0*/  VIMNMX R2, R2, R5, PT ;  /* 0x0000000502027248 */ /* 0x000fce0003fe0100 */
.L_x_1360:
[----:B------:R-:W0:Y:S01]  /*12bf0*/  @P2 LDC R4, c[0x0][0x44c] ;  /* 0x00011300ff042b82 */ /* 0x000e220000000800 */
[----:B------:R-:W-:Y:S01]  /*12c00*/  VIADD R2, R2, 0x5f ;  /* 0x0000005f02027836 */ /* 0x000fe20000000000 */
[----:B------:R-:W-:Y:S01]  /*12c10*/  ULDC UR4, c[0x0][0x9dc] ;  /* 0x0002770000047ab9 */ /* 0x000fe20000000800 */
[----:B------:R-:W-:-:S05]  /*12c20*/  IMAD.MOV.U32 R0, RZ, RZ, R25 ;  /* 0x000000ffff007224 */ /* 0x000fca00078e0019 */
[----:B------:R-:W1:Y:S01]  /*12c30*/  @P2 LDC R5, c[0x0][0x450] ;  /* 0x00011400ff052b82 */ /* 0x000e620000000800 */
[----:B0-----:R-:W-:-:S05]  /*12c40*/  @P2 IMAD.HI.U32 R4, R25, R4, RZ ;  /* 0x0000000419042227 */ /* 0x001fca00078e00ff */
[----:B-1----:R-:W-:Y:S01]  /*12c50*/  @P2 SHF.R.U32.HI R0, RZ, R5, R4 ;  /* 0x00000005ff002219 */ /* 0x002fe20000011604 */
[----:B------:R-:W-:-:S04]  /*12c60*/  IMAD.HI R4, R2, 0x2aaaaaab, RZ ;  /* 0x2aaaaaab02047827 */ /* 0x000fc800078e02ff */
[----:B------:R-:W-:Y:S01]  /*12c70*/  VIADD R2, R30, 0x5f ;  /* 0x0000005f1e027836 */ /* 0x000fe20000000000 */
[----:B------:R-:W-:-:S03]  /*12c80*/  SHF.R.U32.HI R5, RZ, 0x1f, R4 ;  /* 0x0000001fff057819 */ /* 0x000fc60000011604 */
[----:B------:R-:W-:Y:S01]  /*12c90*/  IMAD.HI R2, R2, 0x2aaaaaab, RZ ;  /* 0x2aaaaaab02027827 */ /* 0x000fe200078e02ff */
[----:B------:R-:W-:-:S04]  /*12ca0*/  LEA.HI.SX32 R4, R4, R5, 0x1c ;  /* 0x0000000504047211 */ /* 0x000fc800078fe2ff */
[----:B------:R-:W-:-:S04]  /*12cb0*/  SHF.R.U32.HI R5, RZ, 0x1f, R2 ;  /* 0x0000001fff057819 */ /* 0x000fc80000011602 */
[----:B------:R-:W-:Y:S02]  /*12cc0*/  LEA.HI.SX32 R5, R2, R5, 0x1c ;  /* 0x0000000502057211 */ /* 0x000fe400078fe2ff */
[----:B------:R-:W-:Y:S02]  /*12cd0*/  IADD3 R2, R0, R30, -R29 ;  /* 0x0000001e00027210 */ /* 0x000fe40007ffe81d */
[----:B------:R-:W-:-:S03]  /*12ce0*/  VIMNMX R22, R5, R4, PT ;  /* 0x0000000405167248 */ /* 0x000fc60003fe0100 */
[----:B------:R-:W-:Y:S02]  /*12cf0*/  VIADD R0, R2, -UR4 ;  /* 0x8000000402007c36 */ /* 0x000fe40008000000 */
[----:B------:R0:W-:Y:S01]  /*12d00*/  STL [R1+0x20], R22 ;  /* 0x0000201601007387 */ /* 0x0001e20000100800 */
[----:B------:R-:W-:Y:S05]  /*12d10*/  @!P1 BRA `(.L_x_1364) ;  /* 0x0000000000449947 */ /* 0x000fea0003800000 */
[----:B------:R-:W-:Y:S01]  /*12d20*/  ISETP.GT.AND P0, PT, R2, -0x1, PT ;  /* 0xffffffff0200780c */ /* 0x000fe20003f04270 */
[----:B------:R-:W-:-:S12]  /*12d30*/  BSSY B0, `(.L_x_1365) ;  /* 0x000000d000007945 */ /* 0x000fd80003800000 */
[----:B------:R-:W-:Y:S05]  /*12d40*/  @P0 BRA `(.L_x_1366) ;  /* 0x00000000001c0947 */ /* 0x000fea0003800000 */
[----:B------:R-:W-:Y:S02]  /*12d50*/  ISETP.NE.AND P0, PT, R3, 0x1, PT ;  /* 0x000000010300780c */ /* 0x000fe40003f05270 */
[----:B------:R-:W-:-:S11]  /*12d60*/  LOP3.LUT R7, RZ, R2, RZ, 0x33, !PT ;  /* 0x00000002ff077212 */ /* 0x000fd600078e33ff */
[----:B------:R-:W1:Y:S02]  /*12d70*/  @P0 LDC.64 R4, c[0x0][0x9e8] ;  /* 0x00027a00ff040b82 */ /* 0x000e640000000a00 */
[----:B-1----:R-:W-:-:S05]  /*12d80*/  @P0 IMAD.HI.U32 R4, R7, R4, RZ ;  /* 0x0000000407040227 */ /* 0x002fca00078e00ff */
[----:B------:R-:W-:-:S04]  /*12d90*/  @P0 SHF.R.U32.HI R7, RZ, R5, R4 ;  /* 0x00000005ff070219 */ /* 0x000fc80000011604 */
[----:B------:R-:W-:Y:S01]  /*12da0*/  LOP3.LUT R2, RZ, R7, RZ, 0x33, !PT ;  /* 0x00000007ff027212 */ /* 0x000fe200078e33ff */
[----:B------:R-:W-:Y:S06]  /*12db0*/  BRA `(.L_x_1367) ;  /* 0x0000000000107947 */ /* 0x000fec0003800000 */
.L_x_1366:
[----:B------:R-:W-:-:S13]  /*12dc0*/  ISETP.NE.AND P0, PT, R3, 0x1, PT ;  /* 0x000000010300780c */ /* 0x000fda0003f05270 */
[----:B------:R-:W1:Y:S02]  /*12dd0*/  @P0 LDC.64 R4, c[0x0][0x9e8] ;  /* 0x00027a00ff040b82 */ /* 0x000e640000000a00 */
[----:B-1----:R-:W-:-:S05]  /*12de0*/  @P0 IMAD.HI.U32 R4, R2, R4, RZ ;  /* 0x0000000402040227 */ /* 0x002fca00078e00ff */
[----:B------:R-:W-:-:S07]  /*12df0*/  @P0 SHF.R.U32.HI R2, RZ, R5, R4 ;  /* 0x00000005ff020219 */ /* 0x000fce0000011604 */
.L_x_1367:
[----:B------:R-:W-:Y:S05]  /*12e00*/  BSYNC B0 ;  /* 0x0000000000007941 */ /* 0x000fea0003800000 */
.L_x_1365:
[----:B------:R-:W-:-:S05]  /*12e10*/  IMAD R3, R2, R3, RZ ;  /* 0x0000000302037224 */ /* 0x000fca00078e02ff */
[----:B------:R-:W-:-:S07]  /*12e20*/  VIMNMX R0, R0, R3, !PT ;  /* 0x0000000300007248 */ /* 0x000fce0007fe0100 */
.L_x_1364:
[----:B------:R-:W-:Y:S01]  /*12e30*/  IMAD.HI R0, R0, 0x2aaaaaab, RZ ;  /* 0x2aaaaaab00007827 */ /* 0x000fe200078e02ff */
[----:B------:R-:W-:Y:S04]  /*12e40*/  BSSY B7, `(.L_x_1368) ;  /* 0x0000377000077945 */ /* 0x000fe80003800000 */
[----:B------:R-:W-:-:S04]  /*12e50*/  SHF.R.U32.HI R3, RZ, 0x1f, R0 ;  /* 0x0000001fff037819 */ /* 0x000fc80000011600 */
[----:B------:R-:W-:-:S04]  /*12e60*/  LEA.HI.SX32 R3, R0, R3, 0x1c ;  /* 0x0000000300037211 */ /* 0x000fc800078fe2ff */
[----:B------:R-:W-:-:S04]  /*12e70*/  VIMNMX R2, RZ, R3, !PT ;  /* 0x00000003ff027248 */ /* 0x000fc80007fe0100 */
[----:B------:R-:W-:Y:S01]  /*12e80*/  ISETP.GT.AND P0, PT, R22, R2, PT ;  /* 0x000000021600720c */ /* 0x000fe20003f04270 */
[----:B------:R1:W-:-:S12]  /*12e90*/  STL [R1+0x8], R2 ;  /* 0x0000080201007387 */ /* 0x0003d80000100800 */
[----:B-1----:R-:W-:Y:S05]  /*12ea0*/  @P0 BRA `(.L_x_1369) ;  /* 0x0000000000440947 */ /* 0x002fea0003800000 */
[----:B------:R-:W1:Y:S02]  /*12eb0*/  S2R R2, SR_TID.X ;  /* 0x0000000000027919 */ /* 0x000e640000002100 */
[----:B-1----:R-:W-:-:S04]  /*12ec0*/  LOP3.LUT R2, R2, 0x7f, RZ, 0xc0, !PT ;  /* 0x0000007f02027812 */ /* 0x002fc800078ec0ff */
[----:B------:R-:W-:-:S13]  /*12ed0*/  ISETP.NE.AND P0, PT, R2, RZ, PT ;  /* 0x000000ff0200720c */ /* 0x000fda0003f05270 */
[----:B------:R-:W-:Y:S05]  /*12ee0*/  @P0 BRA `(.L_x_1370) ;  /* 0x0000003400b00947 */ /* 0x000fea0003800000 */
[----:B------:R-:W1:Y:S01]  /*12ef0*/  S2R R5, SR_LANEID ;  /* 0x0000000000057919 */ /* 0x000e620000000000 */
[----:B------:R-:W-:Y:S01]  /*12f00*/  VOTEU.ANY UR4, UPT, PT ;  /* 0x0000000000047886 */ /* 0x000fe200038e0100 */
[----:B------:R-:W2:Y:S01]  /*12f10*/  LDC.64 R2, c[0x0][0xc60] ;  /* 0x00031800ff027b82 */ /* 0x000ea20000000a00 */
[----:B------:R-:W1:Y:S02]  /*12f20*/  FLO.U32 R0, UR4 ;  /* 0x0000000400007d00 */ /* 0x000e6400080e0000 */
[----:B-1----:R-:W-:-:S06]  /*12f30*/  ISETP.EQ.U32.AND P0, PT, R0, R5, PT ;  /* 0x000000050000720c */ /* 0x002fcc0003f02070 */
[----:B------:R-:W2:Y:S07]  /*12f40*/  POPC R5, UR4 ;  /* 0x0000000400057d09 */ /* 0x000eae0008000000 */
[----:B--2---:R-:W2:Y:S01]  /*12f50*/  @P0 ATOMG.E.ADD.STRONG.GPU PT, R3, desc[UR36][R2.64], R5 ;  /* 0x00000005020309a8 */ /* 0x004ea200081ee1e4 */
[----:B------:R-:W1:Y:S02]  /*12f60*/  S2R R4, SR_LTMASK ;  /* 0x0000000000047919 */ /* 0x000e640000003900 */
[----:B-1----:R-:W-:-:S04]  /*12f70*/  LOP3.LUT R4, R4, UR4, RZ, 0xc0, !PT ;  /* 0x0000000404047c12 */ /* 0x002fc8000f8ec0ff */
[----:B------:R-:W1:Y:S01]  /*12f80*/  POPC R7, R4 ;  /* 0x0000000400077309 */ /* 0x000e620000000000 */
[----:B--2---:R-:W1:Y:S02]  /*12f90*/  SHFL.IDX PT, R0, R3, R0, 0x1f ;  /* 0x00001f0003007589 */ /* 0x004e6400000e0000 */
[----:B-1----:R-:W-:Y:S01]  /*12fa0*/  IADD3 R24, R0, UR38, R7 ;  /* 0x0000002600187c10 */ /* 0x002fe2000fffe007 */
[----:B------:R-:W-:Y:S06]  /*12fb0*/  BRA `(.L_x_1370) ;  /* 0x00000034007c7947 */ /* 0x000fec0003800000 */
.L_x_1369:
        /* <DEDUP_REMOVED lines=8> */
[----:B------:R-:W-:Y:S02]  /*13040*/  IMAD.U32 R4, RZ, RZ, UR6 ;  /* 0x00000006ff047e24 */ /* 0x000fe4000f8e00ff */
[----:B------:R-:W1:Y:S01]  /*13050*/  LDC.64 R2, c[0x4][R2] ;  /* 0x0100000002027b82 */ /* 0x000e620000000a00 */
        /* <DEDUP_REMOVED lines=9> */
[----:B01----:R-:W-:Y:S05]  /*130f0*/  CALL.ABS.NOINC R2 ;  /* 0x0000000002007343 */ /* 0x003fea0003c00000 */
.L_x_1372:
[----:B------:R-:W-:Y:S05]  /*13100*/  BSYNC B6 ;  /* 0x0000000000067941 */ /* 0x000fea0003800000 */
.L_x_1371:
        /* <DEDUP_REMOVED lines=10> */
[----:B------:R-:W-:Y:S01]  /*131b0*/  MOV R10, UR4 ;  /* 0x00000004000a7c02 */ /* 0x000fe20008000f00 */
[----:B------:R-:W-:Y:S02]  /*131c0*/  IMAD.U32 R5, RZ, RZ, UR7 ;  /* 0x00000007ff057e24 */ /* 0x000fe4000f8e00ff */
[----:B------:R-:W-:Y:S02]  /*131d0*/  IMAD.U32 R6, RZ, RZ, UR8 ;  /* 0x00000008ff067e24 */ /* 0x000fe4000f8e00ff */
[----:B------:R-:W-:-:S02]  /*131e0*/  IMAD.U32 R7, RZ, RZ, UR9 ;  /* 0x00000009ff077e24 */ /* 0x000fc4000f8e00ff */
[----:B------:R-:W-:Y:S02]  /*131f0*/  IMAD.U32 R11, RZ, RZ, UR5 ;  /* 0x00000005ff0b7e24 */ /* 0x000fe4000f8e00ff */
[----:B------:R-:W-:Y:S02]  /*13200*/  IMAD.MOV.U32 R8, RZ, RZ, 0x70 ;  /* 0x00000070ff087424 */ /* 0x000fe400078e00ff */
[----:B------:R-:W-:Y:S02]  /*13210*/  IMAD.MOV.U32 R12, RZ, RZ, 0x1 ;  /* 0x00000001ff0c7424 */ /* 0x000fe400078e00ff */
[----:B-1----:R-:W-:-:S07]  /*13220*/  IMAD.MOV.U32 R13, RZ, RZ, RZ ;  /* 0x000000ffff0d7224 */ /* 0x002fce00078e00ff */
[----:B------:R-:W-:-:S07]  /*13230*/  LEPC R20, `(.L_x_1375) ;  /* 0x000000001014794e */ /* 0x000fce0000000000 */
[----:B0-2---:R-:W-:Y:S05]  /*13240*/  CALL.ABS.NOINC R2 ;  /* 0x0000000002007343 */ /* 0x005fea0003c00000 */
.L_x_1375:
[----:B------:R0:W1:Y:S01]  /*13250*/  LDC.64 R2, c[0x4][R18] ;  /* 0x0100000012027b82 */ /* 0x0000620000000a00 */
[----:B------:R-:W-:Y:S01]  /*13260*/  ULDC.64 UR6, c[0x4][0x88] ;  /* 0x0100220000067ab9 */ /* 0x000fe20000000a00 */
[----:B------:R-:W-:Y:S01]  /*13270*/  ULDC.64 UR8, c[0x4][0x90] ;  /* 0x0100240000087ab9 */ /* 0x000fe20000000a00 */
[----:B------:R-:W-:Y:S01]  /*13280*/  ULDC.64 UR4, c[0x4][0x18] ;  /* 0x0100060000047ab9 */ /* 0x000fe20000000a00 */
[----:B------:R-:W-:Y:S02]  /*13290*/  IMAD.U32 R4, RZ, RZ, UR6 ;  /* 0x00000006ff047e24 */ /* 0x000fe4000f8e00ff */
[----:B------:R-:W-:Y:S02]  /*132a0*/  IMAD.U32 R5, RZ, RZ, UR7 ;  /* 0x00000007ff057e24 */ /* 0x000fe4000f8e00ff */
[----:B------:R-:W-:Y:S02]  /*132b0*/  IMAD.U32 R6, RZ, RZ, UR8 ;  /* 0x00000008ff067e24 */ /* 0x000fe4000f8e00ff */
[----:B------:R-:W-:-:S02]  /*132c0*/  IMAD.U32 R7, RZ, RZ, UR9 ;  /* 0x00000009ff077e24 */ /* 0x000fc4000f8e00ff */
[----:B------:R-:W-:Y:S02]  /*132d0*/  IMAD.U32 R10, RZ, RZ, UR4 ;  /* 0x00000004ff0a7e24 */ /* 0x000fe4000f8e00ff */
[----:B------:R-:W-:Y:S02]  /*132e0*/  IMAD.U32 R11, RZ, RZ, UR5 ;  /* 0x00000005ff0b7e24 */ /* 0x000fe4000f8e00ff */
[----:B------:R-:W-:Y:S02]  /*132f0*/  IMAD.MOV.U32 R8, RZ, RZ, 0x70 ;  /* 0x00000070ff087424 */ /* 0x000fe400078e00ff */
[----:B------:R-:W-:Y:S02]  /*13300*/  IMAD.MOV.U32 R12, RZ, RZ, 0x1 ;  /* 0x00000001ff0c7424 */ /* 0x000fe400078e00ff */
[----:B0-----:R-:W-:-:S07]  /*13310*/  IMAD.MOV.U32 R13, RZ, RZ, RZ ;  /* 0x000000ffff0d7224 */ /* 0x001fce00078e00ff */
[----:B------:R-:W-:-:S07]  /*13320*/  LEPC R20, `(.L_x_1374) ;  /* 0x000000001014794e */ /* 0x000fce0000000000 */
[----:B-1----:R-:W-:Y:S05]  /*13330*/  CALL.ABS.NOINC R2 ;  /* 0x0000000002007343 */ /* 0x002fea0003c00000 */
.L_x_1374:
[----:B------:R-:W-:Y:S05]  /*13340*/  BSYNC B6 ;  /* 0x0000000000067941 */ /* 0x000fea0003800000 */
.L_x_1373:
[----:B------:R-:W-:Y:S01]  /*13350*/  ULDC.64 UR4, c[0x0][0x9f8] ;  /* 0x00027e0000047ab9 */ /* 0x000fe20000000a00 */
[----:B------:R-:W-:Y:S01]  /*13360*/  IMAD.MOV.U32 R31, RZ, RZ, R27 ;  /* 0x000000ffff1f7224 */ /* 0x000fe200078e001b */
[----:B------:R-:W-:Y:S01]  /*13370*/  ISETP.NE.U32.AND P0, PT, RZ, UR4, PT ;  /* 0x00000004ff007c0c */ /* 0x000fe2000bf05070 */
[----:B------:R-:W1:Y:S01]  /*13380*/  S2R R18, SR_TID.X ;  /* 0x0000000000127919 */ /* 0x000e620000002100 */
[----:B------:R-:W2:Y:S01]  /*13390*/  LDC R6, c[0x0][0x430] ;  /* 0x00010c00ff067b82 */ /* 0x000ea20000000800 */
[----:B0-----:R-:W-:Y:S01]  /*133a0*/  VIADD R22, R22, 0xffffffff ;  /* 0xffffffff16167836 */ /* 0x001fe20000000000 */
[----:B------:R-:W-:Y:S01]  /*133b0*/  ISETP.NE.AND.EX P0, PT, RZ, UR5, PT, P0 ;  /* 0x00000005ff007c0c */ /* 0x000fe2000bf05300 */
[----:B------:R-:W-:-:S12]  /*133c0*/  ULDC UR4, c[0x0][0x2f4] ;  /* 0x0000bd0000047ab9 */ /* 0x000fd80000000800 */
[----:B------:R-:W0:Y:S01]  /*133d0*/  @P0 LDC.64 R2, c[0x0][0x9f8] ;  /* 0x00027e00ff020b82 */ /* 0x000e220000000a00 */
[----:B-1----:R-:W-:-:S04]  /*133e0*/  LOP3.LUT R18, R18, 0x7f, RZ, 0xc0, !PT ;  /* 0x0000007f12127812 */ /* 0x002fc800078ec0ff */
[----:B------:R-:W-:Y:S01]  /*133f0*/  SHF.R.U32.HI R20, RZ, 0x3, R18 ;  /* 0x00000003ff147819 */ /* 0x000fe20000011612 */
[----:B0-----:R-:W-:-:S05]  /*13400*/  @P0 IMAD.WIDE R2, R27, 0x4, R2 ;  /* 0x000000041b020825 */ /* 0x001fca00078e0202 */
[----:B------:R0:W3:Y:S01]  /*13410*/  @P0 LDG.E R31, desc[UR36][R2.64] ;  /* 0x00000024021f0981 */ /* 0x0000e2000c1e1900 */
[----:B--2---:R-:W-:Y:S02]  /*13420*/  ISETP.NE.AND P1, PT, R6, 0x1, PT ;  /* 0x000000010600780c */ /* 0x004fe40003f25270 */
[----:B------:R-:W-:Y:S01]  /*13430*/  LOP3.LUT R16, R16, 0xffffffdf, RZ, 0xc0, !PT ;  /* 0xffffffdf10107812 */ /* 0x000fe200078ec0ff */
[----:B------:R-:W1:Y:S10]  /*13440*/  S2R R18, SR_TID.X ;  /* 0x0000000000127919 */ /* 0x000e740000002100 */
[----:B------:R-:W2:Y:S01]  /*13450*/  @P1 LDC R4, c[0x0][0x434] ;  /* 0x00010d00ff041b82 */ /* 0x000ea20000000800 */
[----:B------:R-:W-:-:S02]  /*13460*/  ISETP.GE.AND P2, PT, R32, UR4, PT ;  /* 0x0000000420007c0c */ /* 0x000fc4000bf46270 */
[----:B------:R-:W-:-:S05]  /*13470*/  @P1 LOP3.LUT R16, R16, 0x20, RZ, 0xfc, !PT ;  /* 0x0000002010101812 */ /* 0x000fca00078efcff */
[----:B------:R-:W4:Y:S01]  /*13480*/  @P1 LDC R0, c[0x0][0x438] ;  /* 0x00010e00ff001b82 */ /* 0x000f220000000800 */
[----:B-1----:R-:W-:-:S05]  /*13490*/  IMAD.SHL.U32 R18, R18, 0x10, RZ ;  /* 0x0000001012127824 */ /* 0x002fca00078e00ff */
[----:B------:R-:W-:-:S05]  /*134a0*/  LOP3.LUT R18, R20, 0x70, R18, 0xf8, !PT ;  /* 0x0000007014127812 */ /* 0x000fca00078ef812 */
[----:B------:R-:W-:-:S05]  /*134b0*/  IMAD R5, R22, 0x60, R18 ;  /* 0x0000006016057824 */ /* 0x000fca00078e0212 */
[C---:B------:R-:W-:Y:S01]  /*134c0*/  ISETP.GE.AND P0, PT, R5.reuse, R30, PT ;  /* 0x0000001e0500720c */ /* 0x040fe20003f06270 */
[----:B------:R-:W-:-:S03]  /*134d0*/  IMAD.IADD R5, R5, 0x1, R19 ;  /* 0x0000000105057824 */ /* 0x000fc600078e0213 */
[----:B------:R-:W-:Y:S01]  /*134e0*/  ISETP.GT.U32.OR P0, PT, R18, 0x5f, P0 ;  /* 0x0000005f1200780c */ /* 0x000fe20000704470 */
[----:B--2---:R-:W-:-:S04]  /*134f0*/  @P1 IMAD.HI.U32 R7, R5, R4, RZ ;  /* 0x0000000405071227 */ /* 0x004fc800078e00ff */
[----:B------:R-:W-:Y:S01]  /*13500*/  IMAD.MOV.U32 R4, RZ, RZ, R5 ;  /* 0x000000ffff047224 */ /* 0x000fe200078e0005 */
[----:B----4-:R-:W-:-:S05]  /*13510*/  @P1 SHF.R.U32.HI R4, RZ, R0, R7 ;  /* 0x00000000ff041219 */ /* 0x010fca0000011607 */
[--C-:B------:R-:W-:Y:S02]  /*13520*/  IMAD.MOV R0, RZ, RZ, -R4.reuse ;  /* 0x000000ffff007224 */ /* 0x100fe400078e0a04 */
[----:B0-----:R-:W0:Y:S02]  /*13530*/  @!P0 LDC.64 R2, c[0x0][0x428] ;  /* 0x00010a00ff028b82 */ /* 0x001e240000000a00 */
[----:B------:R-:W-:Y:S01]  /*13540*/  IMAD R0, R6, R0, R5 ;  /* 0x0000000006007224 */ /* 0x000fe200078e0205 */
[----:B------:R-:W-:Y:S02]  /*13550*/  @!P0 SHF.R.S32.HI R5, RZ, 0x1f, R4 ;  /* 0x0000001fff058819 */ /* 0x000fe40000011404 */
[----:B------:R-:W-:-:S04]  /*13560*/  LOP3.LUT R16, R16, 0xfffffffb, RZ, 0xc0, !PT ;  /* 0xfffffffb10107812 */ /* 0x000fc800078ec0ff */
[----:B------:R-:W-:-:S04]  /*13570*/  @P2 LOP3.LUT R16, R16, 0x4, RZ, 0xfc, !PT ;  /* 0x0000000410102812 */ /* 0x000fc800078efcff */
[----:B------:R-:W-:Y:S01]  /*13580*/  LOP3.LUT R16, R16, 0xfffffffe, RZ, 0xc0, !PT ;  /* 0xfffffffe10107812 */ /* 0x000fe200078ec0ff */
[----:B------:R-:W-:-:S03]  /*13590*/  UMOV UR5, 0xffffffff ;  /* 0xffffffff00057882 */ /* 0x000fc60000000000 */
[----:B------:R-:W-:Y:S02]  /*135a0*/  LOP3.LUT R16, R16, 0xfffffffd, RZ, 0xc0, !PT ;  /* 0xfffffffd10107812 */ /* 0x000fe400078ec0ff */
[----:B---3--:R-:W-:Y:S01]  /*135b0*/  SHF.R.S32.HI R6, RZ, 0x1f, R31 ;  /* 0x0000001fff067819 */ /* 0x008fe2000001141f */
[----:B0-----:R-:W-:-:S04]  /*135c0*/  @!P0 IMAD.WIDE.U32 R4, R31, R2, R4 ;  /* 0x000000021f048225 */ /* 0x001fc800078e0004 */
[----:B------:R0:W-:Y:S02]  /*135d0*/  STL [R1+0xc], R6 ;  /* 0x00000c0601007387 */ /* 0x0001e40000100800 */
[----:B0-----:R-:W-:-:S04]  /*135e0*/  @!P0 IMAD R6, R6, R2, RZ ;  /* 0x0000000206068224 */ /* 0x001fc800078e02ff */
[----:B------:R-:W-:Y:S02]  /*135f0*/  @!P0 IMAD R6, R31, R3, R6 ;  /* 0x000000031f068224 */ /* 0x000fe400078e0206 */
[----:B------:R-:W0:Y:S02]  /*13600*/  @!P0 LDC.64 R2, c[0x0][0x418] ;  /* 0x00010600ff028b82 */ /* 0x000e240000000a00 */
[----:B------:R-:W-:Y:S01]  /*13610*/  @!P0 IMAD.IADD R6, R5, 0x1, R6 ;  /* 0x0000000105068824 */ /* 0x000fe200078e0206 */
[----:B0-----:R-:W-:-:S04]  /*13620*/  @!P0 LEA R2, P1, R4, R2, 0x2 ;  /* 0x0000000204028211 */ /* 0x001fc800078210ff */
[----:B------:R-:W-:Y:S01]  /*13630*/  @!P0 LEA.HI.X R3, R4, R3, R6, 0x2, P1 ;  /* 0x0000000304038211 */ /* 0x000fe200008f1406 */
[----:B------:R-:W-:Y:S01]  /*13640*/  IMAD.MOV.U32 R4, RZ, RZ, RZ ;  /* 0x000000ffff047224 */ /* 0x000fe200078e00ff */
[----:B------:R-:W-:-:S05]  /*13650*/  ISETP.GE.AND P1, PT, R34, UR4, PT ;  /* 0x0000000422007c0c */ /* 0x000fca000bf26270 */
[----:B------:R0:W5:Y:S01]  /*13660*/  @!P0 LDG.E R4, desc[UR36][R2.64] ;  /* 0x0000002402048981 */ /* 0x000162000c1e1900 */
[----:B------:R-:W-:-:S07]  /*13670*/  ISETP.GE.AND P0, PT, R33, UR4, PT ;  /* 0x0000000421007c0c */ /* 0x000fce000bf06270 */
[----:B------:R-:W-:-:S06]  /*13680*/  @P1 LOP3.LUT R16, R16, 0x2, RZ, 0xfc, !PT ;  /* 0x0000000210101812 */ /* 0x000fcc00078efcff */
[----:B------:R-:W-:Y:S01]  /*13690*/  @P0 LOP3.LUT R16, R16, 0x1, RZ, 0xfc, !PT ;  /* 0x0000000110100812 */ /* 0x000fe200078efcff */
[----:B0-----:R-:W-:Y:S06]  /*136a0*/  BRA.DIV UR5, `(.L_x_1376) ;  /* 0x0000004205887947 */ /* 0x001fec000b800000 */
.L_x_1444:
[----:B------:R-:W2:Y:S01]  /*136b0*/  LDL R2, [R1+0x28] ;  /* 0x0000280001027983 */ /* 0x000ea20000100800 */
[----:B------:R-:W-:Y:S02]  /*136c0*/  ISETP.GT.U32.AND P1, PT, R18, 0x5f, PT ;  /* 0x0000005f1200780c */ /* 0x000fe40003f24070 */
[----:B------:R-:W-:Y:S02]  /*136d0*/  LOP3.LUT R16, R16, 0xffffffef, RZ, 0xc0, !PT ;  /* 0xffffffef10107812 */ /* 0x000fe400078ec0ff */
[----:B------:R-:W-:Y:S02]  /*136e0*/  SHF.R.S32.HI R30, RZ, 0x1f, R26 ;  /* 0x0000001fff1e7819 */ /* 0x000fe4000001141a */
[----:B------:R-:W-:-:S07]  /*136f0*/  LOP3.LUT R16, R16, 0xfffffff7, RZ, 0xc0, !PT ;  /* 0xfffffff710107812 */ /* 0x000fce00078ec0ff */
[----:B------:R-:W-:Y:S02]  /*13700*/  @P1 LOP3.LUT R16, R16, 0x8, RZ, 0xfc, !PT ;  /* 0x0000000810101812 */ /* 0x000fe400078efcff */
[----:B--2---:R-:W-:-:S13]  /*13710*/  ISETP.NE.AND P0, PT, R2, 0x3, PT ;  /* 0x000000030200780c */ /* 0x004fda0003f05270 */
[----:B------:R-:W-:Y:S01]  /*13720*/  @P0 LOP3.LUT R16, R16, 0x10, RZ, 0xfc, !PT ;  /* 0x0000001010100812 */ /* 0x000fe200078efcff */
[----:B------:R-:W-:Y:S06]  /*13730*/  @!P0 BRA `(.L_x_1377) ;  /* 0x0000000000048947 */ /* 0x000fec0003800000 */
[----:B------:R-:W-:Y:S01]  /*13740*/  BPT.TRAP 0x1 ;  /* 0x000000040000795c */ /* 0x000fe20000300000 */
.L_x_1377:
        /* <DEDUP_REMOVED lines=25> */
.L_x_1445:
[----:B------:R-:W-:Y:S05]  /*138e0*/  BSYNC B0 ;  /* 0x0000000000007941 */ /* 0x000fea0003800000 */
.L_x_1378:
[----:B------:R-:W2:Y:S01]  /*138f0*/  LDL R9, [R1] ;  /* 0x0000000001097983 */ /* 0x000ea20000100800 */
[----:B------:R-:W-:Y:S01]  /*13900*/  ULDC.64 UR4, c[0x0][0x300] ;  /* 0x0000c00000047ab9 */ /* 0x000fe20000000a00 */
[----:B------:R-:W-:Y:S01]  /*13910*/  LOP3.LUT P4, RZ, R16, 0x4, RZ, 0xc0, !PT ;  /* 0x0000000410ff7812 */ /* 0x000fe2000788c0ff */
[----:B------:R-:W-:Y:S01]  /*13920*/  IMAD R5, R5, UR4, RZ ;  /* 0x0000000405057c24 */ /* 0x000fe2000f8e02ff */
[----:B------:R-:W1:Y:S01]  /*13930*/  S2R R8, SR_TID.X ;  /* 0x0000000000087919 */ /* 0x000e620000002100 */
[----:B0-----:R-:W-:Y:S01]  /*13940*/  IMAD.WIDE.U32 R2, R0, UR4, RZ ;  /* 0x0000000400027c25 */ /* 0x001fe2000f8e00ff */
        /* <DEDUP_REMOVED lines=16> */
[----:B------:R-:W-:Y:S01]  /*13a50*/  IMAD.IADD R0, R3, 0x1, R0 ;  /* 0x0000000103007824 */ /* 0x000fe200078e0200 */
[----:B------:R-:W-:Y:S01]  /*13a60*/  UMOV UR4, 0xffffffff ;  /* 0xffffffff00047882 */ /* 0x000fe20000000000 */
[----:B-1----:R-:W-:-:S03]  /*13a70*/  LOP3.LUT R8, R8, 0x7f, RZ, 0xc0, !PT ;  /* 0x0000007f08087812 */ /* 0x002fc600078ec0ff */
        /* <DEDUP_REMOVED lines=20> */
[----:B------:R-:W-:-:S03]  /*13bc0*/  @P1 IMAD R8, R5, 0x2, R17 ;  /* 0x0000000205081824 */ /* 0x000fc600078e0211 */
        /* <DEDUP_REMOVED lines=47> */
.L_x_1459:
        /* <DEDUP_REMOVED lines=12> */
.L_x_1381:
        /* <DEDUP_REMOVED lines=11> */
.L_x_1382:
[----:B------:R2:W-:Y:S02]  /*14030*/  SYNCS.ARRIVE.TRANS64.A1T0 RZ, [R7+URZ+0x30830], RZ ;  /* 0x030830ff07ff79a7 */ /* 0x0005e4000810003f */
[----:B------:R-:W-:Y:S05]  /*14040*/  WARPSYNC.ALL ;  /* 0x0000000000007948 */ /* 0x000fea0003800000 */
[----:B------:R-:W-:Y:S01]  /*14050*/  ULDC.64 UR4, c[0x0][0x298] ;  /* 0x0000a60000047ab9 */ /* 0x000fe20000000a00 */
[----:B-1----:R-:W-:Y:S01]  /*14060*/  VIADD R2, R17, 0x12400 ;  /* 0x0001240011027836 */ /* 0x002fe20000000000 */
[----:B------:R-:W-:Y:S01]  /*14070*/  SHF.R.S32.HI R0, RZ, 0x1f, R35 ;  /* 0x0000001fff007819 */ /* 0x000fe20000011423 */
[----:B0-----:R-:W-:Y:S01]  /*14080*/  IMAD.WIDE.U32 R4, R35, UR4, RZ ;  /* 0x0000000423047c25 */ /* 0x001fe2000f8e00ff */
[----:B------:R-:W-:Y:S01]  /*14090*/  BSSY B6, `(.L_x_1383) ;  /* 0x0000018000067945 */ /* 0x000fe20003800000 */
[----:B------:R-:W-:Y:S01]  /*140a0*/  BAR.SYNC.DEFER_BLOCKING 0x8, 0x180 ;  /* 0x0206000000007b1d */ /* 0x000fe20000010000 */
[----:B------:R-:W-:Y:S01]  /*140b0*/  LOP3.LUT P0, RZ, R2, 0x3ff, RZ, 0xc0, !PT ;  /* 0x000003ff02ff7812 */ /* 0x000fe2000780c0ff */
[----:B------:R-:W-:-:S04]  /*140c0*/  IMAD R0, R0, UR4, RZ ;  /* 0x0000000400007c24 */ /* 0x000fc8000f8e02ff */
[----:B------:R-:W-:Y:S01]  /*140d0*/  IMAD R0, R35, UR5, R0 ;  /* 0x0000000523007c24 */ /* 0x000fe2000f8e0200 */
[----:B------:R0:W-:Y:S03]  /*140e0*/  STL.64 [R1+0x18], R4 ;  /* 0x0000180401007387 */ /* 0x0001e60000100a00 */
[----:B------:R-:W-:-:S04]  /*140f0*/  IMAD.IADD R35, R5, 0x1, R0 ;  /* 0x0000000105237824 */ /* 0x000fc800078e0200 */
[----:B------:R-:W-:Y:S05]  /*14100*/  @!P0 BRA `(.L_x_1384) ;  /* 0x0000000000408947 */ /* 0x000fea0003800000 */
[----:B------:R-:W-:Y:S01]  /*14110*/  MOV R2, 0x0 ;  /* 0x0000000000027802 */ /* 0x000fe20000000f00 */
[----:B------:R-:W-:Y:S01]  /*14120*/  ULDC.64 UR6, c[0x4][0x88] ;  /* 0x0100220000067ab9 */ /* 0x000fe20000000a00 */
[----:B------:R-:W-:Y:S01]  /*14130*/  ULDC.64 UR8, c[0x4][0x90] ;  /* 0x0100240000087ab9 */ /* 0x000fe20000000a00 */
[----:B------:R-:W-:Y:S01]  /*14140*/  ULDC.64 UR4, c[0x4][0x20] ;  /* 0x0100080000047ab9 */ /* 0x000fe20000000a00 */
[----:B0-----:R-:W-:Y:S02]  /*14150*/  IMAD.U32 R4, RZ, RZ, UR6 ;  /* 0x00000006ff047e24 */ /* 0x001fe4000f8e00ff */
[----:B------:R-:W0:Y:S01]  /*14160*/  LDC.64 R2, c[0x4][R2] ;  /* 0x0100000002027b82 */ /* 0x000e220000000a00 */
[----:B------:R-:W-:Y:S02]  /*14170*/  IMAD.U32 R5, RZ, RZ, UR7 ;  /* 0x00000007ff057e24 */ /* 0x000fe4000f8e00ff */
[----:B------:R-:W-:Y:S02]  /*14180*/  IMAD.U32 R6, RZ, RZ, UR8 ;  /* 0x00000008ff067e24 */ /* 0x000fe4000f8e00ff */
[----:B--2---:R-:W-:-:S02]  /*14190*/  IMAD.U32 R7, RZ, RZ, UR9 ;  /* 0x00000009ff077e24 */ /* 0x004fc4000f8e00ff */
[----:B------:R-:W-:Y:S02]  /*141a0*/  IMAD.U32 R10, RZ, RZ, UR4 ;  /* 0x00000004ff0a7e24 */ /* 0x000fe4000f8e00ff */
[----:B------:R-:W-:Y:S02]  /*141b0*/  IMAD.U32 R11, RZ, RZ, UR5 ;  /* 0x00000005ff0b7e24 */ /* 0x000fe4000f8e00ff */
[----:B------:R-:W-:Y:S02]  /*141c0*/  IMAD.MOV.U32 R8, RZ, RZ, 0x70 ;  /* 0x00000070ff087424 */ /* 0x000fe400078e00ff */
[----:B------:R-:W-:Y:S02]  /*141d0*/  IMAD.MOV.U32 R12, RZ, RZ, 0x1 ;  /* 0x00000001ff0c7424 */ /* 0x000fe400078e00ff */
[----:B------:R-:W-:-:S07]  /*141e0*/  IMAD.MOV.U32 R13, RZ, RZ, RZ ;  /* 0x000000ffff0d7224 */ /* 0x000fce00078e00ff */
[----:B------:R-:W-:-:S07]  /*141f0*/  LEPC R20, `(.L_x_1384) ;  /* 0x000000001014794e */ /* 0x000fce0000000000 */
[----:B0-----:R-:W-:Y:S05]  /*14200*/  CALL.ABS.NOINC R2 ;  /* 0x0000000002007343 */ /* 0x001fea0003c00000 */
.L_x_1384:
[----:B------:R-:W-:Y:S05]  /*14210*/  BSYNC B6 ;  /* 0x0000000000067941 */ /* 0x000fea0003800000 */
.L_x_1383:
[----:B------:R-:W3:Y:S01]  /*14220*/  LDL.LU.64 R20, [R1+0x18] ;  /* 0x0000180001147983 */ /* 0x000ee20000300a00 */
[----:B------:R-:W-:Y:S01]  /*14230*/  ULDC.64 UR4, c[0x0][0x2d8] ;  /* 0x0000b60000047ab9 */ /* 0x000fe20000000a00 */
[----:B------:R-:W-:Y:S01]  /*14240*/  LOP3.LUT P6, RZ, R16, 0x80, RZ, 0xc0, !PT ;  /* 0x0000008010ff7812 */ /* 0x000fe200078cc0ff */
[----:B------:R-:W-:Y:S01]  /*14250*/  IMAD R0, R30, UR4, RZ ;  /* 0x000000041e007c24 */ /* 0x000fe2000f8e02ff */
[----:B0-----:R-:W-:Y:S01]  /*14260*/  SHF.R.S32.HI R4, RZ, 0x1f, R27 ;  /* 0x0000001fff047819 */ /* 0x001fe2000001141b */
[----:B------:R-:W-:Y:S02]  /*14270*/  IMAD.MOV.U32 R3, RZ, RZ, R35 ;  /* 0x000000ffff037224 */ /* 0x000fe400078e0023 */
[----:B------:R-:W-:Y:S01]  /*14280*/  IMAD R5, R26, UR5, R0 ;  /* 0x000000051a057c24 */ /* 0x000fe2000f8e0200 */
[----:B------:R-:W-:Y:S02]  /*14290*/  SEL R4, R4, RZ, !P6 ;  /* 0x000000ff04047207 */ /* 0x000fe40007000000 */
[----:B------:R-:W-:Y:S01]  /*142a0*/  SEL R0, R27, RZ, !P6 ;  /* 0x000000ff1b007207 */ /* 0x000fe20007000000 */
[----:B---3--:R-:W-:Y:S01]  /*142b0*/  IMAD.MOV.U32 R2, RZ, RZ, R20 ;  /* 0x000000ffff027224 */ /* 0x008fe200078e0014 */
[----:B------:R-:W0:Y:S01]  /*142c0*/  LDC R21, c[0x0][0x448] ;  /* 0x00011200ff157b82 */ /* 0x000e220000000800 */
[----:B------:R-:W1:Y:S02]  /*142d0*/  S2R R20, SR_TID.X ;  /* 0x0000000000147919 */ /* 0x000e640000002100 */
[----:B------:R-:W-:Y:S01]  /*142e0*/  IMAD.WIDE.U32 R2, R26, UR4, R2 ;  /* 0x000000041a027c25 */ /* 0x000fe2000f8e0002 */
[----:B------:R-:W-:-:S03]  /*142f0*/  ULDC.64 UR4, c[0x0][0x2e0] ;  /* 0x0000b80000047ab9 */ /* 0x000fc60000000a00 */
[----:B------:R-:W-:Y:S02]  /*14300*/  IMAD R4, R4, UR4, RZ ;  /* 0x0000000404047c24 */ /* 0x000fe4000f8e02ff */
[----:B------:R-:W-:Y:S02]  /*14310*/  IMAD.IADD R3, R3, 0x1, R5 ;  /* 0x0000000103037824 */ /* 0x000fe400078e0205 */
[C---:B------:R-:W-:Y:S02]  /*14320*/  IMAD R5, R0.reuse, UR5, R4 ;  /* 0x0000000500057c24 */ /* 0x040fe4000f8e0204 */
[----:B------:R-:W-:Y:S01]  /*14330*/  IMAD.WIDE.U32 R2, R0, UR4, R2 ;  /* 0x0000000400027c25 */ /* 0x000fe2000f8e0002 */
[----:B------:R-:W-:-:S03]  /*14340*/  ULDC.64 UR4, c[0x0][0x2d0] ;  /* 0x0000b40000047ab9 */ /* 0x000fc60000000a00 */
[----:B------:R-:W-:Y:S01]  /*14350*/  IMAD.IADD R3, R3, 0x1, R5 ;  /* 0x0000000103037824 */ /* 0x000fe200078e0205 */
[----:B0-----:R-:W-:Y:S02]  /*14360*/  ISETP.NE.AND P6, PT, R21, 0x1, PT ;  /* 0x000000011500780c */ /* 0x001fe40003fc5270 */
[----:B-1----:R-:W-:-:S04]  /*14370*/  LOP3.LUT R20, R20, 0x7f, RZ, 0xc0, !PT ;  /* 0x0000007f14147812 */ /* 0x002fc800078ec0ff */
[----:B------:R-:W-:-:S07]  /*14380*/  SHF.R.U32.HI R21, RZ, 0x3, R20 ;  /* 0x00000003ff157819 */ /* 0x000fce0000011614 */
[----:B------:R-:W0:Y:S01]  /*14390*/  @P6 LDC R6, c[0x0][0x44c] ;  /* 0x00011300ff066b82 */ /* 0x000e220000000800 */
[----:B------:R-:W1:Y:S07]  /*143a0*/  S2R R20, SR_TID.X ;  /* 0x0000000000147919 */ /* 0x000e6e0000002100 */
[----:B------:R-:W3:Y:S01]  /*143b0*/  @P6 LDC R5, c[0x0][0x450] ;  /* 0x00011400ff056b82 */ /* 0x000ee20000000800 */
[----:B-1----:R-:W-:-:S05]  /*143c0*/  IMAD.SHL.U32 R20, R20, 0x10, RZ ;  /* 0x0000001014147824 */ /* 0x002fca00078e00ff */
[----:B------:R-:W-:-:S05]  /*143d0*/  LOP3.LUT R20, R21, 0x70, R20, 0xf8, !PT ;  /* 0x0000007015147812 */ /* 0x000fca00078ef814 */
[----:B------:R-:W-:Y:S02]  /*143e0*/  IMAD.IADD R0, R20, 0x1, R25 ;  /* 0x0000000114007824 */ /* 0x000fe400078e0219 */
[----:B------:R-:W1:Y:S02]  /*143f0*/  S2R R20, SR_TID.X ;  /* 0x0000000000147919 */ /* 0x000e640000002100 */
[----:B0-----:R-:W-:-:S04]  /*14400*/  @P6 IMAD.HI.U32 R6, R0, R6, RZ ;  /* 0x0000000600066227 */ /* 0x001fc800078e00ff */
[----:B------:R-:W-:Y:S01]  /*14410*/  IMAD.MOV.U32 R4, RZ, RZ, R0 ;  /* 0x000000ffff047224 */ /* 0x000fe200078e0000 */
[----:B---3--:R-:W-:Y:S02]  /*14420*/  @P6 SHF.R.U32.HI R4, RZ, R5, R6 ;  /* 0x00000005ff046219 */ /* 0x008fe40000011606 */
[----:B------:R-:W0:Y:S03]  /*14430*/  LDC R6, c[0x0][0x448] ;  /* 0x00011200ff067b82 */ /* 0x000e260000000800 */
[----:B------:R-:W-:Y:S02]  /*14440*/  IMAD.MOV R5, RZ, RZ, -R4 ;  /* 0x000000ffff057224 */ /* 0x000fe400078e0a04 */
[----:B------:R-:W-:Y:S01]  /*14450*/  IMAD.WIDE.U32 R2, R4, UR4, R2 ;  /* 0x0000000404027c25 */ /* 0x000fe2000f8e0002 */
[----:B-1----:R-:W-:-:S03]  /*14460*/  LOP3.LUT R20, R20, 0x7f, RZ, 0xc0, !PT ;  /* 0x0000007f14147812 */ /* 0x002fc600078ec0ff */
[----:B0-----:R-:W-:Y:S01]  /*14470*/  IMAD R0, R6, R5, R0 ;  /* 0x0000000506007224 */ /* 0x001fe200078e0200 */
[----:B------:R-:W-:Y:S02]  /*14480*/  SHF.R.S32.HI R5, RZ, 0x1f, R4 ;  /* 0x0000001fff057819 */ /* 0x000fe40000011404 */
[----:B--2---:R-:W-:-:S03]  /*14490*/  SHF.R.U32.HI R7, RZ, 0x3, R20 ;  /* 0x00000003ff077819 */ /* 0x004fc60000011614 */
        /* <DEDUP_REMOVED lines=11> */
[----:B------:R-:W-:Y:S02]  /*14550*/  ULDC UR4, c[0x0][0x2b8] ;  /* 0x0000ae0000047ab9 */ /* 0x000fe40000000800 */
[----:B------:R-:W-:Y:S02]  /*14560*/  ISETP.GE.AND P3, PT, R32, UR4, PT ;  /* 0x0000000420007c0c */ /* 0x000fe4000bf66270 */
[----:B------:R-:W-:Y:S01]  /*14570*/  LEA.HI.X R4, R2, UR5, R4, 0x1, P0 ;  /* 0x0000000502047c11 */ /* 0x000fe200080f0c04 */
[----:B------:R-:W-:Y:S01]  /*14580*/  UMOV UR5, 0xffffffff ;  /* 0xffffffff00057882 */ /* 0x000fe20000000000 */
[----:B------:R-:W-:-:S02]  /*14590*/  ISETP.GE.AND P2, PT, R34, UR4, PT ;  /* 0x0000000422007c0c */ /* 0x000fc4000bf46270 */
[----:B------:R-:W-:Y:S01]  /*145a0*/  ISETP.GE.AND P0, PT, R33, UR4, PT ;  /* 0x0000000421007c0c */ /* 0x000fe2000bf06270 */
[----:B------:R-:W-:-:S12]  /*145b0*/  BRA.DIV UR5, `(.L_x_1385) ;  /* 0x0000003e05347947 */ /* 0x000fd8000b800000 */
[----:B------:R-:W0:Y:S01]  /*145c0*/  SHFL.IDX PT, R3, R0, RZ, 0x181f ;  /* 0x00181fff00037589 */ /* 0x000e2200000e0000 */
[----:B------:R-:W-:Y:S02]  /*145d0*/  IMAD R29, R29, R6, RZ ;  /* 0x000000061d1d7224 */ /* 0x000fe400078e02ff */
[----:B------:R-:W-:Y:S01]  /*145e0*/  IMAD.IADD R25, R7, 0x1, R25 ;  /* 0x0000000107197824 */ /* 0x000fe200078e0219 */
[----:B------:R-:W1:Y:S04]  /*145f0*/  SHFL.IDX PT, R2, R4, RZ, 0x181f ;  /* 0x00181fff04027589 */ /* 0x000e6800000e0000 */
[----:B------:R-:W-:Y:S01]  /*14600*/  ISETP.GE.AND P1, PT, R25, R29, PT ;  /* 0x0000001d1900720c */ /* 0x000fe20003f26270 */
[----:B------:R-:W-:-:S12]  /*14610*/  SHFL.IDX PT, R14, R0, 0x7, 0x181f ;  /* 0x00f81f00000e7f89 */ /* 0x000fd800000e0000 */
[----:B0-----:R-:W-:-:S05]  /*14620*/  @!P1 LEA R5, P4, R32, R3, 0x1 ;  /* 0x0000000320059211 */ /* 0x001fca00078808ff */
[----:B-1----:R-:W-:Y:S02]  /*14630*/  @!P1 IMAD.X R3, RZ, RZ, R2, P4 ;  /* 0x000000ffff039224 */ /* 0x002fe400020e0602 */
[----:B------:R-:W-:Y:S02]  /*14640*/  @!P1 IMAD.MOV.U32 R2, RZ, RZ, R5 ;  /* 0x000000ffff029224 */ /* 0x000fe400078e0005 */
[----:B------:R-:W-:-:S03]  /*14650*/  VIADD R5, R25, 0x10 ;  /* 0x0000001019057836 */ /* 0x000fc60000000000 */
[----:B------:R-:W-:Y:S04]  /*14660*/  @!P1 LDGSTS.E.BYPASS.LTC128B.128 [R37+0x12400], desc[UR36][R2.64], !P3 ;  /* 0x1240000002259fae */ /* 0x000fe8000d901d64 */
[----:B------:R-:W-:Y:S04]  /*14670*/  @!P1 LDGSTS.E.BYPASS.LTC128B.128 [R37+0x16400], desc[UR36][R2.64+0x80], !P2 ;  /* 0x1640008002259fae */ /* 0x000fe8000d101d64 */
[----:B------:R0:W-:Y:S01]  /*14680*/  @!P1 LDGSTS.E.BYPASS.LTC128B.128 [R37+0x1a400], desc[UR36][R2.64+0x100], !P0 ;  /* 0x1a40010002259fae */ /* 0x0001e2000c101d64 */
[----:B------:R-:W-:-:S03]  /*14690*/  ISETP.GE.AND P1, PT, R5, R29, PT ;  /* 0x0000001d0500720c */ /* 0x000fc60003f26270 */
[----:B0-----:R-:W0:Y:S04]  /*146a0*/  SHFL.IDX PT, R3, R0, 0x1, 0x181f ;  /* 0x00381f0000037f89 */ /* 0x001e2800000e0000 */
[----:B------:R-:W1:Y:S06]  /*146b0*/  SHFL.IDX PT, R2, R4, 0x1, 0x181f ;  /* 0x00381f0004027f89 */ /* 0x000e6c00000e0000 */
[----:B0-----:R-:W-:-:S05]  /*146c0*/  @!P1 LEA R5, P4, R32, R3, 0x1 ;  /* 0x0000000320059211 */ /* 0x001fca00078808ff */
[----:B-1----:R-:W-:Y:S02]  /*146d0*/  @!P1 IMAD.X R6, RZ, RZ, R2, P4 ;  /* 0x000000ffff069224 */ /* 0x002fe400020e0602 */
[----:B------:R-:W-:Y:S02]  /*146e0*/  @!P1 IMAD.MOV.U32 R2, RZ, RZ, R5 ;  /* 0x000000ffff029224 */ /* 0x000fe400078e0005 */
        /* <DEDUP_REMOVED lines=10> */
[----:B------:R-:W-:Y:S01]  /*14790*/  @!P1 IMAD.MOV.U32 R2, RZ, RZ, R5 ;  /* 0x000000ffff029224 */ /* 0x000fe200078e0005 */
[----:B------:R-:W-:Y:S01]  /*147a0*/  IADD3 R5, R25, 0x30, RZ ;  /* 0x0000003019057810 */ /* 0x000fe20007ffe0ff */
[----:B------:R-:W-:-:S05]  /*147b0*/  @!P1 IMAD.MOV.U32 R3, RZ, RZ, R6 ;  /* 0x000000ffff039224 */ /* 0x000fca00078e0006 */
        /* <DEDUP_REMOVED lines=38> */
[----:B------:R-:W1:Y:S04]  /*14a20*/  SHFL.IDX PT, R2, R4, 0x6, 0x181f ;  /* 0x00d81f0004027f89 */ /* 0x000e6800000e0000 */
[----:B------:R-:W2:Y:S02]  /*14a30*/  SHFL.IDX PT, R4, R4, 0x7, 0x181f ;  /* 0x00f81f0004047f89 */ /* 0x000ea400000e0000 */
[----:B0-----:R-:W-:-:S05]  /*14a40*/  @!P1 LEA R5, P4, R32, R3, 0x1 ;  /* 0x0000000320059211 */ /* 0x001fca00078808ff */
[----:B-1----:R-:W-:Y:S02]  /*14a50*/  @!P1 IMAD.X R6, RZ, RZ, R2, P4 ;  /* 0x000000ffff069224 */ /* 0x002fe400020e0602 */
[----:B------:R-:W-:Y:S02]  /*14a60*/  @!P1 IMAD.MOV.U32 R2, RZ, RZ, R5 ;  /* 0x000000ffff029224 */ /* 0x000fe400078e0005 */
[----:B------:R-:W-:-:S05]  /*14a70*/  @!P1 IMAD.MOV.U32 R3, RZ, RZ, R6 ;  /* 0x000000ffff039224 */ /* 0x000fca00078e0006 */
[----:B------:R0:W-:Y:S04]  /*14a80*/  @!P1 LDGSTS.E.BYPASS.LTC128B.128 [R37+0x15400], desc[UR36][R2.64], !P3 ;  /* 0x1540000002259fae */ /* 0x0001e8000d901d64 */
[----:B------:R0:W-:Y:S04]  /*14a90*/  @!P1 LDGSTS.E.BYPASS.LTC128B.128 [R37+0x19400], desc[UR36][R2.64+0x80], !P2 ;  /* 0x1940008002259fae */ /* 0x0001e8000d101d64 */
[----:B--2---:R0:W-:Y:S02]  /*14aa0*/  @!P1 LDGSTS.E.BYPASS.LTC128B.128 [R37+0x1d400], desc[UR36][R2.64+0x100], !P0 ;  /* 0x1d40010002259fae */ /* 0x0041e4000c101d64 */
.L_x_1476:
[----:B------:R-:W-:Y:S01]  /*14ab0*/  VIADD R0, R25, 0x70 ;  /* 0x0000007019007836 */ /* 0x000fe20000000000 */
[----:B------:R-:W-:Y:S04]  /*14ac0*/  BSSY B0, `(.L_x_1386) ;  /* 0x000000b000007945 */ /* 0x000fe80003800000 */
[----:B------:R-:W-:-:S13]  /*14ad0*/  ISETP.GE.AND P1, PT, R0, R29, PT ;  /* 0x0000001d0000720c */ /* 0x000fda0003f26270 */
[----:B------:R-:W-:Y:S05]  /*14ae0*/  @P1 BRA `(.L_x_1387) ;  /* 0x0000000000201947 */ /* 0x000fea0003800000 */
[----:B0-----:R-:W-:-:S05]  /*14af0*/  LEA R2, P1, R32, R14, 0x1 ;  /* 0x0000000e20027211 */ /* 0x001fca00078208ff */
[----:B------:R-:W-:-:S05]  /*14b00*/  IMAD.X R3, RZ, RZ, R4, P1 ;  /* 0x000000ffff037224 */ /* 0x000fca00008e0604 */
[----:B------:R-:W-:Y:S01]  /*14b10*/  @!PT LDS RZ, [RZ] ;  /* 0x00000000fffff984 */ /* 0x000fe20000000800 */
[----:B------:R-:W-:Y:S01]  /*14b20*/  @!PT LDS RZ, [RZ] ;  /* 0x00000000fffff984 */ /* 0x000fe20000000800 */
[----:B------:R-:W-:Y:S01]  /*14b30*/  @!PT LDS RZ, [RZ] ;  /* 0x00000000fffff984 */ /* 0x000fe20000000800 */
[----:B------:R1:W-:Y:S04]  /*14b40*/  LDGSTS.E.BYPASS.LTC128B.128 [R37+0x15c00], desc[UR36][R2.64], !P3 ;  /* 0x15c0000002257fae */ /* 0x0003e8000d901d64 */
[----:B------:R1:W-:Y:S04]  /*14b50*/  LDGSTS.E.BYPASS.LTC128B.128 [R37+0x19c00], desc[UR36][R2.64+0x80], !P2 ;  /* 0x19c0008002257fae */ /* 0x0003e8000d101d64 */
[----:B------:R1:W-:Y:S02]  /*14b60*/  LDGSTS.E.BYPASS.LTC128B.128 [R37+0x1dc00], desc[UR36][R2.64+0x100], !P0 ;  /* 0x1dc0010002257fae */ /* 0x0003e4000c101d64 */
.L_x_1387:
[----:B------:R-:W-:Y:S05]  /*14b70*/  BSYNC B0 ;  /* 0x0000000000007941 */ /* 0x000fea0003800000 */
.L_x_1386:
[----:B------:R-:W-:Y:S01]  /*14b80*/  NOP ;  /* 0x0000000000007918 */ /* 0x000fe20000000000 */
[----:B------:R-:W-:-:S13]  /*14b90*/  PLOP3.LUT P0, PT, PT, PT, PT, 0x80, 0x0 ;  /* 0x000000000000781c */ /* 0x000fda0003f0f070 */
.L_x_1388:
[----:B------:R-:W-:Y:S02]  /*14ba0*/  PLOP3.LUT P1, PT, P1, P0, PT, 0xa2, 0x0 ;  /* 0x000000000000781c */ /* 0x000fe40000f21472 */
[----:B------:R-:W-:-:S08]  /*14bb0*/  @P0 R2UR P1, UR4, R17 ;  /* 0x00000000110402ca */ /* 0x000fd00000020000 */
[----:B------:R-:W-:-:S05]  /*14bc0*/  @P0 PLOP3.LUT P0, PT, P1, PT, PT, 0x80, 0x0 ;  /* 0x000000000000081c */ /* 0x000fca0000f0f070 */
[----:B------:R-:W-:Y:S01]  /*14bd0*/  @!P1 SYNCS.ARRIVE.TRANS64.RED.A0T1 RZ, [UR4+0x30800], RZ ;  /* 0x030800ffffff99a7 */ /* 0x000fe20008200404 */
[----:B------:R-:W-:Y:S07]  /*14be0*/  @!P1 ARRIVES.LDGSTSBAR.64.TRANSCNT [UR4+0x30800] ;  /* 0x03080000ff0099b0 */ /* 0x000fee0008000a84 */
[----:B------:R-:W-:Y:S05]  /*14bf0*/  @P0 BRA.U.ANY `(.L_x_1388) ;  /* 0xfffffffd00e80947 */ /* 0x000fea000393ffff */
[----:B01----:R-:W2:Y:S04]  /*14c00*/  LDL.LU R3, [R1+0x24] ;  /* 0x0000240001037983 */ /* 0x003ea80000300800 */
[----:B------:R-:W3:Y:S01]  /*14c10*/  LDL.LU R2, [R1+0x20] ;  /* 0x0000200001027983 */ /* 0x000ee20000300800 */
[----:B--2---:R-:W-:Y:S02]  /*14c20*/  VIADD R3, R3, 0x1 ;  /* 0x0000000103037836 */ /* 0x004fe40000000000 */
[----:B---3--:R-:W-:-:S03]  /*14c30*/  VIADD R6, R2, 0xfffffffe ;  /* 0xfffffffe02067836 */ /* 0x008fc60000000000 */
[----:B------:R0:W-:Y:S01]  /*14c40*/  STL [R1+0x24], R3 ;  /* 0x0000240301007387 */ /* 0x0001e20000100800 */
        /* <DEDUP_REMOVED lines=9> */
.L_x_1477:
[----:B------:R-:W-:Y:S05]  /*14ce0*/  BSYNC B0 ;  /* 0x0000000000007941 */ /* 0x000fea0003800000 */
.L_x_1389:
[----:B------:R-:W2:Y:S01]  /*14cf0*/  LDL R2, [R1+0x8] ;  /* 0x0000080001027983 */ /* 0x000ea20000100800 */
[----:B------:R-:W-:Y:S01]  /*14d00*/  BSSY B0, `(.L_x_1391) ;  /* 0x000010d000007945 */ /* 0x000fe20003800000 */
[----:B--2---:R-:W-:-:S13]  /*14d10*/  ISETP.GE.AND P0, PT, R6, R2, PT ;  /* 0x000000020600720c */ /* 0x004fda0003f06270 */
[----:B------:R-:W-:Y:S05]  /*14d20*/  @!P0 BRA `(.L_x_1392) ;  /* 0x0000001000288947 */ /* 0x000fea0003800000 */
[----:B------:R-:W-:Y:S01]  /*14d30*/  ULDC UR4, c[0x0][0x2f4] ;  /* 0x0000bd0000047ab9 */ /* 0x000fe20000000800 */
[----:B------:R-:W-:Y:S01]  /*14d40*/  IMAD.MOV.U32 R10, RZ, RZ, R23 ;  /* 0x000000ffff0a7224 */ /* 0x000fe200078e0017 */
[----:B------:R-:W-:Y:S01]  /*14d50*/  ISETP.GE.AND P3, PT, R32, UR4, PT ;  /* 0x0000000420007c0c */ /* 0x000fe2000bf66270 */
[----:B------:R-:W-:Y:S01]  /*14d60*/  IMAD.MOV.U32 R20, RZ, RZ, R28 ;  /* 0x000000ffff147224 */ /* 0x000fe200078e001c */
[----:B------:R-:W-:Y:S01]  /*14d70*/  ISETP.GE.AND P2, PT, R34, UR4, PT ;  /* 0x0000000422007c0c */ /* 0x000fe2000bf46270 */
[----:B------:R-:W-:Y:S01]  /*14d80*/  IMAD.MOV.U32 R29, RZ, RZ, R22 ;  /* 0x000000ffff1d7224 */ /* 0x000fe200078e0016 */
[----:B------:R-:W-:-:S13]  /*14d90*/  ISETP.GE.AND P1, PT, R33, UR4, PT ;  /* 0x0000000421007c0c */ /* 0x000fda000bf26270 */
.L_x_1405:
[----:B------:R-:W2:Y:S01]  /*14da0*/  LDL R4, [R1+0x4] ;  /* 0x0000040001047983 */ /* 0x000ea20000100800 */
[----:B0-----:R-:W0:Y:S03]  /*14db0*/  LDC R0, c[0x0][0x430] ;  /* 0x00010c00ff007b82 */ /* 0x001e260000000800 */
[----:B------:R-:W3:Y:S01]  /*14dc0*/  LDL R7, [R1+0xc] ;  /* 0x00000c0001077983 */ /* 0x000ee20000100800 */
[----:B------:R-:W1:Y:S03]  /*14dd0*/  S2R R2, SR_TID.X ;  /* 0x0000000000027919 */ /* 0x000e660000002100 */
[----:B------:R-:W4:Y:S01]  /*14de0*/  LDL R8, [R1+0x28] ;  /* 0x0000280001087983 */ /* 0x000f220000100800 */
[----:B0-----:R-:W-:Y:S02]  /*14df0*/  ISETP.NE.AND P0, PT, R0, 0x1, PT ;  /* 0x000000010000780c */ /* 0x001fe40003f05270 */
[----:B------:R-:W0:Y:S11]  /*14e00*/  S2R R0, SR_TID.X ;  /* 0x0000000000007919 */ /* 0x000e360000002100 */
[----:B------:R-:W2:Y:S01]  /*14e10*/  @P0 LDC R3, c[0x0][0x438] ;  /* 0x00010e00ff030b82 */ /* 0x000ea20000000800 */
[----:B-1----:R-:W-:-:S04]  /*14e20*/  LOP3.LUT R2, R2, 0x7f, RZ, 0xc0, !PT ;  /* 0x0000007f02027812 */ /* 0x002fc800078ec0ff */
[----:B------:R-:W-:Y:S01]  /*14e30*/  SHF.R.U32.HI R2, RZ, 0x3, R2 ;  /* 0x00000003ff027819 */ /* 0x000fe20000011602 */
[----:B0-----:R-:W-:-:S05]  /*14e40*/  IMAD.SHL.U32 R0, R0, 0x10, RZ ;  /* 0x0000001000007824 */ /* 0x001fca00078e00ff */
[----:B------:R-:W-:Y:S02]  /*14e50*/  LOP3.LUT R0, R2, 0x70, R0, 0xf8, !PT ;  /* 0x0000007002007812 */ /* 0x000fe400078ef800 */
[----:B------:R-:W0:Y:S02]  /*14e60*/  @P0 LDC R2, c[0x0][0x434] ;  /* 0x00010d00ff020b82 */ /* 0x000e240000000800 */
[----:B------:R-:W-:Y:S01]  /*14e70*/  ISETP.GT.U32.AND P5, PT, R0, 0x5f, PT ;  /* 0x0000005f0000780c */ /* 0x000fe20003fa4070 */
[----:B------:R-:W-:Y:S05]  /*14e80*/  YIELD ;  /* 0x0000000000007946 */ /* 0x000fea0003800000 */
[----:B------:R-:W-:Y:S01]  /*14e90*/  ULDC UR4, c[0x0][0x430] ;  /* 0x00010c0000047ab9 */ /* 0x000fe20000000800 */
[----:B--2---:R-:W-:-:S06]  /*14ea0*/  IMAD R9, R6, 0x60, R4 ;  /* 0x0000006006097824 */ /* 0x004fcc00078e0204 */
[----:B------:R-:W1:Y:S01]  /*14eb0*/  @!P5 LDC.64 R4, c[0x0][0x428] ;  /* 0x00010a00ff04db82 */ /* 0x000e620000000a00 */
[----:B------:R-:W-:-:S04]  /*14ec0*/  IMAD.IADD R9, R0, 0x1, R9 ;  /* 0x0000000100097824 */ /* 0x000fc800078e0209 */
[----:B0-----:R-:W-:-:S04]  /*14ed0*/  @P0 IMAD.HI.U32 R2, R9, R2, RZ ;  /* 0x0000000209020227 */ /* 0x001fc800078e00ff */
[----:B------:R-:W-:Y:S01]  /*14ee0*/  IMAD.MOV.U32 R0, RZ, RZ, R9 ;  /* 0x000000ffff007224 */ /* 0x000fe200078e0009 */
[----:B------:R-:W-:-:S04]  /*14ef0*/  @P0 SHF.R.U32.HI R0, RZ, R3, R2 ;  /* 0x00000003ff000219 */ /* 0x000fc80000011602 */
[--C-:B------:R-:W-:Y:S01]  /*14f00*/  @!P5 SHF.R.S32.HI R3, RZ, 0x1f, R0.reuse ;  /* 0x0000001fff03d819 */ /* 0x100fe20000011400 */
[----:B------:R-:W-:-:S04]  /*14f10*/  @!P5 IMAD.MOV.U32 R2, RZ, RZ, R0 ;  /* 0x000000ffff02d224 */ /* 0x000fc800078e0000 */
[----:B-1----:R-:W-:-:S04]  /*14f20*/  @!P5 IMAD.WIDE.U32 R2, R31, R4, R2 ;  /* 0x000000041f02d225 */ /* 0x002fc800078e0002 */
[----:B---3--:R-:W-:-:S04]  /*14f30*/  @!P5 IMAD R4, R7, R4, RZ ;  /* 0x000000040704d224 */ /* 0x008fc800078e02ff */
[----:B------:R-:W-:Y:S02]  /*14f40*/  @!P5 IMAD R7, R31, R5, R4 ;  /* 0x000000051f07d224 */ /* 0x000fe400078e0204 */
[----:B------:R-:W0:Y:S01]  /*14f50*/  @!P5 LDC.64 R4, c[0x0][0x418] ;  /* 0x00010600ff04db82 */ /* 0x000e220000000a00 */
[----:B------:R-:W-:Y:S02]  /*14f60*/  IMAD.MOV R0, RZ, RZ, -R0 ;  /* 0x000000ffff007224 */ /* 0x000fe400078e0a00 */
[----:B------:R-:W-:Y:S02]  /*14f70*/  @!P5 IMAD.IADD R3, R7, 0x1, R3 ;  /* 0x000000010703d824 */ /* 0x000fe400078e0203 */
[----:B------:R-:W-:Y:S02]  /*14f80*/  IMAD R9, R0, UR4, R9 ;  /* 0x0000000400097c24 */ /* 0x000fe4000f8e0209 */
[----:B------:R-:W-:Y:S01]  /*14f90*/  IMAD.MOV.U32 R0, RZ, RZ, RZ ;  /* 0x000000ffff007224 */ /* 0x000fe200078e00ff */
[----:B0-----:R-:W-:-:S04]  /*14fa0*/  @!P5 LEA R4, P0, R2, R4, 0x2 ;  /* 0x000000040204d211 */ /* 0x001fc800078010ff */
[----:B------:R-:W-:-:S05]  /*14fb0*/  @!P5 LEA.HI.X R5, R2, R5, R3, 0x2, P0 ;  /* 0x000000050205d211 */ /* 0x000fca00000f1403 */
[----:B------:R0:W5:Y:S01]  /*14fc0*/  @!P5 LDG.E R0, desc[UR36][R4.64] ;  /* 0x000000240400d981 */ /* 0x000162000c1e1900 */
[----:B----4-:R-:W-:Y:S01]  /*14fd0*/  ISETP.NE.AND P4, PT, R8, 0x3, PT ;  /* 0x000000030800780c */ /* 0x010fe20003f85270 */
[----:B------:R-:W-:-:S05]  /*14fe0*/  VIADD R23, R10, 0x1 ;  /* 0x000000010a177836 */ /* 0x000fca0000000000 */
[----:B------:R-:W-:-:S04]  /*14ff0*/  ISETP.NE.AND P0, PT, R23, 0x2, PT ;  /* 0x000000021700780c */ /* 0x000fc80003f05270 */
[----:B------:R-:W-:Y:S01]  /*15000*/  SEL R28, RZ, 0x1, P0 ;  /* 0x00000001ff1c7807 */ /* 0x000fe20000000000 */
[----:B------:R-:W-:Y:S01]  /*15010*/  IMAD.MOV.U32 R22, RZ, RZ, R6 ;  /* 0x000000ffff167224 */ /* 0x000fe200078e0006 */
[----:B------:R-:W-:Y:S02]  /*15020*/  SEL R23, R23, RZ, P0 ;  /* 0x000000ff17177207 */ /* 0x000fe40000000000 */
[----:B------:R-:W-:Y:S01]  /*15030*/  LOP3.LUT R28, R20, R28, RZ, 0x3c, !PT ;  /* 0x0000001c141c7212 */ /* 0x000fe200078e3cff */
[----:B0-----:R-:W-:Y:S06]  /*15040*/  @!P4 BRA `(.L_x_1393) ;  /* 0x000000000004c947 */ /* 0x001fec0003800000 */
[----:B------:R-:W-:Y:S01]  /*15050*/  BPT.TRAP 0x1 ;  /* 0x000000040000795c */ /* 0x000fe20000300000 */
.L_x_1393:
[----:B------:R-:W-:Y:S01]  /*15060*/  IMAD R7, R23, 0x8, R17 ;  /* 0x0000000817077824 */ /* 0x000fe200078e0211 */
[----:B------:R-:W-:Y:S01]  /*15070*/  SHF.L.U32 R2, R28, 0x1f, RZ ;  /* 0x0000001f1c027819 */ /* 0x000fe200000006ff */
[----:B------:R-:W-:Y:S03]  /*15080*/  BSSY B1, `(.L_x_1394) ;  /* 0x0000003000017945 */ /* 0x000fe60003800000 */
[----:B------:R-:W0:Y:S02]  /*15090*/  SYNCS.PHASECHK.TRANS64.TRYWAIT P0, [R7+URZ+0x30840], R2 ;  /* 0x03084002070075a7 */ /* 0x000e24000800017f */
[----:B0-----:R-:W-:Y:S05]  /*150a0*/  @!P0 BRA `(.L_x_1395) ;  /* 0x0000003c00448947 */ /* 0x001fea0003800000 */
.L_x_1478:
[----:B------:R-:W-:Y:S05]  /*150b0*/  BSYNC B1 ;  /* 0x0000000000017941 */ /* 0x000fea0003800000 */
.L_x_1394:
        /* <DEDUP_REMOVED lines=27> */
[----:B------:R-:W-:Y:S01]  /*15270*/  LOP3.LUT P6, RZ, R16, 0x4, RZ, 0xc0, !PT ;  /* 0x0000000410ff7812 */ /* 0x000fe200078cc0ff */
[----:B------:R-:W-:Y:S01]  /*15280*/  IMAD R5, R5, 0x2, R17 ;  /* 0x0000000205057824 */ /* 0x000fe200078e0211 */
[----:B------:R-:W1:Y:S04]  /*15290*/  SHFL.IDX PT, R3, R6, RZ, 0x181f ;  /* 0x00181fff06037589 */ /* 0x000e6800000e0000 */
        /* <DEDUP_REMOVED lines=35> */
.L_x_1492:
[----:B------:R-:W-:Y:S02]  /*154d0*/  LOP3.LUT P6, RZ, R16, 0x4, RZ, 0xc0, !PT ;  /* 0x0000000410ff7812 */ /* 0x000fe400078cc0ff */
[----:B--2---:R-:W-:-:S05]  /*154e0*/  IADD3 R2, P0, R2, R4, RZ ;  /* 0x0000000402027210 */ /* 0x004fca0007f1e0ff */
[----:B------:R-:W-:Y:S01]  /*154f0*/  IMAD.X R3, RZ, RZ, R35, P0 ;  /* 0x000000ffff037224 */ /* 0x000fe200000e0623 */
        /* <DEDUP_REMOVED lines=8> */
.L_x_1397:
        /* <DEDUP_REMOVED lines=11> */
.L_x_1398:
[----:B------:R1:W-:Y:S01]  /*15630*/  SYNCS.ARRIVE.TRANS64.A1T0 RZ, [R7+URZ+0x30830], RZ ;  /* 0x030830ff07ff79a7 */ /* 0x0003e2000810003f */
[----:B------:R-:W-:Y:S05]  /*15640*/  @!P5 BRA `(.L_x_1399) ;  /* 0x000000000004d947 */ /* 0x000fea0003800000 */
[----:B------:R-:W-:Y:S01]  /*15650*/  BPT.TRAP 0x1 ;  /* 0x000000040000795c */ /* 0x000fe20000300000 */
.L_x_1399:
[----:B------:R-:W-:Y:S01]  /*15660*/  SHF.L.U32 R2, R20, 0x1f, RZ ;  /* 0x0000001f14027819 */ /* 0x000fe200000006ff */
[----:B0-----:R-:W-:Y:S01]  /*15670*/  IMAD R6, R10, 0x8, R17 ;  /* 0x000000080a067824 */ /* 0x001fe200078e0211 */
[----:B------:R-:W-:Y:S03]  /*15680*/  BSSY B1, `(.L_x_1400) ;  /* 0x0000003000017945 */ /* 0x000fe60003800000 */
[----:B------:R-:W0:Y:S02]  /*15690*/  SYNCS.PHASECHK.TRANS64.TRYWAIT P0, [R6+URZ+0x30860], R2 ;  /* 0x03086002060075a7 */ /* 0x000e24000800017f */
[----:B0-----:R-:W-:Y:S05]  /*156a0*/  @!P0 BRA `(.L_x_1401) ;  /* 0x0000003c00b88947 */ /* 0x001fea0003800000 */
.L_x_1493:
[----:B------:R-:W-:Y:S05]  /*156b0*/  BSYNC B1 ;  /* 0x0000000000017941 */ /* 0x000fea0003800000 */
.L_x_1400:
[----:B------:R-:W1:Y:S01]  /*156c0*/  LDL R5, [R1] ;  /* 0x0000000001057983 */ /* 0x000e620000100800 */
[----:B------:R-:W2:Y:S01]  /*156d0*/  S2R R3, SR_TID.X ;  /* 0x0000000000037919 */ /* 0x000ea20000002100 */
[----:B------:R-:W-:Y:S01]  /*156e0*/  UMOV UR4, 0xffffffff ;  /* 0xffffffff00047882 */ /* 0x000fe20000000000 */
[----:B--2---:R-:W-:-:S04]  /*156f0*/  LOP3.LUT R3, R3, 0x7f, RZ, 0xc0, !PT ;  /* 0x0000007f03037812 */ /* 0x004fc800078ec0ff */
[----:B------:R-:W-:Y:S01]  /*15700*/  SHF.R.U32.HI R3, RZ, 0x3, R3 ;  /* 0x00000003ff037819 */ /* 0x000fe20000011603 */
[----:B-1----:R-:W-:Y:S02]  /*15710*/  IMAD R7, R29, -0x60, R5 ;  /* 0xffffffa01d077824 */ /* 0x002fe400078e0205 */
[----:B------:R-:W-:Y:S02]  /*15720*/  IMAD R5, R10, 0x4800, R36 ;  /* 0x000048000a057824 */ /* 0x000fe400078e0224 */
[----:B------:R-:W-:Y:S01]  /*15730*/  IMAD.IADD R7, R7, 0x1, -R3 ;  /* 0x0000000107077824 */ /* 0x000fe200078e0a03 */
[----:B------:R-:W-:Y:S06]  /*15740*/  BRA.DIV UR4, `(.L_x_1402) ;  /* 0x0000003e04a47947 */ /* 0x000fec000b800000 */
[----:B0-----:R-:W0:Y:S01]  /*15750*/  SHFL.IDX PT, R2, R18, RZ, 0x181f ;  /* 0x00181fff12027589 */ /* 0x001e2200000e0000 */
[----:B------:R-:W-:-:S03]  /*15760*/  IMAD R5, R5, 0x2, R17 ;  /* 0x0000000205057824 */ /* 0x000fc600078e0211 */
[----:B------:R-:W1:Y:S01]  /*15770*/  SHFL.IDX PT, R3, R19, RZ, 0x181f ;  /* 0x00181fff13037589 */ /* 0x000e6200000e0000 */
[----:B0-----:R-:W-:-:S05]  /*15780*/  IADD3 R2, P0, R2, R4, RZ ;  /* 0x0000000402027210 */ /* 0x001fca0007f1e0ff */
[----:B-1----:R-:W-:Y:S01]  /*15790*/  IMAD.X R3, RZ, RZ, R3, P0 ;  /* 0x000000ffff037224 */ /* 0x002fe200000e0603 */
[----:B------:R-:W-:-:S13]  /*157a0*/  ISETP.LT.OR P0, PT, R7, 0x1, P3 ;  /* 0x000000010700780c */ /* 0x000fda0001f01670 */
[----:B------:R-:W-:Y:S01]  /*157b0*/  @!PT LDS RZ, [RZ] ;  /* 0x00000000fffff984 */ /* 0x000fe20000000800 */
        /* <DEDUP_REMOVED lines=46> */
[----:B0-2---:R0:W1:Y:S02]  /*15aa0*/  SHFL.IDX PT, R2, R18, 0x5, 0x181f ;  /* 0x00b81f0012027f89 */ /* 0x00506400000e0000 */
.L_x_1507:
[----:B-1----:R-:W-:Y:S01]  /*15ab0*/  IADD3 R2, P0, R2, R4, RZ ;  /* 0x0000000402027210 */ /* 0x002fe20007f1e0ff */
        /* <DEDUP_REMOVED lines=13> */
[----:B-1----:R-:W-:Y:S01]  /*15b90*/  IMAD.WIDE.U32 R2, R9, UR4, RZ ;  /* 0x0000000409027c25 */ /* 0x002fe2000f8e00ff */
        /* <DEDUP_REMOVED lines=13> */
[----:B0-----:R-:W-:-:S04]  /*15c70*/  LEA R18, P0, R2, UR4, 0x1 ;  /* 0x0000000402127c11 */ /* 0x001fc8000f8008ff */
[----:B------:R-:W-:Y:S02]  /*15c80*/  LEA.HI.X R19, R2, UR5, R3, 0x1, P0 ;  /* 0x0000000502137c11 */ /* 0x000fe400080f0c03 */
[----:B------:R-:W-:-:S13]  /*15c90*/  PLOP3.LUT P0, PT, PT, PT, PT, 0x80, 0x0 ;  /* 0x000000000000781c */ /* 0x000fda0003f0f070 */
.L_x_1403:
        /* <DEDUP_REMOVED lines=11> */
.L_x_1404:
[----:B------:R-:W2:Y:S01]  /*15d50*/  LDL R0, [R1+0x8] ;  /* 0x0000080001007983 */ /* 0x000ea20000100800 */
[----:B------:R0:W-:Y:S01]  /*15d60*/  SYNCS.ARRIVE.TRANS64.A1T0 RZ, [R6+URZ+0x30850], RZ ;  /* 0x030850ff06ff79a7 */ /* 0x0001e2000810003f */
[----:B------:R-:W-:Y:S02]  /*15d70*/  IMAD.MOV.U32 R10, RZ, RZ, R23 ;  /* 0x000000ffff0a7224 */ /* 0x000fe400078e0017 */
[----:B------:R-:W-:Y:S02]  /*15d80*/  IMAD.MOV.U32 R20, RZ, RZ, R28 ;  /* 0x000000ffff147224 */ /* 0x000fe400078e001c */
[----:B------:R-:W-:Y:S02]  /*15d90*/  IMAD.MOV.U32 R29, RZ, RZ, R22 ;  /* 0x000000ffff1d7224 */ /* 0x000fe400078e0016 */
[C---:B0-----:R-:W-:Y:S01]  /*15da0*/  VIADD R6, R22.reuse, 0xffffffff ;  /* 0xffffffff16067836 */ /* 0x041fe20000000000 */
[----:B--2---:R-:W-:-:S13]  /*15db0*/  ISETP.GT.AND P0, PT, R22, R0, PT ;  /* 0x000000001600720c */ /* 0x004fda0003f04270 */
[----:B------:R-:W-:Y:S05]  /*15dc0*/  @P0 BRA `(.L_x_1405) ;  /* 0xffffffec00f40947 */ /* 0x000fea000383ffff */
.L_x_1392:
[----:B------:R-:W-:Y:S05]  /*15dd0*/  BSYNC B0 ;  /* 0x0000000000007941 */ /* 0x000fea0003800000 */
.L_x_1391:
        /* <DEDUP_REMOVED lines=16> */
[----:B0-----:R-:W-:-:S07]  /*15ee0*/  IADD3 R24, R0, UR38, R7 ;  /* 0x0000002600187c10 */ /* 0x001fce000fffe007 */
.L_x_1407:
[----:B------:R-:W-:Y:S05]  /*15ef0*/  BSYNC B0 ;  /* 0x0000000000007941 */ /* 0x000fea0003800000 */
.L_x_1406:
[----:B------:R-:W2:Y:S02]  /*15f00*/  LDL R0, [R1+0x28] ;  /* 0x0000280001007983 */ /* 0x000ea40000100800 */
[----:B--2---:R-:W-:-:S13]  /*15f10*/  ISETP.NE.AND P0, PT, R0, 0x3, PT ;  /* 0x000000030000780c */ /* 0x004fda0003f05270 */
[----:B------:R-:W-:Y:S05]  /*15f20*/  @!P0 BRA `(.L_x_1408) ;  /* 0x0000000000048947 */ /* 0x000fea0003800000 */
[----:B------:R-:W-:Y:S01]  /*15f30*/  BPT.TRAP 0x1 ;  /* 0x000000040000795c */ /* 0x000fe20000300000 */
.L_x_1408:
[----:B------:R-:W2:Y:S01]  /*15f40*/  LDL.LU R2, [R1] ;  /* 0x0000000001027983 */ /* 0x000ea20000300800 */
[----:B------:R-:W-:Y:S01]  /*15f50*/  IMAD R0, R23, 0x8, R17 ;  /* 0x0000000817007824 */ /* 0x000fe200078e0211 */
[----:B------:R-:W-:Y:S01]  /*15f60*/  SHF.L.U32 R3, R28, 0x1f, RZ ;  /* 0x0000001f1c037819 */ /* 0x000fe200000006ff */
[----:B------:R-:W-:Y:S03]  /*15f70*/  BSSY B0, `(.L_x_1409) ;  /* 0x0000004000007945 */ /* 0x000fe60003800000 */
[----:B------:R-:W0:Y:S01]  /*15f80*/  SYNCS.PHASECHK.TRANS64.TRYWAIT P0, [R0+URZ+0x30860], R3 ;  /* 0x03086003000075a7 */ /* 0x000e22000800017f */
[----:B--2---:R-:W-:Y:S01]  /*15f90*/  IMAD R6, R22, -0x60, R2 ;  /* 0xffffffa016067824 */ /* 0x004fe200078e0202 */
[----:B0-----:R-:W-:Y:S06]  /*15fa0*/  @!P0 BRA `(.L_x_1410) ;  /* 0x0000003c00a08947 */ /* 0x001fec0003800000 */
.L_x_1508:
[----:B------:R-:W-:Y:S05]  /*15fb0*/  BSYNC B0 ;  /* 0x0000000000007941 */ /* 0x000fea0003800000 */
.L_x_1409:
[----:B------:R-:W1:Y:S01]  /*15fc0*/  S2R R2, SR_TID.X ;  /* 0x0000000000027919 */ /* 0x000e620000002100 */
[----:B------:R-:W-:Y:S01]  /*15fd0*/  UMOV UR4, 0xffffffff ;  /* 0xffffffff00047882 */ /* 0x000fe20000000000 */
[----:B------:R-:W-:Y:S01]  /*15fe0*/  IMAD R4, R23, 0x4800, R36 ;  /* 0x0000480017047824 */ /* 0x000fe200078e0224 */
[----:B-1----:R-:W-:-:S04]  /*15ff0*/  LOP3.LUT R2, R2, 0x7f, RZ, 0xc0, !PT ;  /* 0x0000007f02027812 */ /* 0x002fc800078ec0ff */
[----:B------:R-:W-:-:S05]  /*16000*/  SHF.R.U32.HI R2, RZ, 0x3, R2 ;  /* 0x00000003ff027819 */ /* 0x000fca0000011602 */
[----:B------:R-:W-:Y:S01]  /*16010*/  IMAD.IADD R6, R6, 0x1, -R2 ;  /* 0x0000000106067824 */ /* 0x000fe200078e0a02 */
[----:B------:R-:W-:Y:S06]  /*16020*/  BRA.DIV UR4, `(.L_x_1411) ;  /* 0x0000003e04947947 */ /* 0x000fec000b800000 */
[----:B------:R-:W1:Y:S01]  /*16030*/  SHFL.IDX PT, R14, R18, RZ, 0x181f ;  /* 0x00181fff120e7589 */ /* 0x000e6200000e0000 */
        /* <DEDUP_REMOVED lines=19> */
[----:B------:R-:W0:Y:S03]  /*16170*/  SHFL.IDX PT, R14, R18, 0x2, 0x181f ;  /* 0x00581f00120e7f89 */ /* 0x000e2600000e0000 */
[----:B------:R-:W-:Y:S01]  /*16180*/  IMAD.X R3, RZ, RZ, R7, P3 ;  /* 0x000000ffff037224 */ /* 0x000fe200018e0607 */
        /* <DEDUP_REMOVED lines=36> */
.L_x_1522:
[C---:B------:R-:W-:Y:S02]  /*163d0*/  ISETP.LT.OR P2, PT, R6.reuse, 0x51, P2 ;  /* 0x000000510600780c */ /* 0x040fe40001741670 */
[C---:B------:R-:W-:Y:S02]  /*163e0*/  ISETP.LT.OR P1, PT, R6.reuse, 0x51, P1 ;  /* 0x000000510600780c */ /* 0x040fe40000f21670 */
[----:B------:R-:W-:Y:S02]  /*163f0*/  ISETP.LT.OR P0, PT, R6, 0x51, P0 ;  /* 0x000000510600780c */ /* 0x000fe40000701670 */
[----:B0--3--:R-:W-:-:S05]  /*16400*/  IADD3 R2, P3, R14, R5, RZ ;  /* 0x000000050e027210 */ /* 0x009fca0007f7e0ff */
[----:B------:R-:W-:-:S05]  /*16410*/  IMAD.X R3, RZ, RZ, R19, P3 ;  /* 0x000000ffff037224 */ /* 0x000fca00018e0613 */
        /* <DEDUP_REMOVED lines=8> */
.L_x_1412:
[----:B------:R-:W-:Y:S02]  /*164a0*/  PLOP3.LUT P1, PT, P1, P0, PT, 0xa2, 0x0 ;  /* 0x000000000000781c */ /* 0x000fe40000f21472 */
[----:B------:R-:W-:-:S08]  /*164b0*/  @P0 R2UR P1, UR4, R0 ;  /* 0x00000000000402ca */ /* 0x000fd00000020000 */
[----:B------:R-:W-:-:S05]  /*164c0*/  @P0 PLOP3.LUT P0, PT, P1, PT, PT, 0x80, 0x0 ;  /* 0x000000000000081c */ /* 0x000fca0000f0f070 */
[----:B------:R-:W-:Y:S01]  /*164d0*/  @!P1 SYNCS.ARRIVE.TRANS64.RED.A0T1 RZ, [UR4+0x30850], RZ ;  /* 0x030850ffffff99a7 */ /* 0x000fe20008200404 */
[----:B------:R-:W-:Y:S07]  /*164e0*/  @!P1 ARRIVES.LDGSTSBAR.64.TRANSCNT [UR4+0x30850] ;  /* 0x03085000ff0099b0 */ /* 0x000fee0008000a84 */
[----:B------:R-:W-:Y:S05]  /*164f0*/  @P0 BRA.U.ANY `(.L_x_1412) ;  /* 0xfffffffd00e80947 */ /* 0x000fea000393ffff */
[----:B------:R-:W-:Y:S01]  /*16500*/  NOP ;  /* 0x0000000000007918 */ /* 0x000fe20000000000 */
[----:B0-----:R-:W2:Y:S02]  /*16510*/  LDL R2, [R1+0x28] ;  /* 0x0000280001027983 */ /* 0x001ea40000100800 */
[----:B--2---:R-:W-:-:S13]  /*16520*/  ISETP.NE.AND P2, PT, R2, 0x3, PT ;  /* 0x000000030200780c */ /* 0x004fda0003f45270 */
[----:B------:R-:W-:Y:S05]  /*16530*/  @!P2 BRA `(.L_x_1413) ;  /* 0x000000000004a947 */ /* 0x000fea0003800000 */
[----:B------:R-:W-:Y:S01]  /*16540*/  BPT.TRAP 0x1 ;  /* 0x000000040000795c */ /* 0x000fe20000300000 */
.L_x_1413:
[----:B------:R0:W-:Y:S01]  /*16550*/  SYNCS.ARRIVE.TRANS64.A1T0 RZ, [R0+URZ+0x30850], RZ ;  /* 0x030850ff00ff79a7 */ /* 0x0001e2000810003f */
[----:B------:R-:W-:-:S05]  /*16560*/  VIADD R23, R23, 0x1 ;  /* 0x0000000117177836 */ /* 0x000fca0000000000 */
[----:B------:R-:W-:-:S04]  /*16570*/  ISETP.NE.AND P0, PT, R23, 0x2, PT ;  /* 0x000000021700780c */ /* 0x000fc80003f05270 */
[----:B------:R-:W-:Y:S02]  /*16580*/  SEL R3, RZ, 0x1, P0 ;  /* 0x00000001ff037807 */ /* 0x000fe40000000000 */
[----:B------:R-:W-:Y:S02]  /*16590*/  SEL R23, R23, RZ, P0 ;  /* 0x000000ff17177207 */ /* 0x000fe40000000000 */
[----:B0-----:R-:W-:-:S07]  /*165a0*/  LOP3.LUT R28, R28, R3, RZ, 0x3c, !PT ;  /* 0x000000031c1c7212 */ /* 0x001fce00078e3cff */
.L_x_1370:
[----:B------:R-:W-:Y:S05]  /*165b0*/  BSYNC B7 ;  /* 0x0000000000077941 */ /* 0x000fea0003800000 */
.L_x_1368:
        /* <DEDUP_REMOVED lines=8> */
[----:B------:R3:W4:Y:S01]  /*16640*/  LDS.128 R24, [R17+0x308d0] ;  /* 0x0308d00011187984 */ /* 0x0007220000000c00 */
[----:B------:R-:W-:Y:S06]  /*16650*/  BAR.ARV 0x4, 0x180 ;  /* 0x0106000000007b1d */ /* 0x000fec0000002000 */
[----:B------:R-:W-:Y:S05]  /*16660*/  BRA `(.L_x_1415) ;  /* 0x0000000800cc7947 */ /* 0x000fea0003800000 */
.L_x_1414:
        /* <DEDUP_REMOVED lines=11> */
[----:B------:R-:W-:Y:S02]  /*16720*/  MOV R5, RZ ;  /* 0x000000ff00057202 */ /* 0x000fe40000000f00 */
[C---:B------:R-:W-:Y:S01]  /*16730*/  ISETP.GE.U32.AND P2, PT, R8.reuse, 0x2, PT ;  /* 0x000000020800780c */ /* 0x040fe20003f46070 */
[----:B------:R-:W-:Y:S01]  /*16740*/  SHFL.IDX PT, R0, R24, RZ, 0x1f ;  /* 0x00001fff18007589 */ /* 0x000fe200000e0000 */
[C---:B------:R-:W-:Y:S02]  /*16750*/  ISETP.GE.U32.AND P3, PT, R8.reuse, 0x4, PT ;  /* 0x000000040800780c */ /* 0x040fe40003f66070 */
[C---:B------:R-:W-:Y:S01]  /*16760*/  ISETP.GE.U32.AND P4, PT, R8.reuse, 0x8, PT ;  /* 0x000000080800780c */ /* 0x040fe20003f86070 */
[----:B------:R-:W-:Y:S01]  /*16770*/  SHFL.IDX PT, R4, R24, 0x1, 0x1f ;  /* 0x00201f0018047f89 */ /* 0x000fe200000e0000 */
[C---:B------:R-:W-:Y:S01]  /*16780*/  ISETP.GE.U32.AND P5, PT, R8.reuse, 0x10, PT ;  /* 0x000000100800780c */ /* 0x040fe20003fa6070 */
[----:B--2---:R-:W-:Y:S01]  /*16790*/  @!P1 IMAD.MOV.U32 R5, RZ, RZ, R2 ;  /* 0x000000ffff059224 */ /* 0x004fe200078e0002 */
[----:B------:R-:W-:-:S04]  /*167a0*/  ISETP.NE.AND P1, PT, R8, RZ, PT ;  /* 0x000000ff0800720c */ /* 0x000fc80003f25270 */
        /* <DEDUP_REMOVED lines=15> */
[----:B------:R1:W2:Y:S02]  /*168a0*/  SHFL.IDX PT, R14, R6, 0x1f, 0x1f ;  /* 0x03e01f00060e7f89 */ /* 0x0002a400000e0000 */
.L_x_1532:
[----:B------:R-:W-:Y:S02]  /*168b0*/  ULDC UR4, c[0x0][0xc38] ;  /* 0x00030e0000047ab9 */ /* 0x000fe40000000800 */
[----:B------:R-:W-:-:S04]  /*168c0*/  IMAD.U32 R7, RZ, RZ, UR4 ;  /* 0x00000004ff077e24 */ /* 0x000fc8000f8e00ff */
[----:B--2---:R-:W-:-:S04]  /*168d0*/  IMAD R14, R14, R7, RZ ;  /* 0x000000070e0e7224 */ /* 0x004fc800078e02ff */
[----:B------:R-:W-:-:S05]  /*168e0*/  IMAD.IADD R9, R4, 0x1, R14 ;  /* 0x0000000104097824 */ /* 0x000fca00078e020e */
[----:B------:R-:W-:-:S13]  /*168f0*/  ISETP.GT.AND P6, PT, R9, R0, PT ;  /* 0x000000000900720c */ /* 0x000fda0003fc4270 */
[----:B------:R-:W-:Y:S05]  /*16900*/  @P6 BRA `(.L_x_1417) ;  /* 0x00000000009c6947 */ /* 0x000fea0003800000 */
.L_x_1422:
[----:B------:R-:W2:Y:S01]  /*16910*/  LDC R2, c[0x0][0xc3c] ;  /* 0x00030f00ff027b82 */ /* 0x000ea20000000800 */
[----:B------:R-:W-:-:S05]  /*16920*/  VIADD R27, R27, 0x1f ;  /* 0x0000001f1b1b7836 */ /* 0x000fca0000000000 */
[----:B--2---:R-:W-:-:S13]  /*16930*/  ISETP.GE.AND P6, PT, R27, R2, PT ;  /* 0x000000021b00720c */ /* 0x004fda0003fc6270 */
[----:B------:R-:W-:Y:S05]  /*16940*/  @P6 BRA `(.L_x_1418) ;  /* 0x0000000400d06947 */ /* 0x000fea0003800000 */
[----:B------:R-:W2:Y:S01]  /*16950*/  S2R R3, SR_TID.X ;  /* 0x0000000000037919 */ /* 0x000ea20000002100 */
[----:B------:R-:W-:Y:S01]  /*16960*/  BSSY B0, `(.L_x_1419) ;  /* 0x0000009000007945 */ /* 0x000fe20003800000 */
[----:B------:R-:W-:Y:S01]  /*16970*/  IMAD.MOV.U32 R5, RZ, RZ, RZ ;  /* 0x000000ffff057224 */ /* 0x000fe200078e00ff */
[----:B--2---:R-:W-:-:S05]  /*16980*/  LOP3.LUT R3, R3, 0x1f, RZ, 0xc0, !PT ;  /* 0x0000001f03037812 */ /* 0x004fca00078ec0ff */
[----:B------:R-:W-:-:S05]  /*16990*/  IMAD.IADD R7, R27, 0x1, R3 ;  /* 0x000000011b077824 */ /* 0x000fca00078e0203 */
[----:B------:R-:W-:-:S13]  /*169a0*/  ISETP.GE.OR P6, PT, R7, R2, !P0 ;  /* 0x000000020700720c */ /* 0x000fda00047c6670 */
[----:B------:R-:W-:Y:S05]  /*169b0*/  @P6 BRA `(.L_x_1420) ;  /* 0x00000000000c6947 */ /* 0x000fea0003800000 */
[----:B------:R-:W2:Y:S02]  /*169c0*/  LDC.64 R2, c[0x0][0xc80] ;  /* 0x00032000ff027b82 */ /* 0x000ea40000000a00 */
[----:B--2---:R-:W-:-:S05]  /*169d0*/  IMAD.WIDE R2, R7, 0x4, R2 ;  /* 0x0000000407027825 */ /* 0x004fca00078e0202 */
[----:B------:R2:W5:Y:S02]  /*169e0*/  LDG.E R5, desc[UR36][R2.64] ;  /* 0x0000002402057981 */ /* 0x000564000c1e1900 */
.L_x_1420:
[----:B------:R-:W-:Y:S05]  /*169f0*/  BSYNC B0 ;  /* 0x0000000000007941 */ /* 0x000fea0003800000 */
.L_x_1419:
[----:B------:R-:W-:-:S03]  /*16a00*/  UMOV UR4, 0xffffffff ;  /* 0xffffffff00047882 */ /* 0x000fc60000000000 */
[----:B------:R-:W-:Y:S05]  /*16a10*/  BRA.DIV UR4, `(.L_x_1421) ;  /* 0x0000004204407947 */ /* 0x000fea000b800000 */
[----:B-----5:R-:W3:Y:S02]  /*16a20*/  SHFL.UP PT, R14, R5, 0x1, RZ ;  /* 0x04200000050e7989 */ /* 0x020ee400000e00ff */
[----:B---3--:R-:W-:-:S05]  /*16a30*/  SEL R14, R14, RZ, P1 ;  /* 0x000000ff0e0e7207 */ /* 0x008fca0000800000 */
[----:B------:R-:W-:-:S05]  /*16a40*/  IMAD.IADD R13, R5, 0x1, R14 ;  /* 0x00000001050d7824 */ /* 0x000fca00078e020e */
[----:B------:R-:W2:Y:S02]  /*16a50*/  SHFL.UP PT, R14, R13, 0x2, RZ ;  /* 0x044000000d0e7989 */ /* 0x000ea400000e00ff */
[----:B--2---:R-:W-:-:S05]  /*16a60*/  SEL R2, R14, RZ, P2 ;  /* 0x000000ff0e027207 */ /* 0x004fca0001000000 */
        /* <DEDUP_REMOVED lines=9> */
[----:B-1----:R-:W-:-:S05]  /*16b00*/  IMAD.IADD R6, R4, 0x1, R7 ;  /* 0x0000000104067824 */ /* 0x002fca00078e0207 */
[----:B------:R1:W2:Y:S02]  /*16b10*/  SHFL.IDX PT, R14, R6, 0x1f, 0x1f ;  /* 0x03e01f00060e7f89 */ /* 0x0002a400000e0000 */
.L_x_1540:
[----:B------:R-:W-:Y:S02]  /*16b20*/  ULDC UR4, c[0x0][0xc38] ;  /* 0x00030e0000047ab9 */ /* 0x000fe40000000800 */
[----:B------:R-:W-:-:S04]  /*16b30*/  IMAD.U32 R7, RZ, RZ, UR4 ;  /* 0x00000004ff077e24 */ /* 0x000fc8000f8e00ff */
[----:B--2---:R-:W-:-:S04]  /*16b40*/  IMAD R14, R14, R7, RZ ;  /* 0x000000070e0e7224 */ /* 0x004fc800078e02ff */
[----:B------:R-:W-:-:S05]  /*16b50*/  IMAD.IADD R9, R14, 0x1, R9 ;  /* 0x000000010e097824 */ /* 0x000fca00078e0209 */
[----:B------:R-:W-:-:S13]  /*16b60*/  ISETP.GT.AND P6, PT, R9, R0, PT ;  /* 0x000000000900720c */ /* 0x000fda0003fc4270 */
[----:B------:R-:W-:Y:S05]  /*16b70*/  @!P6 BRA `(.L_x_1422) ;  /* 0xfffffffc0064e947 */ /* 0x000fea000383ffff */
.L_x_1417:
[----:B------:R-:W-:Y:S01]  /*16b80*/  IMAD.IADD R24, R9, 0x1, -R14 ;  /* 0x0000000109187824 */ /* 0x000fe200078e0a0e */
[----:B------:R-:W-:-:S03]  /*16b90*/  UMOV UR4, 0xffffffff ;  /* 0xffffffff00047882 */ /* 0x000fc60000000000 */
[----:B------:R-:W-:-:S05]  /*16ba0*/  IMAD R3, R6, R7, R24 ;  /* 0x0000000706037224 */ /* 0x000fca00078e0218 */
[----:B------:R-:W-:Y:S01]  /*16bb0*/  ISETP.GT.AND P6, PT, R3, R0, PT ;  /* 0x000000000300720c */ /* 0x000fe20003fc4270 */
[----:B------:R-:W-:-:S12]  /*16bc0*/  BRA.DIV UR4, `(.L_x_1423) ;  /* 0x0000004204907947 */ /* 0x000fd8000b800000 */
[----:B------:R-:W-:-:S04]  /*16bd0*/  VOTE.ANY R2, PT, !P6 ;  /* 0x0000000000027806 */ /* 0x000fc800070e0100 */
[----:B------:R-:W2:Y:S02]  /*16be0*/  POPC R4, R2 ;  /* 0x0000000200047309 */ /* 0x000ea40000000000 */
[----:B--2---:R2:W3:Y:S02]  /*16bf0*/  SHFL.IDX PT, R5, R5, R4, 0x1f ;  /* 0x00001f0405057589 */ /* 0x0044e400000e0000 */
.L_x_1544:
[----:B------:R-:W-:Y:S01]  /*16c00*/  ISETP.NE.AND P0, PT, R2, RZ, PT ;  /* 0x000000ff0200720c */ /* 0x000fe20003f05270 */
[----:B------:R-:W-:-:S12]  /*16c10*/  IMAD.MOV.U32 R14, RZ, RZ, RZ ;  /* 0x000000ffff0e7224 */ /* 0x000fd800078e00ff */
[----:B------:R-:W-:Y:S05]  /*16c20*/  @!P0 BRA `(.L_x_1424) ;  /* 0x0000000000108947 */ /* 0x000fea0003800000 */
[----:B------:R-:W-:Y:S01]  /*16c30*/  UMOV UR4, 0xffffffff ;  /* 0xffffffff00047882 */ /* 0x000fe20000000000 */
[----:B------:R-:W-:Y:S02]  /*16c40*/  VIADD R12, R4, 0xffffffff ;  /* 0xffffffff040c7836 */ /* 0x000fe40000000000 */
[----:B------:R-:W-:Y:S05]  /*16c50*/  BRA.DIV UR4, `(.L_x_1425) ;  /* 0x0000004204b47947 */ /* 0x000fea000b800000 */
[----:B------:R4:W0:Y:S02]  /*16c60*/  SHFL.IDX PT, R14, R6, R12, 0x1f ;  /* 0x00001f0c060e7589 */ /* 0x00082400000e0000 */
.L_x_1424:
[----:B------:R-:W5:Y:S01]  /*16c70*/  LDC.64 R2, c[0x0][0xc90] ;  /* 0x00032400ff027b82 */ /* 0x000f620000000a00 */
[----:B------:R-:W-:-:S04]  /*16c80*/  IMAD.IADD R27, R4, 0x1, R27 ;  /* 0x00000001041b7824 */ /* 0x000fc800078e021b */
[----:B-----5:R-:W-:-:S05]  /*16c90*/  IMAD.WIDE R2, R27, 0x4, R2 ;  /* 0x000000041b027825 */ /* 0x020fca00078e0202 */
[----:B-1--4-:R1:W2:Y:S01]  /*16ca0*/  LDG.E R6, desc[UR36][R2.64] ;  /* 0x0000002402067981 */ /* 0x0122a2000c1e1900 */
[----:B0-----:R-:W-:Y:S02]  /*16cb0*/  IMAD R24, R14, R7, R24 ;  /* 0x000000070e187224 */ /* 0x001fe400078e0218 */
[----:B-1----:R-:W-:Y:S02]  /*16cc0*/  IMAD.MOV.U32 R2, RZ, RZ, RZ ;  /* 0x000000ffff027224 */ /* 0x002fe400078e00ff */
[----:B--23--:R-:W-:-:S05]  /*16cd0*/  IMAD R4, R5, R6, RZ ;  /* 0x0000000605047224 */ /* 0x00cfca00078e02ff */
[----:B------:R-:W-:-:S04]  /*16ce0*/  IABS R8, R4 ;  /* 0x0000000400087213 */ /* 0x000fc80000000000 */
[----:B------:R-:W0:Y:S08]  /*16cf0*/  I2F.RP R10, R8 ;  /* 0x00000008000a7306 */ /* 0x000e300000209400 */
[----:B0-----:R-:W0:Y:S02]  /*16d00*/  MUFU.RCP R10, R10 ;  /* 0x0000000a000a7308 */ /* 0x001e240000001000 */
[----:B0-----:R-:W-:-:S06]  /*16d10*/  VIADD R11, R10, 0xffffffe ;  /* 0x0ffffffe0a0b7836 */ /* 0x001fcc0000000000 */
[----:B------:R-:W0:Y:S02]  /*16d20*/  F2I.FTZ.U32.TRUNC.NTZ R3, R11 ;  /* 0x0000000b00037305 */ /* 0x000e24000021f000 */
[----:B0-----:R-:W-:-:S04]  /*16d30*/  IMAD.MOV R9, RZ, RZ, -R3 ;  /* 0x000000ffff097224 */ /* 0x001fc800078e0a03 */
        /* <DEDUP_REMOVED lines=11> */
[----:B------:R-:W-:Y:S02]  /*16df0*/  @!P1 IMAD.IADD R3, R3, 0x1, -R8 ;  /* 0x0000000103039824 */ /* 0x000fe400078e0a08 */
[----:B------:R-:W-:Y:S01]  /*16e00*/  @!P1 VIADD R2, R2, 0x1 ;  /* 0x0000000102029836 */ /* 0x000fe20000000000 */
[----:B------:R-:W-:Y:S02]  /*16e10*/  ISETP.NE.AND P1, PT, R4, RZ, PT ;  /* 0x000000ff0400720c */ /* 0x000fe40003f25270 */
[----:B------:R-:W-:-:S13]  /*16e20*/  ISETP.GE.U32.AND P0, PT, R3, R8, PT ;  /* 0x000000080300720c */ /* 0x000fda0003f06070 */
[----:B------:R-:W-:-:S04]  /*16e30*/  @P0 VIADD R2, R2, 0x1 ;  /* 0x0000000102020836 */ /* 0x000fc80000000000 */
[----:B------:R-:W-:Y:S01]  /*16e40*/  @!P2 IMAD.MOV R2, RZ, RZ, -R2 ;  /* 0x000000ffff02a224 */ /* 0x000fe200078e0a02 */
[----:B------:R-:W-:-:S05]  /*16e50*/  @!P1 LOP3.LUT R2, RZ, R4, RZ, 0x33, !PT ;  /* 0x00000004ff029212 */ /* 0x000fca00078e33ff */
[----:B------:R-:W-:Y:S02]  /*16e60*/  IMAD R0, R6, R2, RZ ;  /* 0x0000000206007224 */ /* 0x000fe400078e02ff */
[----:B------:R-:W-:Y:S02]  /*16e70*/  IMAD.MOV R2, RZ, RZ, -R2 ;  /* 0x000000ffff027224 */ /* 0x000fe400078e0a02 */
[----:B------:R-:W-:Y:S02]  /*16e80*/  IMAD.MOV R3, RZ, RZ, -R0 ;  /* 0x000000ffff037224 */ /* 0x000fe400078e0a00 */
[----:B------:R-:W-:-:S03]  /*16e90*/  IMAD R9, R4, R2, R9 ;  /* 0x0000000204097224 */ /* 0x000fc600078e0209 */
[----:B------:R-:W-:-:S04]  /*16ea0*/  VIADDMNMX R6, R3, R7, R6, PT ;  /* 0x0000000703067246 */ /* 0x000fc80003800106 */
[-C--:B------:R-:W-:Y:S02]  /*16eb0*/  IABS R7, R6.reuse ;  /* 0x0000000600077213 */ /* 0x080fe40000000000 */
[----:B------:R-:W-:Y:S02]  /*16ec0*/  IABS R4, R6 ;  /* 0x0000000600047213 */ /* 0x000fe40000000000 */
[----:B------:R-:W0:Y:S03]  /*16ed0*/  I2F.RP R8, R7 ;  /* 0x0000000700087306 */ /* 0x000e260000209400 */
[----:B------:R-:W-:-:S05]  /*16ee0*/  IMAD.MOV R4, RZ, RZ, -R4 ;  /* 0x000000ffff047224 */ /* 0x000fca00078e0a04 */
[----:B0-----:R-:W0:Y:S02]  /*16ef0*/  MUFU.RCP R8, R8 ;  /* 0x0000000800087308 */ /* 0x001e240000001000 */
[----:B0-----:R-:W-:-:S06]  /*16f00*/  VIADD R3, R8, 0xffffffe ;  /* 0x0ffffffe08037836 */ /* 0x001fcc0000000000 */
[----:B------:R-:W0:Y:S02]  /*16f10*/  F2I.FTZ.U32.TRUNC.NTZ R3, R3 ;  /* 0x0000000300037305 */ /* 0x000e24000021f000 */
[----:B0-----:R-:W-:-:S04]  /*16f20*/  IMAD.MOV R2, RZ, RZ, -R3 ;  /* 0x000000ffff027224 */ /* 0x001fc800078e0a03 */
[----:B------:R-:W-:Y:S02]  /*16f30*/  IMAD R11, R2, R7, RZ ;  /* 0x00000007020b7224 */ /* 0x000fe400078e02ff */
[----:B------:R-:W-:-:S04]  /*16f40*/  IMAD.MOV.U32 R2, RZ, RZ, RZ ;  /* 0x000000ffff027224 */ /* 0x000fc800078e00ff */
[----:B------:R-:W-:Y:S01]  /*16f50*/  IMAD.HI.U32 R2, R3, R11, R2 ;  /* 0x0000000b03027227 */ /* 0x000fe200078e0002 */
[----:B------:R-:W-:Y:S02]  /*16f60*/  IABS R11, R9 ;  /* 0x00000009000b7213 */ /* 0x000fe40000000000 */
[C---:B------:R-:W-:Y:S01]  /*16f70*/  LOP3.LUT R3, R9.reuse, R6, RZ, 0x3c, !PT ;  /* 0x0000000609037212 */ /* 0x040fe200078e3cff */
[----:B------:R-:W-:Y:S02]  /*16f80*/  IMAD.IADD R9, R9, 0x1, R0 ;  /* 0x0000000109097824 */ /* 0x000fe400078e0200 */
[----:B------:R-:W-:Y:S01]  /*16f90*/  IMAD.HI.U32 R2, R2, R11, RZ ;  /* 0x0000000b02027227 */ /* 0x000fe200078e00ff */
[----:B------:R-:W-:-:S03]  /*16fa0*/  ISETP.GE.AND P2, PT, R3, RZ, PT ;  /* 0x000000ff0300720c */ /* 0x000fc60003f46270 */
[----:B------:R-:W-:-:S05]  /*16fb0*/  IMAD R4, R2, R4, R11 ;  /* 0x0000000402047224 */ /* 0x000fca00078e020b */
[----:B------:R-:W-:-:S13]  /*16fc0*/  ISETP.GT.U32.AND P1, PT, R7, R4, PT ;  /* 0x000000040700720c */ /* 0x000fda0003f24070 */
[----:B------:R-:W-:Y:S02]  /*16fd0*/  @!P1 IMAD.IADD R4, R4, 0x1, -R7 ;  /* 0x0000000104049824 */ /* 0x000fe400078e0a07 */
[----:B------:R-:W-:Y:S01]  /*16fe0*/  @!P1 VIADD R2, R2, 0x1 ;  /* 0x0000000102029836 */ /* 0x000fe20000000000 */
[----:B------:R-:W-:Y:S02]  /*16ff0*/  ISETP.NE.AND P1, PT, R6, RZ, PT ;  /* 0x000000ff0600720c */ /* 0x000fe40003f25270 */
[----:B------:R-:W-:-:S13]  /*17000*/  ISETP.GE.U32.AND P0, PT, R4, R7, PT ;  /* 0x000000070400720c */ /* 0x000fda0003f06070 */
[----:B------:R-:W-:-:S04]  /*17010*/  @P0 VIADD R2, R2, 0x1 ;  /* 0x0000000102020836 */ /* 0x000fc80000000000 */
[----:B------:R-:W-:Y:S01]  /*17020*/  @!P2 IMAD.MOV R2, RZ, RZ, -R2 ;  /* 0x000000ffff02a224 */ /* 0x000fe200078e0a02 */
[----:B------:R-:W-:Y:S01]  /*17030*/  @!P1 LOP3.LUT R2, RZ, R6, RZ, 0x33, !PT ;  /* 0x00000006ff029212 */ /* 0x000fe200078e33ff */
[----:B------:R-:W-:-:S04]  /*17040*/  IMAD.MOV R6, RZ, RZ, -R6 ;  /* 0x000000ffff067224 */ /* 0x000fc800078e0a06 */
[----:B------:R-:W-:Y:S01]  /*17050*/  IMAD R26, R2, R6, R9 ;  /* 0x00000006021a7224 */ /* 0x000fe200078e0209 */
[----:B------:R-:W-:-:S05]  /*17060*/  LOP3.LUT R2, RZ, R2, RZ, 0x33, !PT ;  /* 0x00000002ff027212 */ /* 0x000fca00078e33ff */
[----:B------:R-:W-:Y:S01]  /*17070*/  IMAD.IADD R25, R5, 0x1, R2 ;  /* 0x0000000105197824 */ /* 0x000fe200078e0202 */
[----:B------:R-:W-:Y:S06]  /*17080*/  BRA `(.L_x_1426) ;  /* 0x00000000001c7947 */ /* 0x000fec0003800000 */
.L_x_1418:
[----:B------:R-:W-:Y:S01]  /*17090*/  UMOV UR4, URZ ;  /* 0x0000003f00047c82 */ /* 0x000fe20008000000 */
[----:B------:R-:W-:Y:S01]  /*170a0*/  UMOV UR5, URZ ;  /* 0x0000003f00057c82 */ /* 0x000fe20008000000 */
[----:B------:R-:W-:Y:S01]  /*170b0*/  ULDC UR6, c[0x0][0xc3c] ;  /* 0x00030f0000067ab9 */ /* 0x000fe20000000800 */
[----:B------:R-:W-:Y:S02]  /*170c0*/  IMAD.MOV.U32 R24, RZ, RZ, R0 ;  /* 0x000000ffff187224 */ /* 0x000fe400078e0000 */
[----:B------:R-:W-:Y:S02]  /*170d0*/  IMAD.U32 R25, RZ, RZ, UR4 ;  /* 0x00000004ff197e24 */ /* 0x000fe4000f8e00ff */
[----:B------:R-:W-:Y:S02]  /*170e0*/  IMAD.U32 R26, RZ, RZ, UR5 ;  /* 0x00000005ff1a7e24 */ /* 0x000fe4000f8e00ff */
[----:B------:R-:W-:-:S07]  /*170f0*/  IMAD.U32 R27, RZ, RZ, UR6 ;  /* 0x00000006ff1b7e24 */ /* 0x000fce000f8e00ff */
.L_x_1426:
[----:B------:R-:W2:Y:S01]  /*17100*/  S2R R0, SR_TID.X ;  /* 0x0000000000007919 */ /* 0x000ea20000002100 */
[----:B------:R-:W-:Y:S05]  /*17110*/  WARPSYNC.ALL ;  /* 0x0000000000007948 */ /* 0x000fea0003800000 */
[----:B------:R-:W-:Y:S01]  /*17120*/  BAR.SYNC.DEFER_BLOCKING 0x4, 0x180 ;  /* 0x0106000000007b1d */ /* 0x000fe20000010000 */
[----:B--2---:R-:W-:-:S04]  /*17130*/  LOP3.LUT R0, R0, 0x1f, RZ, 0xc0, !PT ;  /* 0x0000001f00007812 */ /* 0x004fc800078ec0ff */
[----:B------:R-:W-:-:S13]  /*17140*/  ISETP.NE.AND P0, PT, R0, RZ, PT ;  /* 0x000000ff0000720c */ /* 0x000fda0003f05270 */
[----:B------:R-:W2:Y:S01]  /*17150*/  @!P0 S2R R3, SR_CgaCtaId ;  /* 0x0000000000038919 */ /* 0x000ea20000008800 */
[----:B------:R-:W-:-:S04]  /*17160*/  @!P0 MOV R0, 0x400 ;  /* 0x0000040000008802 */ /* 0x000fc80000000f00 */
[----:B--2---:R-:W-:-:S05]  /*17170*/  @!P0 LEA R17, R3, R0, 0x18 ;  /* 0x0000000003118211 */ /* 0x004fca00078ec0ff */
[----:B------:R2:W-:Y:S01]  /*17180*/  @!P0 STS.128 [R17+0x308d0], R24 ;  /* 0x0308d01811008388 */ /* 0x0005e20000000c00 */
[----:B------:R-:W-:Y:S06]  /*17190*/  BAR.ARV 0x5, 0x180 ;  /* 0x0146000000007b1d */ /* 0x000fec0000002000 */
.L_x_1415:
[----:B------:R-:W-:Y:S02]  /*171a0*/  ULDC UR4, c[0x0][0xc3c] ;  /* 0x00030f0000047ab9 */ /* 0x000fe40000000800 */
[----:B----4-:R-:W-:-:S13]  /*171b0*/  ISETP.GE.AND P0, PT, R27, UR4, PT ;  /* 0x000000041b007c0c */ /* 0x010fda000bf06270 */
[----:B------:R-:W-:Y:S05]  /*171c0*/  @!P0 BRA `(.L_x_1427) ;  /* 0xffffffb400188947 */ /* 0x000fea000383ffff */
[----:B------:R-:W-:Y:S05]  /*171d0*/  BSYNC B8 ;  /* 0x0000000000087941 */ /* 0x000fea0003800000 */
.L_x_1356:
[----:B------:R-:W4:Y:S01]  /*171e0*/  LDL.LU R0, [R1+0x24] ;  /* 0x0000240001007983 */ /* 0x000f220000300800 */
[----:B------:R-:W-:Y:S01]  /*171f0*/  BSSY B0, `(.L_x_1428) ;  /* 0x000000b000007945 */ /* 0x000fe20003800000 */
[----:B------:R-:W5:Y:S01]  /*17200*/  S2R R5, SR_CgaCtaId ;  /* 0x0000000000057919 */ /* 0x000f620000008800 */
[----:B----4-:R-:W-:-:S05]  /*17210*/  VIADD R0, R0, 0x1 ;  /* 0x0000000100007836 */ /* 0x010fca0000000000 */
[----:B-1----:R-:W-:-:S04]  /*17220*/  LEA.HI R2, R0, R0, RZ, 0x1 ;  /* 0x0000000000027211 */ /* 0x002fc800078f08ff */
[----:B------:R-:W-:Y:S02]  /*17230*/  LOP3.LUT R3, R2, 0xfffffffe, RZ, 0xc0, !PT ;  /* 0xfffffffe02037812 */ /* 0x000fe400078ec0ff */
[----:B------:R-:W-:-:S03]  /*17240*/  MOV R2, 0x400 ;  /* 0x0000040000027802 */ /* 0x000fc60000000f00 */
[----:B------:R-:W-:Y:S01]  /*17250*/  IMAD.IADD R0, R0, 0x1, -R3 ;  /* 0x0000000100007824 */ /* 0x000fe200078e0a03 */
[----:B-----5:R-:W-:-:S04]  /*17260*/  LEA R4, R5, R2, 0x18 ;  /* 0x0000000205047211 */ /* 0x020fc800078ec0ff */
[----:B------:R-:W-:-:S04]  /*17270*/  SHF.L.U32 R0, R0, 0x1f, RZ ;  /* 0x0000001f00007819 */ /* 0x000fc800000006ff */
[----:B------:R-:W1:Y:S02]  /*17280*/  SYNCS.PHASECHK.TRANS64.TRYWAIT P0, [R4+URZ+0x30820], R0 ;  /* 0x03082000040075a7 */ /* 0x000e64000800017f */
[----:B-1----:R-:W-:Y:S05]  /*17290*/  @!P0 BRA `(.L_x_1429) ;  /* 0x0000003c00488947 */ /* 0x002fea0003800000 */
.L_x_1547:
[----:B------:R-:W-:Y:S05]  /*172a0*/  BSYNC B0 ;  /* 0x0000000000007941 */ /* 0x000fea0003800000 */
.L_x_1428:
[----:B------:R-:W-:-:S03]  /*172b0*/  UMOV UR4, 0xffffffff ;  /* 0xffffffff00047882 */ /* 0x000fc60000000000 */
[----:B------:R-:W-:Y:S05]  /*172c0*/  BRA.DIV UR4, `(.L_x_1430) ;  /* 0x0000003e04507947 */ /* 0x000fea000b800000 */
[----:B-1----:R-:W1:Y:S02]  /*172d0*/  S2R R0, SR_TID.X ;  /* 0x0000000000007919 */ /* 0x002e640000002100 */
[----:B-1----:R-:W-:-:S04]  /*172e0*/  SHF.R.U32.HI R0, RZ, 0x5, R0 ;  /* 0x00000005ff007819 */ /* 0x002fc80000011600 */
[----:B------:R-:W-:-:S05]  /*172f0*/  LOP3.LUT R0, R0, 0x3, RZ, 0xc0, !PT ;  /* 0x0000000300007812 */ /* 0x000fca00078ec0ff */
[----:B------:R1:W4:Y:S02]  /*17300*/  SHFL.IDX PT, R14, R0, RZ, 0x1f ;  /* 0x00001fff000e7589 */ /* 0x00032400000e0000 */
.L_x_1550:
[----:B----4-:R-:W-:Y:S01]  /*17310*/  ISETP.NE.AND P0, PT, R14, RZ, PT ;  /* 0x000000ff0e00720c */ /* 0x010fe20003f05270 */
[----:B------:R-:W-:-:S12]  /*17320*/  BSSY B0, `(.L_x_1431) ;  /* 0x0000024000007945 */ /* 0x000fd80003800000 */
[----:B------:R-:W-:Y:S05]  /*17330*/  @P0 BRA `(.L_x_1432) ;  /* 0x0000000000880947 */ /* 0x000fea0003800000 */
[----:B------:R-:W-:-:S03]  /*17340*/  UMOV UR4, 0xffffffff ;  /* 0xffffffff00047882 */ /* 0x000fc60000000000 */
[----:B------:R-:W-:Y:S05]  /*17350*/  BRA.DIV UR4, `(.L_x_1433) ;  /* 0x0000003e04607947 */ /* 0x000fea000b800000 */
[----:B------:R-:W-:-:S13]  /*17360*/  ELECT P6, URZ, PT ;  /* 0x00000000003f782f */ /* 0x000fda00038c0000 */
.L_x_1553:
[----:B------:R-:W-:Y:S05]  /*17370*/  @!P6 BRA `(.L_x_1432) ;  /* 0x000000000078e947 */ /* 0x000fea0003800000 */
[----:B-1----:R-:W4:Y:S02]  /*17380*/  LDL.LU R0, [R1+0x10] ;  /* 0x0000100001007983 */ /* 0x002f240000300800 */
[----:B----4-:R-:W-:-:S04]  /*17390*/  LOP3.LUT R0, R0, 0x2, RZ, 0xfc, !PT ;  /* 0x0000000200007812 */ /* 0x010fc800078efcff */
[----:B------:R-:W-:-:S13]  /*173a0*/  ISETP.NE.AND P0, PT, R0, 0x3, PT ;  /* 0x000000030000780c */ /* 0x000fda0003f05270 */
[----:B------:R-:W-:Y:S05]  /*173b0*/  @!P0 BRA `(.L_x_1434) ;  /* 0x0000000000048947 */ /* 0x000fea0003800000 */
[----:B------:R-:W-:Y:S01]  /*173c0*/  BPT.TRAP 0x1 ;  /* 0x000000040000795c */ /* 0x000fe20000300000 */
.L_x_1434:
[C---:B------:R-:W-:Y:S01]  /*173d0*/  IMAD R5, R23.reuse, 0x8, R4 ;  /* 0x0000000817057824 */ /* 0x040fe200078e0204 */
[----:B------:R-:W-:Y:S01]  /*173e0*/  SHF.L.U32 R0, R28, 0x1f, RZ ;  /* 0x0000001f1c007819 */ /* 0x000fe200000006ff */
[----:B------:R-:W-:-:S03]  /*173f0*/  VIADD R23, R23, 0x1 ;  /* 0x0000000117177836 */ /* 0x000fc60000000000 */
[----:B------:R-:W1:Y:S02]  /*17400*/  SYNCS.PHASECHK.TRANS64.TRYWAIT P1, [R5+URZ+0x30840], R0 ;  /* 0x03084000050075a7 */ /* 0x000e64000802017f */
[----:B------:R-:W-:-:S04]  /*17410*/  ISETP.NE.AND P2, PT, R23, 0x2, PT ;  /* 0x000000021700780c */ /* 0x000fc80003f45270 */
[----:B------:R-:W-:Y:S01]  /*17420*/  SEL R3, RZ, 0x1, P2 ;  /* 0x00000001ff037807 */ /* 0x000fe20001000000 */
[----:B-1----:R-:W-:Y:S08]  /*17430*/  @!P1 BRA `(.L_x_1435) ;  /* 0x0000003c00489947 */ /* 0x002ff00003800000 */
.L_x_1554:
[----:B------:R-:W-:Y:S02]  /*17440*/  SEL R23, R23, RZ, P2 ;  /* 0x000000ff17177207 */ /* 0x000fe40001000000 */
[----:B------:R-:W-:Y:S01]  /*17450*/  LOP3.LUT R2, R28, R3, RZ, 0x3c, !PT ;  /* 0x000000031c027212 */ /* 0x000fe200078e3cff */
[----:B------:R-:W-:Y:S06]  /*17460*/  @!P0 BRA `(.L_x_1436) ;  /* 0x0000000000048947 */ /* 0x000fec0003800000 */
[----:B------:R-:W-:Y:S01]  /*17470*/  BPT.TRAP 0x1 ;  /* 0x000000040000795c */ /* 0x000fe20000300000 */
.L_x_1436:
[----:B------:R-:W-:Y:S01]  /*17480*/  IMAD R23, R23, 0x8, R4 ;  /* 0x0000000817177824 */ /* 0x000fe200078e0204 */
[----:B------:R-:W-:-:S04]  /*17490*/  SHF.L.U32 R2, R2, 0x1f, RZ ;  /* 0x0000001f02027819 */ /* 0x000fc800000006ff */
[----:B------:R-:W4:Y:S02]  /*174a0*/  SYNCS.PHASECHK.TRANS64.TRYWAIT P1, [R23+URZ+0x30840], R2 ;  /* 0x03084002170075a7 */ /* 0x000f24000802017f */
[----:B----4-:R-:W-:Y:S05]  /*174b0*/  @!P1 BRA `(.L_x_1437) ;  /* 0x0000003c003c9947 */ /* 0x010fea0003800000 */
.L_x_1555:
[----:B------:R-:W-:Y:S05]  /*174c0*/  @!P0 BRA `(.L_x_1438) ;  /* 0x0000000000048947 */ /* 0x000fea0003800000 */
[----:B------:R-:W-:Y:S01]  /*174d0*/  BPT.TRAP 0x1 ;  /* 0x000000040000795c */ /* 0x000fe20000300000 */
.L_x_1438:
[----:B------:R-:W5:Y:S02]  /*174e0*/  SYNCS.PHASECHK.TRANS64.TRYWAIT P1, [R5+URZ+0x30860], R0 ;  /* 0x03086000050075a7 */ /* 0x000f64000802017f */
[----:B-----5:R-:W-:Y:S05]  /*174f0*/  @!P1 BRA `(.L_x_1439) ;  /* 0x0000003c00409947 */ /* 0x020fea0003800000 */
.L_x_1556:
[----:B------:R-:W-:Y:S05]  /*17500*/  @!P0 BRA `(.L_x_1440) ;  /* 0x0000000000048947 */ /* 0x000fea0003800000 */
[----:B------:R-:W-:Y:S01]  /*17510*/  BPT.TRAP 0x1 ;  /* 0x000000040000795c */ /* 0x000fe20000300000 */
.L_x_1440:
[----:B------:R0:W0:Y:S02]  /*17520*/  SYNCS.PHASECHK.TRANS64.TRYWAIT P0, [R23+URZ+0x30860], R2 ;  /* 0x03086002170075a7 */ /* 0x000024000800017f */
[----:B0-----:R-:W-:Y:S05]  /*17530*/  @!P0 NANOSLEEP.SYNCS 0x989680 ;  /* 0x009896800000895d */ /* 0x001fea0003900000 */
[----:B------:R-:W0:Y:S02]  /*17540*/  @!P0 SYNCS.PHASECHK.TRANS64 P0, [R23+URZ+0x30860], R2 ;  /* 0x03086002170085a7 */ /* 0x000e24000800007f */
[----:B0-----:R-:W-:Y:S05]  /*17550*/  @!P0 BRA `(.L_x_1440) ;  /* 0xfffffffc00f08947 */ /* 0x001fea000383ffff */
.L_x_1432:
[----:B------:R-:W-:Y:S05]  /*17560*/  BSYNC B0 ;  /* 0x0000000000007941 */ /* 0x000fea0003800000 */
.L_x_1431:
[----:B------:R-:W-:Y:S05]  /*17570*/  EXIT ;  /* 0x000000000000794d */ /* 0x000fea0003800000 */
.L_x_1250:
[----:B0-----:R-:W-:-:S04]  /*17580*/  IMAD.U32 R3, RZ, RZ, UR40 ;  /* 0x00000028ff037e24 */ /* 0x001fc8000f8e00ff */
[----:B------:R0:W1:Y:S03]  /*17590*/  SYNCS.PHASECHK.TRANS64.TRYWAIT P1, [R3+URZ+0x30800], R0 ;  /* 0x03080000030075a7 */ /* 0x000066000802017f */
[----:B-1----:R-:W-:Y:S05]  /*175a0*/  @!P1 NANOSLEEP.SYNCS 0x989680 ;  /* 0x009896800000995d */ /* 0x002fea0003900000 */
[----:B------:R-:W1:Y:S02]  /*175b0*/  @!P1 SYNCS.PHASECHK.TRANS64 P1, [R3+URZ+0x30800], R0 ;  /* 0x03080000030095a7 */ /* 0x000e64000802007f */
[----:B-1----:R-:W-:Y:S05]  /*175c0*/  @!P1 BRA `(.L_x_1250) ;  /* 0xfffffffc00ec9947 */ /* 0x002fea000383ffff */
[----:B------:R-:W-:Y:S05]  /*175d0*/  BRA `(.L_x_1441) ;  /* 0xfffffea400247947 */ /* 0x000fea000383ffff */
.L_x_1254:
[----:B-1----:R1:W2:Y:S02]  /*175e0*/  SYNCS.PHASECHK.TRANS64.TRYWAIT P1, [R13+URZ+0x30830], R0 ;  /* 0x030830000d0075a7 */ /* 0x0022a4000802017f */
[----:B--2---:R-:W-:Y:S05]  /*175f0*/  @!P1 NANOSLEEP.SYNCS 0x989680 ;  /* 0x009896800000995d */ /* 0x004fea0003900000 */
[----:B------:R-:W2:Y:S02]  /*17600*/  @!P1 SYNCS.PHASECHK.TRANS64 P1, [R13+URZ+0x30830], R0 ;  /* 0x030830000d0095a7 */ /* 0x000ea4000802007f */
[----:B--2---:R-:W-:Y:S05]  /*17610*/  @!P1 BRA `(.L_x_1254) ;  /* 0xfffffffc00f09947 */ /* 0x004fea000383ffff */
[----:B------:R-:W-:Y:S05]  /*17620*/  BRA `(.L_x_1253) ;  /* 0xfffffea400407947 */ /* 0x000fea000383ffff */
.L_x_1271:
[----:B-1----:R-:W-:-:S04]  /*17630*/  IMAD.U32 R9, RZ, RZ, UR7 ;  /* 0x00000007ff097e24 */ /* 0x002fc8000f8e00ff */
[----:B------:R1:W2:Y:S03]  /*17640*/  SYNCS.PHASECHK.TRANS64.TRYWAIT P1, [R9+URZ+0x30830], R8 ;  /* 0x03083008090075a7 */ /* 0x0002a6000802017f */
[----:B--2---:R-:W-:Y:S05]  /*17650*/  @!P1 NANOSLEEP.SYNCS 0x989680 ;  /* 0x009896800000995d */ /* 0x004fea0003900000 */
[----:B------:R-:W2:Y:S02]  /*17660*/  @!P1 SYNCS.PHASECHK.TRANS64 P1, [R9+URZ+0x30830], R8 ;  /* 0x03083008090095a7 */ /* 0x000ea4000802007f */
[----:B--2---:R-:W-:Y:S05]  /*17670*/  @!P1 BRA `(.L_x_1271) ;  /* 0xfffffffc00ec9947 */ /* 0x004fea000383ffff */
[----:B------:R-:W-:Y:S05]  /*17680*/  BRA `(.L_x_1270) ;  /* 0xfffffed800087947 */ /* 0x000fea000383ffff */
.L_x_1275:
[----:B-1----:R-:W-:-:S04]  /*17690*/  IMAD.U32 R9, RZ, RZ, UR6 ;  /* 0x00000006ff097e24 */ /* 0x002fc8000f8e00ff */
[----:B------:R1:W3:Y:S03]  /*176a0*/  SYNCS.PHASECHK.TRANS64.TRYWAIT P1, [R9+URZ+0x30850], R0 ;  /* 0x03085000090075a7 */ /* 0x0002e6000802017f */
[----:B---3--:R-:W-:Y:S05]  /*176b0*/  @!P1 NANOSLEEP.SYNCS 0x989680 ;  /* 0x009896800000995d */ /* 0x008fea0003900000 */
[----:B------:R-:W3:Y:S02]  /*176c0*/  @!P1 SYNCS.PHASECHK.TRANS64 P1, [R9+URZ+0x30850], R0 ;  /* 0x03085000090095a7 */ /* 0x000ee4000802007f */
[----:B---3--:R-:W-:Y:S05]  /*176d0*/  @!P1 BRA `(.L_x_1275) ;  /* 0xfffffffc00ec9947 */ /* 0x008fea000383ffff */
[----:B------:R-:W-:Y:S05]  /*176e0*/  BRA `(.L_x_1274) ;  /* 0xfffffee000b87947 */ /* 0x000fea000383ffff */
.L_x_1294:
[----:B-1----:R-:W-:-:S04]  /*176f0*/  IMAD.U32 R9, RZ, RZ, UR7 ;  /* 0x00000007ff097e24 */ /* 0x002fc8000f8e00ff */
[----:B------:R1:W2:Y:S03]  /*17700*/  SYNCS.PHASECHK.TRANS64.TRYWAIT P1, [R9+URZ+0x30830], R8 ;  /* 0x03083008090075a7 */ /* 0x0002a6000802017f */
[----:B--2---:R-:W-:Y:S05]  /*17710*/  @!P1 NANOSLEEP.SYNCS 0x989680 ;  /* 0x009896800000995d */ /* 0x004fea0003900000 */
[----:B------:R-:W2:Y:S02]  /*17720*/  @!P1 SYNCS.PHASECHK.TRANS64 P1, [R9+URZ+0x30830], R8 ;  /* 0x03083008090095a7 */ /* 0x000ea4000802007f */
[----:B--2---:R-:W-:Y:S05]  /*17730*/  @!P1 BRA `(.L_x_1294) ;  /* 0xfffffffc00ec9947 */ /* 0x004fea000383ffff */
[----:B------:R-:W-:Y:S05]  /*17740*/  BRA `(.L_x_1293) ;  /* 0xffffff1000247947 */ /* 0x000fea000383ffff */
.L_x_1298:
[----:B-1----:R-:W-:-:S04]  /*17750*/  IMAD.U32 R9, RZ, RZ, UR6 ;  /* 0x00000006ff097e24 */ /* 0x002fc8000f8e00ff */
[----:B------:R1:W3:Y:S03]  /*17760*/  SYNCS.PHASECHK.TRANS64.TRYWAIT P1, [R9+URZ+0x30850], R0 ;  /* 0x03085000090075a7 */ /* 0x0002e6000802017f */
[----:B---3--:R-:W-:Y:S05]  /*17770*/  @!P1 NANOSLEEP.SYNCS 0x989680 ;  /* 0x009896800000995d */ /* 0x008fea0003900000 */
[----:B------:R-:W3:Y:S02]  /*17780*/  @!P1 SYNCS.PHASECHK.TRANS64 P1, [R9+URZ+0x30850], R0 ;  /* 0x03085000090095a7 */ /* 0x000ee4000802007f */
[----:B---3--:R-:W-:Y:S05]  /*17790*/  @!P1 BRA `(.L_x_1298) ;  /* 0xfffffffc00ec9947 */ /* 0x008fea000383ffff */
[----:B------:R-:W-:Y:S05]  /*177a0*/  BRA `(.L_x_1297) ;  /* 0xffffff1800d47947 */ /* 0x000fea000383ffff */
.L_x_1306:
[----:B-1----:R-:W-:-:S04]  /*177b0*/  IMAD.U32 R9, RZ, RZ, UR6 ;  /* 0x00000006ff097e24 */ /* 0x002fc8000f8e00ff */
[----:B------:R1:W2:Y:S03]  /*177c0*/  SYNCS.PHASECHK.TRANS64.TRYWAIT P1, [R9+URZ+0x30830], R8 ;  /* 0x03083008090075a7 */ /* 0x0002a6000802017f */
[----:B--2---:R-:W-:Y:S05]  /*177d0*/  @!P1 NANOSLEEP.SYNCS 0x989680 ;  /* 0x009896800000995d */ /* 0x004fea0003900000 */
[----:B------:R-:W2:Y:S02]  /*177e0*/  @!P1 SYNCS.PHASECHK.TRANS64 P1, [R9+URZ+0x30830], R8 ;  /* 0x03083008090095a7 */ /* 0x000ea4000802007f */
[----:B--2---:R-:W-:Y:S05]  /*177f0*/  @!P1 BRA `(.L_x_1306) ;  /* 0xfffffffc00ec9947 */ /* 0x004fea000383ffff */
[----:B------:R-:W-:Y:S05]  /*17800*/  BRA `(.L_x_1305) ;  /* 0xffffff34001c7947 */ /* 0x000fea000383ffff */
.L_x_1310:
[----:B-1----:R-:W-:-:S04]  /*17810*/  IMAD.U32 R9, RZ, RZ, UR6 ;  /* 0x00000006ff097e24 */ /* 0x002fc8000f8e00ff */
[----:B------:R1:W3:Y:S03]  /*17820*/  SYNCS.PHASECHK.TRANS64.TRYWAIT P1, [R9+URZ+0x30850], R0 ;  /* 0x03085000090075a7 */ /* 0x0002e6000802017f */
[----:B---3--:R-:W-:Y:S05]  /*17830*/  @!P1 NANOSLEEP.SYNCS 0x989680 ;  /* 0x009896800000995d */ /* 0x008fea0003900000 */
[----:B------:R-:W3:Y:S02]  /*17840*/  @!P1 SYNCS.PHASECHK.TRANS64 P1, [R9+URZ+0x30850], R0 ;  /* 0x03085000090095a7 */ /* 0x000ee4000802007f */
[----:B---3--:R-:W-:Y:S05]  /*17850*/  @!P1 BRA `(.L_x_1310) ;  /* 0xfffffffc00ec9947 */ /* 0x008fea000383ffff */
[----:B------:R-:W-:Y:S05]  /*17860*/  BRA `(.L_x_1309) ;  /* 0xffffff3c00cc7947 */ /* 0x000fea000383ffff */
.L_x_1325:
[----:B-1----:R-:W-:-:S04]  /*17870*/  IMAD.U32 R5, RZ, RZ, UR5 ;  /* 0x00000005ff057e24 */ /* 0x002fc8000f8e00ff */
[----:B------:R1:W2:Y:S03]  /*17880*/  SYNCS.PHASECHK.TRANS64.TRYWAIT P1, [R5+URZ+0x30850], R0 ;  /* 0x03085000050075a7 */ /* 0x0002a6000802017f */
[----:B--2---:R-:W-:Y:S05]  /*17890*/  @!P1 NANOSLEEP.SYNCS 0x989680 ;  /* 0x009896800000995d */ /* 0x004fea0003900000 */
[----:B------:R-:W2:Y:S02]  /*178a0*/  @!P1 SYNCS.PHASECHK.TRANS64 P1, [R5+URZ+0x30850], R0 ;  /* 0x03085000050095a7 */ /* 0x000ea4000802007f */
[----:B--2---:R-:W-:Y:S05]  /*178b0*/  @!P1 BRA `(.L_x_1325) ;  /* 0xfffffffc00ec9947 */ /* 0x004fea000383ffff */
[----:B------:R-:W-:Y:S05]  /*178c0*/  BRA `(.L_x_1324) ;  /* 0xffffff7000047947 */ /* 0x000fea000383ffff */
.L_x_1376:
[----:B------:R-:W0:Y:S01]  /*178d0*/  S2R R8, SR_TID.X ;  /* 0x0000000000087919 */ /* 0x000e220000002100 */
[----:B------:R-:W-:Y:S01]  /*178e0*/  BSSY B0, `(.L_x_1442) ;  /* 0x000000a000007945 */ /* 0x000fe20003800000 */
[----:B------:R-:W-:Y:S02]  /*178f0*/  IMAD.MOV.U32 R12, RZ, RZ, RZ ;  /* 0x000000ffff0c7224 */ /* 0x000fe400078e00ff */
[----:B------:R-:W-:Y:S02]  /*17900*/  IMAD.MOV.U32 R11, RZ, RZ, 0x1f ;  /* 0x0000001fff0b7424 */ /* 0x000fe400078e00ff */
[----:B------:R-:W-:Y:S01]  /*17910*/  IMAD.MOV.U32 R15, RZ, RZ, -0x1 ;  /* 0xffffffffff0f7424 */ /* 0x000fe200078e00ff */
[----:B0-----:R-:W-:-:S04]  /*17920*/  SHF.R.U32.HI R8, RZ, 0x5, R8 ;  /* 0x00000005ff087819 */ /* 0x001fc80000011608 */
[----:B------:R-:W-:-:S05]  /*17930*/  LOP3.LUT R8, R8, 0x3, RZ, 0xc0, !PT ;  /* 0x0000000308087812 */ /* 0x000fca00078ec0ff */
[----:B------:R-:W-:-:S07]  /*17940*/  IMAD.MOV.U32 R13, RZ, RZ, R8 ;  /* 0x000000ffff0d7224 */ /* 0x000fce00078e0008 */
[----:B-----5:R-:W-:Y:S05]  /*17950*/  WARPSYNC.COLLECTIVE R15, `(.L_x_1443) ;  /* 0x000000000f087348 */ /* 0x020fea0003c00000 */
[----:B------:R0:W1:Y:S02]  /*17960*/  SHFL.IDX P6, R14, R13, R12, R11 ;  /* 0x0000000c0d0e7389 */ /* 0x00006400000c000b */
[----:B01---5:R-:W-:Y:S01]  /*17970*/  ENDCOLLECTIVE ;  /* 0x000000000000791b */ /* 0x023fe20003800000 */
.L_x_1443:
[----:B------:R-:W-:Y:S05]  /*17980*/  BSYNC B0 ;  /* 0x0000000000007941 */ /* 0x000fea0003800000 */
.L_x_1442:
[----:B------:R-:W-:Y:S05]  /*17990*/  BRA `(.L_x_1444) ;  /* 0xffffffbc00447947 */ /* 0x000fea000383ffff */
.L_x_1379:
[----:B0-----:R0:W1:Y:S02]  /*179a0*/  SYNCS.PHASECHK.TRANS64.TRYWAIT P0, [R7+URZ+0x30840], R2 ;  /* 0x03084002070075a7 */ /* 0x001064000800017f */
[----:B-1----:R-:W-:Y:S05]  /*179b0*/  @!P0 NANOSLEEP.SYNCS 0x989680 ;  /* 0x009896800000895d */ /* 0x002fea0003900000 */
[----:B------:R-:W1:Y:S02]  /*179c0*/  @!P0 SYNCS.PHASECHK.TRANS64 P0, [R7+URZ+0x30840], R2 ;  /* 0x03084002070085a7 */ /* 0x000e64000800007f */
[----:B-1----:R-:W-:Y:S05]  /*179d0*/  @!P0 BRA `(.L_x_1379) ;  /* 0xfffffffc00f08947 */ /* 0x002fea000383ffff */
[----:B------:R-:W-:Y:S05]  /*179e0*/  BRA `(.L_x_1445) ;  /* 0xffffffbc00bc7947 */ /* 0x000fea000383ffff */
.L_x_1380:
        /* <DEDUP_REMOVED lines=8> */
.L_x_1447:
[----:B------:R-:W-:Y:S05]  /*17a70*/  BSYNC B0 ;  /* 0x0000000000007941 */ /* 0x000fea0003800000 */
.L_x_1446:
[----:B------:R-:W-:Y:S01]  /*17a80*/  IMAD.MOV.U32 R13, RZ, RZ, R4 ;  /* 0x000000ffff0d7224 */ /* 0x000fe200078e0004 */
[----:B------:R-:W-:Y:S01]  /*17a90*/  MOV R15, 0xffffffff ;  /* 0xffffffff000f7802 */ /* 0x000fe20000000f00 */
[----:B------:R-:W-:Y:S02]  /*17aa0*/  IMAD.MOV.U32 R12, RZ, RZ, RZ ;  /* 0x000000ffff0c7224 */ /* 0x000fe400078e00ff */
[----:B------:R-:W-:Y:S02]  /*17ab0*/  IMAD.MOV.U32 R11, RZ, RZ, 0x181f ;  /* 0x0000181fff0b7424 */ /* 0x000fe400078e00ff */
[----:B------:R-:W-:Y:S02]  /*17ac0*/  IMAD.MOV.U32 R2, RZ, RZ, R14 ;  /* 0x000000ffff027224 */ /* 0x000fe400078e000e */
[----:B------:R-:W-:-:S07]  /*17ad0*/  @P0 IMAD R8, R5, 0x2, R17 ;  /* 0x0000000205080824 */ /* 0x000fce00078e0211 */
[----:B------:R-:W-:Y:S05]  /*17ae0*/  WARPSYNC.COLLECTIVE R15, `(.L_x_1448) ;  /* 0x000000000f087348 */ /* 0x000fea0003c00000 */
[----:B------:R0:W1:Y:S02]  /*17af0*/  SHFL.IDX P6, R14, R13, R12, R11 ;  /* 0x0000000c0d0e7389 */ /* 0x00006400000c000b */
[----:B01----:R-:W-:Y:S01]  /*17b00*/  ENDCOLLECTIVE ;  /* 0x000000000000791b */ /* 0x003fe20003800000 */
.L_x_1448:
[----:B------:R-:W-:Y:S02]  /*17b10*/  IMAD.MOV.U32 R13, RZ, RZ, R0 ;  /* 0x000000ffff0d7224 */ /* 0x000fe400078e0000 */
[----:B------:R-:W-:Y:S02]  /*17b20*/  IMAD.MOV.U32 R12, RZ, RZ, 0x1 ;  /* 0x00000001ff0c7424 */ /* 0x000fe400078e00ff */
[----:B------:R-:W-:-:S07]  /*17b30*/  IMAD.MOV.U32 R3, RZ, RZ, R14 ;  /* 0x000000ffff037224 */ /* 0x000fce00078e000e */
[----:B------:R-:W-:Y:S05]  /*17b40*/  WARPSYNC.COLLECTIVE R15, `(.L_x_1449) ;  /* 0x000000000f087348 */ /* 0x000fea0003c00000 */
[----:B------:R0:W1:Y:S02]  /*17b50*/  SHFL.IDX P6, R14, R13, R12, R11 ;  /* 0x0000000c0d0e7389 */ /* 0x00006400000c000b */
[----:B01----:R-:W-:Y:S01]  /*17b60*/  ENDCOLLECTIVE ;  /* 0x000000000000791b */ /* 0x003fe20003800000 */
.L_x_1449:
        /* <DEDUP_REMOVED lines=17> */
.L_x_1450:
[----:B------:R-:W-:Y:S02]  /*17c80*/  @P1 IMAD R8, R5, 0x2, R17 ;  /* 0x0000000205081824 */ /* 0x000fe400078e0211 */
[----:B------:R-:W-:Y:S02]  /*17c90*/  IMAD.MOV.U32 R13, RZ, RZ, R0 ;  /* 0x000000ffff0d7224 */ /* 0x000fe400078e0000 */
[----:B------:R-:W-:Y:S02]  /*17ca0*/  IMAD.MOV.U32 R12, RZ, RZ, 0x2 ;  /* 0x00000002ff0c7424 */ /* 0x000fe400078e00ff */
[----:B------:R-:W-:-:S07]  /*17cb0*/  IMAD.MOV.U32 R3, RZ, RZ, R14 ;  /* 0x000000ffff037224 */ /* 0x000fce00078e000e */
[----:B------:R-:W-:Y:S05]  /*17cc0*/  WARPSYNC.COLLECTIVE R15, `(.L_x_1451) ;  /* 0x000000000f087348 */ /* 0x000fea0003c00000 */
[----:B------:R0:W1:Y:S02]  /*17cd0*/  SHFL.IDX P6, R14, R13, R12, R11 ;  /* 0x0000000c0d0e7389 */ /* 0x00006400000c000b */
[----:B01----:R-:W-:Y:S01]  /*17ce0*/  ENDCOLLECTIVE ;  /* 0x000000000000791b */ /* 0x003fe20003800000 */
.L_x_1451:
        /* <DEDUP_REMOVED lines=17> */
.L_x_1452:
[----:B------:R-:W-:Y:S02]  /*17e00*/  @P1 IMAD R8, R5, 0x2, R17 ;  /* 0x0000000205081824 */ /* 0x000fe400078e0211 */
[----:B------:R-:W-:Y:S02]  /*17e10*/  IMAD.MOV.U32 R13, RZ, RZ, R0 ;  /* 0x000000ffff0d7224 */ /* 0x000fe400078e0000 */
[----:B------:R-:W-:Y:S02]  /*17e20*/  IMAD.MOV.U32 R12, RZ, RZ, 0x3 ;  /* 0x00000003ff0c7424 */ /* 0x000fe400078e00ff */
[----:B------:R-:W-:-:S07]  /*17e30*/  IMAD.MOV.U32 R3, RZ, RZ, R14 ;  /* 0x000000ffff037224 */ /* 0x000fce00078e000e */
[----:B------:R-:W-:Y:S05]  /*17e40*/  WARPSYNC.COLLECTIVE R15, `(.L_x_1453) ;  /* 0x000000000f087348 */ /* 0x000fea0003c00000 */
[----:B------:R0:W1:Y:S02]  /*17e50*/  SHFL.IDX P6, R14, R13, R12, R11 ;  /* 0x0000000c0d0e7389 */ /* 0x00006400000c000b */
[----:B01----:R-:W-:Y:S01]  /*17e60*/  ENDCOLLECTIVE ;  /* 0x000000000000791b */ /* 0x003fe20003800000 */
.L_x_1453:
        /* <DEDUP_REMOVED lines=17> */
.L_x_1454:
[----:B------:R-:W-:Y:S02]  /*17f80*/  @P1 IMAD R8, R5, 0x2, R17 ;  /* 0x0000000205081824 */ /* 0x000fe400078e0211 */
[----:B------:R-:W-:Y:S02]  /*17f90*/  IMAD.MOV.U32 R13, RZ, RZ, R0 ;  /* 0x000000ffff0d7224 */ /* 0x000fe400078e0000 */
[----:B------:R-:W-:Y:S02]  /*17fa0*/  IMAD.MOV.U32 R12, RZ, RZ, 0x4 ;  /* 0x00000004ff0c7424 */ /* 0x000fe400078e00ff */
[----:B------:R-:W-:-:S07]  /*17fb0*/  IMAD.MOV.U32 R3, RZ, RZ, R14 ;  /* 0x000000ffff037224 */ /* 0x000fce00078e000e */
[----:B------:R-:W-:Y:S05]  /*17fc0*/  WARPSYNC.COLLECTIVE R15, `(.L_x_1455) ;  /* 0x000000000f087348 */ /* 0x000fea0003c00000 */
[----:B------:R0:W1:Y:S02]  /*17fd0*/  SHFL.IDX P6, R14, R13, R12, R11 ;  /* 0x0000000c0d0e7389 */ /* 0x00006400000c000b */
[----:B01----:R-:W-:Y:S01]  /*17fe0*/  ENDCOLLECTIVE ;  /* 0x000000000000791b */ /* 0x003fe20003800000 */
.L_x_1455:
        /* <DEDUP_REMOVED lines=17> */
.L_x_1456:
[----:B------:R-:W-:Y:S02]  /*18100*/  @P1 IMAD R8, R5, 0x2, R17 ;  /* 0x0000000205081824 */ /* 0x000fe400078e0211 */
[----:B------:R-:W-:Y:S02]  /*18110*/  IMAD.MOV.U32 R13, RZ, RZ, R0 ;  /* 0x000000ffff0d7224 */ /* 0x000fe400078e0000 */
[----:B------:R-:W-:Y:S02]  /*18120*/  IMAD.MOV.U32 R12, RZ, RZ, 0x5 ;  /* 0x00000005ff0c7424 */ /* 0x000fe400078e00ff */
[----:B------:R-:W-:-:S07]  /*18130*/  IMAD.MOV.U32 R3, RZ, RZ, R14 ;  /* 0x000000ffff037224 */ /* 0x000fce00078e000e */
[----:B------:R-:W-:Y:S05]  /*18140*/  WARPSYNC.COLLECTIVE R15, `(.L_x_1457) ;  /* 0x000000000f087348 */ /* 0x000fea0003c00000 */
[----:B------:R0:W1:Y:S02]  /*18150*/  SHFL.IDX P6, R14, R13, R12, R11 ;  /* 0x0000000c0d0e7389 */ /* 0x00006400000c000b */
[----:B01----:R-:W-:Y:S01]  /*18160*/  ENDCOLLECTIVE ;  /* 0x000000000000791b */ /* 0x003fe20003800000 */
.L_x_1457:
        /* <DEDUP_REMOVED lines=10> */
.L_x_1458:
[----:B------:R-:W-:Y:S01]  /*18210*/  @!PT LDS RZ, [RZ] ;  /* 0x00000000fffff984 */ /* 0x000fe20000000800 */
[----:B------:R-:W-:Y:S01]  /*18220*/  @!PT LDS RZ, [RZ] ;  /* 0x00000000fffff984 */ /* 0x000fe20000000800 */
[----:B------:R-:W-:Y:S01]  /*18230*/  @!PT LDS RZ, [RZ] ;  /* 0x00000000fffff984 */ /* 0x000fe20000000800 */
[----:B------:R-:W-:Y:S04]  /*18240*/  @P1 LDGSTS.E.BYPASS.LTC128B.128 [R8+0x20400], desc[UR36][R2.64], !P4 ;  /* 0x2040000002081fae */ /* 0x000fe8000e101d64 */
[----:B------:R-:W-:Y:S04]  /*18250*/  @P1 LDGSTS.E.BYPASS.LTC128B.128 [R8+0x23400], desc[UR36][R2.64+0x80], !P3 ;  /* 0x2340008002081fae */ /* 0x000fe8000d901d64 */
[----:B------:R0:W-:Y:S02]  /*18260*/  @P1 LDGSTS.E.BYPASS.LTC128B.128 [R8+0x26400], desc[UR36][R2.64+0x100], !P2 ;  /* 0x2640010002081fae */ /* 0x0001e4000d101d64 */
[----:B0-----:R-:W-:Y:S01]  /*18270*/  IMAD.MOV.U32 R2, RZ, RZ, R14 ;  /* 0x000000ffff027224 */ /* 0x001fe200078e000e */
[----:B------:R-:W-:Y:S06]  /*18280*/  BRA `(.L_x_1459) ;  /* 0xffffffbc000c7947 */ /* 0x000fec000383ffff */
.L_x_1385:
[----:B------:R-:W-:Y:S02]  /*18290*/  IMAD.MOV.U32 R13, RZ, RZ, R4 ;  /* 0x000000ffff0d7224 */ /* 0x000fe400078e0004 */
[----:B------:R-:W-:Y:S02]  /*182a0*/  IMAD.MOV.U32 R12, RZ, RZ, RZ ;  /* 0x000000ffff0c7224 */ /* 0x000fe400078e00ff */
[----:B------:R-:W-:Y:S02]  /*182b0*/  IMAD.MOV.U32 R11, RZ, RZ, 0x181f ;  /* 0x0000181fff0b7424 */ /* 0x000fe400078e00ff */
[----:B------:R-:W-:Y:S02]  /*182c0*/  IMAD.MOV.U32 R15, RZ, RZ, -0x1 ;  /* 0xffffffffff0f7424 */ /* 0x000fe400078e00ff */
[----:B------:R-:W-:Y:S02]  /*182d0*/  IMAD R29, R29, R6, RZ ;  /* 0x000000061d1d7224 */ /* 0x000fe400078e02ff */
[----:B------:R-:W-:-:S07]  /*182e0*/  IMAD.IADD R25, R7, 0x1, R25 ;  /* 0x0000000107197824 */ /* 0x000fce00078e0219 */
[----:B------:R-:W-:Y:S05]  /*182f0*/  WARPSYNC.COLLECTIVE R15, `(.L_x_1460) ;  /* 0x000000000f087348 */ /* 0x000fea0003c00000 */
[----:B------:R0:W1:Y:S02]  /*18300*/  SHFL.IDX P6, R14, R13, R12, R11 ;  /* 0x0000000c0d0e7389 */ /* 0x00006400000c000b */
[----:B01----:R-:W-:Y:S01]  /*18310*/  ENDCOLLECTIVE ;  /* 0x000000000000791b */ /* 0x003fe20003800000 */
.L_x_1460:
[C---:B------:R-:W-:Y:S01]  /*18320*/  VIADD R6, R25.reuse, 0x10 ;  /* 0x0000001019067836 */ /* 0x040fe20000000000 */
[----:B------:R-:W-:Y:S01]  /*18330*/  ISETP.GE.AND P1, PT, R25, R29, PT ;  /* 0x0000001d1900720c */ /* 0x000fe20003f26270 */
[----:B------:R-:W-:Y:S02]  /*18340*/  IMAD.MOV.U32 R13, RZ, RZ, R0 ;  /* 0x000000ffff0d7224 */ /* 0x000fe400078e0000 */
[----:B------:R-:W-:-:S10]  /*18350*/  IMAD.MOV.U32 R2, RZ, RZ, R14 ;  /* 0x000000ffff027224 */ /* 0x000fd400078e000e */
[----:B------:R-:W-:Y:S05]  /*18360*/  WARPSYNC.COLLECTIVE R15, `(.L_x_1461) ;  /* 0x000000000f087348 */ /* 0x000fea0003c00000 */
[----:B------:R0:W1:Y:S02]  /*18370*/  SHFL.IDX P6, R14, R13, R12, R11 ;  /* 0x0000000c0d0e7389 */ /* 0x00006400000c000b */
[----:B01----:R-:W-:Y:S01]  /*18380*/  ENDCOLLECTIVE ;  /* 0x000000000000791b */ /* 0x003fe20003800000 */
.L_x_1461:
[----:B------:R-:W-:Y:S02]  /*18390*/  IMAD.MOV.U32 R13, RZ, RZ, R4 ;  /* 0x000000ffff0d7224 */ /* 0x000fe400078e0004 */
[----:B------:R-:W-:Y:S02]  /*183a0*/  IMAD.MOV.U32 R12, RZ, RZ, 0x1 ;  /* 0x00000001ff0c7424 */ /* 0x000fe400078e00ff */
[----:B------:R-:W-:-:S07]  /*183b0*/  IMAD.MOV.U32 R3, RZ, RZ, R14 ;  /* 0x000000ffff037224 */ /* 0x000fce00078e000e */
[----:B------:R-:W-:Y:S05]  /*183c0*/  WARPSYNC.COLLECTIVE R15, `(.L_x_1462) ;  /* 0x000000000f087348 */ /* 0x000fea0003c00000 */
[----:B------:R0:W1:Y:S02]  /*183d0*/  SHFL.IDX P6, R14, R13, R12, R11 ;  /* 0x0000000c0d0e7389 */ /* 0x00006400000c000b */
[----:B01----:R-:W-:Y:S01]  /*183e0*/  ENDCOLLECTIVE ;  /* 0x000000000000791b */ /* 0x003fe20003800000 */
.L_x_1462:
[----:B------:R-:W-:-:S05]  /*183f0*/  @!P1 LEA R5, P4, R32, R3, 0x1 ;  /* 0x0000000320059211 */ /* 0x000fca00078808ff */
[----:B------:R-:W-:Y:S02]  /*18400*/  @!P1 IMAD.X R3, RZ, RZ, R2, P4 ;  /* 0x000000ffff039224 */ /* 0x000fe400020e0602 */
[----:B------:R-:W-:Y:S02]  /*18410*/  @!P1 IMAD.MOV.U32 R2, RZ, RZ, R5 ;  /* 0x000000ffff029224 */ /* 0x000fe400078e0005 */
[----:B------:R-:W-:-:S03]  /*18420*/  IMAD.MOV.U32 R13, RZ, RZ, R0 ;  /* 0x000000ffff0d7224 */ /* 0x000fc600078e0000 */
[----:B------:R-:W-:Y:S01]  /*18430*/  @!PT LDS RZ, [RZ] ;  /* 0x00000000fffff984 */ /* 0x000fe20000000800 */
[----:B------:R-:W-:Y:S01]  /*18440*/  @!PT LDS RZ, [RZ] ;  /* 0x00000000fffff984 */ /* 0x000fe20000000800 */
[----:B------:R-:W-:Y:S01]  /*18450*/  @!PT LDS RZ, [RZ] ;  /* 0x00000000fffff984 */ /* 0x000fe20000000800 */
[----:B------:R-:W-:Y:S04]  /*18460*/  @!P1 LDGSTS.E.BYPASS.LTC128B.128 [R37+0x12400], desc[UR36][R2.64], !P3 ;  /* 0x1240000002259fae */ /* 0x000fe8000d901d64 */
[----:B------:R-:W-:Y:S04]  /*18470*/  @!P1 LDGSTS.E.BYPASS.LTC128B.128 [R37+0x16400], desc[UR36][R2.64+0x80], !P2 ;  /* 0x1640008002259fae */ /* 0x000fe8000d101d64 */
[----:B------:R0:W-:Y:S01]  /*18480*/  @!P1 LDGSTS.E.BYPASS.LTC128B.128 [R37+0x1a400], desc[UR36][R2.64+0x100], !P0 ;  /* 0x1a40010002259fae */ /* 0x0001e2000c101d64 */
[----:B------:R-:W-:Y:S01]  /*18490*/  ISETP.GE.AND P1, PT, R6, R29, PT ;  /* 0x0000001d0600720c */ /* 0x000fe20003f26270 */
[----:B0-----:R-:W-:-:S12]  /*184a0*/  IMAD.MOV.U32 R2, RZ, RZ, R14 ;  /* 0x000000ffff027224 */ /* 0x001fd800078e000e */
[----:B------:R-:W-:Y:S05]  /*184b0*/  WARPSYNC.COLLECTIVE R15, `(.L_x_1463) ;  /* 0x000000000f087348 */ /* 0x000fea0003c00000 */
[----:B------:R0:W1:Y:S02]  /*184c0*/  SHFL.IDX P6, R14, R13, R12, R11 ;  /* 0x0000000c0d0e7389 */ /* 0x00006400000c000b */
[----:B01----:R-:W-:Y:S01]  /*184d0*/  ENDCOLLECTIVE ;  /* 0x000000000000791b */ /* 0x003fe20003800000 */
.L_x_1463:
[----:B------:R-:W-:Y:S02]  /*184e0*/  IMAD.MOV.U32 R13, RZ, RZ, R4 ;  /* 0x000000ffff0d7224 */ /* 0x000fe400078e0004 */
[----:B------:R-:W-:Y:S02]  /*184f0*/  IMAD.MOV.U32 R12, RZ, RZ, 0x2 ;  /* 0x00000002ff0c7424 */ /* 0x000fe400078e00ff */
[----:B------:R-:W-:-:S07]  /*18500*/  IMAD.MOV.U32 R3, RZ, RZ, R14 ;  /* 0x000000ffff037224 */ /* 0x000fce00078e000e */
[----:B------:R-:W-:Y:S05]  /*18510*/  WARPSYNC.COLLECTIVE R15, `(.L_x_1464) ;  /* 0x000000000f087348 */ /* 0x000fea0003c00000 */
[----:B------:R0:W1:Y:S02]  /*18520*/  SHFL.IDX P6, R14, R13, R12, R11 ;  /* 0x0000000c0d0e7389 */ /* 0x00006400000c000b */
[----:B01----:R-:W-:Y:S01]  /*18530*/  ENDCOLLECTIVE ;  /* 0x000000000000791b */ /* 0x003fe20003800000 */
.L_x_1464:
[----:B------:R-:W-:-:S05]  /*18540*/  @!P1 LEA R5, P4, R32, R3, 0x1 ;  /* 0x0000000320059211 */ /* 0x000fca00078808ff */
[----:B------:R-:W-:Y:S02]  /*18550*/  @!P1 IMAD.X R6, RZ, RZ, R2, P4 ;  /* 0x000000ffff069224 */ /* 0x000fe400020e0602 */
[----:B------:R-:W-:Y:S02]  /*18560*/  @!P1 IMAD.MOV.U32 R2, RZ, RZ, R5 ;  /* 0x000000ffff029224 */ /* 0x000fe400078e0005 */
[----:B------:R-:W-:Y:S02]  /*18570*/  @!P1 IMAD.MOV.U32 R3, RZ, RZ, R6 ;  /* 0x000000ffff039224 */ /* 0x000fe400078e0006 */
[----:B------:R-:W-:Y:S02]  /*18580*/  IMAD.MOV.U32 R13, RZ, RZ, R0 ;  /* 0x000000ffff0d7224 */ /* 0x000fe400078e0000 */
[----:B------:R-:W-:Y:S01]  /*18590*/  VIADD R6, R25, 0x20 ;  /* 0x0000002019067836 */ /* 0x000fe20000000000 */
        /* <DEDUP_REMOVED lines=11> */
.L_x_1465:
[----:B------:R-:W-:Y:S02]  /*18650*/  IMAD.MOV.U32 R13, RZ, RZ, R4 ;  /* 0x000000ffff0d7224 */ /* 0x000fe400078e0004 */
[----:B------:R-:W-:Y:S02]  /*18660*/  IMAD.MOV.U32 R12, RZ, RZ, 0x3 ;  /* 0x00000003ff0c7424 */ /* 0x000fe400078e00ff */
[----:B------:R-:W-:-:S07]  /*18670*/  IMAD.MOV.U32 R3, RZ, RZ, R14 ;  /* 0x000000ffff037224 */ /* 0x000fce00078e000e */
[----:B------:R-:W-:Y:S05]  /*18680*/  WARPSYNC.COLLECTIVE R15, `(.L_x_1466) ;  /* 0x000000000f087348 */ /* 0x000fea0003c00000 */
[----:B------:R0:W1:Y:S02]  /*18690*/  SHFL.IDX P6, R14, R13, R12, R11 ;  /* 0x0000000c0d0e7389 */ /* 0x00006400000c000b */
[----:B01----:R-:W-:Y:S01]  /*186a0*/  ENDCOLLECTIVE ;  /* 0x000000000000791b */ /* 0x003fe20003800000 */
.L_x_1466:
        /* <DEDUP_REMOVED lines=17> */
.L_x_1467:
[----:B------:R-:W-:Y:S02]  /*187c0*/  IMAD.MOV.U32 R13, RZ, RZ, R4 ;  /* 0x000000ffff0d7224 */ /* 0x000fe400078e0004 */
[----:B------:R-:W-:Y:S02]  /*187d0*/  IMAD.MOV.U32 R12, RZ, RZ, 0x4 ;  /* 0x00000004ff0c7424 */ /* 0x000fe400078e00ff */
[----:B------:R-:W-:-:S07]  /*187e0*/  IMAD.MOV.U32 R3, RZ, RZ, R14 ;  /* 0x000000ffff037224 */ /* 0x000fce00078e000e */
[----:B------:R-:W-:Y:S05]  /*187f0*/  WARPSYNC.COLLECTIVE R15, `(.L_x_1468) ;  /* 0x000000000f087348 */ /* 0x000fea0003c00000 */
[----:B------:R0:W1:Y:S02]  /*18800*/  SHFL.IDX P6, R14, R13, R12, R11 ;  /* 0x0000000c0d0e7389 */ /* 0x00006400000c000b */
[----:B01----:R-:W-:Y:S01]  /*18810*/  ENDCOLLECTIVE ;  /* 0x000000000000791b */ /* 0x003fe20003800000 */
.L_x_1468:
[----:B------:R-:W-:-:S05]  /*18820*/  @!P1 LEA R5, P4, R32, R3, 0x1 ;  /* 0x0000000320059211 */ /* 0x000fca00078808ff */
[----:B------:R-:W-:Y:S02]  /*18830*/  @!P1 IMAD.X R6, RZ, RZ, R2, P4 ;  /* 0x000000ffff069224 */ /* 0x000fe400020e0602 */
[----:B------:R-:W-:-:S03]  /*18840*/  @!P1 IMAD.MOV.U32 R2, RZ, RZ, R5 ;  /* 0x000000ffff029224 */ /* 0x000fc600078e0005 */
[----:B------:R-:W-:Y:S01]  /*18850*/  @!P1 MOV R3, R6 ;  /* 0x0000000600039202 */ /* 0x000fe20000000f00 */
[----:B------:R-:W-:Y:S02]  /*18860*/  IMAD.MOV.U32 R13, RZ, RZ, R0 ;  /* 0x000000ffff0d7224 */ /* 0x000fe400078e0000 */
[----:B------:R-:W-:Y:S02]  /*18870*/  VIADD R6, R25, 0x40 ;  /* 0x0000004019067836 */ /* 0x000fe40000000000 */
        /* <DEDUP_REMOVED lines=11> */
.L_x_1469:
[----:B------:R-:W-:Y:S02]  /*18930*/  IMAD.MOV.U32 R13, RZ, RZ, R4 ;  /* 0x000000ffff0d7224 */ /* 0x000fe400078e0004 */
[----:B------:R-:W-:Y:S02]  /*18940*/  IMAD.MOV.U32 R12, RZ, RZ, 0x5 ;  /* 0x00000005ff0c7424 */ /* 0x000fe400078e00ff */
[----:B------:R-:W-:-:S07]  /*18950*/  IMAD.MOV.U32 R3, RZ, RZ, R14 ;  /* 0x000000ffff037224 */ /* 0x000fce00078e000e */
[----:B------:R-:W-:Y:S05]  /*18960*/  WARPSYNC.COLLECTIVE R15, `(.L_x_1470) ;  /* 0x000000000f087348 */ /* 0x000fea0003c00000 */
[----:B------:R0:W1:Y:S02]  /*18970*/  SHFL.IDX P6, R14, R13, R12, R11 ;  /* 0x0000000c0d0e7389 */ /* 0x00006400000c000b */
[----:B01----:R-:W-:Y:S01]  /*18980*/  ENDCOLLECTIVE ;  /* 0x000000000000791b */ /* 0x003fe20003800000 */
.L_x_1470:
        /* <DEDUP_REMOVED lines=17> */
.L_x_1471:
[----:B------:R-:W-:Y:S02]  /*18aa0*/  IMAD.MOV.U32 R13, RZ, RZ, R4 ;  /* 0x000000ffff0d7224 */ /* 0x000fe400078e0004 */
[----:B------:R-:W-:Y:S02]  /*18ab0*/  IMAD.MOV.U32 R12, RZ, RZ, 0x6 ;  /* 0x00000006ff0c7424 */ /* 0x000fe400078e00ff */
[----:B------:R-:W-:-:S07]  /*18ac0*/  IMAD.MOV.U32 R3, RZ, RZ, R14 ;  /* 0x000000ffff037224 */ /* 0x000fce00078e000e */
[----:B------:R-:W-:Y:S05]  /*18ad0*/  WARPSYNC.COLLECTIVE R15, `(.L_x_1472) ;  /* 0x000000000f087348 */ /* 0x000fea0003c00000 */
[----:B------:R0:W1:Y:S02]  /*18ae0*/  SHFL.IDX P6, R14, R13, R12, R11 ;  /* 0x0000000c0d0e7389 */ /* 0x00006400000c000b */
[----:B01----:R-:W-:Y:S01]  /*18af0*/  ENDCOLLECTIVE ;  /* 0x000000000000791b */ /* 0x003fe20003800000 */
.L_x_1472:
        /* <DEDUP_REMOVED lines=17> */
.L_x_1473:
[----:B------:R-:W-:Y:S02]  /*18c10*/  IMAD.MOV.U32 R13, RZ, RZ, R4 ;  /* 0x000000ffff0d7224 */ /* 0x000fe400078e0004 */
[----:B------:R-:W-:Y:S02]  /*18c20*/  IMAD.MOV.U32 R12, RZ, RZ, 0x7 ;  /* 0x00000007ff0c7424 */ /* 0x000fe400078e00ff */
[----:B------:R-:W-:-:S07]  /*18c30*/  IMAD.MOV.U32 R3, RZ, RZ, R14 ;  /* 0x000000ffff037224 */ /* 0x000fce00078e000e */
[----:B------:R-:W-:Y:S05]  /*18c40*/  WARPSYNC.COLLECTIVE R15, `(.L_x_1474) ;  /* 0x000000000f087348 */ /* 0x000fea0003c00000 */
[----:B------:R0:W1:Y:S02]  /*18c50*/  SHFL.IDX P6, R14, R13, R12, R11 ;  /* 0x0000000c0d0e7389 */ /* 0x00006400000c000b */
[----:B01----:R-:W-:Y:S01]  /*18c60*/  ENDCOLLECTIVE ;  /* 0x000000000000791b */ /* 0x003fe20003800000 */
.L_x_1474:
[----:B------:R-:W-:-:S05]  /*18c70*/  @!P1 LEA R5, P4, R32, R3, 0x1 ;  /* 0x0000000320059211 */ /* 0x000fca00078808ff */
[----:B------:R-:W-:Y:S02]  /*18c80*/  @!P1 IMAD.X R6, RZ, RZ, R2, P4 ;  /* 0x000000ffff069224 */ /* 0x000fe400020e0602 */
[----:B------:R-:W-:Y:S02]  /*18c90*/  @!P1 IMAD.MOV.U32 R2, RZ, RZ, R5 ;  /* 0x000000ffff029224 */ /* 0x000fe400078e0005 */
[----:B------:R-:W-:Y:S02]  /*18ca0*/  @!P1 IMAD.MOV.U32 R3, RZ, RZ, R6 ;  /* 0x000000ffff039224 */ /* 0x000fe400078e0006 */
[----:B------:R-:W-:-:S03]  /*18cb0*/  IMAD.MOV.U32 R13, RZ, RZ, R0 ;  /* 0x000000ffff0d7224 */ /* 0x000fc600078e0000 */
[----:B------:R-:W-:Y:S01]  /*18cc0*/  @!PT LDS RZ, [RZ] ;  /* 0x00000000fffff984 */ /* 0x000fe20000000800 */
[----:B------:R-:W-:Y:S01]  /*18cd0*/  @!PT LDS RZ, [RZ] ;  /* 0x00000000fffff984 */ /* 0x000fe20000000800 */
[----:B------:R-:W-:Y:S01]  /*18ce0*/  @!PT LDS RZ, [RZ] ;  /* 0x00000000fffff984 */ /* 0x000fe20000000800 */
[----:B------:R0:W-:Y:S04]  /*18cf0*/  @!P1 LDGSTS.E.BYPASS.LTC128B.128 [R37+0x15400], desc[UR36][R2.64], !P3 ;  /* 0x1540000002259fae */ /* 0x0001e8000d901d64 */
[----:B------:R0:W-:Y:S01]  /*18d00*/  @!P1 LDGSTS.E.BYPASS.LTC128B.128 [R37+0x19400], desc[UR36][R2.64+0x80], !P2 ;  /* 0x1940008002259fae */ /* 0x0001e2000d101d64 */
[----:B------:R-:W-:-:S03]  /*18d10*/  IMAD.MOV.U32 R4, RZ, RZ, R14 ;  /* 0x000000ffff047224 */ /* 0x000fc600078e000e */
[----:B------:R0:W-:Y:S04]  /*18d20*/  @!P1 LDGSTS.E.BYPASS.LTC128B.128 [R37+0x1d400], desc[UR36][R2.64+0x100], !P0 ;  /* 0x1d40010002259fae */ /* 0x0001e8000c101d64 */
[----:B0-----:R-:W-:Y:S05]  /*18d30*/  WARPSYNC.COLLECTIVE R15, `(.L_x_1475) ;  /* 0x000000000f087348 */ /* 0x001fea0003c00000 */
[----:B------:R1:W2:Y:S02]  /*18d40*/  SHFL.IDX P6, R14, R13, R12, R11 ;  /* 0x0000000c0d0e7389 */ /* 0x0002a400000c000b */
[----:B012---:R-:W-:Y:S01]  /*18d50*/  ENDCOLLECTIVE ;  /* 0x000000000000791b */ /* 0x007fe20003800000 */
.L_x_1475:
[----:B------:R-:W-:Y:S05]  /*18d60*/  BRA `(.L_x_1476) ;  /* 0xffffffbc00507947 */ /* 0x000fea000383ffff */
.L_x_1390:
[----:B0-----:R0:W1:Y:S02]  /*18d70*/  SYNCS.PHASECHK.TRANS64.TRYWAIT P0, [R17+URZ+0x30820], R0 ;  /* 0x03082000110075a7 */ /* 0x001064000800017f */
[----:B-1----:R-:W-:Y:S05]  /*18d80*/  @!P0 NANOSLEEP.SYNCS 0x989680 ;  /* 0x009896800000895d */ /* 0x002fea0003900000 */
[----:B------:R-:W1:Y:S02]  /*18d90*/  @!P0 SYNCS.PHASECHK.TRANS64 P0, [R17+URZ+0x30820], R0 ;  /* 0x03082000110085a7 */ /* 0x000e64000800007f */
[----:B-1----:R-:W-:Y:S05]  /*18da0*/  @!P0 BRA `(.L_x_1390) ;  /* 0xfffffffc00f08947 */ /* 0x002fea000383ffff */
[----:B------:R-:W-:Y:S05]  /*18db0*/  BRA `(.L_x_1477) ;  /* 0xffffffbc00c87947 */ /* 0x000fea000383ffff */
.L_x_1395:
[----:B0-----:R0:W1:Y:S02]  /*18dc0*/  SYNCS.PHASECHK.TRANS64.TRYWAIT P0, [R7+URZ+0x30840], R2 ;  /* 0x03084002070075a7 */ /* 0x001064000800017f */
[----:B-1----:R-:W-:Y:S05]  /*18dd0*/  @!P0 NANOSLEEP.SYNCS 0x989680 ;  /* 0x009896800000895d */ /* 0x002fea0003900000 */
[----:B------:R-:W1:Y:S02]  /*18de0*/  @!P0 SYNCS.PHASECHK.TRANS64 P0, [R7+URZ+0x30840], R2 ;  /* 0x03084002070085a7 */ /* 0x000e64000800007f */
[----:B-1----:R-:W-:Y:S05]  /*18df0*/  @!P0 BRA `(.L_x_1395) ;  /* 0xfffffffc00f08947 */ /* 0x002fea000383ffff */
[----:B------:R-:W-:Y:S05]  /*18e00*/  BRA `(.L_x_1478) ;  /* 0xffffffc000a87947 */ /* 0x000fea000383ffff */
.L_x_1396:
        /* <DEDUP_REMOVED lines=8> */
.L_x_1480:
[----:B------:R-:W-:Y:S05]  /*18e90*/  BSYNC B1 ;  /* 0x0000000000017941 */ /* 0x000fea0003800000 */
.L_x_1479:
[----:B------:R-:W-:Y:S01]  /*18ea0*/  IMAD.MOV.U32 R13, RZ, RZ, R8 ;  /* 0x000000ffff0d7224 */ /* 0x000fe200078e0008 */
[----:B------:R-:W-:Y:S01]  /*18eb0*/  LOP3.LUT R16, R16, 0xffdfffff, RZ, 0xc0, !PT ;  /* 0xffdfffff10107812 */ /* 0x000fe200078ec0ff */
[----:B------:R-:W-:Y:S02]  /*18ec0*/  IMAD.MOV.U32 R12, RZ, RZ, RZ ;  /* 0x000000ffff0c7224 */ /* 0x000fe400078e00ff */
[----:B------:R-:W-:Y:S01]  /*18ed0*/  IMAD.MOV.U32 R11, RZ, RZ, 0x181f ;  /* 0x0000181fff0b7424 */ /* 0x000fe200078e00ff */
[----:B------:R-:W-:Y:S01]  /*18ee0*/  @P1 LOP3.LUT R16, R16, 0x200000, RZ, 0xfc, !PT ;  /* 0x0020000010101812 */ /* 0x000fe200078efcff */
[----:B------:R-:W-:Y:S02]  /*18ef0*/  IMAD.MOV.U32 R15, RZ, RZ, -0x1 ;  /* 0xffffffffff0f7424 */ /* 0x000fe400078e00ff */
[----:B------:R-:W-:Y:S01]  /*18f00*/  IMAD.MOV.U32 R3, RZ, RZ, R14 ;  /* 0x000000ffff037224 */ /* 0x000fe200078e000e */
[----:B------:R-:W-:Y:S01]  /*18f10*/  LOP3.LUT P1, RZ, R16, 0x4, RZ, 0xc0, !PT ;  /* 0x0000000410ff7812 */ /* 0x000fe2000782c0ff */
[----:B------:R-:W-:-:S12]  /*18f20*/  IMAD.SHL.U32 R4, R32, 0x2, RZ ;  /* 0x0000000220047824 */ /* 0x000fd800078e00ff */
[----:B------:R-:W-:Y:S05]  /*18f30*/  WARPSYNC.COLLECTIVE R15, `(.L_x_1481) ;  /* 0x000000000f087348 */ /* 0x000fea0003c00000 */
[----:B------:R0:W1:Y:S02]  /*18f40*/  SHFL.IDX P6, R14, R13, R12, R11 ;  /* 0x0000000c0d0e7389 */ /* 0x00006400000c000b */
[----:B01----:R-:W-:Y:S01]  /*18f50*/  ENDCOLLECTIVE ;  /* 0x000000000000791b */ /* 0x003fe20003800000 */
.L_x_1481:
[----:B------:R-:W-:Y:S02]  /*18f60*/  IMAD R5, R5, 0x2, R17 ;  /* 0x0000000205057824 */ /* 0x000fe400078e0211 */
[----:B------:R-:W-:Y:S02]  /*18f70*/  IMAD.MOV.U32 R13, RZ, RZ, R6 ;  /* 0x000000ffff0d7224 */ /* 0x000fe400078e0006 */
[----:B------:R-:W-:Y:S02]  /*18f80*/  IMAD.MOV.U32 R12, RZ, RZ, 0x1 ;  /* 0x00000001ff0c7424 */ /* 0x000fe400078e00ff */
[----:B------:R-:W-:-:S07]  /*18f90*/  IMAD.MOV.U32 R2, RZ, RZ, R14 ;  /* 0x000000ffff027224 */ /* 0x000fce00078e000e */
[----:B------:R-:W-:Y:S05]  /*18fa0*/  WARPSYNC.COLLECTIVE R15, `(.L_x_1482) ;  /* 0x000000000f087348 */ /* 0x000fea0003c00000 */
[----:B------:R0:W1:Y:S02]  /*18fb0*/  SHFL.IDX P6, R14, R13, R12, R11 ;  /* 0x0000000c0d0e7389 */ /* 0x00006400000c000b */
[----:B01----:R-:W-:Y:S01]  /*18fc0*/  ENDCOLLECTIVE ;  /* 0x000000000000791b */ /* 0x003fe20003800000 */
.L_x_1482:
        /* <DEDUP_REMOVED lines=13> */
.L_x_1483:
[----:B------:R-:W-:Y:S02]  /*190a0*/  IMAD.MOV.U32 R13, RZ, RZ, R6 ;  /* 0x000000ffff0d7224 */ /* 0x000fe400078e0006 */
[----:B------:R-:W-:Y:S02]  /*190b0*/  IMAD.MOV.U32 R12, RZ, RZ, 0x2 ;  /* 0x00000002ff0c7424 */ /* 0x000fe400078e00ff */
[----:B------:R-:W-:-:S07]  /*190c0*/  IMAD.MOV.U32 R2, RZ, RZ, R14 ;  /* 0x000000ffff027224 */ /* 0x000fce00078e000e */
[----:B------:R-:W-:Y:S05]  /*190d0*/  WARPSYNC.COLLECTIVE R15, `(.L_x_1484) ;  /* 0x000000000f087348 */ /* 0x000fea0003c00000 */
[----:B------:R0:W1:Y:S02]  /*190e0*/  SHFL.IDX P6, R14, R13, R12, R11 ;  /* 0x0000000c0d0e7389 */ /* 0x00006400000c000b */
[----:B01----:R-:W-:Y:S01]  /*190f0*/  ENDCOLLECTIVE ;  /* 0x000000000000791b */ /* 0x003fe20003800000 */
.L_x_1484:
        /* <DEDUP_REMOVED lines=13> */
.L_x_1485:
[----:B------:R-:W-:Y:S02]  /*191d0*/  IMAD.MOV.U32 R13, RZ, RZ, R6 ;  /* 0x000000ffff0d7224 */ /* 0x000fe400078e0006 */
[----:B------:R-:W-:Y:S02]  /*191e0*/  IMAD.MOV.U32 R12, RZ, RZ, 0x3 ;  /* 0x00000003ff0c7424 */ /* 0x000fe400078e00ff */
[----:B------:R-:W-:-:S07]  /*191f0*/  IMAD.MOV.U32 R2, RZ, RZ, R14 ;  /* 0x000000ffff027224 */ /* 0x000fce00078e000e */
[----:B------:R-:W-:Y:S05]  /*19200*/  WARPSYNC.COLLECTIVE R15, `(.L_x_1486) ;  /* 0x000000000f087348 */ /* 0x000fea0003c00000 */
[----:B------:R0:W1:Y:S02]  /*19210*/  SHFL.IDX P6, R14, R13, R12, R11 ;  /* 0x0000000c0d0e7389 */ /* 0x00006400000c000b */
[----:B01----:R-:W-:Y:S01]  /*19220*/  ENDCOLLECTIVE ;  /* 0x000000000000791b */ /* 0x003fe20003800000 */
.L_x_1486:
        /* <DEDUP_REMOVED lines=13> */
.L_x_1487:
[----:B------:R-:W-:Y:S02]  /*19300*/  IMAD.MOV.U32 R13, RZ, RZ, R6 ;  /* 0x000000ffff0d7224 */ /* 0x000fe400078e0006 */
[----:B------:R-:W-:Y:S02]  /*19310*/  IMAD.MOV.U32 R12, RZ, RZ, 0x4 ;  /* 0x00000004ff0c7424 */ /* 0x000fe400078e00ff */
[----:B------:R-:W-:-:S07]  /*19320*/  IMAD.MOV.U32 R2, RZ, RZ, R14 ;  /* 0x000000ffff027224 */ /* 0x000fce00078e000e */
[----:B------:R-:W-:Y:S05]  /*19330*/  WARPSYNC.COLLECTIVE R15, `(.L_x_1488) ;  /* 0x000000000f087348 */ /* 0x000fea0003c00000 */
[----:B------:R0:W1:Y:S02]  /*19340*/  SHFL.IDX P6, R14, R13, R12, R11 ;  /* 0x0000000c0d0e7389 */ /* 0x00006400000c000b */
[----:B01----:R-:W-:Y:S01]  /*19350*/  ENDCOLLECTIVE ;  /* 0x000000000000791b */ /* 0x003fe20003800000 */
.L_x_1488:
        /* <DEDUP_REMOVED lines=13> */
.L_x_1489:
[----:B------:R-:W-:Y:S02]  /*19430*/  IMAD.MOV.U32 R13, RZ, RZ, R6 ;  /* 0x000000ffff0d7224 */ /* 0x000fe400078e0006 */
[----:B------:R-:W-:Y:S02]  /*19440*/  IMAD.MOV.U32 R12, RZ, RZ, 0x5 ;  /* 0x00000005ff0c7424 */ /* 0x000fe400078e00ff */
[----:B------:R-:W-:-:S07]  /*19450*/  IMAD.MOV.U32 R2, RZ, RZ, R14 ;  /* 0x000000ffff027224 */ /* 0x000fce00078e000e */
[----:B------:R-:W-:Y:S05]  /*19460*/  WARPSYNC.COLLECTIVE R15, `(.L_x_1490) ;  /* 0x000000000f087348 */ /* 0x000fea0003c00000 */
[----:B------:R0:W1:Y:S02]  /*19470*/  SHFL.IDX P6, R14, R13, R12, R11 ;  /* 0x0000000c0d0e7389 */ /* 0x00006400000c000b */
[----:B01----:R-:W-:Y:S01]  /*19480*/  ENDCOLLECTIVE ;  /* 0x000000000000791b */ /* 0x003fe20003800000 */
.L_x_1490:
        /* <DEDUP_REMOVED lines=14> */
.L_x_1491:
[----:B------:R-:W-:Y:S01]  /*19570*/  MOV R2, R14 ;  /* 0x0000000e00027202 */ /* 0x000fe20000000f00 */
[----:B------:R-:W-:Y:S06]  /*19580*/  BRA `(.L_x_1492) ;  /* 0xffffffbc00d07947 */ /* 0x000fec000383ffff */
.L_x_1401:
[----:B0-----:R0:W2:Y:S02]  /*19590*/  SYNCS.PHASECHK.TRANS64.TRYWAIT P0, [R6+URZ+0x30860], R2 ;  /* 0x03086002060075a7 */ /* 0x0010a4000800017f */
[----:B--2---:R-:W-:Y:S05]  /*195a0*/  @!P0 NANOSLEEP.SYNCS 0x989680 ;  /* 0x009896800000895d */ /* 0x004fea0003900000 */
[----:B------:R-:W2:Y:S02]  /*195b0*/  @!P0 SYNCS.PHASECHK.TRANS64 P0, [R6+URZ+0x30860], R2 ;  /* 0x03086002060085a7 */ /* 0x000ea4000800007f */
[----:B--2---:R-:W-:Y:S05]  /*195c0*/  @!P0 BRA `(.L_x_1401) ;  /* 0xfffffffc00f08947 */ /* 0x004fea000383ffff */
[----:B------:R-:W-:Y:S05]  /*195d0*/  BRA `(.L_x_1493) ;  /* 0xffffffc000347947 */ /* 0x000fea000383ffff */
.L_x_1402:
        /* <DEDUP_REMOVED lines=8> */
.L_x_1495:
[----:B------:R-:W-:Y:S05]  /*19660*/  BSYNC B1 ;  /* 0x0000000000017941 */ /* 0x000fea0003800000 */
.L_x_1494:
        /* <DEDUP_REMOVED lines=9> */
.L_x_1496:
[----:B------:R-:W-:Y:S02]  /*19700*/  IMAD.MOV.U32 R13, RZ, RZ, R19 ;  /* 0x000000ffff0d7224 */ /* 0x000fe400078e0013 */
[----:B------:R-:W-:Y:S02]  /*19710*/  IMAD.MOV.U32 R12, RZ, RZ, 0x1 ;  /* 0x00000001ff0c7424 */ /* 0x000fe400078e00ff */
[----:B------:R-:W-:-:S07]  /*19720*/  IMAD.MOV.U32 R2, RZ, RZ, R14 ;  /* 0x000000ffff027224 */ /* 0x000fce00078e000e */
[----:B------:R-:W-:Y:S05]  /*19730*/  WARPSYNC.COLLECTIVE R15, `(.L_x_1497) ;  /* 0x000000000f087348 */ /* 0x000fea0003c00000 */
[----:B------:R0:W1:Y:S02]  /*19740*/  SHFL.IDX P6, R14, R13, R12, R11 ;  /* 0x0000000c0d0e7389 */ /* 0x00006400000c000b */
[----:B01----:R-:W-:Y:S01]  /*19750*/  ENDCOLLECTIVE ;  /* 0x000000000000791b */ /* 0x003fe20003800000 */
.L_x_1497:
        /* <DEDUP_REMOVED lines=16> */
.L_x_1498:
[----:B------:R-:W-:Y:S02]  /*19860*/  IMAD.MOV.U32 R13, RZ, RZ, R19 ;  /* 0x000000ffff0d7224 */ /* 0x000fe400078e0013 */
[----:B------:R-:W-:Y:S02]  /*19870*/  IMAD.MOV.U32 R12, RZ, RZ, 0x2 ;  /* 0x00000002ff0c7424 */ /* 0x000fe400078e00ff */
[----:B------:R-:W-:-:S07]  /*19880*/  IMAD.MOV.U32 R2, RZ, RZ, R14 ;  /* 0x000000ffff027224 */ /* 0x000fce00078e000e */
[----:B------:R-:W-:Y:S05]  /*19890*/  WARPSYNC.COLLECTIVE R15, `(.L_x_1499) ;  /* 0x000000000f087348 */ /* 0x000fea0003c00000 */
[----:B------:R0:W1:Y:S02]  /*198a0*/  SHFL.IDX P6, R14, R13, R12, R11 ;  /* 0x0000000c0d0e7389 */ /* 0x00006400000c000b */
[----:B01----:R-:W-:Y:S01]  /*198b0*/  ENDCOLLECTIVE ;  /* 0x000000000000791b */ /* 0x003fe20003800000 */
.L_x_1499:
        /* <DEDUP_REMOVED lines=16> */
.L_x_1500:
[----:B------:R-:W-:Y:S02]  /*199c0*/  IMAD.MOV.U32 R13, RZ, RZ, R19 ;  /* 0x000000ffff0d7224 */ /* 0x000fe400078e0013 */
[----:B------:R-:W-:Y:S02]  /*199d0*/  IMAD.MOV.U32 R12, RZ, RZ, 0x3 ;  /* 0x00000003ff0c7424 */ /* 0x000fe400078e00ff */
[----:B------:R-:W-:-:S07]  /*199e0*/  IMAD.MOV.U32 R2, RZ, RZ, R14 ;  /* 0x000000ffff027224 */ /* 0x000fce00078e000e */
[----:B------:R-:W-:Y:S05]  /*199f0*/  WARPSYNC.COLLECTIVE R15, `(.L_x_1501) ;  /* 0x000000000f087348 */ /* 0x000fea0003c00000 */
[----:B------:R0:W1:Y:S02]  /*19a00*/  SHFL.IDX P6, R14, R13, R12, R11 ;  /* 0x0000000c0d0e7389 */ /* 0x00006400000c000b */
[----:B01----:R-:W-:Y:S01]  /*19a10*/  ENDCOLLECTIVE ;  /* 0x000000000000791b */ /* 0x003fe20003800000 */
.L_x_1501:
        /* <DEDUP_REMOVED lines=16> */
.L_x_1502:
[----:B------:R-:W-:Y:S02]  /*19b20*/  IMAD.MOV.U32 R13, RZ, RZ, R19 ;  /* 0x000000ffff0d7224 */ /* 0x000fe400078e0013 */
[----:B------:R-:W-:Y:S02]  /*19b30*/  IMAD.MOV.U32 R12, RZ, RZ, 0x4 ;  /* 0x00000004ff0c7424 */ /* 0x000fe400078e00ff */
[----:B------:R-:W-:-:S07]  /*19b40*/  IMAD.MOV.U32 R2, RZ, RZ, R14 ;  /* 0x000000ffff027224 */ /* 0x000fce00078e000e */
[----:B------:R-:W-:Y:S05]  /*19b50*/  WARPSYNC.COLLECTIVE R15, `(.L_x_1503) ;  /* 0x000000000f087348 */ /* 0x000fea0003c00000 */
[----:B------:R0:W1:Y:S02]  /*19b60*/  SHFL.IDX P6, R14, R13, R12, R11 ;  /* 0x0000000c0d0e7389 */ /* 0x00006400000c000b */
[----:B01----:R-:W-:Y:S01]  /*19b70*/  ENDCOLLECTIVE ;  /* 0x000000000000791b */ /* 0x003fe20003800000 */
.L_x_1503:
        /* <DEDUP_REMOVED lines=16> */
.L_x_1504:
[----:B------:R-:W-:Y:S02]  /*19c80*/  IMAD.MOV.U32 R13, RZ, RZ, R19 ;  /* 0x000000ffff0d7224 */ /* 0x000fe400078e0013 */
[----:B------:R-:W-:Y:S02]  /*19c90*/  IMAD.MOV.U32 R12, RZ, RZ, 0x5 ;  /* 0x00000005ff0c7424 */ /* 0x000fe400078e00ff */
[----:B------:R-:W-:-:S07]  /*19ca0*/  IMAD.MOV.U32 R2, RZ, RZ, R14 ;  /* 0x000000ffff027224 */ /* 0x000fce00078e000e */
[----:B------:R-:W-:Y:S05]  /*19cb0*/  WARPSYNC.COLLECTIVE R15, `(.L_x_1505) ;  /* 0x000000000f087348 */ /* 0x000fea0003c00000 */
[----:B------:R0:W1:Y:S02]  /*19cc0*/  SHFL.IDX P6, R14, R13, R12, R11 ;  /* 0x0000000c0d0e7389 */ /* 0x00006400000c000b */
[----:B01----:R-:W-:Y:S01]  /*19cd0*/  ENDCOLLECTIVE ;  /* 0x000000000000791b */ /* 0x003fe20003800000 */
.L_x_1505:
        /* <DEDUP_REMOVED lines=13> */
.L_x_1506:
[----:B------:R-:W-:Y:S01]  /*19db0*/  @!PT LDS RZ, [RZ] ;  /* 0x00000000fffff984 */ /* 0x000fe20000000800 */
[----:B------:R-:W-:Y:S01]  /*19dc0*/  @!PT LDS RZ, [RZ] ;  /* 0x00000000fffff984 */ /* 0x000fe20000000800 */
[----:B------:R-:W-:Y:S01]  /*19dd0*/  @!PT LDS RZ, [RZ] ;  /* 0x00000000fffff984 */ /* 0x000fe20000000800 */
[----:B------:R-:W-:Y:S01]  /*19de0*/  LDGSTS.E.BYPASS.LTC128B.128 [R5+0x5400], desc[UR36][R2.64+0x80], !P0 ;  /* 0x0540008002057fae */ /* 0x000fe2000c101d64 */
[----:B------:R-:W-:-:S13]  /*19df0*/  ISETP.LT.OR P0, PT, R7, 0x41, P1 ;  /* 0x000000410700780c */ /* 0x000fda0000f01670 */
[----:B------:R0:W-:Y:S02]  /*19e00*/  LDGSTS.E.BYPASS.LTC128B.128 [R5+0x8400], desc[UR36][R2.64+0x100], !P0 ;  /* 0x0840010002057fae */ /* 0x0001e4000c101d64 */
[----:B0-----:R-:W-:Y:S01]  /*19e10*/  IMAD.MOV.U32 R2, RZ, RZ, R14 ;  /* 0x000000ffff027224 */ /* 0x001fe200078e000e */
[----:B------:R-:W-:Y:S06]  /*19e20*/  BRA `(.L_x_1507) ;  /* 0xffffffbc00207947 */ /* 0x000fec000383ffff */
.L_x_1410:
[----:B0-----:R0:W1:Y:S02]  /*19e30*/  SYNCS.PHASECHK.TRANS64.TRYWAIT P0, [R0+URZ+0x30860], R3 ;  /* 0x03086003000075a7 */ /* 0x001064000800017f */
[----:B-1----:R-:W-:Y:S05]  /*19e40*/  @!P0 NANOSLEEP.SYNCS 0x989680 ;  /* 0x009896800000895d */ /* 0x002fea0003900000 */
[----:B------:R-:W1:Y:S02]  /*19e50*/  @!P0 SYNCS.PHASECHK.TRANS64 P0, [R0+URZ+0x30860], R3 ;  /* 0x03086003000085a7 */ /* 0x000e64000800007f */
[----:B-1----:R-:W-:Y:S05]  /*19e60*/  @!P0 BRA `(.L_x_1410) ;  /* 0xfffffffc00f08947 */ /* 0x002fea000383ffff */
[----:B------:R-:W-:Y:S05]  /*19e70*/  BRA `(.L_x_1508) ;  /* 0xffffffc0004c7947 */ /* 0x000fea000383ffff */
.L_x_1411:
        /* <DEDUP_REMOVED lines=8> */
.L_x_1510:
[----:B------:R-:W-:Y:S05]  /*19f00*/  BSYNC B0 ;  /* 0x0000000000007941 */ /* 0x000fea0003800000 */
.L_x_1509:
        /* <DEDUP_REMOVED lines=9> */
.L_x_1511:
[----:B------:R-:W-:Y:S01]  /*19fa0*/  ULDC UR4, c[0x0][0x2f4] ;  /* 0x0000bd0000047ab9 */ /* 0x000fe20000000800 */
[----:B------:R-:W-:Y:S01]  /*19fb0*/  IMAD R4, R4, 0x2, R17 ;  /* 0x0000000204047824 */ /* 0x000fe200078e0211 */
[----:B------:R-:W-:Y:S02]  /*19fc0*/  ISETP.GE.AND P2, PT, R32, UR4, PT ;  /* 0x0000000420007c0c */ /* 0x000fe4000bf46270 */
[----:B------:R-:W-:Y:S02]  /*19fd0*/  ISETP.GE.AND P1, PT, R34, UR4, PT ;  /* 0x0000000422007c0c */ /* 0x000fe4000bf26270 */
[C---:B------:R-:W-:Y:S02]  /*19fe0*/  ISETP.LT.OR P3, PT, R6.reuse, 0x1, P2 ;  /* 0x000000010600780c */ /* 0x040fe40001761670 */
[----:B------:R-:W-:Y:S01]  /*19ff0*/  ISETP.LT.OR P4, PT, R6, 0x1, P1 ;  /* 0x000000010600780c */ /* 0x000fe20000f81670 */
[----:B------:R-:W-:Y:S02]  /*1a000*/  IMAD.MOV.U32 R13, RZ, RZ, R19 ;  /* 0x000000ffff0d7224 */ /* 0x000fe400078e0013 */
[----:B------:R-:W-:Y:S01]  /*1a010*/  IMAD.MOV.U32 R12, RZ, RZ, 0x1 ;  /* 0x00000001ff0c7424 */ /* 0x000fe200078e00ff */
[----:B------:R-:W-:-:S05]  /*1a020*/  IADD3 R2, P0, R14, R5, RZ ;  /* 0x000000050e027210 */ /* 0x000fca0007f1e0ff */
[----:B------:R-:W-:Y:S01]  /*1a030*/  IMAD.X R3, RZ, RZ, R3, P0 ;  /* 0x000000ffff037224 */ /* 0x000fe200000e0603 */
[----:B------:R-:W-:-:S13]  /*1a040*/  ISETP.GE.AND P0, PT, R33, UR4, PT ;  /* 0x0000000421007c0c */ /* 0x000fda000bf06270 */
[----:B------:R-:W-:Y:S05]  /*1a050*/  WARPSYNC.COLLECTIVE R15, `(.L_x_1512) ;  /* 0x000000000f087348 */ /* 0x000fea0003c00000 */
[----:B------:R0:W1:Y:S02]  /*1a060*/  SHFL.IDX P6, R14, R13, R12, R11 ;  /* 0x0000000c0d0e7389 */ /* 0x00006400000c000b */
[----:B01----:R-:W-:Y:S01]  /*1a070*/  ENDCOLLECTIVE ;  /* 0x000000000000791b */ /* 0x003fe20003800000 */
.L_x_1512:
        /* <DEDUP_REMOVED lines=13> */
.L_x_1513:
[----:B------:R-:W-:Y:S02]  /*1a150*/  IMAD.MOV.U32 R13, RZ, RZ, R19 ;  /* 0x000000ffff0d7224 */ /* 0x000fe400078e0013 */
[----:B------:R-:W-:Y:S01]  /*1a160*/  IMAD.MOV.U32 R12, RZ, RZ, 0x2 ;  /* 0x00000002ff0c7424 */ /* 0x000fe200078e00ff */
[----:B------:R-:W-:-:S13]  /*1a170*/  IADD3 R2, P4, R14, R5, RZ ;  /* 0x000000050e027210 */ /* 0x000fda0007f9e0ff */
[----:B------:R-:W-:Y:S05]  /*1a180*/  WARPSYNC.COLLECTIVE R15, `(.L_x_1514) ;  /* 0x000000000f087348 */ /* 0x000fea0003c00000 */
[----:B------:R0:W1:Y:S02]  /*1a190*/  SHFL.IDX P6, R14, R13, R12, R11 ;  /* 0x0000000c0d0e7389 */ /* 0x00006400000c000b */
[----:B01----:R-:W-:Y:S01]  /*1a1a0*/  ENDCOLLECTIVE ;  /* 0x000000000000791b */ /* 0x003fe20003800000 */
.L_x_1514:
        /* <DEDUP_REMOVED lines=15> */
.L_x_1515:
[----:B------:R-:W-:Y:S02]  /*1a2a0*/  IMAD.MOV.U32 R13, RZ, RZ, R19 ;  /* 0x000000ffff0d7224 */ /* 0x000fe400078e0013 */
[----:B------:R-:W-:Y:S01]  /*1a2b0*/  IMAD.MOV.U32 R12, RZ, RZ, 0x3 ;  /* 0x00000003ff0c7424 */ /* 0x000fe200078e00ff */
[----:B------:R-:W-:-:S13]  /*1a2c0*/  IADD3 R2, P4, R14, R5, RZ ;  /* 0x000000050e027210 */ /* 0x000fda0007f9e0ff */
[----:B------:R-:W-:Y:S05]  /*1a2d0*/  WARPSYNC.COLLECTIVE R15, `(.L_x_1516) ;  /* 0x000000000f087348 */ /* 0x000fea0003c00000 */
[----:B------:R0:W1:Y:S02]  /*1a2e0*/  SHFL.IDX P6, R14, R13, R12, R11 ;  /* 0x0000000c0d0e7389 */ /* 0x00006400000c000b */
[----:B01----:R-:W-:Y:S01]  /*1a2f0*/  ENDCOLLECTIVE ;  /* 0x000000000000791b */ /* 0x003fe20003800000 */
.L_x_1516:
        /* <DEDUP_REMOVED lines=15> */
.L_x_1517:
[----:B------:R-:W-:Y:S02]  /*1a3f0*/  IMAD.MOV.U32 R13, RZ, RZ, R19 ;  /* 0x000000ffff0d7224 */ /* 0x000fe400078e0013 */
[----:B------:R-:W-:Y:S01]  /*1a400*/  IMAD.MOV.U32 R12, RZ, RZ, 0x4 ;  /* 0x00000004ff0c7424 */ /* 0x000fe200078e00ff */
[----:B------:R-:W-:-:S13]  /*1a410*/  IADD3 R2, P4, R14, R5, RZ ;  /* 0x000000050e027210 */ /* 0x000fda0007f9e0ff */
[----:B------:R-:W-:Y:S05]  /*1a420*/  WARPSYNC.COLLECTIVE R15, `(.L_x_1518) ;  /* 0x000000000f087348 */ /* 0x000fea0003c00000 */
[----:B------:R0:W1:Y:S02]  /*1a430*/  SHFL.IDX P6, R14, R13, R12, R11 ;  /* 0x0000000c0d0e7389 */ /* 0x00006400000c000b */
[----:B01----:R-:W-:Y:S01]  /*1a440*/  ENDCOLLECTIVE ;  /* 0x000000000000791b */ /* 0x003fe20003800000 */
.L_x_1518:
        /* <DEDUP_REMOVED lines=15> */
.L_x_1519:
[----:B------:R-:W-:Y:S02]  /*1a540*/  IMAD.MOV.U32 R13, RZ, RZ, R19 ;  /* 0x000000ffff0d7224 */ /* 0x000fe400078e0013 */
[----:B------:R-:W-:Y:S01]  /*1a550*/  IMAD.MOV.U32 R12, RZ, RZ, 0x5 ;  /* 0x00000005ff0c7424 */ /* 0x000fe200078e00ff */
[----:B------:R-:W-:-:S13]  /*1a560*/  IADD3 R2, P4, R14, R5, RZ ;  /* 0x000000050e027210 */ /* 0x000fda0007f9e0ff */
[----:B------:R-:W-:Y:S05]  /*1a570*/  WARPSYNC.COLLECTIVE R15, `(.L_x_1520) ;  /* 0x000000000f087348 */ /* 0x000fea0003c00000 */
[----:B------:R0:W1:Y:S02]  /*1a580*/  SHFL.IDX P6, R14, R13, R12, R11 ;  /* 0x0000000c0d0e7389 */ /* 0x00006400000c000b */
[----:B01----:R-:W-:Y:S01]  /*1a590*/  ENDCOLLECTIVE ;  /* 0x000000000000791b */ /* 0x003fe20003800000 */
.L_x_1520:
[----:B------:R-:W-:Y:S02]  /*1a5a0*/  IADD3.X R3, RZ, R7, RZ, P4, !PT ;  /* 0x00000007ff037210 */ /* 0x000fe400027fe4ff */
[----:B------:R-:W-:-:S03]  /*1a5b0*/  ISETP.LT.OR P4, PT, R6, 0x41, P1 ;  /* 0x000000410600780c */ /* 0x000fc60000f81670 */
[----:B------:R-:W-:Y:S01]  /*1a5c0*/  @!PT LDS RZ, [RZ] ;  /* 0x00000000fffff984 */ /* 0x000fe20000000800 */
[----:B------:R-:W-:Y:S01]  /*1a5d0*/  @!PT LDS RZ, [RZ] ;  /* 0x00000000fffff984 */ /* 0x000fe20000000800 */
[----:B------:R-:W-:Y:S01]  /*1a5e0*/  @!PT LDS RZ, [RZ] ;  /* 0x00000000fffff984 */ /* 0x000fe20000000800 */
[----:B------:R0:W-:Y:S01]  /*1a5f0*/  LDGSTS.E.BYPASS.LTC128B.128 [R4+0x2400], desc[UR36][R2.64], !P3 ;  /* 0x0240000002047fae */ /* 0x0001e2000d901d64 */
[----:B------:R-:W-:Y:S01]  /*1a600*/  ISETP.LT.OR P3, PT, R6, 0x41, P0 ;  /* 0x000000410600780c */ /* 0x000fe20000761670 */
[----:B------:R-:W-:-:S08]  /*1a610*/  IMAD.MOV.U32 R13, RZ, RZ, R18 ;  /* 0x000000ffff0d7224 */ /* 0x000fd000078e0012 */
[----:B------:R0:W-:Y:S04]  /*1a620*/  LDGSTS.E.BYPASS.LTC128B.128 [R4+0x5400], desc[UR36][R2.64+0x80], !P4 ;  /* 0x0540008002047fae */ /* 0x0001e8000e101d64 */
[----:B------:R0:W-:Y:S01]  /*1a630*/  LDGSTS.E.BYPASS.LTC128B.128 [R4+0x8400], desc[UR36][R2.64+0x100], !P3 ;  /* 0x0840010002047fae */ /* 0x0001e2000d901d64 */
[----:B------:R-:W-:-:S07]  /*1a640*/  IMAD.MOV.U32 R19, RZ, RZ, R14 ;  /* 0x000000ffff137224 */ /* 0x000fce00078e000e */
[----:B0-----:R-:W-:Y:S05]  /*1a650*/  WARPSYNC.COLLECTIVE R15, `(.L_x_1521) ;  /* 0x000000000f087348 */ /* 0x001fea0003c00000 */
[----:B------:R1:W2:Y:S02]  /*1a660*/  SHFL.IDX P6, R14, R13, R12, R11 ;  /* 0x0000000c0d0e7389 */ /* 0x0002a400000c000b */
[----:B012---:R-:W-:Y:S01]  /*1a670*/  ENDCOLLECTIVE ;  /* 0x000000000000791b */ /* 0x007fe20003800000 */
.L_x_1521:
[----:B------:R-:W-:Y:S05]  /*1a680*/  BRA `(.L_x_1522) ;  /* 0xffffffbc00507947 */ /* 0x000fea000383ffff */
.L_x_1416:
        /* <DEDUP_REMOVED lines=8> */
.L_x_1524:
[----:B------:R-:W-:Y:S05]  /*1a710*/  BSYNC B0 ;  /* 0x0000000000007941 */ /* 0x000fea0003800000 */
.L_x_1523:
[----:B------:R-:W-:Y:S02]  /*1a720*/  IMAD.MOV.U32 R13, RZ, RZ, R24 ;  /* 0x000000ffff0d7224 */ /* 0x000fe400078e0018 */
[----:B------:R-:W-:Y:S02]  /*1a730*/  IMAD.MOV.U32 R12, RZ, RZ, 0x1 ;  /* 0x00000001ff0c7424 */ /* 0x000fe400078e00ff */
[----:B------:R-:W-:Y:S02]  /*1a740*/  IMAD.MOV.U32 R11, RZ, RZ, 0x1f ;  /* 0x0000001fff0b7424 */ /* 0x000fe400078e00ff */
[----:B------:R-:W-:Y:S02]  /*1a750*/  IMAD.MOV.U32 R15, RZ, RZ, -0x1 ;  /* 0xffffffffff0f7424 */ /* 0x000fe400078e00ff */
[----:B------:R-:W-:Y:S02]  /*1a760*/  IMAD.IADD R5, R27, 0x1, R8 ;  /* 0x000000011b057824 */ /* 0x000fe400078e0208 */
[----:B------:R-:W-:-:S07]  /*1a770*/  IMAD.MOV.U32 R0, RZ, RZ, R14 ;  /* 0x000000ffff007224 */ /* 0x000fce00078e000e */
[----:B------:R-:W-:Y:S05]  /*1a780*/  WARPSYNC.COLLECTIVE R15, `(.L_x_1525) ;  /* 0x000000000f087348 */ /* 0x000fea0003c00000 */
[----:B------:R0:W1:Y:S02]  /*1a790*/  SHFL.IDX P6, R14, R13, R12, R11 ;  /* 0x0000000c0d0e7389 */ /* 0x00006400000c000b */
[----:B01----:R-:W-:Y:S01]  /*1a7a0*/  ENDCOLLECTIVE ;  /* 0x000000000000791b */ /* 0x003fe20003800000 */
.L_x_1525:
[----:B------:R-:W-:Y:S02]  /*1a7b0*/  ULDC UR4, c[0x0][0xc3c] ;  /* 0x00030f0000047ab9 */ /* 0x000fe40000000800 */
[----:B------:R-:W-:-:S13]  /*1a7c0*/  ISETP.GE.OR P1, PT, R5, UR4, !P0 ;  /* 0x0000000405007c0c */ /* 0x000fda000c726670 */
[----:B------:R-:W0:Y:S01]  /*1a7d0*/  @!P1 LDC.64 R2, c[0x0][0xc80] ;  /* 0x00032000ff029b82 */ /* 0x000e220000000a00 */
[----:B------:R-:W-:Y:S02]  /*1a7e0*/  IMAD.MOV.U32 R11, RZ, RZ, RZ ;  /* 0x000000ffff0b7224 */ /* 0x000fe400078e00ff */
[----:B------:R-:W-:Y:S02]  /*1a7f0*/  IMAD.MOV.U32 R4, RZ, RZ, R14 ;  /* 0x000000ffff047224 */ /* 0x000fe400078e000e */
[----:B0-----:R-:W-:-:S06]  /*1a800*/  @!P1 IMAD.WIDE R2, R5, 0x4, R2 ;  /* 0x0000000405029825 */ /* 0x001fcc00078e0202 */
[----:B------:R-:W2:Y:S01]  /*1a810*/  @!P1 LDG.E R2, desc[UR36][R2.64] ;  /* 0x0000002402029981 */ /* 0x000ea2000c1e1900 */
[----:B------:R-:W-:Y:S01]  /*1a820*/  IMAD.MOV.U32 R5, RZ, RZ, RZ ;  /* 0x000000ffff057224 */ /* 0x000fe200078e00ff */
[C---:B------:R-:W-:Y:S02]  /*1a830*/  ISETP.GE.U32.AND P2, PT, R8.reuse, 0x2, PT ;  /* 0x000000020800780c */ /* 0x040fe40003f46070 */
[C---:B------:R-:W-:Y:S02]  /*1a840*/  ISETP.GE.U32.AND P3, PT, R8.reuse, 0x4, PT ;  /* 0x000000040800780c */ /* 0x040fe40003f66070 */
[C---:B------:R-:W-:Y:S02]  /*1a850*/  ISETP.GE.U32.AND P4, PT, R8.reuse, 0x8, PT ;  /* 0x000000080800780c */ /* 0x040fe40003f86070 */
[C---:B------:R-:W-:Y:S01]  /*1a860*/  ISETP.GE.U32.AND P5, PT, R8.reuse, 0x10, PT ;  /* 0x000000100800780c */ /* 0x040fe20003fa6070 */
[----:B--2---:R-:W-:Y:S01]  /*1a870*/  @!P1 IMAD.MOV.U32 R5, RZ, RZ, R2 ;  /* 0x000000ffff059224 */ /* 0x004fe200078e0002 */
[----:B------:R-:W-:-:S03]  /*1a880*/  ISETP.NE.AND P1, PT, R8, RZ, PT ;  /* 0x000000ff0800720c */ /* 0x000fc60003f25270 */
[----:B------:R-:W-:-:S10]  /*1a890*/  IMAD.MOV.U32 R13, RZ, RZ, R5 ;  /* 0x000000ffff0d7224 */ /* 0x000fd400078e0005 */
[----:B------:R-:W-:Y:S05]  /*1a8a0*/  WARPSYNC.COLLECTIVE R15, `(.L_x_1526) ;  /* 0x000000000f087348 */ /* 0x000fea0003c00000 */
[----:B------:R0:W1:Y:S02]  /*1a8b0*/  SHFL.UP P6, R14, R13, R12, R11 ;  /* 0x0400000c0d0e7389 */ /* 0x00006400000c000b */
[----:B01----:R-:W-:Y:S01]  /*1a8c0*/  ENDCOLLECTIVE ;  /* 0x000000000000791b */ /* 0x003fe20003800000 */
.L_x_1526:
[----:B------:R-:W-:Y:S01]  /*1a8d0*/  IMAD.MOV.U32 R12, RZ, RZ, 0x2 ;  /* 0x00000002ff0c7424 */ /* 0x000fe200078e00ff */
[----:B------:R-:W-:-:S05]  /*1a8e0*/  SEL R6, R14, RZ, P1 ;  /* 0x000000ff0e067207 */ /* 0x000fca0000800000 */
[----:B------:R-:W-:-:S04]  /*1a8f0*/  IMAD.IADD R6, R5, 0x1, R6 ;  /* 0x0000000105067824 */ /* 0x000fc800078e0206 */
[----:B------:R-:W-:-:S07]  /*1a900*/  IMAD.MOV.U32 R13, RZ, RZ, R6 ;  /* 0x000000ffff0d7224 */ /* 0x000fce00078e0006 */
[----:B------:R-:W-:Y:S05]  /*1a910*/  WARPSYNC.COLLECTIVE R15, `(.L_x_1527) ;  /* 0x000000000f087348 */ /* 0x000fea0003c00000 */
[----:B------:R0:W1:Y:S02]  /*1a920*/  SHFL.UP P6, R14, R13, R12, R11 ;  /* 0x0400000c0d0e7389 */ /* 0x00006400000c000b */
[----:B01----:R-:W-:Y:S01]  /*1a930*/  ENDCOLLECTIVE ;  /* 0x000000000000791b */ /* 0x003fe20003800000 */
.L_x_1527:
[----:B------:R-:W-:Y:S01]  /*1a940*/  IMAD.MOV.U32 R12, RZ, RZ, 0x4 ;  /* 0x00000004ff0c7424 */ /* 0x000fe200078e00ff */
[----:B------:R-:W-:-:S05]  /*1a950*/  SEL R7, R14, RZ, P2 ;  /* 0x000000ff0e077207 */ /* 0x000fca0001000000 */
[----:B------:R-:W-:-:S04]  /*1a960*/  IMAD.IADD R7, R6, 0x1, R7 ;  /* 0x0000000106077824 */ /* 0x000fc800078e0207 */
[----:B------:R-:W-:-:S07]  /*1a970*/  IMAD.MOV.U32 R13, RZ, RZ, R7 ;  /* 0x000000ffff0d7224 */ /* 0x000fce00078e0007 */
[----:B------:R-:W-:Y:S05]  /*1a980*/  WARPSYNC.COLLECTIVE R15, `(.L_x_1528) ;  /* 0x000000000f087348 */ /* 0x000fea0003c00000 */
[----:B------:R0:W1:Y:S02]  /*1a990*/  SHFL.UP P6, R14, R13, R12, R11 ;  /* 0x0400000c0d0e7389 */ /* 0x00006400000c000b */
[----:B01----:R-:W-:Y:S01]  /*1a9a0*/  ENDCOLLECTIVE ;  /* 0x000000000000791b */ /* 0x003fe20003800000 */
.L_x_1528:
[----:B------:R-:W-:Y:S01]  /*1a9b0*/  IMAD.MOV.U32 R12, RZ, RZ, 0x8 ;  /* 0x00000008ff0c7424 */ /* 0x000fe200078e00ff */
[----:B------:R-:W-:-:S05]  /*1a9c0*/  SEL R2, R14, RZ, P3 ;  /* 0x000000ff0e027207 */ /* 0x000fca0001800000 */
[----:B------:R-:W-:-:S04]  /*1a9d0*/  IMAD.IADD R2, R7, 0x1, R2 ;  /* 0x0000000107027824 */ /* 0x000fc800078e0202 */
[----:B------:R-:W-:-:S07]  /*1a9e0*/  IMAD.MOV.U32 R13, RZ, RZ, R2 ;  /* 0x000000ffff0d7224 */ /* 0x000fce00078e0002 */
[----:B------:R-:W-:Y:S05]  /*1a9f0*/  WARPSYNC.COLLECTIVE R15, `(.L_x_1529) ;  /* 0x000000000f087348 */ /* 0x000fea0003c00000 */
[----:B------:R0:W1:Y:S02]  /*1aa00*/  SHFL.UP P6, R14, R13, R12, R11 ;  /* 0x0400000c0d0e7389 */ /* 0x00006400000c000b */
[----:B01----:R-:W-:Y:S01]  /*1aa10*/  ENDCOLLECTIVE ;  /* 0x000000000000791b */ /* 0x003fe20003800000 */
.L_x_1529:
[----:B------:R-:W-:Y:S01]  /*1aa20*/  IMAD.MOV.U32 R12, RZ, RZ, 0x10 ;  /* 0x00000010ff0c7424 */ /* 0x000fe200078e00ff */
[----:B------:R-:W-:-:S05]  /*1aa30*/  SEL R3, R14, RZ, P4 ;  /* 0x000000ff0e037207 */ /* 0x000fca0002000000 */
[----:B------:R-:W-:-:S04]  /*1aa40*/  IMAD.IADD R3, R2, 0x1, R3 ;  /* 0x0000000102037824 */ /* 0x000fc800078e0203 */
[----:B------:R-:W-:-:S07]  /*1aa50*/  IMAD.MOV.U32 R13, RZ, RZ, R3 ;  /* 0x000000ffff0d7224 */ /* 0x000fce00078e0003 */
[----:B------:R-:W-:Y:S05]  /*1aa60*/  WARPSYNC.COLLECTIVE R15, `(.L_x_1530) ;  /* 0x000000000f087348 */ /* 0x000fea0003c00000 */
[----:B------:R0:W1:Y:S02]  /*1aa70*/  SHFL.UP P6, R14, R13, R12, R11 ;  /* 0x0400000c0d0e7389 */ /* 0x00006400000c000b */
[----:B01----:R-:W-:Y:S01]  /*1aa80*/  ENDCOLLECTIVE ;  /* 0x000000000000791b */ /* 0x003fe20003800000 */
.L_x_1530:
[----:B------:R-:W-:Y:S02]  /*1aa90*/  IMAD.MOV.U32 R12, RZ, RZ, 0x1f ;  /* 0x0000001fff0c7424 */ /* 0x000fe400078e00ff */
[----:B------:R-:W-:Y:S01]  /*1aaa0*/  IMAD.MOV.U32 R11, RZ, RZ, 0x1f ;  /* 0x0000001fff0b7424 */ /* 0x000fe200078e00ff */
[----:B------:R-:W-:-:S05]  /*1aab0*/  SEL R6, R14, RZ, P5 ;  /* 0x000000ff0e067207 */ /* 0x000fca0002800000 */
[----:B------:R-:W-:-:S04]  /*1aac0*/  IMAD.IADD R6, R3, 0x1, R6 ;  /* 0x0000000103067824 */ /* 0x000fc800078e0206 */
[----:B------:R-:W-:-:S07]  /*1aad0*/  IMAD.MOV.U32 R13, RZ, RZ, R6 ;  /* 0x000000ffff0d7224 */ /* 0x000fce00078e0006 */
[----:B------:R-:W-:Y:S05]  /*1aae0*/  WARPSYNC.COLLECTIVE R15, `(.L_x_1531) ;  /* 0x000000000f087348 */ /* 0x000fea0003c00000 */
[----:B------:R0:W1:Y:S02]  /*1aaf0*/  SHFL.IDX P6, R14, R13, R12, R11 ;  /* 0x0000000c0d0e7389 */ /* 0x00006400000c000b */
[----:B01----:R-:W-:Y:S01]  /*1ab00*/  ENDCOLLECTIVE ;  /* 0x000000000000791b */ /* 0x003fe20003800000 */
.L_x_1531:
[----:B------:R-:W-:Y:S05]  /*1ab10*/  BRA `(.L_x_1532) ;  /* 0xffffffbc00647947 */ /* 0x000fea000383ffff */
.L_x_1421:
[----:B------:R-:W-:Y:S01]  /*1ab20*/  BSSY B0, `(.L_x_1533) ;  /* 0x0000008000007945 */ /* 0x000fe20003800000 */
[----:B-----5:R-:W-:Y:S02]  /*1ab30*/  IMAD.MOV.U32 R13, RZ, RZ, R5 ;  /* 0x000000ffff0d7224 */ /* 0x020fe400078e0005 */
[----:B------:R-:W-:Y:S02]  /*1ab40*/  IMAD.MOV.U32 R12, RZ, RZ, 0x1 ;  /* 0x00000001ff0c7424 */ /* 0x000fe400078e00ff */
[----:B------:R-:W-:Y:S02]  /*1ab50*/  IMAD.MOV.U32 R11, RZ, RZ, RZ ;  /* 0x000000ffff0b7224 */ /* 0x000fe400078e00ff */
[----:B------:R-:W-:-:S07]  /*1ab60*/  IMAD.MOV.U32 R15, RZ, RZ, -0x1 ;  /* 0xffffffffff0f7424 */ /* 0x000fce00078e00ff */
[----:B012---:R-:W-:Y:S05]  /*1ab70*/  WARPSYNC.COLLECTIVE R15, `(.L_x_1534) ;  /* 0x000000000f087348 */ /* 0x007fea0003c00000 */
[----:B------:R3:W4:Y:S02]  /*1ab80*/  SHFL.UP P6, R14, R13, R12, R11 ;  /* 0x0400000c0d0e7389 */ /* 0x00072400000c000b */
[----:B01234-:R-:W-:Y:S01]  /*1ab90*/  ENDCOLLECTIVE ;  /* 0x000000000000791b */ /* 0x01ffe20003800000 */
.L_x_1534:
[----:B------:R-:W-:Y:S05]  /*1aba0*/  BSYNC B0 ;  /* 0x0000000000007941 */ /* 0x000fea0003800000 */
.L_x_1533:
[----:B------:R-:W-:Y:S01]  /*1abb0*/  SEL R14, R14, RZ, P1 ;  /* 0x000000ff0e0e7207 */ /* 0x000fe20000800000 */
[----:B------:R-:W-:Y:S02]  /*1abc0*/  IMAD.MOV.U32 R12, RZ, RZ, 0x2 ;  /* 0x00000002ff0c7424 */ /* 0x000fe400078e00ff */
[----:B------:R-:W-:Y:S02]  /*1abd0*/  IMAD.MOV.U32 R11, RZ, RZ, RZ ;  /* 0x000000ffff0b7224 */ /* 0x000fe400078e00ff */
[----:B------:R-:W-:Y:S02]  /*1abe0*/  IMAD.IADD R13, R5, 0x1, R14 ;  /* 0x00000001050d7824 */ /* 0x000fe400078e020e */
[----:B------:R-:W-:-:S07]  /*1abf0*/  IMAD.MOV.U32 R15, RZ, RZ, -0x1 ;  /* 0xffffffffff0f7424 */ /* 0x000fce00078e00ff */
[----:B------:R-:W-:Y:S05]  /*1ac00*/  WARPSYNC.COLLECTIVE R15, `(.L_x_1535) ;  /* 0x000000000f087348 */ /* 0x000fea0003c00000 */
[----:B------:R0:W1:Y:S02]  /*1ac10*/  SHFL.UP P6, R14, R13, R12, R11 ;  /* 0x0400000c0d0e7389 */ /* 0x00006400000c000b */
[----:B01----:R-:W-:Y:S01]  /*1ac20*/  ENDCOLLECTIVE ;  /* 0x000000000000791b */ /* 0x003fe20003800000 */
.L_x_1535:
[----:B------:R-:W-:Y:S01]  /*1ac30*/  IMAD.MOV.U32 R12, RZ, RZ, 0x4 ;  /* 0x00000004ff0c7424 */ /* 0x000fe200078e00ff */
[----:B------:R-:W-:-:S05]  /*1ac40*/  SEL R2, R14, RZ, P2 ;  /* 0x000000ff0e027207 */ /* 0x000fca0001000000 */
[----:B------:R-:W-:-:S04]  /*1ac50*/  IMAD.IADD R2, R13, 0x1, R2 ;  /* 0x000000010d027824 */ /* 0x000fc800078e0202 */
[----:B------:R-:W-:-:S07]  /*1ac60*/  IMAD.MOV.U32 R13, RZ, RZ, R2 ;  /* 0x000000ffff0d7224 */ /* 0x000fce00078e0002 */
[----:B------:R-:W-:Y:S05]  /*1ac70*/  WARPSYNC.COLLECTIVE R15, `(.L_x_1536) ;  /* 0x000000000f087348 */ /* 0x000fea0003c00000 */
[----:B------:R0:W1:Y:S02]  /*1ac80*/  SHFL.UP P6, R14, R13, R12, R11 ;  /* 0x0400000c0d0e7389 */ /* 0x00006400000c000b */
[----:B01----:R-:W-:Y:S01]  /*1ac90*/  ENDCOLLECTIVE ;  /* 0x000000000000791b */ /* 0x003fe20003800000 */
.L_x_1536:
[----:B------:R-:W-:Y:S01]  /*1aca0*/  IMAD.MOV.U32 R12, RZ, RZ, 0x8 ;  /* 0x00000008ff0c7424 */ /* 0x000fe200078e00ff */
[----:B------:R-:W-:-:S05]  /*1acb0*/  SEL R3, R14, RZ, P3 ;  /* 0x000000ff0e037207 */ /* 0x000fca0001800000 */
[----:B------:R-:W-:-:S04]  /*1acc0*/  IMAD.IADD R3, R2, 0x1, R3 ;  /* 0x0000000102037824 */ /* 0x000fc800078e0203 */
[----:B------:R-:W-:-:S07]  /*1acd0*/  IMAD.MOV.U32 R13, RZ, RZ, R3 ;  /* 0x000000ffff0d7224 */ /* 0x000fce00078e0003 */
[----:B------:R-:W-:Y:S05]  /*1ace0*/  WARPSYNC.COLLECTIVE R15, `(.L_x_1537) ;  /* 0x000000000f087348 */ /* 0x000fea0003c00000 */
[----:B------:R0:W1:Y:S02]  /*1acf0*/  SHFL.UP P6, R14, R13, R12, R11 ;  /* 0x0400000c0d0e7389 */ /* 0x00006400000c000b */
[----:B01----:R-:W-:Y:S01]  /*1ad00*/  ENDCOLLECTIVE ;  /* 0x000000000000791b */ /* 0x003fe20003800000 */
.L_x_1537:
[----:B------:R-:W-:Y:S01]  /*1ad10*/  IMAD.MOV.U32 R12, RZ, RZ, 0x10 ;  /* 0x00000010ff0c7424 */ /* 0x000fe200078e00ff */
[----:B------:R-:W-:-:S05]  /*1ad20*/  SEL R4, R14, RZ, P4 ;  /* 0x000000ff0e047207 */ /* 0x000fca0002000000 */
[----:B------:R-:W-:-:S04]  /*1ad30*/  IMAD.IADD R4, R3, 0x1, R4 ;  /* 0x0000000103047824 */ /* 0x000fc800078e0204 */
[----:B------:R-:W-:-:S07]  /*1ad40*/  IMAD.MOV.U32 R13, RZ, RZ, R4 ;  /* 0x000000ffff0d7224 */ /* 0x000fce00078e0004 */
[----:B------:R-:W-:Y:S05]  /*1ad50*/  WARPSYNC.COLLECTIVE R15, `(.L_x_1538) ;  /* 0x000000000f087348 */ /* 0x000fea0003c00000 */
[----:B------:R0:W1:Y:S02]  /*1ad60*/  SHFL.UP P6, R14, R13, R12, R11 ;  /* 0x0400000c0d0e7389 */ /* 0x00006400000c000b */
[----:B01----:R-:W-:Y:S01]  /*1ad70*/  ENDCOLLECTIVE ;  /* 0x000000000000791b */ /* 0x003fe20003800000 */
.L_x_1538:
        /* <DEDUP_REMOVED lines=8> */
.L_x_1539:
[----:B------:R-:W-:Y:S05]  /*1ae00*/  BRA `(.L_x_1540) ;  /* 0xffffffbc00447947 */ /* 0x000fea000383ffff */
.L_x_1423:
[----:B------:R-:W-:Y:S01]  /*1ae10*/  BSSY B0, `(.L_x_1541) ;  /* 0x0000006000007945 */ /* 0x000fe20003800000 */
[----:B------:R-:W-:Y:S01]  /*1ae20*/  PLOP3.LUT P6, PT, P6, PT, PT, 0x8, 0x0 ;  /* 0x000000000000781c */ /* 0x000fe200037ce170 */
[----:B------:R-:W-:-:S12]  /*1ae30*/  IMAD.MOV.U32 R15, RZ, RZ, -0x1 ;  /* 0xffffffffff0f7424 */ /* 0x000fd800078e00ff */
[----:B01----:R-:W-:Y:S05]  /*1ae40*/  WARPSYNC.COLLECTIVE R15, `(.L_x_1542) ;  /* 0x000000000f087348 */ /* 0x003fea0003c00000 */
[----:B------:R-:W-:Y:S01]  /*1ae50*/  VOTE.ANY R14, PT, P6 ;  /* 0x00000000000e7806 */ /* 0x000fe200030e0100 */
[----:B01----:R-:W-:Y:S06]  /*1ae60*/  ENDCOLLECTIVE ;  /* 0x000000000000791b */ /* 0x003fec0003800000 */
.L_x_1542:
[----:B------:R-:W-:Y:S05]  /*1ae70*/  BSYNC B0 ;  /* 0x0000000000007941 */ /* 0x000fea0003800000 */
.L_x_1541:
[----:B------:R-:W-:Y:S02]  /*1ae80*/  IMAD.MOV.U32 R2, RZ, RZ, R14 ;  /* 0x000000ffff027224 */ /* 0x000fe400078e000e */
[----:B------:R-:W-:Y:S02]  /*1ae90*/  IMAD.MOV.U32 R13, RZ, RZ, R5 ;  /* 0x000000ffff0d7224 */ /* 0x000fe400078e0005 */
[----:B------:R-:W0:Y:S01]  /*1aea0*/  POPC R4, R2 ;  /* 0x0000000200047309 */ /* 0x000e220000000000 */
[----:B------:R-:W-:Y:S02]  /*1aeb0*/  IMAD.MOV.U32 R11, RZ, RZ, 0x1f ;  /* 0x0000001fff0b7424 */ /* 0x000fe400078e00ff */
[----:B------:R-:W-:Y:S02]  /*1aec0*/  IMAD.MOV.U32 R15, RZ, RZ, -0x1 ;  /* 0xffffffffff0f7424 */ /* 0x000fe400078e00ff */
[----:B0-----:R-:W-:-:S07]  /*1aed0*/  IMAD.MOV.U32 R12, RZ, RZ, R4 ;  /* 0x000000ffff0c7224 */ /* 0x001fce00078e0004 */
[----:B------:R-:W-:Y:S05]  /*1aee0*/  WARPSYNC.COLLECTIVE R15, `(.L_x_1543) ;  /* 0x000000000f087348 */ /* 0x000fea0003c00000 */
[----:B------:R0:W1:Y:S02]  /*1aef0*/  SHFL.IDX P6, R14, R13, R12, R11 ;  /* 0x0000000c0d0e7389 */ /* 0x00006400000c000b */
[----:B01----:R-:W-:Y:S01]  /*1af00*/  ENDCOLLECTIVE ;  /* 0x000000000000791b */ /* 0x003fe20003800000 */
.L_x_1543:
[----:B------:R-:W-:Y:S01]  /*1af10*/  IMAD.MOV.U32 R5, RZ, RZ, R14 ;  /* 0x000000ffff057224 */ /* 0x000fe200078e000e */
[----:B------:R-:W-:Y:S06]  /*1af20*/  BRA `(.L_x_1544) ;  /* 0xffffffbc00347947 */ /* 0x000fec000383ffff */
.L_x_1425:
[----:B------:R-:W-:Y:S01]  /*1af30*/  BSSY B0, `(.L_x_1545) ;  /* 0x0000007000007945 */ /* 0x000fe20003800000 */
[----:B------:R-:W-:Y:S02]  /*1af40*/  IMAD.MOV.U32 R13, RZ, RZ, R6 ;  /* 0x000000ffff0d7224 */ /* 0x000fe400078e0006 */
[----:B------:R-:W-:Y:S02]  /*1af50*/  IMAD.MOV.U32 R11, RZ, RZ, 0x1f ;  /* 0x0000001fff0b7424 */ /* 0x000fe400078e00ff */
[----:B------:R-:W-:-:S07]  /*1af60*/  IMAD.MOV.U32 R15, RZ, RZ, -0x1 ;  /* 0xffffffffff0f7424 */ /* 0x000fce00078e00ff */
[----:B0123--:R-:W-:Y:S05]  /*1af70*/  WARPSYNC.COLLECTIVE R15, `(.L_x_1546) ;  /* 0x000000000f087348 */ /* 0x00ffea0003c00000 */
[----:B------:R4:W0:Y:S02]  /*1af80*/  SHFL.IDX P6, R14, R13, R12, R11 ;  /* 0x0000000c0d0e7389 */ /* 0x00082400000c000b */
[----:B01234-:R-:W-:Y:S01]  /*1af90*/  ENDCOLLECTIVE ;  /* 0x000000000000791b */ /* 0x01ffe20003800000 */
.L_x_1546:
[----:B------:R-:W-:Y:S05]  /*1afa0*/  BSYNC B0 ;  /* 0x0000000000007941 */ /* 0x000fea0003800000 */
.L_x_1545:
[----:B------:R-:W-:Y:S05]  /*1afb0*/  BRA `(.L_x_1424) ;  /* 0xffffffbc002c7947 */ /* 0x000fea000383ffff */
.L_x_1429:
[----:B-1----:R1:W4:Y:S02]  /*1afc0*/  SYNCS.PHASECHK.TRANS64.TRYWAIT P0, [R4+URZ+0x30820], R0 ;  /* 0x03082000040075a7 */ /* 0x002324000800017f */
[----:B----4-:R-:W-:Y:S05]  /*1afd0*/  @!P0 NANOSLEEP.SYNCS 0x989680 ;  /* 0x009896800000895d */ /* 0x010fea0003900000 */
[----:B------:R-:W4:Y:S02]  /*1afe0*/  @!P0 SYNCS.PHASECHK.TRANS64 P0, [R4+URZ+0x30820], R0 ;  /* 0x03082000040085a7 */ /* 0x000f24000800007f */
[----:B----4-:R-:W-:Y:S05]  /*1aff0*/  @!P0 BRA `(.L_x_1429) ;  /* 0xfffffffc00f08947 */ /* 0x010fea000383ffff */
[----:B------:R-:W-:Y:S05]  /*1b000*/  BRA `(.L_x_1547) ;  /* 0xffffffc000a47947 */ /* 0x000fea000383ffff */
.L_x_1430:
[----:B------:R-:W4:Y:S01]  /*1b010*/  S2R R2, SR_TID.X ;  /* 0x0000000000027919 */ /* 0x000f220000002100 */
[----:B------:R-:W-:Y:S01]  /*1b020*/  BSSY B0, `(.L_x_1548) ;  /* 0x000000a000007945 */ /* 0x000fe20003800000 */
[----:B------:R-:W-:Y:S02]  /*1b030*/  IMAD.MOV.U32 R12, RZ, RZ, RZ ;  /* 0x000000ffff0c7224 */ /* 0x000fe400078e00ff */
[----:B------:R-:W-:Y:S02]  /*1b040*/  IMAD.MOV.U32 R11, RZ, RZ, 0x1f ;  /* 0x0000001fff0b7424 */ /* 0x000fe400078e00ff */
[----:B------:R-:W-:Y:S01]  /*1b050*/  IMAD.MOV.U32 R15, RZ, RZ, -0x1 ;  /* 0xffffffffff0f7424 */ /* 0x000fe200078e00ff */
[----:B----4-:R-:W-:-:S04]  /*1b060*/  SHF.R.U32.HI R2, RZ, 0x5, R2 ;  /* 0x00000005ff027819 */ /* 0x010fc80000011602 */
[----:B------:R-:W-:-:S05]  /*1b070*/  LOP3.LUT R2, R2, 0x3, RZ, 0xc0, !PT ;  /* 0x0000000302027812 */ /* 0x000fca00078ec0ff */
[----:B------:R-:W-:-:S07]  /*1b080*/  IMAD.MOV.U32 R13, RZ, RZ, R2 ;  /* 0x000000ffff0d7224 */ /* 0x000fce00078e0002 */
[----:B0123--:R-:W-:Y:S05]  /*1b090*/  WARPSYNC.COLLECTIVE R15, `(.L_x_1549) ;  /* 0x000000000f087348 */ /* 0x00ffea0003c00000 */
[----:B------:R4:W0:Y:S02]  /*1b0a0*/  SHFL.IDX P6, R14, R13, R12, R11 ;  /* 0x0000000c0d0e7389 */ /* 0x00082400000c000b */
[----:B01234-:R-:W-:Y:S01]  /*1b0b0*/  ENDCOLLECTIVE ;  /* 0x000000000000791b */ /* 0x01ffe20003800000 */
.L_x_1549:
[----:B------:R-:W-:Y:S05]  /*1b0c0*/  BSYNC B0 ;  /* 0x0000000000007941 */ /* 0x000fea0003800000 */
.L_x_1548:
[----:B------:R-:W-:Y:S05]  /*1b0d0*/  BRA `(.L_x_1550) ;  /* 0xffffffc0008c7947 */ /* 0x000fea000383ffff */
.L_x_1433:
[----:B------:R-:W-:Y:S01]  /*1b0e0*/  BSSY B1, `(.L_x_1551) ;  /* 0x0000006000017945 */ /* 0x000fe20003800000 */
[----:B------:R-:W-:-:S07]  /*1b0f0*/  IMAD.MOV.U32 R15, RZ, RZ, -0x1 ;  /* 0xffffffffff0f7424 */ /* 0x000fce00078e00ff */
[----:B0123--:R-:W-:Y:S05]  /*1b100*/  WARPSYNC.COLLECTIVE R15, `(.L_x_1552) ;  /* 0x000000000f0c7348 */ /* 0x00ffea0003c00000 */
[----:B------:R-:W-:Y:S02]  /*1b110*/  ELECT P6, UR62, PT ;  /* 0x00000000003e782f */ /* 0x000fe400038c0000 */
[----:B------:R-:W-:Y:S01]  /*1b120*/  MOV R14, UR62 ;  /* 0x0000003e000e7c02 */ /* 0x000fe20008000f00 */
[----:B0123--:R-:W-:Y:S10]  /*1b130*/  ENDCOLLECTIVE ;  /* 0x000000000000791b */ /* 0x00fff40003800000 */
.L_x_1552:
[----:B------:R-:W-:Y:S05]  /*1b140*/  BSYNC B1 ;  /* 0x0000000000017941 */ /* 0x000fea0003800000 */
.L_x_1551:
[----:B------:R-:W-:Y:S05]  /*1b150*/  BRA `(.L_x_1553) ;  /* 0xffffffc000847947 */ /* 0x000fea000383ffff */
.L_x_1435:
[----:B-1----:R1:W4:Y:S02]  /*1b160*/  SYNCS.PHASECHK.TRANS64.TRYWAIT P1, [R5+URZ+0x30840], R0 ;  /* 0x03084000050075a7 */ /* 0x002324000802017f */
[----:B----4-:R-:W-:Y:S05]  /*1b170*/  @!P1 NANOSLEEP.SYNCS 0x989680 ;  /* 0x009896800000995d */ /* 0x010fea0003900000 */
[----:B------:R-:W4:Y:S02]  /*1b180*/  @!P1 SYNCS.PHASECHK.TRANS64 P1, [R5+URZ+0x30840], R0 ;  /* 0x03084000050095a7 */ /* 0x000f24000802007f */
[----:B----4-:R-:W-:Y:S05]  /*1b190*/  @!P1 BRA `(.L_x_1435) ;  /* 0xfffffffc00f09947 */ /* 0x010fea000383ffff */
[----:B------:R-:W-:Y:S05]  /*1b1a0*/  BRA `(.L_x_1554) ;  /* 0xffffffc000a47947 */ /* 0x000fea000383ffff */
.L_x_1437:
[----:B----4-:R4:W0:Y:S02]  /*1b1b0*/  SYNCS.PHASECHK.TRANS64.TRYWAIT P1, [R23+URZ+0x30840], R2 ;  /* 0x03084002170075a7 */ /* 0x010824000802017f */
[----:B0-----:R-:W-:Y:S05]  /*1b1c0*/  @!P1 NANOSLEEP.SYNCS 0x989680 ;  /* 0x009896800000995d */ /* 0x001fea0003900000 */
[----:B------:R-:W0:Y:S02]  /*1b1d0*/  @!P1 SYNCS.PHASECHK.TRANS64 P1, [R23+URZ+0x30840], R2 ;  /* 0x03084002170095a7 */ /* 0x000e24000802007f */
[----:B0-----:R-:W-:Y:S05]  /*1b1e0*/  @!P1 BRA `(.L_x_1437) ;  /* 0xfffffffc00f09947 */ /* 0x001fea000383ffff */
[----:B------:R-:W-:Y:S05]  /*1b1f0*/  BRA `(.L_x_1555) ;  /* 0xffffffc000b07947 */ /* 0x000fea000383ffff */
.L_x_1439:
[----:B------:R0:W0:Y:S02]  /*1b200*/  SYNCS.PHASECHK.TRANS64.TRYWAIT P1, [R5+URZ+0x30860], R0 ;  /* 0x03086000050075a7 */ /* 0x000024000802017f */
[----:B0-----:R-:W-:Y:S05]  /*1b210*/  @!P1 NANOSLEEP.SYNCS 0x989680 ;  /* 0x009896800000995d */ /* 0x001fea0003900000 */
[----:B------:R-:W0:Y:S02]  /*1b220*/  @!P1 SYNCS.PHASECHK.TRANS64 P1, [R5+URZ+0x30860], R0 ;  /* 0x03086000050095a7 */ /* 0x000e24000802007f */
[----:B0-----:R-:W-:Y:S05]  /*1b230*/  @!P1 BRA `(.L_x_1439) ;  /* 0xfffffffc00f09947 */ /* 0x001fea000383ffff */
[----:B------:R-:W-:Y:S05]  /*1b240*/  BRA `(.L_x_1556) ;  /* 0xffffffc000ac7947 */ /* 0x000fea000383ffff */
.L_x_1557:
        /* <DEDUP_REMOVED lines=11> */
.L_x_3237:


//--------------------- .text._ZN7cutlass13device_kernelIN5flash11enable_sm90INS1_16FlashAttnFwdSm90INS1_25CollectiveMainloopFwdSm90ILi2EN4cute5tupleIJNS5_1CILi1EEES8_S8_EEENS6_IJNS7_ILi128EEENS7_ILi96EEENS7_ILi192EEEEEELi192ENS_6half_tEfNS_4arch4Sm90ELb0ELb1ELb1ELb1ELb1ELb1ELb0ELb1ELb1ELb1ELb0ELb0EEENS1_21CollectiveEpilogueFwdINS6_IJSA_SC_SB_EEES9_SE_SG_Li256ELb1ELb1ELb0ELb0EEENS1_36VarlenDynamicPersistentTileSchedulerILi128ELi96ELi256ELi128ELb0ELb1ELb1ELb1ELb0ELb1EEEEEEEEEvNT_6ParamsE --------------------------
	.section	.text._ZN7cutlass13device_kernelIN5flash11enable_sm90INS1_16FlashAttnFwdSm90INS1_25CollectiveMainloopFwdSm90ILi2EN4cute5tupleIJNS5_1CILi1EEES8_S8_EEENS6_IJNS7_ILi128EEENS7_ILi96EEENS7_ILi192EEEEEELi192ENS_6half_tEfNS_4arch4Sm90ELb0ELb1ELb1ELb1ELb1ELb1ELb0ELb1ELb1ELb1ELb0ELb0EEENS1_21CollectiveEpilogueFwdINS6_IJSA_SC_SB_EEES9_SE_SG_Li256ELb1ELb1ELb0ELb0EEENS1_36VarlenDynamicPersistentTileSchedulerILi128ELi96ELi256ELi128ELb0ELb1ELb1ELb1ELb0ELb1EEEEEEEEEvNT_6ParamsE,"ax",@progbits
	.align	128
.text._ZN7cutlass13device_kernelIN5flash11enable_sm90INS1_16FlashAttnFwdSm90INS1_25CollectiveMainloopFwdSm90ILi2EN4cute5tupleIJNS5_1CILi1EEES8_S8_EEENS6_IJNS7_ILi128EEENS7_ILi96EEENS7_ILi192EEEEEELi192ENS_6half_tEfNS_4arch4Sm90ELb0ELb1ELb1ELb1ELb1ELb1ELb0ELb1ELb1ELb1ELb0ELb0EEENS1_21CollectiveEpilogueFwdINS6_IJSA_SC_SB_EEES9_SE_SG_Li256ELb1ELb1ELb0ELb0EEENS1_36VarlenDynamicPersistentTileSchedulerILi128ELi96ELi256ELi128ELb0ELb1ELb1ELb1ELb0ELb1EEEEEEEEEvNT_6ParamsE:
        .type           _ZN7cutlass13device_kernelIN5flash11enable_sm90INS1_16FlashAttnFwdSm90INS1_25CollectiveMainloopFwdSm90ILi2EN4cute5tupleIJNS5_1CILi1EEES8_S8_EEENS6_IJNS7_ILi128EEENS7_ILi96EEENS7_ILi192EEEEEELi192ENS_6half_tEfNS_4arch4Sm90ELb0ELb1ELb1ELb1ELb1ELb1ELb0ELb1ELb1ELb1ELb0ELb0EEENS1_21CollectiveEpilogueFwdINS6_IJSA_SC_SB_EEES9_SE_SG_Li256ELb1ELb1ELb0ELb0EEENS1_36VarlenDynamicPersistentTileSchedulerILi128ELi96ELi256ELi128ELb0ELb1ELb1ELb1ELb0ELb1EEEEEEEEEvNT_6ParamsE,@function
        .size           _ZN7cutlass13device_kernelIN5flash11enable_sm90INS1_16FlashAttnFwdSm90INS1_25CollectiveMainloopFwdSm90ILi2EN4cute5tupleIJNS5_1CILi1EEES8_S8_EEENS6_IJNS7_ILi128EEENS7_ILi96EEENS7_ILi192EEEEEELi192ENS_6half_tEfNS_4arch4Sm90ELb0ELb1ELb1ELb1ELb1ELb1ELb0ELb1ELb1ELb1ELb0ELb0EEENS1_21CollectiveEpilogueFwdINS6_IJSA_SC_SB_EEES9_SE_SG_Li256ELb1ELb1ELb0ELb0EEENS1_36VarlenDynamicPersistentTileSchedulerILi128ELi96ELi256ELi128ELb0ELb1ELb1ELb1ELb0ELb1EEEEEEEEEvNT_6ParamsE,(.L_x_3238 - _ZN7cutlass13device_kernelIN5flash11enable_sm90INS1_16FlashAttnFwdSm90INS1_25CollectiveMainloopFwdSm90ILi2EN4cute5tupleIJNS5_1CILi1EEES8_S8_EEENS6_IJNS7_ILi128EEENS7_ILi96EEENS7_ILi192EEEEEELi192ENS_6half_tEfNS_4arch4Sm90ELb0ELb1ELb1ELb1ELb1ELb1ELb0ELb1ELb1ELb1ELb0ELb0EEENS1_21CollectiveEpilogueFwdINS6_IJSA_SC_SB_EEES9_SE_SG_Li256ELb1ELb1ELb0ELb0EEENS1_36VarlenDynamicPersistentTileSchedulerILi128ELi96ELi256ELi128ELb0ELb1ELb1ELb1ELb0ELb1EEEEEEEEEvNT_6ParamsE)
        .other          _ZN7cutlass13device_kernelIN5flash11enable_sm90INS1_16FlashAttnFwdSm90INS1_25CollectiveMainloopFwdSm90ILi2EN4cute5tupleIJNS5_1CILi1EEES8_S8_EEENS6_IJNS7_ILi128EEENS7_ILi96EEENS7_ILi192EEEEEELi192ENS_6half_tEfNS_4arch4Sm90ELb0ELb1ELb1ELb1ELb1ELb1ELb0ELb1ELb1ELb1ELb0ELb0EEENS1_21CollectiveEpilogueFwdINS6_IJSA_SC_SB_EEES9_SE_SG_Li256ELb1ELb1ELb0ELb0EEENS1_36VarlenDynamicPersistentTileSchedulerILi128ELi96ELi256ELi128ELb0ELb1ELb1ELb1ELb0ELb1EEEEEEEEEvNT_6ParamsE,@"STO_CUDA_ENTRY STV_DEFAULT"
_ZN7cutlass13device_kernelIN5flash11enable_sm90INS1_16FlashAttnFwdSm90INS1_25CollectiveMainloopFwdSm90ILi2EN4cute5tupleIJNS5_1CILi1EEES8_S8_EEENS6_IJNS7_ILi128EEENS7_ILi96EEENS7_ILi192EEEEEELi192ENS_6half_tEfNS_4arch4Sm90ELb0ELb1ELb1ELb1ELb1ELb1ELb0ELb1ELb1ELb1ELb0ELb0EEENS1_21CollectiveEpilogueFwdINS6_IJSA_SC_SB_EEES9_SE_SG_Li256ELb1ELb1ELb0ELb0EEENS1_36VarlenDynamicPersistentTileSchedulerILi128ELi96ELi256ELi128ELb0ELb1ELb1ELb1ELb0ELb1EEEEEEEEEvNT_6ParamsE:
        /* <DEDUP_REMOVED lines=18> */
.L_x_1559:
[----:B------:R-:W-:Y:S05]  /*0120*/  BSYNC B0 ;  /* 0x0000000000007941 */ /* 0x000fea0003800000 */
.L_x_1558:
        /* <DEDUP_REMOVED lines=41> */
.L_x_1560:
        /* <DEDUP_REMOVED lines=22> */
.L_x_1561:
        /* <DEDUP_REMOVED lines=18> */
.L_x_1562:
        /* <DEDUP_REMOVED lines=22> */
.L_x_1563:
        /* <DEDUP_REMOVED lines=22> */
.L_x_1564:
[----:B0-----:R-:W-:Y:S01]  /*0900*/  UMOV UR4, 0x1 ;  /* 0x0000000100047882 */ /* 0x001fe20000000000 */
[----:B------:R-:W-:Y:S01]  /*0910*/  PLOP3.LUT P0, PT, PT, PT, UP0, 0x80, 0x0 ;  /* 0x000000000000781c */ /* 0x000fe20003f0f008 */
[----:B------:R-:W-:Y:S01]  /*0920*/  USEL UR4, UR4, 0x2, !UP0 ;  /* 0x0000000204047887 */ /* 0x000fe2000c000000 */
[----:B------:R-:W-:Y:S01]  /*0930*/  NOP ;  /* 0x0000000000007918 */ /* 0x000fe20000000000 */
[----:B------:R-:W-:Y:S01]  /*0940*/  ULDC.64 UR60, c[0x0][0x208] ;  /* 0x00008200003c7ab9 */ /* 0x000fe20000000a00 */
[----:B------:R-:W-:Y:S03]  /*0950*/  BSSY B9, `(.L_x_1565) ;  /* 0x0002a67000097945 */ /* 0x000fe60003800000 */
[----:B------:R-:W-:-:S05]  /*0960*/  IMAD.U32 R3, RZ, RZ, UR4 ;  /* 0x00000004ff037e24 */ /* 0x000fca000f8e00ff */
[----:B------:R0:W-:Y:S01]  /*0970*/  STL [R1+0x8c], R3 ;  /* 0x00008c0301007387 */ /* 0x0001e20000100800 */
[----:B-12-4-:R-:W-:Y:S06]  /*0980*/  BAR.SYNC.DEFER_BLOCKING 0x0 ;  /* 0x0000000000007b1d */ /* 0x016fec0000010000 */
[----:B------:R-:W-:Y:S05]  /*0990*/  @!P0 BRA `(.L_x_1566) ;  /* 0x0000022c00e48947 */ /* 0x000fea0003800000 */
.L_x_1567:
[----:B------:R-:W-:-:S08]  /*09a0*/  NOP ;  /* 0x0000000000007918 */ /* 0x000fd00000000000 */
[----:B------:R-:W1:Y:S02]  /*09b0*/  USETMAXREG.TRY_ALLOC.CTAPOOL UP0, 0xe8 ;  /* 0x000000e8000079c8 */ /* 0x000e640008000600 */
[----:B-1----:R-:W-:-:S13]  /*09c0*/  PLOP3.LUT P0, PT, PT, PT, UP0, 0x80, 0x0 ;  /* 0x000000000000781c */ /* 0x002fda0003f0f008 */
[----:B------:R-:W-:Y:S05]  /*09d0*/  @!P0 BRA `(.L_x_1567) ;  /* 0xfffffffc00f08947 */ /* 0x000fea000383ffff */
[----:B------:R-:W1:Y:S08]  /*09e0*/  S2UR UR4, SR_CgaCtaId ;  /* 0x00000000000479c3 */ /* 0x000e700000008800 */
[----:B------:R-:W-:Y:S06]  /*09f0*/  BAR.ARV 0x8, 0x180 ;  /* 0x0206000000007b1d */ /* 0x000fec0000002000 */
[----:B------:R-:W-:-:S02]  /*0a00*/  MOV R2, 0x400 ;  /* 0x0000040000027802 */ /* 0x000fc40000000f00 */
[----:B------:R-:W-:Y:S01]  /*0a10*/  BAR.SYNC.DEFER_BLOCKING 0x5, 0x180 ;  /* 0x0146000000007b1d */ /* 0x000fe20000010000 */
[----:B-1----:R-:W-:-:S05]  /*0a20*/  IMAD.U32 R203, RZ, RZ, UR4 ;  /* 0x00000004ffcb7e24 */ /* 0x002fca000f8e00ff */
[----:B------:R-:W-:Y:S01]  /*0a30*/  ULDC UR4, c[0x0][0xc3c] ;  /* 0x00030f0000047ab9 */ /* 0x000fe20000000800 */
[----:B------:R-:W-:-:S05]  /*0a40*/  LEA R2, R203, R2, 0x18 ;  /* 0x00000002cb027211 */ /* 0x000fca00078ec0ff */
[----:B------:R-:W1:Y:S01]  /*0a50*/  LDS.128 R28, [R2+0x308d0] ;  /* 0x0308d000021c7984 */ /* 0x000e620000000c00 */
[----:B------:R-:W-:Y:S06]  /*0a60*/  BAR.ARV 0x4, 0x180 ;  /* 0x0106000000007b1d */ /* 0x000fec0000002000 */
[----:B-1----:R-:W-:-:S13]  /*0a70*/  ISETP.GE.AND P0, PT, R31, UR4, PT ;  /* 0x000000041f007c0c */ /* 0x002fda000bf06270 */
[----:B------:R-:W-:Y:S05]  /*0a80*/  @P0 BRA `(.L_x_1568) ;  /* 0x000002a4004c0947 */ /* 0x000fea0003800000 */
[----:B0-----:R-:W2:Y:S01]  /*0a90*/  LDL R3, [R1+0x8c] ;  /* 0x00008c0001037983 */ /* 0x001ea20000100800 */
[----:B------:R-:W-:Y:S01]  /*0aa0*/  VIADD R0, R0, 0xffffff80 ;  /* 0xffffff8000007836 */ /* 0x000fe20000000000 */
[----:B------:R-:W-:Y:S01]  /*0ab0*/  R2UR UR4, R2 ;  /* 0x00000000020472ca */ /* 0x000fe200000e0000 */
[----:B------:R-:W-:Y:S02]  /*0ac0*/  IMAD.MOV.U32 R18, RZ, RZ, RZ ;  /* 0x000000ffff127224 */ /* 0x000fe400078e00ff */
[----:B------:R-:W-:Y:S02]  /*0ad0*/  IMAD.MOV.U32 R219, RZ, RZ, RZ ;  /* 0x000000ffffdb7224 */ /* 0x000fe400078e00ff */
[----:B------:R-:W-:Y:S02]  /*0ae0*/  IMAD.MOV.U32 R198, RZ, RZ, RZ ;  /* 0x000000ffffc67224 */ /* 0x000fe400078e00ff */
[----:B------:R-:W-:-:S06]  /*0af0*/  IMAD.MOV.U32 R193, RZ, RZ, RZ ;  /* 0x000000ffffc17224 */ /* 0x000fcc00078e00ff */
[----:B------:R-:W-:Y:S01]  /*0b00*/  UIADD3 UR4, UR4, 0x12400, URZ ;  /* 0x0001240004047890 */ /* 0x000fe2000fffe03f */
[----:B--2---:R-:W-:Y:S02]  /*0b10*/  R2UR UR5, R3 ;  /* 0x00000000030572ca */ /* 0x004fe400000e0000 */
[----:B------:R-:W-:-:S04]  /*0b20*/  SHF.R.S32.HI R3, RZ, 0x1f, R0 ;  /* 0x0000001fff037819 */ /* 0x000fc80000011400 */
[CC--:B------:R-:W-:Y:S02]  /*0b30*/  LEA.HI R4, R3.reuse, R0.reuse, RZ, 0x7 ;  /* 0x0000000003047211 */ /* 0x0c0fe400078f38ff */
[CC--:B------:R-:W-:Y:S02]  /*0b40*/  LEA.HI R6, R3.reuse, R0.reuse, RZ, 0x5 ;  /* 0x0000000003067211 */ /* 0x0c0fe400078f28ff */
[----:B------:R-:W-:Y:S02]  /*0b50*/  LOP3.LUT R5, R4, 0xffffff80, RZ, 0xc0, !PT ;  /* 0xffffff8004057812 */ /* 0x000fe400078ec0ff */
[CC--:B------:R-:W-:Y:S01]  /*0b60*/  LEA.HI R7, R3.reuse, R0.reuse, RZ, 0x2 ;  /* 0x0000000003077211 */ /* 0x0c0fe200078f10ff */
[----:B------:R-:W-:Y:S01]  /*0b70*/  ULOP3.LUT UR5, UR5, 0x1, URZ, 0xfc, !UPT ;  /* 0x0000000105057892 */ /* 0x000fe2000f8efc3f */
[----:B------:R-:W-:Y:S02]  /*0b80*/  IADD3 R20, R0, -R5, RZ ;  /* 0x8000000500147210 */ /* 0x000fe40007ffe0ff */
[----:B------:R-:W-:-:S02]  /*0b90*/  LEA.HI R5, R3, R0, RZ, 0x4 ;  /* 0x0000000003057211 */ /* 0x000fc400078f20ff */
[----:B------:R-:W-:Y:S01]  /*0ba0*/  LEA.HI R10, R3, R0, RZ, 0x3 ;  /* 0x00000000030a7211 */ /* 0x000fe200078f18ff */
[----:B------:R-:W-:Y:S01]  /*0bb0*/  STL [R1+0x64], R20 ;  /* 0x0000641401007387 */ /* 0x000fe20000100800 */
[----:B------:R-:W-:Y:S02]  /*0bc0*/  SHF.R.S32.HI R8, RZ, 0x4, R5 ;  /* 0x00000004ff087819 */ /* 0x000fe40000011405 */
[C---:B------:R-:W-:Y:S02]  /*0bd0*/  LOP3.LUT R3, R5.reuse, 0x3fffff0, RZ, 0xc0, !PT ;  /* 0x03fffff005037812 */ /* 0x040fe400078ec0ff */
[----:B------:R-:W-:Y:S02]  /*0be0*/  LEA.HI R5, R5, R8, RZ, 0x1 ;  /* 0x0000000805057211 */ /* 0x000fe400078f08ff */
[----:B------:R-:W-:Y:S01]  /*0bf0*/  SHF.R.S32.HI R12, RZ, 0x1f, R20 ;  /* 0x0000001fff0c7819 */ /* 0x000fe20000011414 */
[----:B------:R-:W-:Y:S01]  /*0c00*/  IMAD.IADD R3, R0, 0x1, -R3 ;  /* 0x0000000100037824 */ /* 0x000fe200078e0a03 */
[----:B------:R-:W-:-:S02]  /*0c10*/  LOP3.LUT R11, R10, 0xfffffff8, RZ, 0xc0, !PT ;  /* 0xfffffff80a0b7812 */ /* 0x000fc400078ec0ff */
[----:B------:R-:W-:Y:S02]  /*0c20*/  LOP3.LUT R9, R7, 0xfffffffc, RZ, 0xc0, !PT ;  /* 0xfffffffc07097812 */ /* 0x000fe400078ec0ff */
[----:B------:R-:W-:Y:S01]  /*0c30*/  LOP3.LUT R5, R5, 0x1ffffffe, RZ, 0xc0, !PT ;  /* 0x1ffffffe05057812 */ /* 0x000fe200078ec0ff */
[C---:B------:R-:W-:Y:S01]  /*0c40*/  IMAD.IADD R11, R0.reuse, 0x1, -R11 ;  /* 0x00000001000b7824 */ /* 0x040fe200078e0a0b */
[----:B------:R-:W-:Y:S01]  /*0c50*/  SHF.R.S32.HI R6, RZ, 0x5, R6 ;  /* 0x00000005ff067819 */ /* 0x000fe20000011406 */
[----:B------:R-:W-:Y:S01]  /*0c60*/  IMAD.IADD R21, R0, 0x1, -R9 ;  /* 0x0000000100157824 */ /* 0x000fe200078e0a09 */
[----:B------:R-:W-:Y:S01]  /*0c70*/  LEA.HI R13, R12, R20, RZ, 0x2 ;  /* 0x000000140c0d7211 */ /* 0x000fe200078f10ff */
[----:B------:R-:W-:Y:S01]  /*0c80*/  IMAD.IADD R5, R8, 0x1, -R5 ;  /* 0x0000000108057824 */ /* 0x000fe200078e0a05 */
[----:B------:R-:W-:Y:S01]  /*0c90*/  SHF.R.S32.HI R218, RZ, 0x2, R7 ;  /* 0x00000002ffda7819 */ /* 0x000fe20000011407 */
[----:B------:R-:W-:Y:S01]  /*0ca0*/  IMAD R0, R6, 0x10, R3 ;  /* 0x0000001006007824 */ /* 0x000fe200078e0203 */
[--C-:B------:R-:W-:Y:S01]  /*0cb0*/  SHF.R.S32.HI R14, RZ, 0x2, R13.reuse ;  /* 0x00000002ff0e7819 */ /* 0x100fe2000001140d */
[----:B------:R0:W-:Y:S01]  /*0cc0*/  STL [R1+0x4c], R11 ;  /* 0x00004c0b01007387 */ /* 0x0001e20000100800 */
[----:B------:R-:W-:Y:S01]  /*0cd0*/  SHF.R.S32.HI R15, RZ, 0x1f, R13 ;  /* 0x0000001fff0f7819 */ /* 0x000fe2000001140d */
[----:B------:R-:W-:Y:S01]  /*0ce0*/  IMAD.SHL.U32 R194, R21, 0x4, RZ ;  /* 0x0000000415c27824 */ /* 0x000fe200078e00ff */
[----:B------:R-:W-:Y:S01]  /*0cf0*/  IADD3 R3, R218, 0x40, RZ ;  /* 0x00000040da037810 */ /* 0x000fe20007ffe0ff */
[----:B------:R-:W-:Y:S01]  /*0d00*/  STL [R1+0x5c], R21 ;  /* 0x00005c1501007387 */ /* 0x000fe20000100800 */
[----:B------:R-:W-:Y:S01]  /*0d10*/  LEA.HI R15, R15, R14, RZ, 0x3 ;  /* 0x0000000e0f0f7211 */ /* 0x000fe200078f18ff */
[C---:B------:R-:W-:Y:S01]  /*0d20*/  VIADD R221, R194.reuse, 0x20 ;  /* 0x00000020c2dd7836 */ /* 0x040fe20000000000 */
[----:B------:R-:W-:Y:S01]  /*0d30*/  SHF.R.S32.HI R16, RZ, 0x7, R4 ;  /* 0x00000007ff107819 */ /* 0x000fe20000011404 */
[----:B------:R-:W-:Y:S01]  /*0d40*/  VIADD R220, R194, 0x40 ;  /* 0x00000040c2dc7836 */ /* 0x000fe20000000000 */
[----:B------:R-:W-:Y:S01]  /*0d50*/  SHF.R.S32.HI R7, RZ, 0x1f, R7 ;  /* 0x0000001fff077819 */ /* 0x000fe20000011407 */
[----:B0-----:R-:W-:Y:S01]  /*0d60*/  IMAD R11, R0, 0x8, R5 ;  /* 0x00000008000b7824 */ /* 0x001fe200078e0205 */
[----:B------:R-:W-:Y:S01]  /*0d70*/  SHF.R.S32.HI R0, RZ, 0x1f, R3 ;  /* 0x0000001fff007819 */ /* 0x000fe20000011403 */
[----:B------:R-:W-:Y:S01]  /*0d80*/  IMAD.SHL.U32 R225, R3, 0x40, RZ ;  /* 0x0000004003e17824 */ /* 0x000fe200078e00ff */
[----:B------:R-:W-:Y:S01]  /*0d90*/  LOP3.LUT R15, R15, 0xfffffff8, RZ, 0xc0, !PT ;  /* 0xfffffff80f0f7812 */ /* 0x000fe200078ec0ff */
[----:B------:R-:W-:Y:S01]  /*0da0*/  IMAD.IADD R197, R194, 0x1, R221 ;  /* 0x00000001c2c57824 */ /* 0x000fe200078e02dd */
[----:B------:R-:W-:Y:S01]  /*0db0*/  LEA.HI R12, R12, R20, RZ, 0x5 ;  /* 0x000000140c0c7211 */ /* 0x000fe200078f28ff */
[----:B------:R-:W-:Y:S01]  /*0dc0*/  IMAD.IADD R196, R194, 0x1, R220 ;  /* 0x00000001c2c47824 */ /* 0x000fe200078e02dc */
[----:B------:R-:W-:Y:S01]  /*0dd0*/  LEA.HI R4, R4, R16, RZ, 0x1 ;  /* 0x0000001004047211 */ /* 0x000fe200078f08ff */
[----:B------:R-:W-:Y:S01]  /*0de0*/  IMAD.SHL.U32 R229, R6, 0x200, RZ ;  /* 0x0000020006e57824 */ /* 0x000fe200078e00ff */
[----:B------:R-:W-:Y:S01]  /*0df0*/  LEA.HI R7, R7, R218, RZ, 0x3 ;  /* 0x000000da07077211 */ /* 0x000fe200078f18ff */
[----:B------:R0:W-:Y:S01]  /*0e00*/  STL [R1+0x80], R16 ;  /* 0x0000801001007387 */ /* 0x0001e20000100800 */
[----:B------:R-:W-:Y:S01]  /*0e10*/  LEA.HI R0, R0, R3, RZ, 0x3 ;  /* 0x0000000300007211 */ /* 0x000fe200078f18ff */
[----:B------:R-:W-:Y:S01]  /*0e20*/  VIADD R223, R194, 0x10 ;  /* 0x00000010c2df7836 */ /* 0x000fe20000000000 */
[----:B------:R-:W-:Y:S01]  /*0e30*/  IADD3 R15, R14, -R15, RZ ;  /* 0x8000000f0e0f7210 */ /* 0x000fe20007ffe0ff */
[----:B------:R-:W-:Y:S01]  /*0e40*/  VIADD R224, R194, 0x50 ;  /* 0x00000050c2e07836 */ /* 0x000fe20000000000 */
[----:B------:R-:W-:Y:S01]  /*0e50*/  SHF.R.S32.HI R12, RZ, 0x5, R12 ;  /* 0x00000005ff0c7819 */ /* 0x000fe2000001140c */
[----:B------:R-:W-:Y:S01]  /*0e60*/  IMAD.SHL.U32 R3, R0, 0x40, RZ ;  /* 0x0000004000037824 */ /* 0x000fe200078e00ff */
[----:B------:R-:W-:-:S02]  /*0e70*/  LOP3.LUT R4, R4, 0x3fffffe, RZ, 0xc0, !PT ;  /* 0x03fffffe04047812 */ /* 0x000fc400078ec0ff */
[----:B------:R-:W-:Y:S01]  /*0e80*/  LOP3.LUT R7, R7, 0xfffffff8, RZ, 0xc0, !PT ;  /* 0xfffffff807077812 */ /* 0x000fe200078ec0ff */
[----:B------:R-:W-:Y:S01]  /*0e90*/  IMAD R15, R12, 0x10, R15 ;  /* 0x000000100c0f7824 */ /* 0x000fe200078e020f */
[----:B------:R-:W-:Y:S01]  /*0ea0*/  SHF.R.S32.HI R0, RZ, 0x1f, R197 ;  /* 0x0000001fff007819 */ /* 0x000fe200000114c5 */
[----:B------:R-:W-:Y:S01]  /*0eb0*/  IMAD.IADD R4, R16, 0x1, -R4 ;  /* 0x0000000110047824 */ /* 0x000fe200078e0a04 */
[----:B------:R-:W-:Y:S01]  /*0ec0*/  IADD3 R8, R218, -R7, RZ ;  /* 0x80000007da087210 */ /* 0x000fe20007ffe0ff */
[----:B0-----:R-:W-:Y:S01]  /*0ed0*/  IMAD.SHL.U32 R16, R21, 0x8, RZ ;  /* 0x0000000815107824 */ /* 0x001fe200078e00ff */
[----:B------:R-:W-:Y:S01]  /*0ee0*/  LOP3.LUT R14, R3, 0xfffffe00, RZ, 0xc0, !PT ;  /* 0xfffffe00030e7812 */ /* 0x000fe200078ec0ff */
[----:B------:R-:W-:Y:S01]  /*0ef0*/  IMAD R12, R4, 0x40, R15 ;  /* 0x00000040040c7824 */ /* 0x000fe200078e020f */
[----:B------:R-:W-:Y:S01]  /*0f00*/  SHF.R.S32.HI R3, RZ, 0x1f, R196 ;  /* 0x0000001fff037819 */ /* 0x000fe200000114c4 */
[----:B------:R-:W-:Y:S01]  /*0f10*/  VIADD R23, R16, 0x60 ;  /* 0x0000006010177836 */ /* 0x000fe20000000000 */
[----:B------:R-:W-:Y:S01]  /*0f20*/  SHF.L.U32 R227, R8, 0x6, RZ ;  /* 0x0000000608e37819 */ /* 0x000fe200000006ff */
[----:B------:R-:W-:Y:S01]  /*0f30*/  VIADD R19, R16, 0x80 ;  /* 0x0000008010137836 */ /* 0x000fe20000000000 */
[CC--:B------:R-:W-:Y:S01]  /*0f40*/  LEA.HI R4, R0.reuse, R197.reuse, RZ, 0x3 ;  /* 0x000000c500047211 */ /* 0x0c0fe200078f18ff */
[----:B------:R-:W-:Y:S01]  /*0f50*/  STL [R1+0x84], R12 ;  /* 0x0000840c01007387 */ /* 0x000fe20000100800 */
[----:B------:R-:W-:Y:S01]  /*0f60*/  LEA.HI R0, R0, R197, RZ, 0x6 ;  /* 0x000000c500007211 */ /* 0x000fe200078f30ff */
[----:B------:R-:W-:Y:S01]  /*0f70*/  VIADD R192, R16, 0xa0 ;  /* 0x000000a010c07836 */ /* 0x000fe20000000000 */
[-C--:B------:R-:W-:Y:S01]  /*0f80*/  LEA.HI R5, R3, R196.reuse, RZ, 0x6 ;  /* 0x000000c403057211 */ /* 0x080fe200078f30ff */
[----:B------:R0:W-:Y:S01]  /*0f90*/  STL [R1+0x48], R8 ;  /* 0x0000480801007387 */ /* 0x0001e20000100800 */
[----:B------:R-:W-:Y:S01]  /*0fa0*/  LOP3.LUT R225, R225, 0x1c0, RZ, 0xc0, !PT ;  /* 0x000001c0e1e17812 */ /* 0x000fe200078ec0ff */
[----:B------:R-:W-:Y:S01]  /*0fb0*/  IMAD.SHL.U32 R0, R0, 0x80, RZ ;  /* 0x0000008000007824 */ /* 0x000fe200078e00ff */
[----:B------:R-:W-:Y:S01]  /*0fc0*/  LOP3.LUT R227, R227, 0x1c0, RZ, 0xc0, !PT ;  /* 0x000001c0e3e37812 */ /* 0x000fe200078ec0ff */
[----:B------:R-:W-:Y:S01]  /*0fd0*/  IMAD.SHL.U32 R6, R5, 0x80, RZ ;  /* 0x0000008005067824 */ /* 0x000fe200078e00ff */
[----:B------:R-:W-:Y:S01]  /*0fe0*/  LEA.HI R202, R3, R196, RZ, 0x3 ;  /* 0x000000c403ca7211 */ /* 0x000fe200078f18ff */
[----:B------:R-:W-:Y:S01]  /*0ff0*/  STL [R1+0x34], R14 ;  /* 0x0000340e01007387 */ /* 0x000fe20000100800 */
[----:B------:R-:W-:-:S02]  /*1000*/  SHF.R.U32.HI R15, RZ, 0x3, R225 ;  /* 0x00000003ff0f7819 */ /* 0x000fc400000116e1 */
[----:B------:R-:W-:Y:S01]  /*1010*/  SHF.R.U32.HI R228, RZ, 0x3, R227 ;  /* 0x00000003ffe47819 */ /* 0x000fe200000116e3 */
[----:B------:R-:W-:Y:S01]  /*1020*/  STL [R1+0x58], RZ ;  /* 0x000058ff01007387 */ /* 0x000fe20000100800 */
[--C-:B------:R-:W-:Y:S02]  /*1030*/  LOP3.LUT R3, R227, 0x38, R4.reuse, 0xf8, !PT ;  /* 0x00000038e3037812 */ /* 0x100fe400078ef804 */
[----:B------:R-:W-:Y:S02]  /*1040*/  LOP3.LUT R7, R225, 0x38, R4, 0xf8, !PT ;  /* 0x00000038e1077812 */ /* 0x000fe400078ef804 */
[--C-:B------:R-:W-:Y:S02]  /*1050*/  LOP3.LUT R5, R227, 0x38, R202.reuse, 0xf8, !PT ;  /* 0x00000038e3057812 */ /* 0x100fe400078ef8ca */
[----:B0-----:R-:W-:Y:S02]  /*1060*/  LOP3.LUT R8, R225, 0x38, R202, 0xf8, !PT ;  /* 0x00000038e1087812 */ /* 0x001fe400078ef8ca */
[----:B------:R-:W-:-:S02]  /*1070*/  LOP3.LUT R0, R0, 0xffffe000, RZ, 0xc0, !PT ;  /* 0xffffe00000007812 */ /* 0x000fc400078ec0ff */
[-C--:B------:R-:W-:Y:S02]  /*1080*/  LOP3.LUT R3, R3, R228.reuse, RZ, 0x3c, !PT ;  /* 0x000000e403037212 */ /* 0x080fe400078e3cff */
[-C--:B------:R-:W-:Y:S02]  /*1090*/  LOP3.LUT R7, R7, R15.reuse, RZ, 0x3c, !PT ;  /* 0x0000000f07077212 */ /* 0x080fe400078e3cff */
[----:B------:R-:W-:Y:S02]  /*10a0*/  LOP3.LUT R6, R6, 0xffffe000, RZ, 0xc0, !PT ;  /* 0xffffe00006067812 */ /* 0x000fe400078ec0ff */
[----:B------:R-:W-:Y:S02]  /*10b0*/  LOP3.LUT R5, R5, R228, RZ, 0x3c, !PT ;  /* 0x000000e405057212 */ /* 0x000fe400078e3cff */
[----:B------:R-:W-:Y:S02]  /*10c0*/  LOP3.LUT R9, R8, R15, RZ, 0x3c, !PT ;  /* 0x0000000f08097212 */ /* 0x000fe400078e3cff */
[----:B------:R-:W-:-:S02]  /*10d0*/  IADD3 R3, R3, R0, R229 ;  /* 0x0000000003037210 */ /* 0x000fc40007ffe0e5 */
[----:B------:R-:W-:Y:S02]  /*10e0*/  IADD3 R8, R7, R0, R14 ;  /* 0x0000000007087210 */ /* 0x000fe40007ffe00e */
[-C--:B------:R-:W-:Y:S02]  /*10f0*/  IADD3 R7, R5, R6.reuse, R229 ;  /* 0x0000000605077210 */ /* 0x080fe40007ffe0e5 */
[----:B------:R-:W-:Y:S02]  /*1100*/  MOV R0, UR5 ;  /* 0x0000000500007c02 */ /* 0x000fe40008000f00 */
[----:B------:R-:W-:Y:S01]  /*1110*/  SHF.R.S32.HI R5, RZ, 0x3, R10 ;  /* 0x00000003ff057819 */ /* 0x000fe2000001140a */
[----:B------:R-:W-:Y:S01]  /*1120*/  IMAD.SHL.U32 R10, R11, 0x8, RZ ;  /* 0x000000080b0a7824 */ /* 0x000fe200078e00ff */
[----:B------:R-:W-:Y:S01]  /*1130*/  LOP3.LUT R13, R13, 0x7ffffffc, RZ, 0xc0, !PT ;  /* 0x7ffffffc0d0d7812 */ /* 0x000fe200078ec0ff */
[----:B------:R0:W-:Y:S01]  /*1140*/  STL [R1+0x38], R0 ;  /* 0x0000380001007387 */ /* 0x0001e20000100800 */
[----:B------:R-:W-:-:S02]  /*1150*/  IADD3 R9, R9, R6, R14 ;  /* 0x0000000609097210 */ /* 0x000fc40007ffe00e */
[----:B------:R-:W-:Y:S01]  /*1160*/  SHF.R.S32.HI R201, RZ, 0x3, R4 ;  /* 0x00000003ffc97819 */ /* 0x000fe20000011404 */
[----:B------:R1:W-:Y:S01]  /*1170*/  STL [R1+0x60], R5 ;  /* 0x0000600501007387 */ /* 0x0003e20000100800 */
[----:B------:R-:W-:Y:S01]  /*1180*/  IMAD.IADD R6, R20, 0x1, -R13 ;  /* 0x0000000114067824 */ /* 0x000fe200078e0a0d */
[----:B------:R-:W-:Y:S02]  /*1190*/  LEA R3, R3, UR4, 0x1 ;  /* 0x0000000403037c11 */ /* 0x000fe4000f8e08ff */
[----:B------:R-:W-:Y:S02]  /*11a0*/  SHF.R.S32.HI R17, RZ, 0x1f, R16 ;  /* 0x0000001fff117819 */ /* 0x000fe40000011410 */
[----:B0-----:R-:W-:Y:S02]  /*11b0*/  LEA.HI R0, R21, R21, RZ, 0x1 ;  /* 0x0000001515007211 */ /* 0x001fe400078f08ff */
[----:B------:R-:W-:Y:S02]  /*11c0*/  IADD3 R222, R194, 0x30, RZ ;  /* 0x00000030c2de7810 */ /* 0x000fe40007ffe0ff */
[----:B-1----:R-:W-:-:S02]  /*11d0*/  MOV R5, UR4 ;  /* 0x0000000400057c02 */ /* 0x002fc40008000f00 */
[----:B------:R-:W-:Y:S02]  /*11e0*/  LOP3.LUT R0, R0, 0x1ffffffe, RZ, 0xc0, !PT ;  /* 0x1ffffffe00007812 */ /* 0x000fe400078ec0ff */
[----:B------:R-:W-:Y:S01]  /*11f0*/  SHF.R.S32.HI R216, RZ, 0x1f, R23 ;  /* 0x0000001fffd87819 */ /* 0x000fe20000011417 */
[----:B------:R0:W-:Y:S01]  /*1200*/  STL [R1+0x7c], R5 ;  /* 0x00007c0501007387 */ /* 0x0001e20000100800 */
[----:B------:R-:W-:Y:S01]  /*1210*/  SHF.R.S32.HI R205, RZ, 0x1f, R19 ;  /* 0x0000001fffcd7819 */ /* 0x000fe20000011413 */
[----:B------:R-:W-:Y:S01]  /*1220*/  IMAD.IADD R0, R21, 0x1, -R0 ;  /* 0x0000000115007824 */ /* 0x000fe200078e0a00 */
[----:B------:R-:W-:Y:S01]  /*1230*/  SHF.R.S32.HI R204, RZ, 0x1f, R192 ;  /* 0x0000001fffcc7819 */ /* 0x000fe200000114c0 */
[----:B------:R-:W-:Y:S01]  /*1240*/  STL [R1+0x88], R10 ;  /* 0x0000880a01007387 */ /* 0x000fe20000100800 */
[----:B------:R-:W-:Y:S02]  /*1250*/  SHF.R.S32.HI R202, RZ, 0x3, R202 ;  /* 0x00000003ffca7819 */ /* 0x000fe400000114ca */
[----:B------:R-:W-:Y:S01]  /*1260*/  LEA R0, R0, R12, 0x3 ;  /* 0x0000000c00007211 */ /* 0x000fe200078e18ff */
[----:B------:R-:W-:Y:S01]  /*1270*/  STL [R1+0x40], R6 ;  /* 0x0000400601007387 */ /* 0x000fe20000100800 */
[----:B0-----:R-:W-:-:S04]  /*1280*/  LOP3.LUT R5, R225, 0x38, R16, 0xf8, !PT ;  /* 0x00000038e1057812 */ /* 0x001fc800078ef810 */
[----:B------:R-:W-:-:S04]  /*1290*/  LOP3.LUT R5, R14, R5, R15, 0xf6, !PT ;  /* 0x000000050e057212 */ /* 0x000fc800078ef60f */
[----:B------:R-:W-:Y:S02]  /*12a0*/  LEA R4, R5, UR4, 0x1 ;  /* 0x0000000405047c11 */ /* 0x000fe4000f8e08ff */
[----:B------:R-:W-:-:S03]  /*12b0*/  LEA R5, R8, UR4, 0x1 ;  /* 0x0000000408057c11 */ /* 0x000fc6000f8e08ff */
[----:B------:R0:W-:Y:S04]  /*12c0*/  STL [R1+0x74], R4 ;  /* 0x0000740401007387 */ /* 0x0001e80000100800 */
[----:B------:R1:W-:Y:S04]  /*12d0*/  STL [R1+0x78], R3 ;  /* 0x0000780301007387 */ /* 0x0003e80000100800 */
[----:B------:R2:W-:Y:S01]  /*12e0*/  STL [R1+0x6c], R5 ;  /* 0x00006c0501007387 */ /* 0x0005e20000100800 */
[----:B0-----:R-:W-:Y:S02]  /*12f0*/  LEA R4, R7, UR4, 0x1 ;  /* 0x0000000407047c11 */ /* 0x001fe4000f8e08ff */
[----:B-1----:R-:W-:-:S03]  /*1300*/  LEA R3, R9, UR4, 0x1 ;  /* 0x0000000409037c11 */ /* 0x002fc6000f8e08ff */
[----:B------:R2:W-:Y:S04]  /*1310*/  STL [R1+0x70], R4 ;  /* 0x0000700401007387 */ /* 0x0005e80000100800 */
[----:B------:R2:W-:Y:S04]  /*1320*/  STL [R1+0x44], R0 ;  /* 0x0000440001007387 */ /* 0x0005e80000100800 */
[----:B------:R2:W-:Y:S02]  /*1330*/  STL [R1+0x68], R3 ;  /* 0x0000680301007387 */ /* 0x0005e40000100800 */
.L_x_1869:
[----:B------:R-:W-:Y:S01]  /*1340*/  ULDC.64 UR4, c[0x0][0xa28] ;  /* 0x00028a0000047ab9 */ /* 0x000fe20000000a00 */
[----:B0-23--:R-:W0:Y:S01]  /*1350*/  LDC.64 R6, c[0x0][0xa08] ;  /* 0x00028200ff067b82 */ /* 0x00de220000000a00 */
[----:B------:R-:W-:Y:S01]  /*1360*/  ISETP.NE.U32.AND P0, PT, RZ, UR4, PT ;  /* 0x00000004ff007c0c */ /* 0x000fe2000bf05070 */
[----:B--2---:R-:W-:Y:S01]  /*1370*/  IMAD.MOV.U32 R0, RZ, RZ, RZ ;  /* 0x000000ffff007224 */ /* 0x004fe200078e00ff */
[----:B------:R-:W-:Y:S01]  /*1380*/  ULDC UR6, c[0x0][0x424] ;  /* 0x0001090000067ab9 */ /* 0x000fe20000000800 */
[----:B------:R-:W-:Y:S01]  /*1390*/  IMAD.MOV.U32 R126, RZ, RZ, RZ ;  /* 0x000000ffff7e7224 */ /* 0x000fe200078e00ff */
[----:B------:R-:W-:Y:S01]  /*13a0*/  ISETP.NE.AND.EX P0, PT, RZ, UR5, PT, P0 ;  /* 0x00000005ff007c0c */ /* 0x000fe2000bf05300 */
[----:B------:R-:W-:Y:S02]  /*13b0*/  ULDC.64 UR4, c[0x0][0xa18] ;  /* 0x0002860000047ab9 */ /* 0x000fe40000000a00 */
[----:B------:R-:W-:-:S04]  /*13c0*/  ISETP.NE.U32.AND P1, PT, RZ, UR4, PT ;  /* 0x00000004ff007c0c */ /* 0x000fc8000bf25070 */
[----:B------:R-:W-:Y:S01]  /*13d0*/  ISETP.NE.AND.EX P1, PT, RZ, UR5, PT, P1 ;  /* 0x00000005ff007c0c */ /* 0x000fe2000bf25310 */
[----:B------:R-:W-:Y:S02]  /*13e0*/  ULDC.64 UR4, c[0x0][0xa08] ;  /* 0x0002820000047ab9 */ /* 0x000fe40000000a00 */
[----:B------:R-:W-:-:S03]  /*13f0*/  ISETP.NE.U32.AND P3, PT, RZ, UR4, PT ;  /* 0x00000004ff007c0c */ /* 0x000fc6000bf65070 */
[----:B----4-:R-:W1:Y:S01]  /*1400*/  @P0 LDC.64 R4, c[0x0][0xa28] ;  /* 0x00028a00ff040b82 */ /* 0x010e620000000a00 */
[----:B------:R-:W-:Y:S01]  /*1410*/  ISETP.NE.AND.EX P3, PT, RZ, UR5, PT, P3 ;  /* 0x00000005ff007c0c */ /* 0x000fe2000bf65330 */
[----:B0-----:R-:W-:-:S06]  /*1420*/  IMAD.WIDE R10, R31, 0x4, R6 ;  /* 0x000000041f0a7825 */ /* 0x001fcc00078e0206 */
[----:B------:R-:W0:Y:S01]  /*1430*/  @P1 LDC.64 R8, c[0x0][0xa18] ;  /* 0x00028600ff081b82 */ /* 0x000e220000000a00 */
[----:B------:R-:W-:Y:S02]  /*1440*/  ULDC UR4, c[0x0][0x288] ;  /* 0x0000a20000047ab9 */ /* 0x000fe40000000800 */
[----:B------:R-:W-:Y:S01]  /*1450*/  IMAD.U32 R199, RZ, RZ, UR4 ;  /* 0x00000004ffc77e24 */ /* 0x000fe2000f8e00ff */
[----:B------:R2:W-:Y:S01]  /*1460*/  STL [R1+0x50], R30 ;  /* 0x0000501e01007387 */ /* 0x0005e20000100800 */
[----:B------:R-:W-:-:S03]  /*1470*/  ULDC.64 UR4, c[0x0][0x418] ;  /* 0x0001060000047ab9 */ /* 0x000fc60000000a00 */
[----:B------:R2:W5:Y:S01]  /*1480*/  @P3 LDG.E R126, desc[UR60][R10.64] ;  /* 0x0000003c0a7e3981 */ /* 0x000562000c1e1900 */
[----:B-1----:R-:W-:-:S05]  /*1490*/  @P0 IMAD.WIDE R4, R31, 0x4, R4 ;  /* 0x000000041f040825 */ /* 0x002fca00078e0204 */
[----:B------:R2:W5:Y:S01]  /*14a0*/  @P0 LDG.E R0, desc[UR60][R4.64] ;  /* 0x0000003c04000981 */ /* 0x000562000c1e1900 */
[----:B0-----:R-:W-:-:S05]  /*14b0*/  @P1 IMAD.WIDE R6, R31, 0x4, R8 ;  /* 0x000000041f061825 */ /* 0x001fca00078e0208 */
[----:B------:R2:W5:Y:S04]  /*14c0*/  @P1 LDG.E R199, desc[UR60][R6.64] ;  /* 0x0000003c06c71981 */ /* 0x000568000c1e1900 */
[----:B------:R2:W-:Y:S01]  /*14d0*/  STL [R1+0x54], R31 ;  /* 0x0000541f01007387 */ /* 0x0005e20000100800 */
[----:B------:R-:W-:-:S04]  /*14e0*/  UISETP.NE.U32.AND UP0, UPT, UR4, URZ, UPT ;  /* 0x0000003f0400728c */ /* 0x000fc8000bf05070 */
[----:B------:R-:W-:-:S03]  /*14f0*/  UISETP.NE.AND.EX UP0, UPT, UR5, URZ, UPT, UP0 ;  /* 0x0000003f0500728c */ /* 0x000fc6000bf05300 */
[----:B------:R-:W-:Y:S02]  /*1500*/  ULDC.64 UR4, c[0x0][0xa20] ;  /* 0x0002880000047ab9 */ /* 0x000fe40000000a00 */
[----:B------:R-:W-:Y:S01]  /*1510*/  ISETP.NE.U32.AND P2, PT, RZ, UR4, PT ;  /* 0x00000004ff007c0c */ /* 0x000fe2000bf45070 */
[----:B------:R-:W-:-:S03]  /*1520*/  USEL UR4, UR6, 0x1, UP0 ;  /* 0x0000000106047887 */ /* 0x000fc60008000000 */
[----:B------:R-:W-:Y:S01]  /*1530*/  ULDC UR6, c[0x0][0x2f0] ;  /* 0x0000bc0000067ab9 */ /* 0x000fe20000000800 */
[----:B------:R-:W-:Y:S01]  /*1540*/  ISETP.NE.AND.EX P2, PT, RZ, UR5, PT, P2 ;  /* 0x00000005ff007c0c */ /* 0x000fe2000bf45320 */
[----:B------:R-:W-:Y:S01]  /*1550*/  UIMAD UR6, UR4, UR6, URZ ;  /* 0x00000006040672a4 */ /* 0x000fe2000f8e023f */
[----:B------:R-:W-:Y:S01]  /*1560*/  ULDC UR7, c[0x0][0x348] ;  /* 0x0000d20000077ab9 */ /* 0x000fe20000000800 */
[----:B--2---:R-:W-:Y:S10]  /*1570*/  @P1 BRA `(.L_x_1569) ;  /* 0x0000000000241947 */ /* 0x004ff40003800000 */
        /* <DEDUP_REMOVED lines=9> */
.L_x_1569:
[----:B------:R-:W-:Y:S01]  /*1610*/  MOV R25, UR7 ;  /* 0x0000000700197c02 */ /* 0x000fe20008000f00 */
[----:B------:R-:W-:Y:S01]  /*1620*/  IMAD.U32 R27, RZ, RZ, UR6 ;  /* 0x00000006ff1b7e24 */ /* 0x000fe2000f8e00ff */
[----:B------:R-:W-:Y:S06]  /*1630*/  @!P2 BRA `(.L_x_1570) ;  /* 0x000000000010a947 */ /* 0x000fec0003800000 */
[----:B------:R-:W0:Y:S02]  /*1640*/  LDC.64 R4, c[0x0][0xa20] ;  /* 0x00028800ff047b82 */ /* 0x000e240000000a00 */
[----:B0-----:R-:W-:-:S05]  /*1650*/  IMAD.WIDE R4, R31, 0x4, R4 ;  /* 0x000000041f047825 */ /* 0x001fca00078e0204 */
[----:B------:R0:W5:Y:S01]  /*1660*/  LDG.E R27, desc[UR60][R4.64] ;  /* 0x0000003c041b7981 */ /* 0x000162000c1e1900 */
[----:B------:R-:W-:Y:S05]  /*1670*/  BRA `(.L_x_1571) ;  /* 0x0000000000107947 */ /* 0x000fea0003800000 */
.L_x_1570:
[----:B------:R-:W-:Y:S05]  /*1680*/  @!P3 BRA `(.L_x_1571) ;  /* 0x00000000000cb947 */ /* 0x000fea0003800000 */
[----:B------:R-:W2:Y:S04]  /*1690*/  LDG.E R4, desc[UR60][R10.64] ;  /* 0x0000003c0a047981 */ /* 0x000ea8000c1e1900 */
[----:B------:R-:W2:Y:S02]  /*16a0*/  LDG.E R27, desc[UR60][R10.64+0x4] ;  /* 0x0000043c0a1b7981 */ /* 0x000ea4000c1e1900 */
[----:B--2---:R-:W-:-:S07]  /*16b0*/  IMAD.IADD R27, R27, 0x1, -R4 ;  /* 0x000000011b1b7824 */ /* 0x004fce00078e0a04 */
.L_x_1571:
[----:B------:R-:W-:Y:S01]  /*16c0*/  ULDC.64 UR4, c[0x0][0xa10] ;  /* 0x0002840000047ab9 */ /* 0x000fe20000000a00 */
[----:B------:R-:W1:Y:S01]  /*16d0*/  LDC R9, c[0x0][0x448] ;  /* 0x00011200ff097b82 */ /* 0x000e620000000800 */
[----:B------:R-:W-:-:S04]  /*16e0*/  ISETP.NE.U32.AND P0, PT, RZ, UR4, PT ;  /* 0x00000004ff007c0c */ /* 0x000fc8000bf05070 */
[----:B------:R-:W-:Y:S01]  /*16f0*/  ISETP.NE.AND.EX P0, PT, RZ, UR5, PT, P0 ;  /* 0x00000005ff007c0c */ /* 0x000fe2000bf05300 */
[----:B------:R-:W-:Y:S02]  /*1700*/  ULDC.64 UR4, c[0x0][0xa30] ;  /* 0x00028c0000047ab9 */ /* 0x000fe40000000a00 */
[----:B------:R-:W-:Y:S01]  /*1710*/  ISETP.NE.U32.AND P1, PT, RZ, UR4, PT ;  /* 0x00000004ff007c0c */ /* 0x000fe2000bf25070 */
[----:B-----5:R-:W-:Y:S01]  /*1720*/  IMAD.MOV.U32 R138, RZ, RZ, R27 ;  /* 0x000000ffff8a7224 */ /* 0x020fe200078e001b */
[----:B------:R-:W2:Y:S02]  /*1730*/  LDC.64 R12, c[0x0][0x9e0] ;  /* 0x00027800ff0c7b82 */ /* 0x000ea40000000a00 */
[----:B------:R-:W-:-:S06]  /*1740*/  ISETP.NE.AND.EX P1, PT, RZ, UR5, PT, P1 ;  /* 0x00000005ff007c0c */ /* 0x000fcc000bf25310 */
[----:B0-----:R-:W0:Y:S08]  /*1750*/  @P0 LDC.64 R4, c[0x0][0xa10] ;  /* 0x00028400ff040b82 */ /* 0x001e300000000a00 */
[----:B------:R-:W3:Y:S01]  /*1760*/  @P1 LDC.64 R6, c[0x0][0xa30] ;  /* 0x00028c00ff061b82 */ /* 0x000ee20000000a00 */
[----:B0-----:R-:W-:-:S05]  /*1770*/  @P0 IMAD.WIDE R4, R31, 0x4, R4 ;  /* 0x000000041f040825 */ /* 0x001fca00078e0204 */
[----:B------:R-:W4:Y:S04]  /*1780*/  @P0 LDG.E R3, desc[UR60][R4.64] ;  /* 0x0000003c04030981 */ /* 0x000f28000c1e1900 */
[----:B------:R-:W4:Y:S01]  /*1790*/  @P0 LDG.E R8, desc[UR60][R4.64+0x4] ;  /* 0x0000043c04080981 */ /* 0x000f22000c1e1900 */
[----:B---3--:R-:W-:-:S05]  /*17a0*/  @P1 IMAD.WIDE R6, R31, 0x4, R6 ;  /* 0x000000041f061825 */ /* 0x008fca00078e0206 */
[----:B------:R0:W5:Y:S01]  /*17b0*/  @P1 LDG.E R138, desc[UR60][R6.64] ;  /* 0x0000003c068a1981 */ /* 0x000162000c1e1900 */
[----:B-1----:R-:W-:Y:S02]  /*17c0*/  ISETP.NE.AND P1, PT, R9, 0x1, PT ;  /* 0x000000010900780c */ /* 0x002fe40003f25270 */
[----:B------:R-:W-:Y:S02]  /*17d0*/  SHF.L.U32 R11, R29, 0x7, RZ ;  /* 0x000000071d0b7819 */ /* 0x000fe400000006ff */
[----:B--2---:R-:W-:-:S03]  /*17e0*/  ISETP.GE.AND P2, PT, R13, 0x1, PT ;  /* 0x000000010d00780c */ /* 0x004fc60003f46270 */
[----:B------:R1:W-:Y:S06]  /*17f0*/  STL [R1+0x30], R11 ;  /* 0x0000300b01007387 */ /* 0x0003ec0000100800 */
[----:B------:R-:W2:Y:S08]  /*1800*/  @P1 LDC R10, c[0x0][0x44c] ;  /* 0x00011300ff0a1b82 */ /* 0x000eb00000000800 */
[----:B------:R-:W3:Y:S01]  /*1810*/  @P1 LDC R9, c[0x0][0x450] ;  /* 0x00011400ff091b82 */ /* 0x000ee20000000800 */
[----:B----4-:R-:W-:-:S02]  /*1820*/  @P0 IMAD.IADD R25, R8, 0x1, -R3 ;  /* 0x0000000108190824 */ /* 0x010fc400078e0a03 */
[----:B------:R-:W-:Y:S02]  /*1830*/  IMAD.IADD R8, R27, 0x1, -R0 ;  /* 0x000000011b087824 */ /* 0x000fe400078e0a00 */
[----:B------:R-:W-:Y:S02]  /*1840*/  VIADD R3, R11, 0x7f ;  /* 0x0000007f0b037836 */ /* 0x000fe40000000000 */
[----:B------:R-:W-:Y:S02]  /*1850*/  IMAD.IADD R200, R8, 0x1, R25 ;  /* 0x0000000108c87824 */ /* 0x000fe400078e0219 */
[----:B--2---:R-:W-:-:S04]  /*1860*/  @P1 IMAD.HI.U32 R4, R3, R10, RZ ;  /* 0x0000000a03041227 */ /* 0x004fc800078e00ff */
[C---:B------:R-:W-:Y:S01]  /*1870*/  VIADD R0, R200.reuse, 0x5f ;  /* 0x0000005fc8007836 */ /* 0x040fe20000000000 */
[----:B---3--:R-:W-:Y:S02]  /*1880*/  @P1 SHF.R.U32.HI R3, RZ, R9, R4 ;  /* 0x00000009ff031219 */ /* 0x008fe40000011604 */
[----:B------:R-:W-:Y:S01]  /*1890*/  IADD3 R4, R200, 0x1, -R199 ;  /* 0x00000001c8047810 */ /* 0x000fe20007ffe8c7 */
[----:B------:R-:W-:-:S03]  /*18a0*/  IMAD.HI R0, R0, 0x2aaaaaab, RZ ;  /* 0x2aaaaaab00007827 */ /* 0x000fc600078e02ff */
[----:B0-----:R-:W-:Y:S02]  /*18b0*/  IADD3 R7, R4, R3, RZ ;  /* 0x0000000304077210 */ /* 0x001fe40007ffe0ff */
[----:B------:R-:W-:-:S04]  /*18c0*/  SHF.R.U32.HI R139, RZ, 0x1f, R0 ;  /* 0x0000001fff8b7819 */ /* 0x000fc80000011600 */
[----:B------:R-:W-:Y:S01]  /*18d0*/  LEA.HI.SX32 R139, R0, R139, 0x1c ;  /* 0x0000008b008b7211 */ /* 0x000fe200078fe2ff */
        /* <DEDUP_REMOVED lines=13> */
.L_x_1574:
[----:B------:R-:W-:-:S13]  /*19b0*/  ISETP.NE.AND P0, PT, R13, 0x1, PT ;  /* 0x000000010d00780c */ /* 0x000fda0003f05270 */
[----:B------:R-:W0:Y:S02]  /*19c0*/  @P0 LDC.64 R4, c[0x0][0x9e8] ;  /* 0x00027a00ff040b82 */ /* 0x000e240000000a00 */
[----:B0-----:R-:W-:-:S05]  /*19d0*/  @P0 IMAD.HI.U32 R4, R3, R4, RZ ;  /* 0x0000000403040227 */ /* 0x001fca00078e00ff */
[----:B------:R-:W-:-:S07]  /*19e0*/  @P0 SHF.R.U32.HI R3, RZ, R5, R4 ;  /* 0x00000005ff030219 */ /* 0x000fce0000011604 */
.L_x_1575:
[----:B------:R-:W-:Y:S05]  /*19f0*/  BSYNC B0 ;  /* 0x0000000000007941 */ /* 0x000fea0003800000 */
.L_x_1573:
[----:B------:R-:W-:-:S05]  /*1a00*/  IMAD R3, R3, R13, R13 ;  /* 0x0000000d03037224 */ /* 0x000fca00078e020d */
[----:B------:R-:W-:-:S07]  /*1a10*/  VIMNMX R0, R0, R3, PT ;  /* 0x0000000300007248 */ /* 0x000fce0003fe0100 */
.L_x_1572:
[----:B------:R-:W0:Y:S01]  /*1a20*/  @P1 LDC R4, c[0x0][0x44c] ;  /* 0x00011300ff041b82 */ /* 0x000e220000000800 */
[----:B------:R-:W-:Y:S01]  /*1a30*/  IMAD.MOV.U32 R3, RZ, RZ, R11 ;  /* 0x000000ffff037224 */ /* 0x000fe200078e000b */
[----:B------:R-:W-:Y:S01]  /*1a40*/  IADD3 R140, R200, -R199, RZ ;  /* 0x800000c7c88c7210 */ /* 0x000fe20007ffe0ff */
[----:B------:R-:W-:-:S05]  /*1a50*/  ULDC UR4, c[0x0][0x9dc] ;  /* 0x0002770000047ab9 */ /* 0x000fca0000000800 */
[----:B------:R-:W1:Y:S01]  /*1a60*/  @P1 LDC R5, c[0x0][0x450] ;  /* 0x00011400ff051b82 */ /* 0x000e620000000800 */
[----:B0-----:R-:W-:-:S05]  /*1a70*/  @P1 IMAD.HI.U32 R4, R11, R4, RZ ;  /* 0x000000040b041227 */ /* 0x001fca00078e00ff */
[----:B-1----:R-:W-:-:S05]  /*1a80*/  @P1 SHF.R.U32.HI R3, RZ, R5, R4 ;  /* 0x00000005ff031219 */ /* 0x002fca0000011604 */
[----:B------:R-:W-:-:S04]  /*1a90*/  IMAD.IADD R3, R140, 0x1, R3 ;  /* 0x000000018c037824 */ /* 0x000fc800078e0203 */
[----:B------:R-:W-:Y:S01]  /*1aa0*/  VIADD R4, R3, -UR4 ;  /* 0x8000000403047c36 */ /* 0x000fe20008000000 */
[----:B------:R-:W-:Y:S06]  /*1ab0*/  @!P2 BRA `(.L_x_1576) ;  /* 0x000000000044a947 */ /* 0x000fec0003800000 */
[----:B------:R-:W-:Y:S01]  /*1ac0*/  ISETP.GT.AND P0, PT, R3, -0x1, PT ;  /* 0xffffffff0300780c */ /* 0x000fe20003f04270 */
[----:B------:R-:W-:-:S12]  /*1ad0*/  BSSY B0, `(.L_x_1577) ;  /* 0x000000d000007945 */ /* 0x000fd80003800000 */
        /* <DEDUP_REMOVED lines=8> */
.L_x_1578:
[----:B------:R-:W-:-:S13]  /*1b60*/  ISETP.NE.AND P0, PT, R13, 0x1, PT ;  /* 0x000000010d00780c */ /* 0x000fda0003f05270 */
[----:B------:R-:W0:Y:S02]  /*1b70*/  @P0 LDC.64 R6, c[0x0][0x9e8] ;  /* 0x00027a00ff060b82 */ /* 0x000e240000000a00 */
[----:B0-----:R-:W-:-:S05]  /*1b80*/  @P0 IMAD.HI.U32 R6, R3, R6, RZ ;  /* 0x0000000603060227 */ /* 0x001fca00078e00ff */
[----:B------:R-:W-:-:S07]  /*1b90*/  @P0 SHF.R.U32.HI R3, RZ, R7, R6 ;  /* 0x00000007ff030219 */ /* 0x000fce0000011606 */
.L_x_1579:
[----:B------:R-:W-:Y:S05]  /*1ba0*/  BSYNC B0 ;  /* 0x0000000000007941 */ /* 0x000fea0003800000 */
.L_x_1577:
[----:B------:R-:W-:-:S05]  /*1bb0*/  IMAD R3, R3, R13, RZ ;  /* 0x0000000d03037224 */ /* 0x000fca00078e02ff */
[----:B------:R-:W-:-:S07]  /*1bc0*/  VIMNMX R4, R4, R3, !PT ;  /* 0x0000000304047248 */ /* 0x000fce0007fe0100 */
.L_x_1576:
[----:B------:R-:W-:Y:S01]  /*1bd0*/  VIADD R0, R0, 0x5f ;  /* 0x0000005f00007836 */ /* 0x000fe20000000000 */
[----:B------:R-:W-:Y:S01]  /*1be0*/  PLOP3.LUT P2, PT, PT, PT, PT, 0x80, 0x0 ;  /* 0x000000000000781c */ /* 0x000fe20003f4f070 */
[----:B------:R-:W-:-:S04]  /*1bf0*/  IMAD.HI R4, R4, 0x2aaaaaab, RZ ;  /* 0x2aaaaaab04047827 */ /* 0x000fc800078e02ff */
[----:B------:R-:W-:Y:S01]  /*1c00*/  IMAD.HI R0, R0, 0x2aaaaaab, RZ ;  /* 0x2aaaaaab00007827 */ /* 0x000fe200078e02ff */
[----:B------:R-:W-:-:S04]  /*1c10*/  SHF.R.U32.HI R5, RZ, 0x1f, R4 ;  /* 0x0000001fff057819 */ /* 0x000fc80000011604 */
[----:B------:R-:W-:Y:S02]  /*1c20*/  SHF.R.U32.HI R3, RZ, 0x1f, R0 ;  /* 0x0000001fff037819 */ /* 0x000fe40000011600 */
[----:B------:R-:W-:Y:S02]  /*1c30*/  LEA.HI.SX32 R5, R4, R5, 0x1c ;  /* 0x0000000504057211 */ /* 0x000fe400078fe2ff */
[----:B------:R-:W-:Y:S02]  /*1c40*/  LEA.HI.SX32 R0, R0, R3, 0x1c ;  /* 0x0000000300007211 */ /* 0x000fe400078fe2ff */
[----:B------:R-:W-:Y:S02]  /*1c50*/  VIMNMX R5, RZ, R5, !PT ;  /* 0x00000005ff057248 */ /* 0x000fe40007fe0100 */
[----:B------:R-:W-:-:S03]  /*1c60*/  VIMNMX R0, R139, R0, PT ;  /* 0x000000008b007248 */ /* 0x000fc60003fe0100 */
[--C-:B------:R-:W-:Y:S02]  /*1c70*/  IMAD R5, R5, 0x60, -R8.reuse ;  /* 0x0000006005057824 */ /* 0x100fe400078e0a08 */
[----:B------:R-:W-:-:S03]  /*1c80*/  IMAD R0, R0, 0x60, -R8 ;  /* 0x0000006000007824 */ /* 0x000fc600078e0a08 */
[----:B------:R-:W-:Y:S02]  /*1c90*/  VIMNMX R5, RZ, R5, !PT ;  /* 0x00000005ff057248 */ /* 0x000fe40007fe0100 */
[----:B------:R-:W-:-:S03]  /*1ca0*/  VIMNMX R0, R0, R25, PT ;  /* 0x0000001900007248 */ /* 0x000fc60003fe0100 */
[----:B------:R-:W-:Y:S01]  /*1cb0*/  IMAD.WIDE.U32 R124, R5, -0x55555555, RZ ;  /* 0xaaaaaaab057c7825 */ /* 0x000fe200078e00ff */
[----:B------:R-:W-:-:S04]  /*1cc0*/  ISETP.GT.AND P0, PT, R0, R5, PT ;  /* 0x000000050000720c */ /* 0x000fc80003f04270 */
[----:B------:R-:W-:-:S04]  /*1cd0*/  SHF.R.U32.HI R124, RZ, 0x6, R125 ;  /* 0x00000006ff7c7819 */ /* 0x000fc8000001167d */
[----:B------:R-:W-:-:S05]  /*1ce0*/  MOV R24, R124 ;  /* 0x0000007c00187202 */ /* 0x000fca0000000f00 */
[----:B------:R-:W-:-:S04]  /*1cf0*/  @P0 VIADD R0, R0, 0x5f ;  /* 0x0000005f00000836 */ /* 0x000fc80000000000 */
[----:B------:R-:W-:-:S05]  /*1d00*/  @P0 IMAD.HI R0, R0, 0x2aaaaaab, RZ ;  /* 0x2aaaaaab00000827 */ /* 0x000fca00078e02ff */
[----:B------:R-:W-:-:S04]  /*1d10*/  @P0 SHF.R.U32.HI R3, RZ, 0x1f, R0 ;  /* 0x0000001fff030819 */ /* 0x000fc80000011600 */
[----:B------:R-:W-:-:S04]  /*1d20*/  @P0 LEA.HI.SX32 R24, R0, R3, 0x1c ;  /* 0x0000000300180211 */ /* 0x000fc800078fe2ff */
[----:B------:R-:W-:-:S13]  /*1d30*/  ISETP.GT.AND P0, PT, R24, R124, PT ;  /* 0x0000007c1800720c */ /* 0x000fda0003f04270 */
[----:B------:R-:W-:Y:S05]  /*1d40*/  @!P0 BRA `(.L_x_1580) ;  /* 0x0000008c00708947 */ /* 0x000fea0003800000 */
        /* <DEDUP_REMOVED lines=14> */
[----:B------:R-:W-:Y:S01]  /*1e30*/  MOV R13, RZ ;  /* 0x000000ff000d7202 */ /* 0x000fe20000000f00 */
[----:B------:R-:W-:-:S02]  /*1e40*/  IMAD.U32 R11, RZ, RZ, UR7 ;  /* 0x00000007ff0b7e24 */ /* 0x000fc4000f8e00ff */
[----:B------:R-:W-:Y:S02]  /*1e50*/  IMAD.MOV.U32 R8, RZ, RZ, 0x70 ;  /* 0x00000070ff087424 */ /* 0x000fe400078e00ff */
[----:B0-----:R-:W-:-:S07]  /*1e60*/  IMAD.MOV.U32 R12, RZ, RZ, 0x1 ;  /* 0x00000001ff0c7424 */ /* 0x001fce00078e00ff */
[----:B------:R-:W-:-:S07]  /*1e70*/  LEPC R20, `(.L_x_1582) ;  /* 0x000000001014794e */ /* 0x000fce0000000000 */
[----:B-1---5:R-:W-:Y:S05]  /*1e80*/  CALL.ABS.NOINC R14 ;  /* 0x000000000e007343 */ /* 0x022fea0003c00000 */
.L_x_1582:
[----:B------:R-:W-:Y:S05]  /*1e90*/  BSYNC B6 ;  /* 0x0000000000067941 */ /* 0x000fea0003800000 */
.L_x_1581:
        /* <DEDUP_REMOVED lines=20> */
.L_x_1584:
[----:B------:R-:W-:Y:S05]  /*1fe0*/  BSYNC B6 ;  /* 0x0000000000067941 */ /* 0x000fea0003800000 */
.L_x_1583:
[----:B------:R-:W-:Y:S01]  /*1ff0*/  ULDC.64 UR4, c[0x0][0x9f8] ;  /* 0x00027e0000047ab9 */ /* 0x000fe20000000a00 */
[----:B------:R-:W2:Y:S01]  /*2000*/  LDL R28, [R1+0x34] ;  /* 0x00003400011c7983 */ /* 0x000ea20000100800 */
[----:B------:R-:W-:-:S03]  /*2010*/  ISETP.NE.U32.AND P0, PT, RZ, UR4, PT ;  /* 0x00000004ff007c0c */ /* 0x000fc6000bf05070 */
[----:B------:R-:W3:Y:S01]  /*2020*/  LDL R21, [R1+0x48] ;  /* 0x0000480001157983 */ /* 0x000ee20000100800 */
[----:B------:R-:W-:Y:S01]  /*2030*/  ISETP.NE.AND.EX P0, PT, RZ, UR5, PT, P0 ;  /* 0x00000005ff007c0c */ /* 0x000fe2000bf05300 */
[----:B------:R-:W-:Y:S01]  /*2040*/  IMAD.MOV.U32 R0, RZ, RZ, R31 ;  /* 0x000000ffff007224 */ /* 0x000fe200078e001f */
[----:B------:R-:W0:Y:S01]  /*2050*/  LDC.64 R96, c[0x0][0x3f8] ;  /* 0x0000fe00ff607b82 */ /* 0x000e220000000a00 */
[----:B------:R-:W4:Y:S01]  /*2060*/  LDL R20, [R1+0x5c] ;  /* 0x00005c0001147983 */ /* 0x000f220000100800 */
[----:B------:R-:W-:-:S06]  /*2070*/  ULDC UR4, c[0x0][0x2f4] ;  /* 0x0000bd0000047ab9 */ /* 0x000fcc0000000800 */
[----:B------:R-:W1:Y:S08]  /*2080*/  LDC R121, c[0x0][0x3f4] ;  /* 0x0000fd00ff797b82 */ /* 0x000e700000000800 */
[----:B------:R-:W0:Y:S08]  /*2090*/  @P0 LDC.64 R4, c[0x0][0x9f8] ;  /* 0x00027e00ff040b82 */ /* 0x000e300000000a00 */
[----:B------:R-:W1:Y:S01]  /*20a0*/  LDC.64 R90, c[0x0][0x408] ;  /* 0x00010200ff5a7b82 */ /* 0x000e620000000a00 */
[----:B0-----:R-:W-:-:S05]  /*20b0*/  @P0 IMAD.WIDE R4, R31, 0x4, R4 ;  /* 0x000000041f040825 */ /* 0x001fca00078e0204 */
[----:B------:R0:W4:Y:S01]  /*20c0*/  @P0 LDG.E R0, desc[UR60][R4.64] ;  /* 0x0000003c04000981 */ /* 0x000122000c1e1900 */
[----:B------:R-:W-:Y:S01]  /*20d0*/  ISETP.GE.AND P1, PT, R197, UR4, PT ;  /* 0x00000004c5007c0c */ /* 0x000fe2000bf26270 */
[--C-:B------:R-:W-:Y:S01]  /*20e0*/  IMAD.WIDE.U32 R98, R218, R96, R16.reuse ;  /* 0x00000060da627225 */ /* 0x100fe200078e0010 */
[----:B------:R-:W-:Y:S01]  /*20f0*/  ISETP.GE.AND P0, PT, R16, UR4, PT ;  /* 0x0000000410007c0c */ /* 0x000fe2000bf06270 */
[----:B------:R-:W0:Y:S01]  /*2100*/  S2R R141, SR_TID.X ;  /* 0x00000000008d7919 */ /* 0x000e220000002100 */
[----:B------:R-:W-:Y:S01]  /*2110*/  SEL R6, RZ, 0xffffffff, P1 ;  /* 0xffffffffff067807 */ /* 0x000fe20000800000 */
[----:B-1----:R-:W-:Y:S01]  /*2120*/  IMAD.WIDE.U32 R92, R218, R90, R16 ;  /* 0x0000005ada5c7225 */ /* 0x002fe200078e0010 */
[----:B------:R-:W-:Y:S02]  /*2130*/  SEL R3, RZ, 0x1, P0 ;  /* 0x00000001ff037807 */ /* 0x000fe40000000000 */
[----:B------:R-:W-:Y:S01]  /*2140*/  SHF.R.S32.HI R7, RZ, 0x1f, R218 ;  /* 0x0000001fff077819 */ /* 0x000fe200000114da */
[----:B------:R-:W-:Y:S01]  /*2150*/  IMAD.SHL.U32 R6, R6, 0x2, RZ ;  /* 0x0000000206067824 */ /* 0x000fe200078e00ff */
[----:B------:R-:W-:Y:S01]  /*2160*/  ISETP.GE.AND P0, PT, R196, UR4, PT ;  /* 0x00000004c4007c0c */ /* 0x000fe2000bf06270 */
[----:B------:R-:W-:Y:S01]  /*2170*/  IMAD.SHL.U32 R107, R90, 0x40, RZ ;  /* 0x000000405a6b7824 */ /* 0x000fe200078e00ff */
[----:B------:R-:W-:Y:S01]  /*2180*/  ISETP.GE.AND P1, PT, R23, UR4, PT ;  /* 0x0000000417007c0c */ /* 0x000fe2000bf26270 */
[----:B------:R-:W-:Y:S01]  /*2190*/  IMAD R127, R97, 0x60, RZ ;  /* 0x00000060617f7824 */ /* 0x000fe200078e02ff */
[----:B------:R-:W-:Y:S01]  /*21a0*/  LOP3.LUT R3, R6, 0x2, R3, 0xe2, !PT ;  /* 0x0000000206037812 */ /* 0x000fe200078ee203 */
[C---:B------:R-:W-:Y:S01]  /*21b0*/  IMAD R6, R7.reuse, R96, RZ ;  /* 0x0000006007067224 */ /* 0x040fe200078e02ff */
[----:B------:R-:W-:Y:S01]  /*21c0*/  SHF.R.S32.HI R195, RZ, 0x1f, R194 ;  /* 0x0000001fffc37819 */ /* 0x000fe200000114c2 */
[----:B------:R-:W-:Y:S01]  /*21d0*/  IMAD R7, R7, R90, RZ ;  /* 0x0000005a07077224 */ /* 0x000fe200078e02ff */
[----:B0-----:R-:W-:Y:S01]  /*21e0*/  SEL R4, RZ, 0x4, P0 ;  /* 0x00000004ff047807 */ /* 0x001fe20000000000 */
        /* <DEDUP_REMOVED lines=8> */
[-C--:B------:R-:W-:Y:S01]  /*2270*/  ISETP.GE.AND P0, PT, R16, R121.reuse, PT ;  /* 0x000000791000720c */ /* 0x080fe20003f06270 */
[C---:B------:R-:W-:Y:S01]  /*2280*/  IMAD.WIDE.U32 R94, R218.reuse, R90, R194 ;  /* 0x0000005ada5e7225 */ /* 0x040fe200078e00c2 */
[----:B------:R-:W-:Y:S02]  /*2290*/  LOP3.LUT R9, R3, R4, RZ, 0xfc, !PT ;  /* 0x0000000403097212 */ /* 0x000fe400078efcff */
[----:B------:R-:W-:Y:S01]  /*22a0*/  ISETP.GE.AND P1, PT, R197, R121, PT ;  /* 0x00000079c500720c */ /* 0x000fe20003f26270 */
[----:B------:R-:W-:Y:S01]  /*22b0*/  IMAD R5, R218, R91, R7 ;  /* 0x0000005bda057224 */ /* 0x000fe200078e0207 */
[C---:B------:R-:W-:Y:S01]  /*22c0*/  SEL R3, R121.reuse, RZ, P0 ;  /* 0x000000ff79037207 */ /* 0x040fe20000000000 */
[----:B------:R-:W-:Y:S01]  /*22d0*/  IMAD.SHL.U32 R105, R96, 0x40, RZ ;  /* 0x0000004060697824 */ /* 0x000fe200078e00ff */
[----:B------:R-:W-:Y:S01]  /*22e0*/  SEL R4, R121, RZ, P1 ;  /* 0x000000ff79047207 */ /* 0x000fe20000800000 */
[----:B------:R-:W-:Y:S01]  /*22f0*/  IMAD.IADD R95, R95, 0x1, R5 ;  /* 0x000000015f5f7824 */ /* 0x000fe200078e0205 */
[----:B------:R-:W-:Y:S01]  /*2300*/  ISETP.GE.AND P3, PT, R196, R121, PT ;  /* 0x00000079c400720c */ /* 0x000fe20003f66270 */
[----:B------:R-:W-:Y:S01]  /*2310*/  IMAD.IADD R3, R16, 0x1, R3 ;  /* 0x0000000110037824 */ /* 0x000fe200078e0203 */
[----:B------:R-:W-:Y:S01]  /*2320*/  SHF.R.U32.HI R26, RZ, 0x3, R225 ;  /* 0x00000003ff1a7819 */ /* 0x000fe200000116e1 */
[----:B------:R-:W-:Y:S01]  /*2330*/  IMAD.IADD R93, R5, 0x1, R93 ;  /* 0x00000001055d7824 */ /* 0x000fe200078e025d */
[----:B------:R-:W-:Y:S01]  /*2340*/  SEL R7, R121, RZ, P3 ;  /* 0x000000ff79077207 */ /* 0x000fe20001800000 */
[----:B------:R-:W-:Y:S01]  /*2350*/  IMAD.IADD R5, R197, 0x1, R4 ;  /* 0x00000001c5057824 */ /* 0x000fe200078e0204 */
[----:B------:R-:W-:Y:S01]  /*2360*/  SHF.R.S32.HI R4, RZ, 0x1f, R3 ;  /* 0x0000001fff047819 */ /* 0x000fe20000011403 */
[----:B-----5:R-:W-:Y:S01]  /*2370*/  IMAD.WIDE.U32 R94, R138, R90, R94 ;  /* 0x0000005a8a5e7225 */ /* 0x020fe200078e005e */
[----:B------:R-:W-:-:S02]  /*2380*/  IADD3 R11, R196, R7, RZ ;  /* 0x00000007c40b7210 */ /* 0x000fc40007ffe0ff */
[----:B------:R-:W-:Y:S01]  /*2390*/  SHF.R.S32.HI R8, RZ, 0x1f, R5 ;  /* 0x0000001fff087819 */ /* 0x000fe20000011405 */
[----:B------:R-:W-:Y:S01]  /*23a0*/  IMAD.WIDE.U32 R92, R138, R90, R92 ;  /* 0x0000005a8a5c7225 */ /* 0x000fe200078e005c */
[CC--:B------:R-:W-:Y:S02]  /*23b0*/  LEA.HI R6, R4.reuse, R3.reuse, RZ, 0x3 ;  /* 0x0000000304067211 */ /* 0x0c0fe400078f18ff */
[----:B------:R-:W-:Y:S01]  /*23c0*/  LEA.HI R3, R4, R3, RZ, 0x6 ;  /* 0x0000000304037211 */ /* 0x000fe200078f30ff */
[-C--:B------:R-:W-:Y:S01]  /*23d0*/  IMAD.WIDE.U32 R100, R138, R96.reuse, R100 ;  /* 0x000000608a647225 */ /* 0x080fe200078e0064 */
[CC--:B------:R-:W-:Y:S02]  /*23e0*/  LEA.HI R7, R8.reuse, R5.reuse, RZ, 0x6 ;  /* 0x0000000508077211 */ /* 0x0c0fe400078f30ff */
[----:B------:R-:W-:Y:S01]  /*23f0*/  LEA.HI R10, R8, R5, RZ, 0x3 ;  /* 0x00000005080a7211 */ /* 0x000fe200078f18ff */
[----:B------:R-:W-:Y:S01]  /*2400*/  IMAD.WIDE.U32 R98, R138, R96, R98 ;  /* 0x000000608a627225 */ /* 0x000fe200078e0062 */
[----:B------:R-:W-:-:S02]  /*2410*/  SHF.R.S32.HI R4, RZ, 0x6, R3 ;  /* 0x00000006ff047819 */ /* 0x000fc40000011403 */
[--C-:B------:R-:W-:Y:S02]  /*2420*/  LOP3.LUT R3, R227, 0x38, R6.reuse, 0xf8, !PT ;  /* 0x00000038e3037812 */ /* 0x100fe400078ef806 */
[----:B------:R-:W-:Y:S01]  /*2430*/  SHF.R.S32.HI R12, RZ, 0x1f, R11 ;  /* 0x0000001fff0c7819 */ /* 0x000fe2000001140b */
[----:B------:R-:W-:Y:S01]  /*2440*/  IMAD R137, R4, 0x1800, R229 ;  /* 0x0000180004897824 */ /* 0x000fe200078e02e5 */
[----:B------:R-:W-:Y:S02]  /*2450*/  SHF.R.S32.HI R8, RZ, 0x6, R7 ;  /* 0x00000006ff087819 */ /* 0x000fe40000011407 */
[----:B------:R-:W-:Y:S02]  /*2460*/  LOP3.LUT R7, R225, 0x38, R6, 0xf8, !PT ;  /* 0x00000038e1077812 */ /* 0x000fe400078ef806 */
[----:B------:R-:W-:Y:S01]  /*2470*/  LOP3.LUT R5, R227, 0x38, R10, 0xf8, !PT ;  /* 0x00000038e3057812 */ /* 0x000fe200078ef80a */
[----:B------:R-:W-:Y:S01]  /*2480*/  IMAD R136, R8, 0x1800, R229 ;  /* 0x0000180008887824 */ /* 0x000fe200078e02e5 */
[----:B------:R-:W-:-:S02]  /*2490*/  LEA.HI R14, R12, R11, RZ, 0x3 ;  /* 0x0000000b0c0e7211 */ /* 0x000fc400078f18ff */
[----:B------:R-:W-:Y:S02]  /*24a0*/  LOP3.LUT R22, R22, 0xfffffffe, RZ, 0xc0, !PT ;  /* 0xfffffffe16167812 */ /* 0x000fe400078ec0ff */
[----:B------:R-:W-:Y:S02]  /*24b0*/  LOP3.LUT R7, R7, R26, RZ, 0x3c, !PT ;  /* 0x0000001a07077212 */ /* 0x000fe400078e3cff */
[----:B------:R-:W-:Y:S02]  /*24c0*/  LOP3.LUT R5, R5, R228, RZ, 0x3c, !PT ;  /* 0x000000e405057212 */ /* 0x000fe400078e3cff */
[----:B------:R-:W-:Y:S02]  /*24d0*/  LEA.HI R11, R12, R11, RZ, 0x6 ;  /* 0x0000000b0c0b7211 */ /* 0x000fe400078f30ff */
[----:B------:R-:W-:Y:S01]  /*24e0*/  @P3 LOP3.LUT R22, R22, 0x1, RZ, 0xfc, !PT ;  /* 0x0000000116163812 */ /* 0x000fe200078efcff */
[----:B------:R-:W-:Y:S01]  /*24f0*/  IMAD.IADD R136, R136, 0x1, R5 ;  /* 0x0000000188887824 */ /* 0x000fe200078e0205 */
[----:B------:R-:W-:-:S02]  /*2500*/  SHF.R.S32.HI R13, RZ, 0x1f, R138 ;  /* 0x0000001fff0d7819 */ /* 0x000fc4000001148a */
[----:B------:R-:W-:Y:S02]  /*2510*/  LOP3.LUT R5, R225, 0x38, R10, 0xf8, !PT ;  /* 0x00000038e1057812 */ /* 0x000fe400078ef80a */
[----:B------:R-:W-:Y:S02]  /*2520*/  LOP3.LUT R22, R22, 0xfffffffb, RZ, 0xc0, !PT ;  /* 0xfffffffb16167812 */ /* 0x000fe400078ec0ff */
[----:B------:R-:W-:Y:S02]  /*2530*/  LOP3.LUT R5, R5, R26, RZ, 0x3c, !PT ;  /* 0x0000001a05057212 */ /* 0x000fe400078e3cff */
[----:B------:R-:W-:Y:S02]  /*2540*/  SHF.L.U64.HI R106, R90, 0x6, R91 ;  /* 0x000000065a6a7819 */ /* 0x000fe4000001025b */
[----:B------:R-:W-:Y:S02]  /*2550*/  SHF.L.U64.HI R104, R96, 0x6, R97 ;  /* 0x0000000660687819 */ /* 0x000fe40000010261 */
[----:B------:R-:W-:-:S02]  /*2560*/  SHF.R.S32.HI R114, RZ, 0x3, R6 ;  /* 0x00000003ff727819 */ /* 0x000fc40000011406 */
[----:B------:R-:W-:Y:S02]  /*2570*/  SHF.R.S32.HI R113, RZ, 0x3, R10 ;  /* 0x00000003ff717819 */ /* 0x000fe4000001140a */
[----:B------:R-:W-:Y:S02]  /*2580*/  IADD3 R126, R126, R27, RZ ;  /* 0x0000001b7e7e7210 */ /* 0x000fe40007ffe0ff */
[----:B------:R-:W-:Y:S02]  /*2590*/  LEA.HI R141, R141, 0x8, RZ, 0x19 ;  /* 0x000000088d8d7811 */ /* 0x000fe400078fc8ff */
[----:B------:R-:W-:Y:S02]  /*25a0*/  SHF.L.U32 R121, R121, 0x1, RZ ;  /* 0x0000000179797819 */ /* 0x000fe400000006ff */
[----:B------:R-:W-:Y:S01]  /*25b0*/  SHF.R.S32.HI R112, RZ, 0x3, R14 ;  /* 0x00000003ff707819 */ /* 0x000fe2000001140e */
[--C-:B--2---:R-:W-:Y:S01]  /*25c0*/  IMAD R134, R4, 0x1800, R28.reuse ;  /* 0x0000180004867824 */ /* 0x104fe200078e021c */
[----:B------:R-:W-:Y:S01]  /*25d0*/  LOP3.LUT R4, R3, R228, RZ, 0x3c, !PT ;  /* 0x000000e403047212 */ /* 0x000fe200078e3cff */
[----:B------:R-:W-:Y:S01]  /*25e0*/  IMAD R132, R8, 0x1800, R28 ;  /* 0x0000180008847824 */ /* 0x000fe200078e021c */
[----:B------:R-:W-:Y:S01]  /*25f0*/  LOP3.LUT R3, R227, 0x38, R14, 0xf8, !PT ;  /* 0x00000038e3037812 */ /* 0x000fe200078ef80e */
[----:B------:R-:W-:Y:S01]  /*2600*/  IMAD.IADD R134, R134, 0x1, R7 ;  /* 0x0000000186867824 */ /* 0x000fe200078e0207 */
[----:B---3--:R-:W-:Y:S01]  /*2610*/  LOP3.LUT P2, RZ, R21, 0x4, RZ, 0xc0, !PT ;  /* 0x0000000415ff7812 */ /* 0x008fe2000784c0ff */
[----:B------:R-:W-:Y:S01]  /*2620*/  IMAD.IADD R137, R137, 0x1, R4 ;  /* 0x0000000189897824 */ /* 0x000fe200078e0204 */
[----:B------:R-:W-:Y:S01]  /*2630*/  SHF.R.S32.HI R4, RZ, 0x6, R11 ;  /* 0x00000006ff047819 */ /* 0x000fe2000001140b */
[----:B------:R-:W-:Y:S01]  /*2640*/  IMAD.IADD R132, R132, 0x1, R5 ;  /* 0x0000000184847824 */ /* 0x000fe200078e0205 */
[----:B------:R-:W-:Y:S01]  /*2650*/  LOP3.LUT R7, R225, 0x38, R14, 0xf8, !PT ;  /* 0x00000038e1077812 */ /* 0x000fe200078ef80e */
[----:B----4-:R-:W-:Y:S01]  /*2660*/  IMAD R111, R20, 0x40, R218 ;  /* 0x00000040146f7824 */ /* 0x010fe200078e02da */
[----:B------:R-:W-:Y:S01]  /*2670*/  LOP3.LUT R5, R227, 0x18, R16, 0xf8, !PT ;  /* 0x00000018e3057812 */ /* 0x000fe200078ef810 */
[C---:B------:R-:W-:Y:S01]  /*2680*/  IMAD R133, R4.reuse, 0x1800, R229 ;  /* 0x0000180004857824 */ /* 0x040fe200078e02e5 */
[----:B------:R-:W-:Y:S01]  /*2690*/  LOP3.LUT R7, R7, R26, RZ, 0x3c, !PT ;  /* 0x0000001a07077212 */ /* 0x000fe200078e3cff */
[----:B------:R-:W-:Y:S01]  /*26a0*/  IMAD R130, R4, 0x1800, R28 ;  /* 0x0000180004827824 */ /* 0x000fe200078e021c */
[----:B------:R-:W-:Y:S01]  /*26b0*/  LOP3.LUT R4, R3, R228, RZ, 0x3c, !PT ;  /* 0x000000e403047212 */ /* 0x000fe200078e3cff */
[----:B------:R-:W-:-:S02]  /*26c0*/  IMAD R3, R13, R96, RZ ;  /* 0x000000600d037224 */ /* 0x000fc400078e02ff */
[----:B------:R-:W-:Y:S01]  /*26d0*/  IMAD R13, R13, R90, RZ ;  /* 0x0000005a0d0d7224 */ /* 0x000fe200078e02ff */
[----:B------:R-:W-:Y:S01]  /*26e0*/  @P2 LOP3.LUT R22, R22, 0x4, RZ, 0xfc, !PT ;  /* 0x0000000416162812 */ /* 0x000fe200078efcff */
[----:B------:R-:W-:Y:S01]  /*26f0*/  IMAD.IADD R130, R130, 0x1, R7 ;  /* 0x0000000182827824 */ /* 0x000fe200078e0207 */
[----:B------:R-:W-:Y:S01]  /*2700*/  ISETP.GE.AND P2, PT, R192, UR4, PT ;  /* 0x00000004c0007c0c */ /* 0x000fe2000bf46270 */
[----:B------:R-:W-:Y:S01]  /*2710*/  IMAD R7, R91, 0x60, RZ ;  /* 0x000000605b077824 */ /* 0x000fe200078e02ff */
[----:B------:R-:W-:Y:S01]  /*2720*/  IADD3 R133, R133, R4, RZ ;  /* 0x0000000485857210 */ /* 0x000fe20007ffe0ff */
[----:B------:R-:W-:Y:S01]  /*2730*/  IMAD R13, R138, R91, R13 ;  /* 0x0000005b8a0d7224 */ /* 0x000fe200078e020d */
[----:B------:R-:W-:Y:S01]  /*2740*/  SEL R8, RZ, 0x20, P2 ;  /* 0x00000020ff087807 */ /* 0x000fe20001000000 */
[----:B------:R-:W-:Y:S01]  /*2750*/  IMAD.WIDE.U32 R90, R90, 0x60, RZ ;  /* 0x000000605a5a7825 */ /* 0x000fe200078e00ff */
[----:B------:R-:W-:Y:S02]  /*2760*/  LOP3.LUT R4, R5, R228, RZ, 0x3c, !PT ;  /* 0x000000e405047212 */ /* 0x000fe400078e3cff */
[----:B------:R-:W-:Y:S01]  /*2770*/  LOP3.LUT R5, R6, 0xfffffff8, RZ, 0xc0, !PT ;  /* 0xfffffff806057812 */ /* 0x000fe200078ec0ff */
[----:B------:R-:W-:Y:S01]  /*2780*/  IMAD R89, R138, R97, R3 ;  /* 0x000000618a597224 */ /* 0x000fe200078e0203 */
[----:B------:R-:W-:Y:S01]  /*2790*/  LOP3.LUT R26, R9, R8, RZ, 0xfc, !PT ;  /* 0x00000008091a7212 */ /* 0x000fe200078efcff */
[----:B------:R-:W-:Y:S01]  /*27a0*/  IMAD.IADD R128, R91, 0x1, R7 ;  /* 0x000000015b807824 */ /* 0x000fe200078e0207 */
[----:B------:R-:W-:Y:S01]  /*27b0*/  LOP3.LUT R6, R10, 0xfffffff8, RZ, 0xc0, !PT ;  /* 0xfffffff80a067812 */ /* 0x000fe200078ec0ff */
[----:B------:R-:W-:Y:S01]  /*27c0*/  IMAD.WIDE.U32 R96, R96, 0x60, RZ ;  /* 0x0000006060607825 */ /* 0x000fe200078e00ff */
[----:B------:R-:W-:-:S02]  /*27d0*/  LOP3.LUT R7, R14, 0xfffffff8, RZ, 0xc0, !PT ;  /* 0xfffffff80e077812 */ /* 0x000fc400078ec0ff */
[----:B------:R-:W-:Y:S01]  /*27e0*/  LOP3.LUT R8, R9, 0x1, RZ, 0xc0, !PT ;  /* 0x0000000109087812 */ /* 0x000fe200078ec0ff */
[----:B------:R-:W-:Y:S01]  /*27f0*/  IMAD.IADD R129, R229, 0x1, R4 ;  /* 0x00000001e5817824 */ /* 0x000fe200078e0204 */
[C---:B------:R-:W-:Y:S01]  /*2800*/  LOP3.LUT R9, R26.reuse, 0x2, RZ, 0xc0, !PT ;  /* 0x000000021a097812 */ /* 0x040fe200078ec0ff */
[----:B------:R-:W-:Y:S01]  /*2810*/  IMAD.IADD R103, R101, 0x1, R89 ;  /* 0x0000000165677824 */ /* 0x000fe200078e0259 */
[C---:B------:R-:W-:Y:S01]  /*2820*/  LOP3.LUT R10, R26.reuse, 0x4, RZ, 0xc0, !PT ;  /* 0x000000041a0a7812 */ /* 0x040fe200078ec0ff */
[----:B------:R-:W-:Y:S01]  /*2830*/  IMAD.IADD R127, R97, 0x1, R127 ;  /* 0x00000001617f7824 */ /* 0x000fe200078e027f */
[C---:B------:R-:W-:Y:S01]  /*2840*/  LOP3.LUT R20, R26.reuse, 0x8, RZ, 0xc0, !PT ;  /* 0x000000081a147812 */ /* 0x040fe200078ec0ff */
[----:B------:R-:W-:Y:S01]  /*2850*/  IMAD.IADD R102, R95, 0x1, R13 ;  /* 0x000000015f667824 */ /* 0x000fe200078e020d */
[----:B------:R-:W-:Y:S01]  /*2860*/  LOP3.LUT R21, R26, 0x10, RZ, 0xc0, !PT ;  /* 0x000000101a157812 */ /* 0x000fe200078ec0ff */
[----:B------:R-:W-:Y:S01]  /*2870*/  IMAD.IADD R4, R13, 0x1, R93 ;  /* 0x000000010d047824 */ /* 0x000fe200078e025d */
[----:B------:R-:W-:-:S02]  /*2880*/  SHF.R.S32.HI R3, RZ, 0x1f, R30 ;  /* 0x0000001fff037819 */ /* 0x000fc4000001141e */
[----:B------:R-:W-:Y:S02]  /*2890*/  IADD3 R89, R89, R99, RZ ;  /* 0x0000006359597210 */ /* 0x000fe40007ffe0ff */
[----:B------:R-:W-:Y:S02]  /*28a0*/  SHF.R.S32.HI R110, RZ, 0x1f, R5 ;  /* 0x0000001fff6e7819 */ /* 0x000fe40000011405 */
[----:B------:R-:W-:Y:S02]  /*28b0*/  SHF.R.S32.HI R125, RZ, 0x1f, R0 ;  /* 0x0000001fff7d7819 */ /* 0x000fe40000011400 */
[----:B------:R-:W-:Y:S02]  /*28c0*/  SHF.R.S32.HI R109, RZ, 0x1f, R6 ;  /* 0x0000001fff6d7819 */ /* 0x000fe40000011406 */
[----:B------:R-:W-:Y:S02]  /*28d0*/  SHF.R.S32.HI R108, RZ, 0x1f, R7 ;  /* 0x0000001fff6c7819 */ /* 0x000fe40000011407 */
[----:B------:R-:W-:-:S07]  /*28e0*/  LOP3.LUT R26, R26, 0x20, RZ, 0xc0, !PT ;  /* 0x000000201a1a7812 */ /* 0x000fce00078ec0ff */
.L_x_1690:
[----:B--2---:R-:W2:Y:S01]  /*28f0*/  LDL R33, [R1+0x48] ;  /* 0x0000480001217983 */ /* 0x004ea20000100800 */
[----:B------:R-:W0:Y:S01]  /*2900*/  LDC R31, c[0x0][0x430] ;  /* 0x00010c00ff1f7b82 */ /* 0x000e220000000800 */
[----:B------:R-:W-:Y:S02]  /*2910*/  VIADD R24, R24, 0xffffffff ;  /* 0xffffffff18187836 */ /* 0x000fe40000000000 */
[----:B------:R-:W-:Y:S02]  /*2920*/  IMAD.MOV.U32 R27, RZ, RZ, RZ ;  /* 0x000000ffff1b7224 */ /* 0x000fe400078e00ff */
[----:B------:R-:W-:-:S03]  /*2930*/  IMAD R12, R24, 0x60, R111 ;  /* 0x00000060180c7824 */ /* 0x000fc600078e026f */
[----:B------:R-:W1:Y:S01]  /*2940*/  LDC R120, c[0x0][0x3f4] ;  /* 0x0000fd00ff787b82 */ /* 0x000e620000000800 */
[----:B------:R-:W-:Y:S01]  /*2950*/  IMAD.IADD R34, R126, 0x1, R12 ;  /* 0x000000017e227824 */ /* 0x000fe200078e020c */
[----:B------:R-:W-:-:S04]  /*2960*/  ISETP.GE.AND P2, PT, R12, R25, PT ;  /* 0x000000190c00720c */ /* 0x000fc80003f46270 */
[----:B------:R-:W-:Y:S02]  /*2970*/  ISETP.GT.OR P2, PT, R111, 0x5f, P2 ;  /* 0x0000005f6f00780c */ /* 0x000fe40001744670 */
[----:B------:R-:W-:Y:S02]  /*2980*/  MOV R28, R34 ;  /* 0x00000022001c7202 */ /* 0x000fe40000000f00 */
[----:B0-----:R-:W-:-:S09]  /*2990*/  ISETP.NE.AND P3, PT, R31, 0x1, PT ;  /* 0x000000011f00780c */ /* 0x001fd20003f65270 */
[----:B------:R-:W0:Y:S08]  /*29a0*/  @!P2 LDC.64 R14, c[0x0][0x428] ;  /* 0x00010a00ff0eab82 */ /* 0x000e300000000a00 */
[----:B---3--:R-:W3:Y:S08]  /*29b0*/  @!P2 LDC.64 R12, c[0x0][0x418] ;  /* 0x00010600ff0cab82 */ /* 0x008ef00000000a00 */
[----:B----4-:R-:W4:Y:S08]  /*29c0*/  @P3 LDC R11, c[0x0][0x434] ;  /* 0x00010d00ff0b3b82 */ /* 0x010f300000000800 */
        /* <DEDUP_REMOVED lines=13> */
[----:B------:R-:W-:Y:S01]  /*2aa0*/  LOP3.LUT R22, R22, 0xfffffffd, RZ, 0xc0, !PT ;  /* 0xfffffffd16167812 */ /* 0x000fe200078ec0ff */
[----:B------:R-:W-:Y:S01]  /*2ab0*/  IMAD.MOV R28, RZ, RZ, -R28 ;  /* 0x000000ffff1c7224 */ /* 0x000fe200078e0a1c */
[----:B------:R-:W-:Y:S05]  /*2ac0*/  YIELD ;  /* 0x0000000000007946 */ /* 0x000fea0003800000 */
[----:B------:R-:W-:Y:S01]  /*2ad0*/  VIADD R32, R14, 0x20 ;  /* 0x000000200e207836 */ /* 0x000fe20000000000 */
[----:B------:R-:W-:Y:S01]  /*2ae0*/  BSSY B0, `(.L_x_1585) ;  /* 0x0000779000007945 */ /* 0x000fe20003800000 */
[----:B------:R-:W-:-:S02]  /*2af0*/  IMAD R28, R31, R28, R34 ;  /* 0x0000001c1f1c7224 */ /* 0x000fc400078e0222 */
[----:B------:R-:W-:Y:S01]  /*2b00*/  @P2 LOP3.LUT R22, R22, 0x2, RZ, 0xfc, !PT ;  /* 0x0000000216162812 */ /* 0x000fe200078efcff */
[----:B------:R-:W-:Y:S01]  /*2b10*/  IMAD R29, R14, 0x2, R115 ;  /* 0x000000020e1d7824 */ /* 0x000fe200078e0273 */
[----:B------:R-:W-:Y:S02]  /*2b20*/  ISETP.GE.AND P2, PT, R120, 0x1, PT ;  /* 0x000000017800780c */ /* 0x000fe40003f46270 */
[----:B--2---:R-:W-:-:S13]  /*2b30*/  LOP3.LUT P4, RZ, R33, 0x4, RZ, 0xc0, !PT ;  /* 0x0000000421ff7812 */ /* 0x004fda000788c0ff */
[----:B------:R-:W-:-:S05]  /*2b40*/  @P4 IADD3 R32, R14, -0x20, RZ ;  /* 0xffffffe00e204810 */ /* 0x000fca0007ffe0ff */
[----:B------:R-:W-:Y:S01]  /*2b50*/  IMAD R31, R32, 0x2, R115 ;  /* 0x00000002201f7824 */ /* 0x000fe200078e0273 */
[----:B0-----:R-:W-:Y:S06]  /*2b60*/  @!P2 BRA `(.L_x_1586) ;  /* 0x0000006c00e4a947 */ /* 0x001fec0003800000 */
        /* <DEDUP_REMOVED lines=18> */
[----:B------:R-:W-:Y:S02]  /*2c90*/  IMAD R14, R127, R24, RZ ;  /* 0x000000187f0e7224 */ /* 0x000fe400078e02ff */
[----:B------:R-:W-:Y:S02]  /*2ca0*/  IMAD.IADD R13, R13, 0x1, R15 ;  /* 0x000000010d0d7824 */ /* 0x000fe400078e020f */
[----:B------:R-:W-:Y:S02]  /*2cb0*/  IMAD R15, R3, UR4, RZ ;  /* 0x00000004030f7c24 */ /* 0x000fe4000f8e02ff */
[C---:B------:R-:W-:Y:S02]  /*2cc0*/  IMAD R33, R11.reuse, R96, R14 ;  /* 0x000000600b217224 */ /* 0x040fe400078e020e */
[----:B------:R-:W-:Y:S02]  /*2cd0*/  IMAD R35, R11, R90, R32 ;  /* 0x0000005a0b237224 */ /* 0x000fe400078e0220 */
[----:B------:R-:W-:-:S02]  /*2ce0*/  IMAD R11, R30, UR5, R15 ;  /* 0x000000051e0b7c24 */ /* 0x000fc4000f8e020f */
[----:B------:R-:W-:Y:S01]  /*2cf0*/  IMAD.WIDE.U32 R118, R30, UR4, R12 ;  /* 0x000000041e767c25 */ /* 0x000fe2000f8e000c */
[----:B------:R-:W-:-:S03]  /*2d00*/  ULDC.64 UR4, c[0x0][0x2e8] ;  /* 0x0000ba0000047ab9 */ /* 0x000fc60000000a00 */
[-C--:B------:R-:W-:Y:S01]  /*2d10*/  IMAD.WIDE.U32 R14, R96, R24.reuse, RZ ;  /* 0x00000018600e7225 */ /* 0x080fe200078e00ff */
[----:B------:R-:W-:Y:S02]  /*2d20*/  IADD3 R11, R119, R11, RZ ;  /* 0x0000000b770b7210 */ /* 0x000fe40007ffe0ff */
[----:B------:R-:W-:Y:S01]  /*2d30*/  LEA R119, P3, R118, UR4, 0x1 ;  /* 0x0000000476777c11 */ /* 0x000fe2000f8608ff */
[----:B------:R-:W-:-:S03]  /*2d40*/  IMAD.WIDE.U32 R12, R90, R24, RZ ;  /* 0x000000185a0c7225 */ /* 0x000fc600078e00ff */
[----:B------:R-:W-:Y:S01]  /*2d50*/  LEA.HI.X R118, R118, UR5, R11, 0x1, P3 ;  /* 0x0000000576767c11 */ /* 0x000fe200098f0c0b */
[----:B------:R-:W-:Y:S02]  /*2d60*/  IMAD.IADD R11, R15, 0x1, R33 ;  /* 0x000000010f0b7824 */ /* 0x000fe400078e0221 */
        /* <DEDUP_REMOVED lines=58> */
.L_x_1589:
[----:B------:R-:W-:Y:S05]  /*3110*/  BSYNC B1 ;  /* 0x0000000000017941 */ /* 0x000fea0003800000 */
.L_x_1588:
        /* <DEDUP_REMOVED lines=57> */
.L_x_1591:
[----:B------:R-:W-:Y:S05]  /*34b0*/  BSYNC B1 ;  /* 0x0000000000017941 */ /* 0x000fea0003800000 */
.L_x_1590:
[----:B------:R-:W2:Y:S01]  /*34c0*/  LDL R11, [R1+0x38] ;  /* 0x00003800010b7983 */ /* 0x000ea20000100800 */
[----:B0-----:R-:W-:Y:S01]  /*34d0*/  IMAD.MOV.U32 R12, RZ, RZ, R61 ;  /* 0x000000ffff0c7224 */ /* 0x001fe200078e003d */
[----:B------:R-:W-:Y:S01]  /*34e0*/  PRMT R147, R81, 0x5410, R82 ;  /* 0x0000541051937816 */ /* 0x000fe20000000052 */
[----:B------:R-:W-:Y:S02]  /*34f0*/  IMAD.MOV.U32 R13, RZ, RZ, R68 ;  /* 0x000000ffff0d7224 */ /* 0x000fe400078e0044 */
[----:B------:R-:W-:-:S05]  /*3500*/  IMAD.MOV.U32 R14, RZ, RZ, R69 ;  /* 0x000000ffff0e7224 */ /* 0x000fca00078e0045 */
[----:B------:R-:W-:Y:S01]  /*3510*/  PRMT R160, R13, 0x5410, R14 ;  /* 0x000054100da07816 */ /* 0x000fe2000000000e */
[----:B------:R-:W-:Y:S02]  /*3520*/  IMAD.MOV.U32 R13, RZ, RZ, R76 ;  /* 0x000000ffff0d7224 */ /* 0x000fe400078e004c */
[----:B------:R-:W-:-:S05]  /*3530*/  IMAD.MOV.U32 R14, RZ, RZ, R77 ;  /* 0x000000ffff0e7224 */ /* 0x000fca00078e004d */
[----:B------:R-:W-:Y:S01]  /*3540*/  PRMT R153, R13, 0x5410, R14 ;  /* 0x000054100d997816 */ /* 0x000fe2000000000e */
[----:B------:R-:W-:Y:S01]  /*3550*/  IMAD.MOV.U32 R14, RZ, RZ, R63 ;  /* 0x000000ffff0e7224 */ /* 0x000fe200078e003f */
[----:B------:R-:W-:-:S04]  /*3560*/  MOV R13, R62 ;  /* 0x0000003e000d7202 */ /* 0x000fc80000000f00 */
[----:B------:R-:W-:Y:S01]  /*3570*/  PRMT R157, R13, 0x5410, R14 ;  /* 0x000054100d9d7816 */ /* 0x000fe2000000000e */
[----:B------:R-:W-:Y:S01]  /*3580*/  IMAD.MOV.U32 R13, RZ, RZ, R70 ;  /* 0x000000ffff0d7224 */ /* 0x000fe200078e0046 */
[----:B------:R-:W-:-:S04]  /*3590*/  MOV R14, R71 ;  /* 0x00000047000e7202 */ /* 0x000fc80000000f00 */
[----:B------:R-:W-:Y:S01]  /*35a0*/  PRMT R162, R13, 0x5410, R14 ;  /* 0x000054100da27816 */ /* 0x000fe2000000000e */
[----:B------:R-:W-:Y:S02]  /*35b0*/  IMAD.MOV.U32 R13, RZ, RZ, R78 ;  /* 0x000000ffff0d7224 */ /* 0x000fe400078e004e */
[----:B------:R-:W-:-:S05]  /*35c0*/  IMAD.MOV.U32 R14, RZ, RZ, R79 ;  /* 0x000000ffff0e7224 */ /* 0x000fca00078e004f */
[----:B------:R-:W-:Y:S01]  /*35d0*/  PRMT R164, R13, 0x5410, R14 ;  /* 0x000054100da47816 */ /* 0x000fe2000000000e */
[----:B-----5:R-:W-:Y:S02]  /*35e0*/  IMAD.MOV.U32 R13, RZ, RZ, R36 ;  /* 0x000000ffff0d7224 */ /* 0x020fe400078e0024 */
        /* <DEDUP_REMOVED lines=16> */
[----:B------:R-:W-:Y:S02]  /*36f0*/  PRMT R145, R14, 0x5410, R13 ;  /* 0x000054100e917816 */ /* 0x000fe4000000000d */
[----:B--2---:R-:W-:Y:S01]  /*3700*/  R2UR UR4, R11 ;  /* 0x000000000b0472ca */ /* 0x004fe200000e0000 */
[----:B------:R-:W-:-:S05]  /*3710*/  IMAD.MOV.U32 R11, RZ, RZ, R60 ;  /* 0x000000ffff0b7224 */ /* 0x000fca00078e003c */
[----:B------:R-:W-:Y:S01]  /*3720*/  PRMT R156, R11, 0x5410, R12 ;  /* 0x000054100b9c7816 */ /* 0x000fe2000000000c */
[----:B------:R-:W-:Y:S01]  /*3730*/  IMAD.MOV.U32 R12, RZ, RZ, R65 ;  /* 0x000000ffff0c7224 */ /* 0x000fe200078e0041 */
[----:B------:R-:W-:-:S04]  /*3740*/  MOV R11, R64 ;  /* 0x00000040000b7202 */ /* 0x000fc80000000f00 */
[----:B------:R-:W-:Y:S01]  /*3750*/  PRMT R158, R12, 0x5410, R11 ;  /* 0x000054100c9e7816 */ /* 0x000fe2000000000b */
[----:B------:R-:W-:Y:S01]  /*3760*/  IMAD.MOV.U32 R11, RZ, RZ, R72 ;  /* 0x000000ffff0b7224 */ /* 0x000fe200078e0048 */
[----:B------:R-:W-:Y:S01]  /*3770*/  MOV R12, R73 ;  /* 0x00000049000c7202 */ /* 0x000fe20000000f00 */
[----:B------:R-:W-:-:S03]  /*3780*/  UISETP.NE.AND UP0, UPT, UR4, 0x3, UPT ;  /* 0x000000030400788c */ /* 0x000fc6000bf05270 */
[----:B------:R-:W-:Y:S01]  /*3790*/  PRMT R161, R11, 0x5410, R12 ;  /* 0x000054100ba17816 */ /* 0x000fe2000000000c */
[----:B------:R-:W-:Y:S02]  /*37a0*/  IMAD.MOV.U32 R11, RZ, RZ, R58 ;  /* 0x000000ffff0b7224 */ /* 0x000fe400078e003a */
[----:B------:R-:W-:Y:S01]  /*37b0*/  IMAD.MOV.U32 R12, RZ, RZ, R59 ;  /* 0x000000ffff0c7224 */ /* 0x000fe200078e003b */
[----:B------:R-:W-:-:S04]  /*37c0*/  PLOP3.LUT P2, PT, PT, PT, UP0, 0x80, 0x0 ;  /* 0x000000000000781c */ /* 0x000fc80003f4f008 */
        /* <DEDUP_REMOVED lines=25> */
[----:B------:R-:W-:Y:S06]  /*3960*/  @!P2 BRA `(.L_x_1592) ;  /* 0x000000000004a947 */ /* 0x000fec0003800000 */
[----:B------:R-:W-:Y:S01]  /*3970*/  BPT.TRAP 0x1 ;  /* 0x000000040000795c */ /* 0x000fe20000300000 */
.L_x_1592:
[----:B------:R-:W-:Y:S01]  /*3980*/  IMAD R87, R18, 0x8, R2 ;  /* 0x0000000812577824 */ /* 0x000fe200078e0202 */
[----:B------:R-:W-:Y:S01]  /*3990*/  SHF.L.U32 R88, R219, 0x1f, RZ ;  /* 0x0000001fdb587819 */ /* 0x000fe200000006ff */
[----:B------:R-:W-:Y:S03]  /*39a0*/  BSSY B1, `(.L_x_1593) ;  /* 0x0000003000017945 */ /* 0x000fe60003800000 */
[----:B------:R-:W0:Y:S02]  /*39b0*/  SYNCS.PHASECHK.TRANS64.TRYWAIT P5, [R87+URZ+0x30890], R88 ;  /* 0x03089058570075a7 */ /* 0x000e2400080a017f */
[----:B0-----:R-:W-:Y:S05]  /*39c0*/  @!P5 BRA `(.L_x_1594) ;  /* 0x000002740084d947 */ /* 0x001fea0003800000 */
.L_x_2010:
[----:B------:R-:W-:Y:S05]  /*39d0*/  BSYNC B1 ;  /* 0x0000000000017941 */ /* 0x000fea0003800000 */
.L_x_1593:
[----:B------:R-:W-:-:S03]  /*39e0*/  UMOV UR4, 0xffffffff ;  /* 0xffffffff00047882 */ /* 0x000fc60000000000 */
[----:B------:R-:W-:Y:S05]  /*39f0*/  BRA.DIV UR4, `(.L_x_1595) ;  /* 0x00000276048c7947 */ /* 0x000fea000b800000 */
[----:B------:R1:W2:Y:S04]  /*3a00*/  SHFL.IDX PT, R82, R118, RZ, 0x1c1f ;  /* 0x001c1fff76527589 */ /* 0x0002a800000e0000 */
[----:B------:R1:W3:Y:S02]  /*3a10*/  SHFL.IDX PT, R83, R119, RZ, 0x1c1f ;  /* 0x001c1fff77537589 */ /* 0x0002e400000e0000 */
.L_x_2014:
        /* <DEDUP_REMOVED lines=12> */
[--C-:B0-----:R-:W-:Y:S01]  /*3ae0*/  HADD2.F32 R150, -RZ, R13.reuse.H1_H1 ;  /* 0x3000000dff967230 */ /* 0x101fe20000004100 */
[--C-:B------:R-:W-:Y:S01]  /*3af0*/  SHF.R.U64 R78, R78, 0x10, R79.reuse ;  /* 0x000000104e4e7819 */ /* 0x100fe2000000124f */
[----:B------:R-:W-:Y:S01]  /*3b00*/  HADD2.F32 R154, -RZ, R13.H0_H0 ;  /* 0x2000000dff9a7230 */ /* 0x000fe20000004100 */
[----:B------:R-:W-:Y:S01]  /*3b10*/  SHF.R.U32.HI R149, RZ, 0x10, R79 ;  /* 0x00000010ff957819 */ /* 0x000fe2000001164f */
[----:B------:R-:W-:Y:S01]  /*3b20*/  HADD2.F32 R152, -RZ, R15.H0_H0 ;  /* 0x2000000fff987230 */ /* 0x000fe20000004100 */
[----:B------:R-:W-:Y:S01]  /*3b30*/  SHF.R.U32.HI R76, RZ, 0x10, R77 ;  /* 0x00000010ff4c7819 */ /* 0x000fe2000001164d */
[----:B------:R-:W-:Y:S02]  /*3b40*/  HADD2.F32 R77, -RZ, R11.H0_H0 ;  /* 0x2000000bff4d7230 */ /* 0x000fe40000004100 */
[----:B------:R-:W-:Y:S02]  /*3b50*/  HADD2.F32 R79, -RZ, R78.H0_H0 ;  /* 0x2000004eff4f7230 */ /* 0x000fe40000004100 */
[----:B------:R-:W-:-:S02]  /*3b60*/  HADD2.F32 R11, -RZ, R149.H0_H0 ;  /* 0x20000095ff0b7230 */ /* 0x000fc40000004100 */
[----:B------:R-:W-:Y:S02]  /*3b70*/  HADD2.F32 R78, -RZ, R15.H1_H1 ;  /* 0x3000000fff4e7230 */ /* 0x000fe40000004100 */
[-C--:B------:R-:W-:Y:S01]  /*3b80*/  FMUL.FTZ R149, R150, R79.reuse ;  /* 0x0000004f96957220 */ /* 0x080fe20000410000 */
[----:B------:R-:W-:Y:S02]  /*3b90*/  HADD2.F32 R15, -RZ, R76.H0_H0 ;  /* 0x2000004cff0f7230 */ /* 0x000fe40000004100 */
[----:B------:R-:W-:Y:S01]  /*3ba0*/  FMUL.FTZ R151, R154, R79 ;  /* 0x0000004f9a977220 */ /* 0x000fe20000410000 */
[-C--:B------:R-:W-:Y:S01]  /*3bb0*/  FMUL.FTZ R79, R152, R11.reuse ;  /* 0x0000000b984f7220 */ /* 0x080fe20000410000 */
[----:B------:R-:W-:Y:S01]  /*3bc0*/  FMUL.FTZ R13, R78, R11 ;  /* 0x0000000b4e0d7220 */ /* 0x000fe20000410000 */
        /* <DEDUP_REMOVED lines=9> */
[----:B------:R-:W-:Y:S01]  /*3c60*/  FMUL.FTZ R149, R150, R77 ;  /* 0x0000004d96957220 */ /* 0x000fe20000410000 */
[--C-:B------:R-:W-:Y:S02]  /*3c70*/  HADD2.F32 R12, -RZ, R14.reuse.H1_H1 ;  /* 0x3000000eff0c7230 */ /* 0x100fe40000004100 */
[----:B------:R-:W-:-:S02]  /*3c80*/  HADD2.F32 R14, -RZ, R14.H0_H0 ;  /* 0x2000000eff0e7230 */ /* 0x000fc40000004100 */
[--C-:B------:R-:W-:Y:S02]  /*3c90*/  HADD2.F32 R79, -RZ, R153.reuse.H0_H0 ;  /* 0x20000099ff4f7230 */ /* 0x100fe40000004100 */
[----:B------:R-:W-:Y:S02]  /*3ca0*/  HADD2.F32 R151, -RZ, R153.H1_H1 ;  /* 0x30000099ff977230 */ /* 0x000fe40000004100 */
[----:B------:R-:W-:Y:S01]  /*3cb0*/  FMUL.FTZ R153, R152, R77 ;  /* 0x0000004d98997220 */ /* 0x000fe20000410000 */
[-C--:B------:R-:W-:Y:S01]  /*3cc0*/  FMUL.FTZ R77, R12, R15.reuse ;  /* 0x0000000f0c4d7220 */ /* 0x080fe20000410000 */
[----:B------:R-:W-:Y:S01]  /*3cd0*/  FMUL.FTZ R15, R14, R15 ;  /* 0x0000000f0e0f7220 */ /* 0x000fe20000410000 */
[-C--:B------:R-:W-:Y:S01]  /*3ce0*/  FFMA.FTZ R149, R152, R79.reuse, -R149 ;  /* 0x0000004f98957223 */ /* 0x080fe20000010895 */
[----:B------:R-:W-:Y:S01]  /*3cf0*/  FFMA.FTZ R150, R150, R79, R153 ;  /* 0x0000004f96967223 */ /* 0x000fe20000010099 */
[-C--:B------:R-:W-:Y:S01]  /*3d00*/  FFMA.FTZ R77, R14, R151.reuse, -R77 ;  /* 0x000000970e4d7223 */ /* 0x080fe2000001084d */
[----:B------:R-:W-:Y:S01]  /*3d10*/  FFMA.FTZ R12, R12, R151, R15 ;  /* 0x000000970c0c7223 */ /* 0x000fe2000001000f */
[----:B------:R-:W-:Y:S01]  /*3d20*/  F2FP.F16.F32.PACK_AB R15, R78, R13 ;  /* 0x0000000d4e0f723e */ /* 0x000fe200000000ff */
[----:B------:R-:W-:Y:S01]  /*3d30*/  IMAD.MOV.U32 R13, RZ, RZ, R11 ;  /* 0x000000ffff0d7224 */ /* 0x000fe200078e000b */
[----:B------:R-:W-:-:S02]  /*3d40*/  F2FP.F16.F32.PACK_AB R150, R150, R149 ;  /* 0x000000959696723e */ /* 0x000fc400000000ff */
[----:B------:R-:W-:Y:S02]  /*3d50*/  F2FP.F16.F32.PACK_AB R14, R12, R77 ;  /* 0x0000004d0c0e723e */ /* 0x000fe400000000ff */
[----:B------:R-:W-:-:S07]  /*3d60*/  MOV R12, R150 ;  /* 0x00000096000c7202 */ /* 0x000fce0000000f00 */
.L_x_1601:
[----:B------:R-:W-:Y:S05]  /*3d70*/  BSYNC B3 ;  /* 0x0000000000037941 */ /* 0x000fea0003800000 */
.L_x_1600:
[----:B0-----:R4:W-:Y:S02]  /*3d80*/  ST.E.128 desc[UR60][R80.64], R12 ;  /* 0x0000000c50007985 */ /* 0x0019e4000c101d3c */
.L_x_1599:
[----:B------:R-:W-:Y:S05]  /*3d90*/  BSYNC B2 ;  /* 0x0000000000027941 */ /* 0x000fea0003800000 */
.L_x_1598:
[----:B------:R-:W-:Y:S01]  /*3da0*/  ISETP.NE.AND P3, PT, R9, RZ, PT ;  /* 0x000000ff0900720c */ /* 0x000fe20003f65270 */
[----:B------:R-:W-:-:S12]  /*3db0*/  BSSY B2, `(.L_x_1602) ;  /* 0x0000036000027945 */ /* 0x000fd80003800000 */
[----:B------:R-:W-:Y:S05]  /*3dc0*/  @!P3 BRA `(.L_x_1603) ;  /* 0x0000000000d0b947 */ /* 0x000fea0003800000 */
[----:B----4-:R4:W0:Y:S01]  /*3dd0*/  LDS.128 R12, [R31+0x1e000] ;  /* 0x01e000001f0c7984 */ /* 0x0108220000000c00 */
[----:B------:R-:W-:Y:S01]  /*3de0*/  ISETP.GE.AND P3, PT, R223, R120, PT ;  /* 0x00000078df00720c */ /* 0x000fe20003f66270 */
[----:B------:R-:W-:Y:S01]  /*3df0*/  IMAD.SHL.U32 R11, R201, 0x8, RZ ;  /* 0x00000008c90b7824 */ /* 0x000fe200078e00ff */
[----:B------:R-:W-:Y:S01]  /*3e00*/  BSSY B3, `(.L_x_1604) ;  /* 0x000002f000037945 */ /* 0x000fe20003800000 */
[----:B---3--:R-:W-:Y:S02]  /*3e10*/  IMAD.MOV.U32 R76, RZ, RZ, R83 ;  /* 0x000000ffff4c7224 */ /* 0x008fe400078e0053 */
[----:B--2---:R-:W-:Y:S02]  /*3e20*/  IMAD.MOV.U32 R77, RZ, RZ, R82 ;  /* 0x000000ffff4d7224 */ /* 0x004fe400078e0052 */
[----:B------:R-:W-:-:S06]  /*3e30*/  IMAD.WIDE R76, R11, 0x2, R76 ;  /* 0x000000020b4c7825 */ /* 0x000fcc00078e024c */
[----:B----4-:R-:W-:Y:S05]  /*3e40*/  @P3 BRA `(.L_x_1605) ;  /* 0x0000000000a83947 */ /* 0x010fea0003800000 */
[----:B------:R-:W-:Y:S01]  /*3e50*/  SHF.R.U64 R11, R72, 0x10, R73 ;  /* 0x00000010480b7819 */ /* 0x000fe20000001249 */
[----:B0-----:R-:W-:Y:S01]  /*3e60*/  HADD2.F32 R150, -RZ, R13.H0_H0 ;  /* 0x2000000dff967230 */ /* 0x001fe20000004100 */
[--C-:B------:R-:W-:Y:S01]  /*3e70*/  SHF.R.U64 R74, R74, 0x10, R75.reuse ;  /* 0x000000104a4a7819 */ /* 0x100fe2000000124b */
[----:B------:R-:W-:Y:S01]  /*3e80*/  HADD2.F32 R80, -RZ, R15.H0_H0 ;  /* 0x2000000fff507230 */ /* 0x000fe20000004100 */
[----:B------:R-:W-:Y:S02]  /*3e90*/  SHF.R.U32.HI R78, RZ, 0x10, R75 ;  /* 0x00000010ff4e7819 */ /* 0x000fe4000001164b */
[----:B------:R-:W-:Y:S01]  /*3ea0*/  SHF.R.U32.HI R72, RZ, 0x10, R73 ;  /* 0x00000010ff487819 */ /* 0x000fe20000011649 */
[----:B------:R-:W-:Y:S02]  /*3eb0*/  HADD2.F32 R73, -RZ, R11.H0_H0 ;  /* 0x2000000bff497230 */ /* 0x000fe40000004100 */
[----:B------:R-:W-:Y:S02]  /*3ec0*/  HADD2.F32 R75, -RZ, R74.H0_H0 ;  /* 0x2000004aff4b7230 */ /* 0x000fe40000004100 */
[----:B------:R-:W-:-:S02]  /*3ed0*/  HADD2.F32 R11, -RZ, R78.H0_H0 ;  /* 0x2000004eff0b7230 */ /* 0x000fc40000004100 */
[----:B------:R-:W-:Y:S02]  /*3ee0*/  HADD2.F32 R78, -RZ, R13.H1_H1 ;  /* 0x3000000dff4e7230 */ /* 0x000fe40000004100 */
[-C--:B------:R-:W-:Y:S01]  /*3ef0*/  FMUL.FTZ R81, R150, R75.reuse ;  /* 0x0000004b96517220 */ /* 0x080fe20000410000 */
[----:B------:R-:W-:Y:S02]  /*3f00*/  HADD2.F32 R74, -RZ, R15.H1_H1 ;  /* 0x3000000fff4a7230 */ /* 0x000fe40000004100 */
[----:B------:R-:W-:Y:S02]  /*3f10*/  HADD2.F32 R15, -RZ, R72.H0_H0 ;  /* 0x20000048ff0f7230 */ /* 0x000fe40000004100 */
[----:B------:R-:W-:Y:S01]  /*3f20*/  FMUL.FTZ R79, R78, R75 ;  /* 0x0000004b4e4f7220 */ /* 0x000fe20000410000 */
[-C--:B------:R-:W-:Y:S01]  /*3f30*/  FMUL.FTZ R75, R80, R11.reuse ;  /* 0x0000000b504b7220 */ /* 0x080fe20000410000 */
[----:B------:R-:W-:Y:S01]  /*3f40*/  FMUL.FTZ R13, R74, R11 ;  /* 0x0000000b4a0d7220 */ /* 0x000fe20000410000 */
[-C--:B------:R-:W-:Y:S01]  /*3f50*/  FFMA.FTZ R72, R78, R73.reuse, R81 ;  /* 0x000000494e487223 */ /* 0x080fe20000010051 */
[----:B------:R-:W-:Y:S01]  /*3f60*/  FFMA.FTZ R11, R150, R73, -R79 ;  /* 0x00000049960b7223 */ /* 0x000fe2000001084f */
        /* <DEDUP_REMOVED lines=8> */
[--C-:B------:R-:W-:Y:S02]  /*3ff0*/  HADD2.F32 R12, -RZ, R14.reuse.H1_H1 ;  /* 0x3000000eff0c7230 */ /* 0x100fe40000004100 */
[----:B------:R-:W-:Y:S01]  /*4000*/  FMUL.FTZ R149, R80, R73 ;  /* 0x0000004950957220 */ /* 0x000fe20000410000 */
[----:B------:R-:W-:-:S02]  /*4010*/  HADD2.F32 R14, -RZ, R14.H0_H0 ;  /* 0x2000000eff0e7230 */ /* 0x000fc40000004100 */
[--C-:B------:R-:W-:Y:S02]  /*4020*/  HADD2.F32 R75, -RZ, R161.reuse.H0_H0 ;  /* 0x200000a1ff4b7230 */ /* 0x100fe40000004100 */
[-C--:B------:R-:W-:Y:S01]  /*4030*/  FMUL.FTZ R73, R12, R15.reuse ;  /* 0x0000000f0c497220 */ /* 0x080fe20000410000 */
[----:B------:R-:W-:Y:S02]  /*4040*/  HADD2.F32 R81, -RZ, R161.H1_H1 ;  /* 0x300000a1ff517230 */ /* 0x000fe40000004100 */
        /* <DEDUP_REMOVED lines=10> */
.L_x_1605:
[----:B------:R-:W-:Y:S05]  /*40f0*/  BSYNC B3 ;  /* 0x0000000000037941 */ /* 0x000fea0003800000 */
.L_x_1604:
[----:B0-----:R0:W-:Y:S02]  /*4100*/  ST.E.128 desc[UR60][R76.64], R12 ;  /* 0x0000000c4c007985 */ /* 0x0011e4000c101d3c */
.L_x_1603:
[----:B------:R-:W-:Y:S05]  /*4110*/  BSYNC B2 ;  /* 0x0000000000027941 */ /* 0x000fea0003800000 */
.L_x_1602:
[----:B------:R-:W-:Y:S01]  /*4120*/  ISETP.NE.AND P3, PT, R10, RZ, PT ;  /* 0x000000ff0a00720c */ /* 0x000fe20003f65270 */
[----:B------:R-:W-:-:S12]  /*4130*/  BSSY B2, `(.L_x_1606) ;  /* 0x0000036000027945 */ /* 0x000fd80003800000 */
[----:B------:R-:W-:Y:S05]  /*4140*/  @!P3 BRA `(.L_x_1607) ;  /* 0x0000000000d0b947 */ /* 0x000fea0003800000 */
[----:B0---4-:R0:W4:Y:S01]  /*4150*/  LDS.128 R12, [R29+0x21000] ;  /* 0x021000001d0c7984 */ /* 0x0111220000000c00 */
[----:B------:R-:W-:Y:S01]  /*4160*/  ISETP.GE.AND P3, PT, R221, R120, PT ;  /* 0x00000078dd00720c */ /* 0x000fe20003f66270 */
[----:B------:R-:W-:Y:S01]  /*4170*/  IMAD.SHL.U32 R11, R202, 0x8, RZ ;  /* 0x00000008ca0b7824 */ /* 0x000fe200078e00ff */
[----:B------:R-:W-:Y:S01]  /*4180*/  BSSY B3, `(.L_x_1608) ;  /* 0x000002f000037945 */ /* 0x000fe20003800000 */
[----:B---3--:R-:W-:Y:S02]  /*4190*/  IMAD.MOV.U32 R72, RZ, RZ, R83 ;  /* 0x000000ffff487224 */ /* 0x008fe400078e0053 */
[----:B--2---:R-:W-:Y:S02]  /*41a0*/  IMAD.MOV.U32 R73, RZ, RZ, R82 ;  /* 0x000000ffff497224 */ /* 0x004fe400078e0052 */
[----:B------:R-:W-:-:S06]  /*41b0*/  IMAD.WIDE R72, R11, 0x2, R72 ;  /* 0x000000020b487825 */ /* 0x000fcc00078e0248 */
[----:B0-----:R-:W-:Y:S05]  /*41c0*/  @P3 BRA `(.L_x_1609) ;  /* 0x0000000000a83947 */ /* 0x001fea0003800000 */
[----:B------:R-:W-:Y:S01]  /*41d0*/  SHF.R.U64 R11, R68, 0x10, R69 ;  /* 0x00000010440b7819 */ /* 0x000fe20000001245 */
[----:B----4-:R-:W-:Y:S01]  /*41e0*/  HADD2.F32 R78, -RZ, R13.H0_H0 ;  /* 0x2000000dff4e7230 */ /* 0x010fe20000004100 */
        /* <DEDUP_REMOVED lines=40> */
.L_x_1609:
[----:B------:R-:W-:Y:S05]  /*4470*/  BSYNC B3 ;  /* 0x0000000000037941 */ /* 0x000fea0003800000 */
.L_x_1608:
[----:B----4-:R0:W-:Y:S02]  /*4480*/  ST.E.128 desc[UR60][R72.64], R12 ;  /* 0x0000000c48007985 */ /* 0x0101e4000c101d3c */
.L_x_1607:
[----:B------:R-:W-:Y:S05]  /*4490*/  BSYNC B2 ;  /* 0x0000000000027941 */ /* 0x000fea0003800000 */
.L_x_1606:
        /* <DEDUP_REMOVED lines=10> */
[--C-:B----4-:R-:W-:Y:S01]  /*4540*/  HADD2.F32 R72, -RZ, R15.reuse.H0_H0 ;  /* 0x2000000fff487230 */ /* 0x110fe20000004100 */
[----:B------:R-:W-:Y:S01]  /*4550*/  SHF.R.U32.HI R64, RZ, 0x10, R65 ;  /* 0x00000010ff407819 */ /* 0x000fe20000011641 */
[----:B------:R-:W-:Y:S01]  /*4560*/  IMAD.MOV.U32 R65, RZ, RZ, R13 ;  /* 0x000000ffff417224 */ /* 0x000fe200078e000d */
[--C-:B------:R-:W-:Y:S01]  /*4570*/  SHF.R.U64 R74, R66, 0x10, R67.reuse ;  /* 0x00000010424a7819 */ /* 0x100fe20000001243 */
[----:B------:R-:W-:Y:S01]  /*4580*/  HADD2.F32 R66, -RZ, R15.H1_H1 ;  /* 0x3000000fff427230 */ /* 0x000fe20000004100 */
[----:B------:R-:W-:Y:S01]  /*4590*/  SHF.R.U32.HI R11, RZ, 0x10, R67 ;  /* 0x00000010ff0b7819 */ /* 0x000fe20000011643 */
[----:B------:R-:W-:Y:S02]  /*45a0*/  HADD2.F32 R70, -RZ, R70.H0_H0 ;  /* 0x20000046ff467230 */ /* 0x000fe40000004100 */
[----:B------:R-:W-:Y:S02]  /*45b0*/  HADD2.F32 R74, -RZ, R74.H0_H0 ;  /* 0x2000004aff4a7230 */ /* 0x000fe40000004100 */
[----:B------:R-:W-:-:S02]  /*45c0*/  HADD2.F32 R13, -RZ, R65.H1_H1 ;  /* 0x30000041ff0d7230 */ /* 0x000fc40000004100 */
[----:B------:R-:W-:Y:S02]  /*45d0*/  HADD2.F32 R65, -RZ, R65.H0_H0 ;  /* 0x20000041ff417230 */ /* 0x000fe40000004100 */
[----:B------:R-:W-:Y:S02]  /*45e0*/  HADD2.F32 R11, -RZ, R11.H0_H0 ;  /* 0x2000000bff0b7230 */ /* 0x000fe40000004100 */
[----:B------:R-:W-:Y:S02]  /*45f0*/  HADD2.F32 R15, -RZ, R64.H0_H0 ;  /* 0x20000040ff0f7230 */ /* 0x000fe40000004100 */
[-C--:B------:R-:W-:Y:S01]  /*4600*/  FMUL.FTZ R64, R13, R74.reuse ;  /* 0x0000004a0d407220 */ /* 0x080fe20000410000 */
[C---:B------:R-:W-:Y:S01]  /*4610*/  FMUL.FTZ R74, R65.reuse, R74 ;  /* 0x0000004a414a7220 */ /* 0x040fe20000410000 */
[-C--:B------:R-:W-:Y:S01]  /*4620*/  FMUL.FTZ R67, R66, R11.reuse ;  /* 0x0000000b42437220 */ /* 0x080fe20000410000 */
[C---:B------:R-:W-:Y:S01]  /*4630*/  FMUL.FTZ R71, R72.reuse, R11 ;  /* 0x0000000b48477220 */ /* 0x040fe20000410000 */
[-C--:B------:R-:W-:Y:S01]  /*4640*/  FFMA.FTZ R11, R65, R70.reuse, -R64 ;  /* 0x00000046410b7223 */ /* 0x080fe20000010840 */
[----:B------:R-:W-:Y:S01]  /*4650*/  FFMA.FTZ R64, R13, R70, R74 ;  /* 0x000000460d407223 */ /* 0x000fe2000001004a */
[----:B------:R-:W-:Y:S01]  /*4660*/  FFMA.FTZ R13, R72, R15, -R67 ;  /* 0x0000000f480d7223 */ /* 0x000fe20000010843 */
[----:B------:R-:W-:-:S02]  /*4670*/  HADD2.F32 R67, -RZ, R159.H0_H0 ;  /* 0x2000009fff437230 */ /* 0x000fc40000004100 */
[----:B------:R-:W-:Y:S01]  /*4680*/  FFMA.FTZ R66, R66, R15, R71 ;  /* 0x0000000f42427223 */ /* 0x000fe20000010047 */
[--C-:B------:R-:W-:Y:S01]  /*4690*/  HADD2.F32 R70, -RZ, R12.reuse.H1_H1 ;  /* 0x3000000cff467230 */ /* 0x100fe20000004100 */
[----:B------:R-:W-:Y:S01]  /*46a0*/  F2FP.F16.F32.PACK_AB R11, R64, R11 ;  /* 0x0000000b400b723e */ /* 0x000fe200000000ff */
[----:B------:R-:W-:Y:S02]  /*46b0*/  HADD2.F32 R72, -RZ, R12.H0_H0 ;  /* 0x2000000cff487230 */ /* 0x000fe40000004100 */
[----:B------:R-:W-:Y:S02]  /*46c0*/  HADD2.F32 R159, -RZ, R159.H1_H1 ;  /* 0x3000009fff9f7230 */ /* 0x000fe40000004100 */
[-C--:B------:R-:W-:Y:S01]  /*46d0*/  FMUL.FTZ R71, R70, R67.reuse ;  /* 0x0000004346477220 */ /* 0x080fe20000410000 */
[----:B------:R-:W-:Y:S02]  /*46e0*/  HADD2.F32 R12, -RZ, R14.H1_H1 ;  /* 0x3000000eff0c7230 */ /* 0x000fe40000004100 */
[----:B------:R-:W-:Y:S01]  /*46f0*/  FMUL.FTZ R67, R72, R67 ;  /* 0x0000004348437220 */ /* 0x000fe20000410000 */
[----:B------:R-:W-:-:S02]  /*4700*/  HADD2.F32 R15, -RZ, R158.H1_H1 ;  /* 0x3000009eff0f7230 */ /* 0x000fc40000004100 */
[----:B------:R-:W-:Y:S02]  /*4710*/  HADD2.F32 R14, -RZ, R14.H0_H0 ;  /* 0x2000000eff0e7230 */ /* 0x000fe40000004100 */
[----:B------:R-:W-:Y:S01]  /*4720*/  FMUL.FTZ R73, R12, R159 ;  /* 0x0000009f0c497220 */ /* 0x000fe20000410000 */
[----:B------:R-:W-:Y:S02]  /*4730*/  HADD2.F32 R65, -RZ, R158.H0_H0 ;  /* 0x2000009eff417230 */ /* 0x000fe40000004100 */
[-C--:B------:R-:W-:Y:S01]  /*4740*/  FFMA.FTZ R71, R72, R15.reuse, -R71 ;  /* 0x0000000f48477223 */ /* 0x080fe20000010847 */
[----:B------:R-:W-:Y:S01]  /*4750*/  FFMA.FTZ R70, R70, R15, R67 ;  /* 0x0000000f46467223 */ /* 0x000fe20000010043 */
[----:B------:R-:W-:Y:S01]  /*4760*/  FMUL.FTZ R159, R14, R159 ;  /* 0x0000009f0e9f7220 */ /* 0x000fe20000410000 */
[----:B------:R-:W-:Y:S01]  /*4770*/  F2FP.F16.F32.PACK_AB R15, R66, R13 ;  /* 0x0000000d420f723e */ /* 0x000fe200000000ff */
[----:B------:R-:W-:Y:S01]  /*4780*/  FFMA.FTZ R73, R14, R65, -R73 ;  /* 0x000000410e497223 */ /* 0x000fe20000010849 */
[----:B------:R-:W-:-:S02]  /*4790*/  IMAD.MOV.U32 R13, RZ, RZ, R11 ;  /* 0x000000ffff0d7224 */ /* 0x000fc400078e000b */
[----:B------:R-:W-:Y:S01]  /*47a0*/  FFMA.FTZ R12, R12, R65, R159 ;  /* 0x000000410c0c7223 */ /* 0x000fe2000001009f */
[----:B------:R-:W-:-:S04]  /*47b0*/  F2FP.F16.F32.PACK_AB R70, R70, R71 ;  /* 0x000000474646723e */ /* 0x000fc800000000ff */
[----:B------:R-:W-:Y:S01]  /*47c0*/  F2FP.F16.F32.PACK_AB R14, R12, R73 ;  /* 0x000000490c0e723e */ /* 0x000fe200000000ff */
[----:B------:R-:W-:-:S07]  /*47d0*/  IMAD.MOV.U32 R12, RZ, RZ, R70 ;  /* 0x000000ffff0c7224 */ /* 0x000fce00078e0046 */
.L_x_1613:
[----:B------:R-:W-:Y:S05]  /*47e0*/  BSYNC B3 ;  /* 0x0000000000037941 */ /* 0x000fea0003800000 */
.L_x_1612:
[----:B----4-:R0:W-:Y:S02]  /*47f0*/  ST.E.128 desc[UR60][R68.64], R12 ;  /* 0x0000000c44007985 */ /* 0x0101e4000c101d3c */
.L_x_1611:
[----:B------:R-:W-:Y:S05]  /*4800*/  BSYNC B2 ;  /* 0x0000000000027941 */ /* 0x000fea0003800000 */
.L_x_1610:
        /* <DEDUP_REMOVED lines=12> */
[----:B------:R-:W-:Y:S01]  /*48d0*/  HADD2.F32 R63, -RZ, R11.H0_H0 ;  /* 0x2000000bff3f7230 */ /* 0x000fe20000004100 */
[----:B------:R-:W-:Y:S01]  /*48e0*/  SHF.R.U32.HI R66, RZ, 0x10, R61 ;  /* 0x00000010ff427819 */ /* 0x000fe2000001163d */
[----:B------:R-:W-:Y:S01]  /*48f0*/  HADD2.F32 R68, -RZ, R68.H0_H0 ;  /* 0x20000044ff447230 */ /* 0x000fe20000004100 */
[----:B----4-:R-:W-:Y:S01]  /*4900*/  MOV R60, R12 ;  /* 0x0000000c003c7202 */ /* 0x010fe20000000f00 */
[--C-:B------:R-:W-:Y:S02]  /*4910*/  HADD2.F32 R12, -RZ, R13.reuse.H1_H1 ;  /* 0x3000000dff0c7230 */ /* 0x100fe40000004100 */
[----:B------:R-:W-:-:S02]  /*4920*/  HADD2.F32 R11, -RZ, R13.H0_H0 ;  /* 0x2000000dff0b7230 */ /* 0x000fc40000004100 */
[--C-:B------:R-:W-:Y:S02]  /*4930*/  HADD2.F32 R61, -RZ, R15.reuse.H1_H1 ;  /* 0x3000000fff3d7230 */ /* 0x100fe40000004100 */
[-C--:B------:R-:W-:Y:S01]  /*4940*/  FMUL.FTZ R70, R12, R63.reuse ;  /* 0x0000003f0c467220 */ /* 0x080fe20000410000 */
[----:B------:R-:W-:Y:S02]  /*4950*/  HADD2.F32 R13, -RZ, R15.H0_H0 ;  /* 0x2000000fff0d7230 */ /* 0x000fe40000004100 */
[----:B------:R-:W-:Y:S01]  /*4960*/  FMUL.FTZ R63, R11, R63 ;  /* 0x0000003f0b3f7220 */ /* 0x000fe20000410000 */
[----:B------:R-:W-:Y:S02]  /*4970*/  HADD2.F32 R62, -RZ, R67.H0_H0 ;  /* 0x20000043ff3e7230 */ /* 0x000fe40000004100 */
[-C--:B------:R-:W-:Y:S01]  /*4980*/  FMUL.FTZ R72, R61, R68.reuse ;  /* 0x000000443d487220 */ /* 0x080fe20000410000 */
[----:B------:R-:W-:Y:S02]  /*4990*/  HADD2.F32 R66, -RZ, R66.H0_H0 ;  /* 0x20000042ff427230 */ /* 0x000fe40000004100 */
[----:B------:R-:W-:Y:S01]  /*49a0*/  FMUL.FTZ R68, R13, R68 ;  /* 0x000000440d447220 */ /* 0x000fe20000410000 */
[----:B------:R-:W-:-:S02]  /*49b0*/  HADD2.F32 R15, -RZ, R60.H1_H1 ;  /* 0x3000003cff0f7230 */ /* 0x000fc40000004100 */
[-C--:B------:R-:W-:Y:S01]  /*49c0*/  FFMA.FTZ R11, R11, R62.reuse, -R70 ;  /* 0x0000003e0b0b7223 */ /* 0x080fe20000010846 */
[----:B------:R-:W-:Y:S01]  /*49d0*/  FFMA.FTZ R12, R12, R62, R63 ;  /* 0x0000003e0c0c7223 */ /* 0x000fe2000001003f */
[-C--:B------:R-:W-:Y:S01]  /*49e0*/  FFMA.FTZ R70, R61, R66.reuse, R68 ;  /* 0x000000423d467223 */ /* 0x080fe20000010044 */
[--C-:B------:R-:W-:Y:S02]  /*49f0*/  HADD2.F32 R63, -RZ, R157.reuse.H0_H0 ;  /* 0x2000009dff3f7230 */ /* 0x100fe40000004100 */
[----:B------:R-:W-:Y:S01]  /*4a00*/  FFMA.FTZ R13, R13, R66, -R72 ;  /* 0x000000420d0d7223 */ /* 0x000fe20000010848 */
[----:B------:R-:W-:Y:S01]  /*4a10*/  HADD2.F32 R60, -RZ, R60.H0_H0 ;  /* 0x2000003cff3c7230 */ /* 0x000fe20000004100 */
[----:B------:R-:W-:Y:S01]  /*4a20*/  F2FP.F16.F32.PACK_AB R11, R12, R11 ;  /* 0x0000000b0c0b723e */ /* 0x000fe200000000ff */
[----:B------:R-:W-:Y:S02]  /*4a30*/  HADD2.F32 R61, -RZ, R14.H1_H1 ;  /* 0x3000000eff3d7230 */ /* 0x000fe40000004100 */
[----:B------:R-:W-:Y:S01]  /*4a40*/  FMUL.FTZ R67, R15, R63 ;  /* 0x0000003f0f437220 */ /* 0x000fe20000410000 */
[----:B------:R-:W-:-:S02]  /*4a50*/  HADD2.F32 R157, -RZ, R157.H1_H1 ;  /* 0x3000009dff9d7230 */ /* 0x000fc40000004100 */
[----:B------:R-:W-:Y:S01]  /*4a60*/  FMUL.FTZ R66, R60, R63 ;  /* 0x0000003f3c427220 */ /* 0x000fe20000410000 */
[----:B------:R-:W-:Y:S02]  /*4a70*/  HADD2.F32 R14, -RZ, R14.H0_H0 ;  /* 0x2000000eff0e7230 */ /* 0x000fe40000004100 */
        /* <DEDUP_REMOVED lines=11> */
[----:B------:R-:W-:-:S07]  /*4b30*/  F2FP.F16.F32.PACK_AB R14, R68, R63 ;  /* 0x0000003f440e723e */ /* 0x000fce00000000ff */
.L_x_1617:
[----:B------:R-:W-:Y:S05]  /*4b40*/  BSYNC B3 ;  /* 0x0000000000037941 */ /* 0x000fea0003800000 */
.L_x_1616:
[----:B----4-:R0:W-:Y:S02]  /*4b50*/  ST.E.128 desc[UR60][R64.64], R12 ;  /* 0x0000000c40007985 */ /* 0x0101e4000c101d3c */
.L_x_1615:
[----:B------:R-:W-:Y:S05]  /*4b60*/  BSYNC B2 ;  /* 0x0000000000027941 */ /* 0x000fea0003800000 */
.L_x_1614:
        /* <DEDUP_REMOVED lines=48> */
.L_x_1619:
[----:B------:R-:W-:Y:S05]  /*4e70*/  BSYNC B2 ;  /* 0x0000000000027941 */ /* 0x000fea0003800000 */
.L_x_1618:
[----:B----4-:R0:W-:Y:S02]  /*4e80*/  ST.E.128 desc[UR60][R60.64], R12 ;  /* 0x0000000c3c007985 */ /* 0x0101e4000c101d3c */
.L_x_1597:
[----:B------:R-:W-:Y:S05]  /*4e90*/  BSYNC B1 ;  /* 0x0000000000017941 */ /* 0x000fea0003800000 */
.L_x_1596:
[----:B------:R-:W-:-:S03]  /*4ea0*/  UMOV UR4, 0xffffffff ;  /* 0xffffffff00047882 */ /* 0x000fc60000000000 */
[----:B------:R-:W-:Y:S05]  /*4eb0*/  BRA.DIV UR4, `(.L_x_1620) ;  /* 0x0000026204a87947 */ /* 0x000fea000b800000 */
[----:B------:R0:W0:Y:S04]  /*4ec0*/  SHFL.IDX PT, R59, R118, 0x1, 0x1c1f ;  /* 0x003c1f00763b7f89 */ /* 0x00002800000e0000 */
[----:B------:R0:W0:Y:S02]  /*4ed0*/  SHFL.IDX PT, R58, R119, 0x1, 0x1c1f ;  /* 0x003c1f00773a7f89 */ /* 0x00002400000e0000 */
.L_x_2018:
[----:B------:R-:W-:Y:S05]  /*4ee0*/  @P4 BRA `(.L_x_1621) ;  /* 0x0000005000e04947 */ /* 0x000fea0003800000 */
[----:B------:R-:W-:Y:S01]  /*4ef0*/  ISETP.NE.AND P3, PT, R8, RZ, PT ;  /* 0x000000ff0800720c */ /* 0x000fe20003f65270 */
[----:B------:R-:W-:-:S12]  /*4f00*/  BSSY B1, `(.L_x_1622) ;  /* 0x0000032000017945 */ /* 0x000fd80003800000 */
[----:B------:R-:W-:Y:S05]  /*4f10*/  @!P3 BRA `(.L_x_1623) ;  /* 0x0000000000c0b947 */ /* 0x000fea0003800000 */
[----:B0---4-:R0:W4:Y:S01]  /*4f20*/  LDS.128 R12, [R29+0x20000] ;  /* 0x020000001d0c7984 */ /* 0x0111220000000c00 */
[C---:B------:R-:W-:Y:S01]  /*4f30*/  LEA R56, P3, R16.reuse, R58, 0x1 ;  /* 0x0000003a10387211 */ /* 0x040fe200078608ff */
[----:B------:R-:W-:Y:S03]  /*4f40*/  BSSY B2, `(.L_x_1624) ;  /* 0x000002c000027945 */ /* 0x000fe60003800000 */
[----:B------:R-:W-:Y:S02]  /*4f50*/  LEA.HI.X R57, R16, R59, R17, 0x1, P3 ;  /* 0x0000003b10397211 */ /* 0x000fe400018f0c11 */
        /* <DEDUP_REMOVED lines=42> */
.L_x_1625:
[----:B------:R-:W-:Y:S05]  /*5200*/  BSYNC B2 ;  /* 0x0000000000027941 */ /* 0x000fea0003800000 */
.L_x_1624:
[----:B----4-:R0:W-:Y:S02]  /*5210*/  ST.E.128 desc[UR60][R56.64], R12 ;  /* 0x0000000c38007985 */ /* 0x0101e4000c101d3c */
.L_x_1623:
[----:B------:R-:W-:Y:S05]  /*5220*/  BSYNC B1 ;  /* 0x0000000000017941 */ /* 0x000fea0003800000 */
.L_x_1622:
[----:B------:R-:W-:Y:S01]  /*5230*/  ISETP.NE.AND P3, PT, R9, RZ, PT ;  /* 0x000000ff0900720c */ /* 0x000fe20003f65270 */
[----:B------:R-:W-:-:S12]  /*5240*/  BSSY B1, `(.L_x_1626) ;  /* 0x0000034000017945 */ /* 0x000fd80003800000 */
[----:B------:R-:W-:Y:S05]  /*5250*/  @!P3 BRA `(.L_x_1627) ;  /* 0x0000000000c8b947 */ /* 0x000fea0003800000 */
[----:B0---4-:R0:W4:Y:S01]  /*5260*/  LDS.128 R12, [R31+0x20000] ;  /* 0x020000001f0c7984 */ /* 0x0111220000000c00 */
[----:B------:R-:W-:Y:S01]  /*5270*/  ISETP.GE.AND P3, PT, R223, R120, PT ;  /* 0x00000078df00720c */ /* 0x000fe20003f66270 */
[----:B------:R-:W-:Y:S01]  /*5280*/  IMAD.SHL.U32 R11, R201, 0x8, RZ ;  /* 0x00000008c90b7824 */ /* 0x000fe200078e00ff */
[----:B------:R-:W-:Y:S01]  /*5290*/  BSSY B2, `(.L_x_1628) ;  /* 0x000002d000027945 */ /* 0x000fe20003800000 */
[----:B------:R-:W-:Y:S02]  /*52a0*/  IMAD.MOV.U32 R52, RZ, RZ, R58 ;  /* 0x000000ffff347224 */ /* 0x000fe400078e003a */
[----:B------:R-:W-:Y:S02]  /*52b0*/  IMAD.MOV.U32 R53, RZ, RZ, R59 ;  /* 0x000000ffff357224 */ /* 0x000fe400078e003b */
        /* <DEDUP_REMOVED lines=42> */
.L_x_1629:
[----:B------:R-:W-:Y:S05]  /*5560*/  BSYNC B2 ;  /* 0x0000000000027941 */ /* 0x000fea0003800000 */
.L_x_1628:
[----:B----4-:R0:W-:Y:S02]  /*5570*/  ST.E.128 desc[UR60][R52.64], R12 ;  /* 0x0000000c34007985 */ /* 0x0101e4000c101d3c */
.L_x_1627:
[----:B------:R-:W-:Y:S05]  /*5580*/  BSYNC B1 ;  /* 0x0000000000017941 */ /* 0x000fea0003800000 */
.L_x_1626:
[----:B------:R-:W-:Y:S01]  /*5590*/  ISETP.NE.AND P3, PT, R10, RZ, PT ;  /* 0x000000ff0a00720c */ /* 0x000fe20003f65270 */
[----:B------:R-:W-:-:S12]  /*55a0*/  BSSY B1, `(.L_x_1630) ;  /* 0x0000034000017945 */ /* 0x000fd80003800000 */
[----:B------:R-:W-:Y:S05]  /*55b0*/  @!P3 BRA `(.L_x_1631) ;  /* 0x0000000000c8b947 */ /* 0x000fea0003800000 */
[----:B0---4-:R0:W4:Y:S01]  /*55c0*/  LDS.128 R12, [R29+0x23000] ;  /* 0x023000001d0c7984 */ /* 0x0111220000000c00 */
[----:B------:R-:W-:Y:S01]  /*55d0*/  ISETP.GE.AND P3, PT, R221, R120, PT ;  /* 0x00000078dd00720c */ /* 0x000fe20003f66270 */
[----:B------:R-:W-:Y:S01]  /*55e0*/  IMAD.MOV.U32 R48, RZ, RZ, R58 ;  /* 0x000000ffff307224 */ /* 0x000fe200078e003a */
[----:B------:R-:W-:Y:S01]  /*55f0*/  SHF.L.U32 R11, R202, 0x3, RZ ;  /* 0x00000003ca0b7819 */ /* 0x000fe200000006ff */
[----:B------:R-:W-:Y:S01]  /*5600*/  IMAD.MOV.U32 R49, RZ, RZ, R59 ;  /* 0x000000ffff317224 */ /* 0x000fe200078e003b */
        /* <DEDUP_REMOVED lines=43> */
.L_x_1633:
[----:B------:R-:W-:Y:S05]  /*58c0*/  BSYNC B2 ;  /* 0x0000000000027941 */ /* 0x000fea0003800000 */
.L_x_1632:
[----:B----4-:R0:W-:Y:S02]  /*58d0*/  ST.E.128 desc[UR60][R48.64], R12 ;  /* 0x0000000c30007985 */ /* 0x0101e4000c101d3c */
.L_x_1631:
[----:B------:R-:W-:Y:S05]  /*58e0*/  BSYNC B1 ;  /* 0x0000000000017941 */ /* 0x000fea0003800000 */
.L_x_1630:
        /* <DEDUP_REMOVED lines=49> */
.L_x_1637:
[----:B------:R-:W-:Y:S05]  /*5c00*/  BSYNC B2 ;  /* 0x0000000000027941 */ /* 0x000fea0003800000 */
.L_x_1636:
[----:B----4-:R0:W-:Y:S02]  /*5c10*/  ST.E.128 desc[UR60][R44.64], R12 ;  /* 0x0000000c2c007985 */ /* 0x0101e4000c101d3c */
.L_x_1635:
[----:B------:R-:W-:Y:S05]  /*5c20*/  BSYNC B1 ;  /* 0x0000000000017941 */ /* 0x000fea0003800000 */
.L_x_1634:
        /* <DEDUP_REMOVED lines=49> */
.L_x_1641:
[----:B------:R-:W-:Y:S05]  /*5f40*/  BSYNC B2 ;  /* 0x0000000000027941 */ /* 0x000fea0003800000 */
.L_x_1640:
[----:B----4-:R0:W-:Y:S02]  /*5f50*/  ST.E.128 desc[UR60][R40.64], R12 ;  /* 0x0000000c28007985 */ /* 0x0101e4000c101d3c */
.L_x_1639:
[----:B------:R-:W-:Y:S05]  /*5f60*/  BSYNC B1 ;  /* 0x0000000000017941 */ /* 0x000fea0003800000 */
.L_x_1638:
[----:B------:R-:W-:-:S13]  /*5f70*/  ISETP.NE.AND P3, PT, R26, RZ, PT ;  /* 0x000000ff1a00720c */ /* 0x000fda0003f65270 */
        /* <DEDUP_REMOVED lines=47> */
.L_x_1643:
[----:B------:R-:W-:Y:S05]  /*6270*/  BSYNC B1 ;  /* 0x0000000000017941 */ /* 0x000fea0003800000 */
.L_x_1642:
[----:B----4-:R0:W-:Y:S01]  /*6280*/  ST.E.128 desc[UR60][R36.64], R12 ;  /* 0x0000000c24007985 */ /* 0x0101e2000c101d3c */
[----:B------:R-:W-:Y:S05]  /*6290*/  BRA `(.L_x_1621) ;  /* 0x0000003c00f47947 */ /* 0x000fea0003800000 */
.L_x_1587:
        /* <DEDUP_REMOVED lines=20> */
[----:B------:R-:W-:Y:S01]  /*63e0*/  CS2R R54, SRZ ;  /* 0x0000000000367805 */ /* 0x000fe2000001ff00 */
[----:B------:R-:W-:Y:S01]  /*63f0*/  IMAD.X R33, R11, 0x1, R89, P2 ;  /* 0x000000010b217824 */ /* 0x000fe200010e0659 */
[----:B------:R-:W-:Y:S02]  /*6400*/  LEA R56, P2, R32, UR4, 0x1 ;  /* 0x0000000420387c11 */ /* 0x000fe4000f8408ff */
[----:B------:R-:W-:-:S02]  /*6410*/  CS2R R52, SRZ ;  /* 0x0000000000347805 */ /* 0x000fc4000001ff00 */
        /* <DEDUP_REMOVED lines=23> */
.L_x_1645:
[----:B------:R-:W-:Y:S05]  /*6590*/  BSYNC B1 ;  /* 0x0000000000017941 */ /* 0x000fea0003800000 */
.L_x_1644:
        /* <DEDUP_REMOVED lines=48> */
.L_x_1647:
[----:B------:R-:W-:Y:S05]  /*68a0*/  BSYNC B1 ;  /* 0x0000000000017941 */ /* 0x000fea0003800000 */
.L_x_1646:
[----:B------:R-:W2:Y:S01]  /*68b0*/  LDL R11, [R1+0x38] ;  /* 0x00003800010b7983 */ /* 0x000ea20000100800 */
[----:B0-----:R-:W-:Y:S01]  /*68c0*/  IMAD.MOV.U32 R12, RZ, RZ, R33 ;  /* 0x000000ffff0c7224 */ /* 0x001fe200078e0021 */
[----:B------:R-:W-:Y:S01]  /*68d0*/  PRMT R165, R82, 0x5410, R81 ;  /* 0x0000541052a57816 */ /* 0x000fe20000000051 */
[----:B------:R-:W-:Y:S02]  /*68e0*/  IMAD.MOV.U32 R13, RZ, RZ, R36 ;  /* 0x000000ffff0d7224 */ /* 0x000fe400078e0024 */
[----:B------:R-:W-:-:S03]  /*68f0*/  IMAD.MOV.U32 R14, RZ, RZ, R37 ;  /* 0x000000ffff0e7224 */ /* 0x000fc600078e0025 */
[----:B------:R-:W-:Y:S01]  /*6900*/  PRMT R169, R13, 0x7610, R169 ;  /* 0x000076100da97816 */ /* 0x000fe200000000a9 */
[----:B------:R-:W-:Y:S01]  /*6910*/  IMAD.MOV.U32 R13, RZ, RZ, R40 ;  /* 0x000000ffff0d7224 */ /* 0x000fe200078e0028 */
[----:B--2---:R-:W-:Y:S01]  /*6920*/  R2UR UR4, R11 ;  /* 0x000000000b0472ca */ /* 0x004fe200000e0000 */
[----:B------:R-:W-:-:S05]  /*6930*/  IMAD.MOV.U32 R11, RZ, RZ, R32 ;  /* 0x000000ffff0b7224 */ /* 0x000fca00078e0020 */
[----:B------:R-:W-:Y:S01]  /*6940*/  PRMT R164, R12, 0x5410, R11 ;  /* 0x000054100ca47816 */ /* 0x000fe2000000000b */
[----:B------:R-:W-:Y:S01]  /*6950*/  IMAD.MOV.U32 R12, RZ, RZ, R39 ;  /* 0x000000ffff0c7224 */ /* 0x000fe200078e0027 */
[----:B------:R-:W-:-:S04]  /*6960*/  MOV R11, R38 ;  /* 0x00000026000b7202 */ /* 0x000fc80000000f00 */
[----:B------:R-:W-:Y:S01]  /*6970*/  PRMT R168, R168, 0x5410, R11 ;  /* 0x00005410a8a87816 */ /* 0x000fe2000000000b */
[----:B------:R-:W-:Y:S01]  /*6980*/  IMAD.MOV.U32 R11, RZ, RZ, R42 ;  /* 0x000000ffff0b7224 */ /* 0x000fe200078e002a */
[----:B------:R-:W-:Y:S01]  /*6990*/  PRMT R170, R12, 0x5410, R14 ;  /* 0x000054100caa7816 */ /* 0x000fe2000000000e */
        /* <DEDUP_REMOVED lines=26> */
[----:B-----5:R-:W-:Y:S01]  /*6b40*/  IMAD.MOV.U32 R12, RZ, RZ, R59 ;  /* 0x000000ffff0c7224 */ /* 0x020fe200078e003b */
[----:B------:R-:W-:Y:S01]  /*6b50*/  PRMT R149, R14, 0x7610, R149 ;  /* 0x000076100e957816 */ /* 0x000fe20000000095 */
[----:B------:R-:W-:Y:S01]  /*6b60*/  IMAD.MOV.U32 R13, RZ, RZ, R56 ;  /* 0x000000ffff0d7224 */ /* 0x000fe200078e0038 */
        /* <DEDUP_REMOVED lines=24> */
[----:B------:R-:W-:Y:S02]  /*6cf0*/  IMAD.MOV.U32 R14, RZ, RZ, R74 ;  /* 0x000000ffff0e7224 */ /* 0x000fe400078e004a */
[----:B------:R-:W-:Y:S02]  /*6d00*/  IMAD.MOV.U32 R13, RZ, RZ, R75 ;  /* 0x000000ffff0d7224 */ /* 0x000fe400078e004b */
        /* <DEDUP_REMOVED lines=11> */
.L_x_1648:
[----:B------:R-:W-:Y:S01]  /*6dc0*/  IMAD R87, R18, 0x8, R2 ;  /* 0x0000000812577824 */ /* 0x000fe200078e0202 */
[----:B------:R-:W-:Y:S01]  /*6dd0*/  SHF.L.U32 R88, R219, 0x1f, RZ ;  /* 0x0000001fdb587819 */ /* 0x000fe200000006ff */
[----:B------:R-:W0:Y:S01]  /*6de0*/  LDC R131, c[0x0][0x2f4] ;  /* 0x0000bd00ff837b82 */ /* 0x000e220000000800 */
[----:B------:R-:W-:Y:S02]  /*6df0*/  BSSY B1, `(.L_x_1649) ;  /* 0x0000003000017945 */ /* 0x000fe40003800000 */
[----:B------:R-:W1:Y:S02]  /*6e00*/  SYNCS.PHASECHK.TRANS64.TRYWAIT P5, [R87+URZ+0x30890], R88 ;  /* 0x03089058570075a7 */ /* 0x000e6400080a017f */
[----:B-1----:R-:W-:Y:S05]  /*6e10*/  @!P5 BRA `(.L_x_1650) ;  /* 0x00000244001cd947 */ /* 0x002fea0003800000 */
.L_x_2019:
[----:B------:R-:W-:Y:S05]  /*6e20*/  BSYNC B1 ;  /* 0x0000000000017941 */ /* 0x000fea0003800000 */
.L_x_1649:
[----:B------:R-:W-:Y:S01]  /*6e30*/  UMOV UR4, 0xffffffff ;  /* 0xffffffff00047882 */ /* 0x000fe20000000000 */
[----:B0-----:R-:W-:Y:S02]  /*6e40*/  IADD3 R135, -R121, R131, RZ ;  /* 0x0000008379877210 */ /* 0x001fe40007ffe1ff */
[----:B------:R-:W-:Y:S05]  /*6e50*/  BRA.DIV UR4, `(.L_x_1651) ;  /* 0x0000024604207947 */ /* 0x000fea000b800000 */
[----:B------:R0:W2:Y:S04]  /*6e60*/  SHFL.IDX PT, R117, R118, RZ, 0x1c1f ;  /* 0x001c1fff76757589 */ /* 0x0000a800000e0000 */
[----:B------:R0:W3:Y:S02]  /*6e70*/  SHFL.IDX PT, R116, R119, RZ, 0x1c1f ;  /* 0x001c1fff77747589 */ /* 0x0000e400000e0000 */
.L_x_2023:
[----:B------:R-:W-:Y:S04]  /*6e80*/  BSSY B1, `(.L_x_1652) ;  /* 0x0000158000017945 */ /* 0x000fe80003800000 */
[----:B------:R-:W-:Y:S05]  /*6e90*/  @P3 BRA `(.L_x_1653) ;  /* 0x0000001400583947 */ /* 0x000fea0003800000 */
[----:B------:R-:W-:Y:S01]  /*6ea0*/  ISETP.NE.AND P3, PT, R8, RZ, PT ;  /* 0x000000ff0800720c */ /* 0x000fe20003f65270 */
[----:B------:R-:W-:-:S12]  /*6eb0*/  BSSY B2, `(.L_x_1654) ;  /* 0x0000070000027945 */ /* 0x000fd80003800000 */
[----:B------:R-:W-:Y:S05]  /*6ec0*/  @!P3 BRA `(.L_x_1655) ;  /* 0x0000000400b8b947 */ /* 0x000fea0003800000 */
[----:B------:R-:W-:Y:S01]  /*6ed0*/  SEL R11, R121, R135, !P0 ;  /* 0x00000087790b7207 */ /* 0x000fe20004000000 */
[----:B------:R-:W-:Y:S01]  /*6ee0*/  IMAD R13, R18, 0x4800, R137 ;  /* 0x00004800120d7824 */ /* 0x000fe200078e0289 */
[C---:B---3--:R-:W-:Y:S01]  /*6ef0*/  LEA R122, P3, R5.reuse, R116, 0x1 ;  /* 0x00000074057a7211 */ /* 0x048fe200078608ff */
[----:B------:R-:W-:Y:S01]  /*6f00*/  BSSY B3, `(.L_x_1656) ;  /* 0x0000066000037945 */ /* 0x000fe20003800000 */
        /* <DEDUP_REMOVED lines=13> */
[----:B------:R-:W-:Y:S02]  /*6fe0*/  IMAD R12, R13, 0x2, R2 ;  /* 0x000000020d0c7824 */ /* 0x000fe400078e0202 */
[----:B------:R-:W-:-:S04]  /*6ff0*/  IMAD R11, R18, 0x4800, R11 ;  /* 0x00004800120b7824 */ /* 0x000fc800078e020b */
[----:B------:R-:W-:Y:S01]  /*7000*/  IMAD R80, R11, 0x2, R2 ;  /* 0x000000020b507824 */ /* 0x000fe200078e0202 */
[----:B------:R-:W2:Y:S05]  /*7010*/  LDS.128 R12, [R12+0x1e400] ;  /* 0x01e400000c0c7984 */ /* 0x000eaa0000000c00 */
[----:B------:R-:W3:Y:S01]  /*7020*/  LDS.128 R80, [R80+0x1e400] ;  /* 0x01e4000050507984 */ /* 0x000ee20000000c00 */
[----:B------:R-:W-:Y:S05]  /*7030*/  @P3 BRA `(.L_x_1657) ;  /* 0x0000000400483947 */ /* 0x000fea0003800000 */
[----:B------:R-:W-:Y:S01]  /*7040*/  HADD2.F32 R149, -RZ, R149.H0_H0 ;  /* 0x20000095ff957230 */ /* 0x000fe20000004100 */
[--C-:B------:R-:W-:Y:S01]  /*7050*/  SHF.R.U32.HI R156, RZ, 0x10, R53.reuse ;  /* 0x00000010ff9c7819 */ /* 0x100fe20000011635 */
[----:B---3--:R-:W-:Y:S01]  /*7060*/  HADD2.F32 R150, -RZ, R81.H0_H0 ;  /* 0x20000051ff967230 */ /* 0x008fe20000004100 */
[----:B------:R-:W-:Y:S01]  /*7070*/  SHF.R.U64 R52, R52, 0x10, R53 ;  /* 0x0000001034347819 */ /* 0x000fe20000001235 */
[--C-:B--2---:R-:W-:Y:S01]  /*7080*/  HADD2.F32 R152, -RZ, R13.reuse.H0_H0 ;  /* 0x2000000dff987230 */ /* 0x104fe20000004100 */
[--C-:B------:R-:W-:Y:S01]  /*7090*/  SHF.R.U64 R40, R40, 0x10, R41.reuse ;  /* 0x0000001028287819 */ /* 0x100fe20000001229 */
[----:B------:R-:W-:Y:S02]  /*70a0*/  HADD2.F32 R11, -RZ, R154.H0_H0 ;  /* 0x2000009aff0b7230 */ /* 0x000fe40000004100 */
[-C--:B------:R-:W-:Y:S01]  /*70b0*/  FMUL.FTZ R155, R150, R149.reuse ;  /* 0x00000095969b7220 */ /* 0x080fe20000410000 */
[----:B------:R-:W-:Y:S02]  /*70c0*/  HADD2.F32 R156, -RZ, R156.H0_H0 ;  /* 0x2000009cff9c7230 */ /* 0x000fe40000004100 */
[C---:B------:R-:W-:Y:S01]  /*70d0*/  FMUL.FTZ R149, R152.reuse, R149 ;  /* 0x0000009598957220 */ /* 0x040fe20000410000 */
[----:B------:R-:W-:Y:S01]  /*70e0*/  SHF.R.U32.HI R154, RZ, 0x10, R41 ;  /* 0x00000010ff9a7819 */ /* 0x000fe20000011629 */
[----:B------:R-:W-:Y:S01]  /*70f0*/  FFMA.FTZ R152, R152, R11, -R155 ;  /* 0x0000000b98987223 */ /* 0x000fe2000001089b */
[----:B------:R-:W-:-:S02]  /*7100*/  HADD2.F32 R13, -RZ, R13.H1_H1 ;  /* 0x3000000dff0d7230 */ /* 0x000fc40000004100 */
[----:B------:R-:W-:Y:S01]  /*7110*/  FFMA.FTZ R150, R150, R11, R149 ;  /* 0x0000000b96967223 */ /* 0x000fe20000010095 */
[----:B------:R-:W-:Y:S01]  /*7120*/  HADD2.F32 R11, -RZ, R81.H1_H1 ;  /* 0x30000051ff0b7230 */ /* 0x000fe20000004100 */
[----:B------:R-:W-:Y:S01]  /*7130*/  SHF.R.U64 R54, R54, 0x10, R55 ;  /* 0x0000001036367819 */ /* 0x000fe20000001237 */
[----:B------:R-:W-:Y:S01]  /*7140*/  HADD2.F32 R154, -RZ, R154.H0_H0 ;  /* 0x2000009aff9a7230 */ /* 0x000fe20000004100 */
[----:B------:R-:W-:Y:S01]  /*7150*/  SHF.R.U64 R42, R42, 0x10, R43 ;  /* 0x000000102a2a7819 */ /* 0x000fe2000000122b */
[----:B------:R-:W-:Y:S02]  /*7160*/  HADD2.F32 R149, -RZ, R83.H0_H0 ;  /* 0x20000053ff957230 */ /* 0x000fe40000004100 */
[-C--:B------:R-:W-:Y:S01]  /*7170*/  FMUL.FTZ R158, R11, R156.reuse ;  /* 0x0000009c0b9e7220 */ /* 0x080fe20000410000 */
[C---:B------:R-:W-:Y:S01]  /*7180*/  FMUL.FTZ R156, R13.reuse, R156 ;  /* 0x0000009c0d9c7220 */ /* 0x040fe20000410000 */
[----:B------:R-:W-:Y:S02]  /*7190*/  HADD2.F32 R81, -RZ, R15.H0_H0 ;  /* 0x2000000fff517230 */ /* 0x000fe40000004100 */
[-C--:B------:R-:W-:Y:S01]  /*71a0*/  FFMA.FTZ R13, R13, R154.reuse, -R158 ;  /* 0x0000009a0d0d7223 */ /* 0x080fe2000001089e */
[----:B------:R-:W-:Y:S01]  /*71b0*/  FFMA.FTZ R11, R11, R154, R156 ;  /* 0x0000009a0b0b7223 */ /* 0x000fe2000001009c */
[----:B------:R-:W-:-:S02]  /*71c0*/  HADD2.F32 R156, -RZ, R160.H1_H1 ;  /* 0x300000a0ff9c7230 */ /* 0x000fc40000004100 */
[----:B------:R-:W-:Y:S01]  /*71d0*/  HADD2.F32 R154, -RZ, R160.H0_H0 ;  /* 0x200000a0ff9a7230 */ /* 0x000fe20000004100 */
[----:B------:R-:W-:Y:S01]  /*71e0*/  F2FP.F16.F32.PACK_AB R13, R13, R152 ;  /* 0x000000980d0d723e */ /* 0x000fe200000000ff */
[----:B------:R-:W-:Y:S02]  /*71f0*/  HADD2.F32 R83, -RZ, R83.H1_H1 ;  /* 0x30000053ff537230 */ /* 0x000fe40000004100 */
[-C--:B------:R-:W-:Y:S01]  /*7200*/  FMUL.FTZ R158, R149, R156.reuse ;  /* 0x0000009c959e7220 */ /* 0x080fe20000410000 */
[C---:B------:R-:W-:Y:S01]  /*7210*/  FMUL.FTZ R156, R81.reuse, R156 ;  /* 0x0000009c519c7220 */ /* 0x040fe20000410000 */
[----:B------:R-:W-:Y:S02]  /*7220*/  HADD2.F32 R15, -RZ, R15.H1_H1 ;  /* 0x3000000fff0f7230 */ /* 0x000fe40000004100 */
[-C--:B------:R-:W-:Y:S01]  /*7230*/  FFMA.FTZ R81, R81, R154.reuse, -R158 ;  /* 0x0000009a51517223 */ /* 0x080fe2000001089e */
[----:B------:R-:W-:Y:S01]  /*7240*/  FFMA.FTZ R156, R149, R154, R156 ;  /* 0x0000009a959c7223 */ /* 0x000fe2000001009c */
[----:B------:R-:W-:Y:S01]  /*7250*/  SHF.R.U32.HI R154, RZ, 0x10, R55 ;  /* 0x00000010ff9a7819 */ /* 0x000fe20000011637 */
[----:B------:R-:W-:Y:S01]  /*7260*/  HADD2.F32 R162, -RZ, R162.H0_H0 ;  /* 0x200000a2ffa27230 */ /* 0x000fe20000004100 */
[----:B------:R-:W-:Y:S01]  /*7270*/  SHF.R.U32.HI R158, RZ, 0x10, R43 ;  /* 0x00000010ff9e7819 */ /* 0x000fe2000001162b */
[----:B------:R-:W-:-:S02]  /*7280*/  HADD2.F32 R53, -RZ, R12.H0_H0 ;  /* 0x2000000cff357230 */ /* 0x000fc40000004100 */
[----:B------:R-:W-:Y:S02]  /*7290*/  HADD2.F32 R154, -RZ, R154.H0_H0 ;  /* 0x2000009aff9a7230 */ /* 0x000fe40000004100 */
[----:B------:R-:W-:Y:S02]  /*72a0*/  HADD2.F32 R158, -RZ, R158.H0_H0 ;  /* 0x2000009eff9e7230 */ /* 0x000fe40000004100 */
[----:B------:R-:W-:Y:S02]  /*72b0*/  HADD2.F32 R52, -RZ, R52.H0_H0 ;  /* 0x20000034ff347230 */ /* 0x000fe40000004100 */
[-C--:B------:R-:W-:Y:S01]  /*72c0*/  FMUL.FTZ R160, R83, R154.reuse ;  /* 0x0000009a53a07220 */ /* 0x080fe20000410000 */
[C---:B------:R-:W-:Y:S01]  /*72d0*/  FMUL.FTZ R154, R15.reuse, R154 ;  /* 0x0000009a0f9a7220 */ /* 0x040fe20000410000 */
[----:B------:R-:W-:Y:S02]  /*72e0*/  HADD2.F32 R41, -RZ, R12.H1_H1 ;  /* 0x3000000cff297230 */ /* 0x000fe40000004100 */
[----:B------:R-:W-:Y:S01]  /*72f0*/  FFMA.FTZ R160, R15, R158, -R160 ;  /* 0x0000009e0fa07223 */ /* 0x000fe200000108a0 */
[----:B------:R-:W-:-:S02]  /*7300*/  HADD2.F32 R15, -RZ, R80.H0_H0 ;  /* 0x20000050ff0f7230 */ /* 0x000fc40000004100 */
[----:B------:R-:W-:Y:S01]  /*7310*/  FFMA.FTZ R83, R83, R158, R154 ;  /* 0x0000009e53537223 */ /* 0x000fe2000001009a */
[----:B------:R-:W-:Y:S02]  /*7320*/  HADD2.F32 R154, -RZ, R171.H1_H1 ;  /* 0x300000abff9a7230 */ /* 0x000fe40000004100 */
[----:B------:R-:W-:Y:S02]  /*7330*/  HADD2.F32 R40, -RZ, R40.H0_H0 ;  /* 0x20000028ff287230 */ /* 0x000fe40000004100 */
[-C--:B------:R-:W-:Y:S01]  /*7340*/  FMUL.FTZ R158, R15, R162.reuse ;  /* 0x000000a20f9e7220 */ /* 0x080fe20000410000 */
[C---:B------:R-:W-:Y:S01]  /*7350*/  FMUL.FTZ R162, R53.reuse, R162 ;  /* 0x000000a235a27220 */ /* 0x040fe20000410000 */
[----:B------:R-:W-:Y:S01]  /*7360*/  HADD2.F32 R149, -RZ, R173.H0_H0 ;  /* 0x200000adff957230 */ /* 0x000fe20000004100 */
[----:B------:R-:W-:Y:S01]  /*7370*/  F2FP.F16.F32.PACK_AB R160, R160, R81 ;  /* 0x00000051a0a0723e */ /* 0x000fe200000000ff */
[-C--:B------:R-:W-:Y:S01]  /*7380*/  FFMA.FTZ R158, R53, R154.reuse, -R158 ;  /* 0x0000009a359e7223 */ /* 0x080fe2000001089e */
[----:B------:R-:W-:Y:S01]  /*7390*/  FFMA.FTZ R162, R15, R154, R162 ;  /* 0x0000009a0fa27223 */ /* 0x000fe200000100a2 */
[----:B------:R-:W-:Y:S01]  /*73a0*/  HADD2.F32 R15, -RZ, R80.H1_H1 ;  /* 0x30000050ff0f7230 */ /* 0x000fe20000004100 */
[----:B------:R-:W-:Y:S01]  /*73b0*/  F2FP.F16.F32.PACK_AB R81, R11, R150 ;  /* 0x000000960b51723e */ /* 0x000fe200000000ff */
[----:B------:R-:W-:Y:S01]  /*73c0*/  HADD2.F32 R53, -RZ, R171.H0_H0 ;  /* 0x200000abff357230 */ /* 0x000fe20000004100 */
[----:B------:R-:W-:Y:S01]  /*73d0*/  F2FP.F16.F32.PACK_AB R83, R83, R156 ;  /* 0x0000009c5353723e */ /* 0x000fe200000000ff */
[----:B------:R-:W-:-:S02]  /*73e0*/  HADD2.F32 R54, -RZ, R54.H0_H0 ;  /* 0x20000036ff367230 */ /* 0x000fc40000004100 */
[-C--:B------:R-:W-:Y:S01]  /*73f0*/  FMUL.FTZ R12, R15, R52.reuse ;  /* 0x000000340f0c7220 */ /* 0x080fe20000410000 */
[C---:B------:R-:W-:Y:S01]  /*7400*/  FMUL.FTZ R52, R41.reuse, R52 ;  /* 0x0000003429347220 */ /* 0x040fe20000410000 */
[--C-:B------:R-:W-:Y:S02]  /*7410*/  HADD2.F32 R43, -RZ, R82.reuse.H1_H1 ;  /* 0x30000052ff2b7230 */ /* 0x100fe40000004100 */
[-C--:B------:R-:W-:Y:S01]  /*7420*/  FFMA.FTZ R41, R41, R40.reuse, -R12 ;  /* 0x0000002829297223 */ /* 0x080fe2000001080c */
[----:B------:R-:W-:Y:S01]  /*7430*/  FFMA.FTZ R15, R15, R40, R52 ;  /* 0x000000280f0f7223 */ /* 0x000fe20000010034 */
[----:B------:R-:W-:Y:S02]  /*7440*/  HADD2.F32 R12, -RZ, R82.H0_H0 ;  /* 0x20000052ff0c7230 */ /* 0x000fe40000004100 */
[----:B------:R-:W-:Y:S01]  /*7450*/  HADD2.F32 R40, -RZ, R14.H0_H0 ;  /* 0x2000000eff287230 */ /* 0x000fe20000004100 */
[----:B------:R-:W-:Y:S01]  /*7460*/  F2FP.F16.F32.PACK_AB R158, R41, R158 ;  /* 0x0000009e299e723e */ /* 0x000fe200000000ff */
[----:B------:R-:W-:-:S02]  /*7470*/  HADD2.F32 R42, -RZ, R42.H0_H0 ;  /* 0x2000002aff2a7230 */ /* 0x000fc40000004100 */
[-C--:B------:R-:W-:Y:S01]  /*7480*/  FMUL.FTZ R55, R12, R149.reuse ;  /* 0x000000950c377220 */ /* 0x080fe20000410000 */
[----:B------:R-:W-:Y:S01]  /*7490*/  F2FP.F16.F32.PACK_AB R80, R15, R162 ;  /* 0x000000a20f50723e */ /* 0x000fe200000000ff */
[C---:B------:R-:W-:Y:S01]  /*74a0*/  FMUL.FTZ R149, R40.reuse, R149 ;  /* 0x0000009528957220 */ /* 0x040fe20000410000 */
[----:B------:R-:W-:Y:S02]  /*74b0*/  IMAD.MOV.U32 R15, RZ, RZ, R160 ;  /* 0x000000ffff0f7224 */ /* 0x000fe400078e00a0 */
[-C--:B------:R-:W-:Y:S01]  /*74c0*/  FFMA.FTZ R55, R40, R53.reuse, -R55 ;  /* 0x0000003528377223 */ /* 0x080fe20000010837 */
[----:B------:R-:W-:Y:S01]  /*74d0*/  FFMA.FTZ R149, R12, R53, R149 ;  /* 0x000000350c957223 */ /* 0x000fe20000010095 */
[----:B------:R-:W-:Y:S02]  /*74e0*/  HADD2.F32 R53, -RZ, R14.H1_H1 ;  /* 0x3000000eff357230 */ /* 0x000fe40000004100 */
[----:B------:R-:W-:-:S03]  /*74f0*/  FMUL.FTZ R12, R43, R54 ;  /* 0x000000362b0c7220 */ /* 0x000fc60000410000 */
[C---:B------:R-:W-:Y:S01]  /*7500*/  FMUL.FTZ R54, R53.reuse, R54 ;  /* 0x0000003635367220 */ /* 0x040fe20000410000 */
[----:B------:R-:W-:-:S03]  /*7510*/  FFMA.FTZ R12, R53, R42, -R12 ;  /* 0x0000002a350c7223 */ /* 0x000fc6000001080c */
[----:B------:R-:W-:Y:S02]  /*7520*/  FFMA.FTZ R54, R43, R42, R54 ;  /* 0x0000002a2b367223 */ /* 0x000fe40000010036 */
[----:B------:R-:W-:Y:S02]  /*7530*/  F2FP.F16.F32.PACK_AB R14, R12, R55 ;  /* 0x000000370c0e723e */ /* 0x000fe400000000ff */
[----:B------:R-:W-:Y:S02]  /*7540*/  MOV R12, R158 ;  /* 0x0000009e000c7202 */ /* 0x000fe40000000f00 */
[----:B------:R-:W-:-:S07]  /*7550*/  F2FP.F16.F32.PACK_AB R82, R54, R149 ;  /* 0x000000953652723e */ /* 0x000fce00000000ff */
.L_x_1657:
[----:B------:R-:W-:Y:S05]  /*7560*/  BSYNC B3 ;  /* 0x0000000000037941 */ /* 0x000fea0003800000 */
.L_x_1656:
[----:B------:R-:W-:Y:S01]  /*7570*/  ISETP.GE.AND P3, PT, R148, R131, PT ;  /* 0x000000839400720c */ /* 0x000fe20003f66270 */
[----:B--2---:R4:W-:-:S12]  /*7580*/  ST.E.128 desc[UR60][R122.64], R12 ;  /* 0x0000000c7a007985 */ /* 0x0049d8000c101d3c */
[----:B------:R-:W-:-:S05]  /*7590*/  @!P3 IMAD.WIDE R40, R148, 0x2, R116 ;  /* 0x000000029428b825 */ /* 0x000fca00078e0274 */
[----:B---3--:R4:W-:Y:S02]  /*75a0*/  @!P3 ST.E.128 desc[UR60][R40.64], R80 ;  /* 0x000000502800b985 */ /* 0x0089e4000c101d3c */
.L_x_1655:
[----:B------:R-:W-:Y:S05]  /*75b0*/  BSYNC B2 ;  /* 0x0000000000027941 */ /* 0x000fea0003800000 */
.L_x_1654:
[----:B------:R-:W-:Y:S01]  /*75c0*/  ISETP.NE.AND P3, PT, R9, RZ, PT ;  /* 0x000000ff0900720c */ /* 0x000fe20003f65270 */
[----:B------:R-:W-:-:S12]  /*75d0*/  BSSY B2, `(.L_x_1658) ;  /* 0x0000071000027945 */ /* 0x000fd80003800000 */
[----:B------:R-:W-:Y:S05]  /*75e0*/  @!P3 BRA `(.L_x_1659) ;  /* 0x0000000400bcb947 */ /* 0x000fea0003800000 */
[----:B------:R-:W-:Y:S01]  /*75f0*/  SEL R11, R121, R135, !P1 ;  /* 0x00000087790b7207 */ /* 0x000fe20004800000 */
[----:B----4-:R-:W-:Y:S01]  /*7600*/  IMAD R13, R18, 0x4800, R136 ;  /* 0x00004800120d7824 */ /* 0x010fe200078e0288 */
        /* <DEDUP_REMOVED lines=17> */
[----:B------:R-:W2:Y:S01]  /*7720*/  LDS.128 R12, [R12+0x1e400] ;  /* 0x01e400000c0c7984 */ /* 0x000ea20000000c00 */
[----:B------:R-:W-:-:S06]  /*7730*/  LEA R40, R11, R2, 0x1 ;  /* 0x000000020b287211 */ /* 0x000fcc00078e08ff */
[----:B------:R-:W3:Y:S01]  /*7740*/  LDS.128 R40, [R40+0x1e400] ;  /* 0x01e4000028287984 */ /* 0x000ee20000000c00 */
[----:B------:R-:W-:Y:S05]  /*7750*/  @P3 BRA `(.L_x_1661) ;  /* 0x00000004004c3947 */ /* 0x000fea0003800000 */
[----:B------:R-:W-:Y:S01]  /*7760*/  SHF.R.U64 R11, R36, 0x10, R37 ;  /* 0x00000010240b7819 */ /* 0x000fe20000001225 */
[--C-:B---3--:R-:W-:Y:S01]  /*7770*/  HADD2.F32 R80, -RZ, R41.reuse.H0_H0 ;  /* 0x20000029ff507230 */ /* 0x108fe20000004100 */
[--C-:B------:R-:W-:Y:S01]  /*7780*/  SHF.R.U64 R36, R48, 0x10, R49.reuse ;  /* 0x0000001030247819 */ /* 0x100fe20000001231 */
[----:B------:R-:W-:Y:S01]  /*7790*/  HADD2.F32 R81, -RZ, R41.H1_H1 ;  /* 0x30000029ff517230 */ /* 0x000fe20000004100 */
[----:B------:R-:W-:Y:S01]  /*77a0*/  SHF.R.U32.HI R48, RZ, 0x10, R49 ;  /* 0x00000010ff307819 */ /* 0x000fe20000011631 */
[--C-:B--2---:R-:W-:Y:S01]  /*77b0*/  HADD2.F32 R41, -RZ, R13.reuse.H0_H0 ;  /* 0x2000000dff297230 */ /* 0x104fe20000004100 */
[--C-:B------:R-:W-:Y:S01]  /*77c0*/  SHF.R.U64 R49, R50, 0x10, R51.reuse ;  /* 0x0000001032317819 */ /* 0x100fe20000001233 */
[----:B------:R-:W-:Y:S01]  /*77d0*/  HADD2.F32 R13, -RZ, R13.H1_H1 ;  /* 0x3000000dff0d7230 */ /* 0x000fe20000004100 */
[----:B------:R-:W-:Y:S01]  /*77e0*/  SHF.R.U32.HI R50, RZ, 0x10, R51 ;  /* 0x00000010ff327819 */ /* 0x000fe20000011633 */
[----:B------:R-:W-:Y:S01]  /*77f0*/  IMAD.MOV.U32 R51, RZ, RZ, R42 ;  /* 0x000000ffff337224 */ /* 0x000fe200078e002a */
[----:B------:R-:W-:Y:S01]  /*7800*/  SHF.R.U32.HI R37, RZ, 0x10, R37 ;  /* 0x00000010ff257819 */ /* 0x000fe20000011625 */
[----:B------:R-:W-:Y:S01]  /*7810*/  HADD2.F32 R42, -RZ, R172.H1_H1 ;  /* 0x300000acff2a7230 */ /* 0x000fe20000004100 */
[--C-:B------:R-:W-:Y:S01]  /*7820*/  SHF.R.U64 R38, R38, 0x10, R39.reuse ;  /* 0x0000001026267819 */ /* 0x100fe20000001227 */
[----:B------:R-:W-:Y:S01]  /*7830*/  HADD2.F32 R48, -RZ, R48.H0_H0 ;  /* 0x20000030ff307230 */ /* 0x000fe20000004100 */
[----:B------:R-:W-:Y:S01]  /*7840*/  SHF.R.U32.HI R39, RZ, 0x10, R39 ;  /* 0x00000010ff277819 */ /* 0x000fe20000011627 */
[----:B------:R-:W-:-:S02]  /*7850*/  HADD2.F32 R122, -RZ, R37.H0_H0 ;  /* 0x20000025ff7a7230 */ /* 0x000fc40000004100 */
[CC--:B------:R-:W-:Y:S01]  /*7860*/  FMUL.FTZ R82, R80.reuse, R42.reuse ;  /* 0x0000002a50527220 */ /* 0x0c0fe20000410000 */
[----:B------:R-:W-:Y:S01]  /*7870*/  FMUL.FTZ R37, R41, R42 ;  /* 0x0000002a29257220 */ /* 0x000fe20000410000 */
[----:B------:R-:W-:Y:S02]  /*7880*/  HADD2.F32 R55, -RZ, R170.H1_H1 ;  /* 0x300000aaff377230 */ /* 0x000fe40000004100 */
[-C--:B------:R-:W-:Y:S01]  /*7890*/  FMUL.FTZ R42, R81, R48.reuse ;  /* 0x00000030512a7220 */ /* 0x080fe20000410000 */
[----:B------:R-:W-:Y:S01]  /*78a0*/  FMUL.FTZ R48, R13, R48 ;  /* 0x000000300d307220 */ /* 0x000fe20000410000 */
[----:B------:R-:W-:Y:S02]  /*78b0*/  HADD2.F32 R39, -RZ, R39.H0_H0 ;  /* 0x20000027ff277230 */ /* 0x000fe40000004100 */
[-C--:B------:R-:W-:Y:S01]  /*78c0*/  FFMA.FTZ R37, R80, R55.reuse, R37 ;  /* 0x0000003750257223 */ /* 0x080fe20000010025 */
[----:B------:R-:W-:Y:S01]  /*78d0*/  FFMA.FTZ R48, R81, R122, R48 ;  /* 0x0000007a51307223 */ /* 0x000fe20000010030 */
[----:B------:R-:W-:Y:S01]  /*78e0*/  FFMA.FTZ R82, R41, R55, -R82 ;  /* 0x0000003729527223 */ /* 0x000fe20000010852 */
[----:B------:R-:W-:-:S02]  /*78f0*/  HADD2.F32 R80, -RZ, R43.H1_H1 ;  /* 0x3000002bff507230 */ /* 0x000fc40000004100 */
[----:B------:R-:W-:Y:S01]  /*7900*/  FFMA.FTZ R13, R13, R122, -R42 ;  /* 0x0000007a0d0d7223 */ /* 0x000fe2000001082a */
[----:B------:R-:W-:Y:S02]  /*7910*/  HADD2.F32 R81, -RZ, R50.H0_H0 ;  /* 0x20000032ff517230 */ /* 0x000fe40000004100 */
[----:B------:R-:W-:Y:S02]  /*7920*/  HADD2.F32 R41, -RZ, R172.H0_H0 ;  /* 0x200000acff297230 */ /* 0x000fe40000004100 */
[----:B------:R-:W-:Y:S01]  /*7930*/  HADD2.F32 R55, -RZ, R43.H0_H0 ;  /* 0x2000002bff377230 */ /* 0x000fe20000004100 */
[----:B------:R-:W-:Y:S01]  /*7940*/  F2FP.F16.F32.PACK_AB R13, R13, R82 ;  /* 0x000000520d0d723e */ /* 0x000fe200000000ff */
[--C-:B------:R-:W-:Y:S02]  /*7950*/  HADD2.F32 R50, -RZ, R15.reuse.H1_H1 ;  /* 0x3000000fff327230 */ /* 0x100fe40000004100 */
[----:B------:R-:W-:Y:S02]  /*7960*/  HADD2.F32 R43, -RZ, R15.H0_H0 ;  /* 0x2000000fff2b7230 */ /* 0x000fe40000004100 */
[----:B------:R-:W-:Y:S01]  /*7970*/  FMUL.FTZ R15, R80, R81 ;  /* 0x00000051500f7220 */ /* 0x000fe20000410000 */
[----:B------:R-:W-:-:S02]  /*7980*/  HADD2.F32 R42, -RZ, R170.H0_H0 ;  /* 0x200000aaff2a7230 */ /* 0x000fc40000004100 */
[----:B------:R-:W-:Y:S01]  /*7990*/  FMUL.FTZ R122, R55, R41 ;  /* 0x00000029377a7220 */ /* 0x000fe20000410000 */
[C---:B------:R-:W-:Y:S01]  /*79a0*/  FMUL.FTZ R81, R50.reuse, R81 ;  /* 0x0000005132517220 */ /* 0x040fe20000410000 */
[C---:B------:R-:W-:Y:S01]  /*79b0*/  FMUL.FTZ R148, R43.reuse, R41 ;  /* 0x000000292b947220 */ /* 0x040fe20000410000 */
[-C--:B------:R-:W-:Y:S01]  /*79c0*/  FFMA.FTZ R15, R50, R39.reuse, -R15 ;  /* 0x00000027320f7223 */ /* 0x080fe2000001080f */
[-C--:B------:R-:W-:Y:S01]  /*79d0*/  FFMA.FTZ R122, R43, R42.reuse, -R122 ;  /* 0x0000002a2b7a7223 */ /* 0x080fe2000001087a */
[----:B------:R-:W-:Y:S01]  /*79e0*/  FFMA.FTZ R81, R80, R39, R81 ;  /* 0x0000002750517223 */ /* 0x000fe20000010051 */
[----:B------:R-:W-:Y:S01]  /*79f0*/  FFMA.FTZ R148, R55, R42, R148 ;  /* 0x0000002a37947223 */ /* 0x000fe20000010094 */
[----:B------:R-:W-:Y:S02]  /*7a00*/  HADD2.F32 R39, -RZ, R169.H1_H1 ;  /* 0x300000a9ff277230 */ /* 0x000fe40000004100 */
[----:B------:R-:W-:Y:S01]  /*7a10*/  HADD2.F32 R36, -RZ, R36.H0_H0 ;  /* 0x20000024ff247230 */ /* 0x000fe20000004100 */
[----:B------:R-:W-:Y:S01]  /*7a20*/  F2FP.F16.F32.PACK_AB R15, R15, R122 ;  /* 0x0000007a0f0f723e */ /* 0x000fe200000000ff */
[----:B------:R-:W-:-:S02]  /*7a30*/  HADD2.F32 R50, -RZ, R40.H0_H0 ;  /* 0x20000028ff327230 */ /* 0x000fc40000004100 */
[----:B------:R-:W-:Y:S02]  /*7a40*/  HADD2.F32 R43, -RZ, R40.H1_H1 ;  /* 0x30000028ff2b7230 */ /* 0x000fe40000004100 */
[--C-:B------:R-:W-:Y:S02]  /*7a50*/  HADD2.F32 R42, -RZ, R12.reuse.H0_H0 ;  /* 0x2000000cff2a7230 */ /* 0x100fe40000004100 */
[----:B------:R-:W-:Y:S02]  /*7a60*/  HADD2.F32 R55, -RZ, R12.H1_H1 ;  /* 0x3000000cff377230 */ /* 0x000fe40000004100 */
[----:B------:R-:W-:Y:S01]  /*7a70*/  FMUL.FTZ R40, R43, R36 ;  /* 0x000000242b287220 */ /* 0x000fe20000410000 */
[----:B------:R-:W-:Y:S02]  /*7a80*/  HADD2.F32 R12, -RZ, R11.H0_H0 ;  /* 0x2000000bff0c7230 */ /* 0x000fe40000004100 */
[----:B------:R-:W-:Y:S01]  /*7a90*/  FMUL.FTZ R11, R50, R39 ;  /* 0x00000027320b7220 */ /* 0x000fe20000410000 */
[----:B------:R-:W-:-:S02]  /*7aa0*/  HADD2.F32 R41, -RZ, R169.H0_H0 ;  /* 0x200000a9ff297230 */ /* 0x000fc40000004100 */
[C---:B------:R-:W-:Y:S01]  /*7ab0*/  FMUL.FTZ R39, R42.reuse, R39 ;  /* 0x000000272a277220 */ /* 0x040fe20000410000 */
[C---:B------:R-:W-:Y:S01]  /*7ac0*/  FMUL.FTZ R36, R55.reuse, R36 ;  /* 0x0000002437247220 */ /* 0x040fe20000410000 */
[-C--:B------:R-:W-:Y:S01]  /*7ad0*/  FFMA.FTZ R40, R55, R12.reuse, -R40 ;  /* 0x0000000c37287223 */ /* 0x080fe20000010828 */
[----:B------:R-:W-:Y:S02]  /*7ae0*/  HADD2.F32 R49, -RZ, R49.H0_H0 ;  /* 0x20000031ff317230 */ /* 0x000fe40000004100 */
[-C--:B------:R-:W-:Y:S01]  /*7af0*/  FFMA.FTZ R11, R42, R41.reuse, -R11 ;  /* 0x000000292a0b7223 */ /* 0x080fe2000001080b */
[----:B------:R-:W-:Y:S01]  /*7b00*/  FFMA.FTZ R39, R50, R41, R39 ;  /* 0x0000002932277223 */ /* 0x000fe20000010027 */
[----:B------:R-:W-:Y:S01]  /*7b10*/  FFMA.FTZ R36, R43, R12, R36 ;  /* 0x0000000c2b247223 */ /* 0x000fe20000010024 */
[----:B------:R-:W-:Y:S02]  /*7b20*/  HADD2.F32 R12, -RZ, R168.H0_H0 ;  /* 0x200000a8ff0c7230 */ /* 0x000fe40000004100 */
[--C-:B------:R-:W-:Y:S01]  /*7b30*/  HADD2.F32 R43, -RZ, R51.reuse.H0_H0 ;  /* 0x20000033ff2b7230 */ /* 0x100fe20000004100 */
[----:B------:R-:W-:Y:S01]  /*7b40*/  F2FP.F16.F32.PACK_AB R40, R40, R11 ;  /* 0x0000000b2828723e */ /* 0x000fe200000000ff */
[----:B------:R-:W-:Y:S01]  /*7b50*/  HADD2.F32 R42, -RZ, R14.H0_H0 ;  /* 0x2000000eff2a7230 */ /* 0x000fe20000004100 */
[----:B------:R-:W-:Y:S01]  /*7b60*/  F2FP.F16.F32.PACK_AB R36, R36, R39 ;  /* 0x000000272424723e */ /* 0x000fe200000000ff */
[----:B------:R-:W-:-:S02]  /*7b70*/  HADD2.F32 R50, -RZ, R51.H1_H1 ;  /* 0x30000033ff327230 */ /* 0x000fc40000004100 */
[CC--:B------:R-:W-:Y:S01]  /*7b80*/  FMUL.FTZ R51, R43.reuse, R12.reuse ;  /* 0x0000000c2b337220 */ /* 0x0c0fe20000410000 */
[----:B------:R-:W-:Y:S02]  /*7b90*/  HADD2.F32 R14, -RZ, R14.H1_H1 ;  /* 0x3000000eff0e7230 */ /* 0x000fe40000004100 */
[----:B------:R-:W-:Y:S01]  /*7ba0*/  FMUL.FTZ R12, R42, R12 ;  /* 0x0000000c2a0c7220 */ /* 0x000fe20000410000 */
[----:B------:R-:W-:Y:S02]  /*7bb0*/  HADD2.F32 R41, -RZ, R168.H1_H1 ;  /* 0x300000a8ff297230 */ /* 0x000fe40000004100 */
[-C--:B------:R-:W-:Y:S01]  /*7bc0*/  FMUL.FTZ R83, R50, R49.reuse ;  /* 0x0000003132537220 */ /* 0x080fe20000410000 */
[----:B------:R-:W-:Y:S02]  /*7bd0*/  HADD2.F32 R55, -RZ, R38.H0_H0 ;  /* 0x20000026ff377230 */ /* 0x000fe40000004100 */
[----:B------:R-:W-:Y:S01]  /*7be0*/  FMUL.FTZ R49, R14, R49 ;  /* 0x000000310e317220 */ /* 0x000fe20000410000 */
[-C--:B------:R-:W-:Y:S01]  /*7bf0*/  FFMA.FTZ R12, R43, R41.reuse, R12 ;  /* 0x000000292b0c7223 */ /* 0x080fe2000001000c */
[----:B------:R-:W-:-:S02]  /*7c00*/  FFMA.FTZ R51, R42, R41, -R51 ;  /* 0x000000292a337223 */ /* 0x000fc40000010833 */
[-C--:B------:R-:W-:Y:S01]  /*7c10*/  FFMA.FTZ R49, R50, R55.reuse, R49 ;  /* 0x0000003732317223 */ /* 0x080fe20000010031 */
[----:B------:R-:W-:Y:S01]  /*7c20*/  FFMA.FTZ R14, R14, R55, -R83 ;  /* 0x000000370e0e7223 */ /* 0x000fe20000010853 */
[----:B------:R-:W-:Y:S02]  /*7c30*/  F2FP.F16.F32.PACK_AB R41, R48, R37 ;  /* 0x000000253029723e */ /* 0x000fe400000000ff */
[----:B------:R-:W-:Y:S02]  /*7c40*/  F2FP.F16.F32.PACK_AB R43, R81, R148 ;  /* 0x00000094512b723e */ /* 0x000fe400000000ff */
[----:B------:R-:W-:Y:S01]  /*7c50*/  F2FP.F16.F32.PACK_AB R42, R49, R12 ;  /* 0x0000000c312a723e */ /* 0x000fe200000000ff */
[----:B------:R-:W-:Y:S01]  /*7c60*/  IMAD.MOV.U32 R12, RZ, RZ, R40 ;  /* 0x000000ffff0c7224 */ /* 0x000fe200078e0028 */
[----:B------:R-:W-:Y:S01]  /*7c70*/  F2FP.F16.F32.PACK_AB R14, R14, R51 ;  /* 0x000000330e0e723e */ /* 0x000fe200000000ff */
[----:B------:R-:W-:-:S07]  /*7c80*/  IMAD.MOV.U32 R40, RZ, RZ, R36 ;  /* 0x000000ffff287224 */ /* 0x000fce00078e0024 */
.L_x_1661:
[----:B------:R-:W-:Y:S05]  /*7c90*/  BSYNC B3 ;  /* 0x0000000000037941 */ /* 0x000fea0003800000 */
.L_x_1660:
[----:B------:R-:W-:Y:S01]  /*7ca0*/  ISETP.GE.AND P3, PT, R54, R131, PT ;  /* 0x000000833600720c */ /* 0x000fe20003f66270 */
[----:B--2---:R2:W-:-:S12]  /*7cb0*/  ST.E.128 desc[UR60][R52.64], R12 ;  /* 0x0000000c34007985 */ /* 0x0045d8000c101d3c */
[----:B------:R-:W-:-:S05]  /*7cc0*/  @!P3 IMAD.WIDE R36, R54, 0x2, R116 ;  /* 0x000000023624b825 */ /* 0x000fca00078e0274 */
[----:B---3--:R2:W-:Y:S02]  /*7cd0*/  @!P3 ST.E.128 desc[UR60][R36.64], R40 ;  /* 0x000000282400b985 */ /* 0x0085e4000c101d3c */
.L_x_1659:
[----:B------:R-:W-:Y:S05]  /*7ce0*/  BSYNC B2 ;  /* 0x0000000000027941 */ /* 0x000fea0003800000 */
.L_x_1658:
[----:B------:R-:W-:-:S13]  /*7cf0*/  ISETP.NE.AND P3, PT, R10, RZ, PT ;  /* 0x000000ff0a00720c */ /* 0x000fda0003f65270 */
[----:B------:R-:W-:Y:S05]  /*7d00*/  @!P3 BRA `(.L_x_1653) ;  /* 0x0000000400bcb947 */ /* 0x000fea0003800000 */
[----:B------:R-:W-:Y:S01]  /*7d10*/  LOP3.LUT P5, RZ, R22, 0x1, RZ, 0xc0, !PT ;  /* 0x0000000116ff7812 */ /* 0x000fe200078ac0ff */
[----:B------:R-:W-:Y:S01]  /*7d20*/  BSSY B2, `(.L_x_1662) ;  /* 0x0000069000027945 */ /* 0x000fe20003800000 */
[----:B--234-:R-:W-:Y:S02]  /*7d30*/  LEA R40, P3, R7, R116, 0x1 ;  /* 0x0000007407287211 */ /* 0x01cfe400078608ff */
[----:B------:R-:W-:Y:S02]  /*7d40*/  SEL R11, R121, R135, !P5 ;  /* 0x00000087790b7207 */ /* 0x000fe40006800000 */
[----:B------:R-:W-:Y:S02]  /*7d50*/  LEA.HI.X R41, R7, R117, R108, 0x1, P3 ;  /* 0x0000007507297211 */ /* 0x000fe400018f0c6c */
[----:B------:R-:W-:Y:S02]  /*7d60*/  SHF.R.S32.HI R12, RZ, 0x1f, R11 ;  /* 0x0000001fff0c7819 */ /* 0x000fe4000001140b */
[----:B------:R-:W-:-:S02]  /*7d70*/  ISETP.GE.AND P3, PT, R196, R120, PT ;  /* 0x00000078c400720c */ /* 0x000fc40003f66270 */
[----:B------:R-:W-:-:S04]  /*7d80*/  LEA.HI R11, R12, R11, RZ, 0x4 ;  /* 0x0000000b0c0b7211 */ /* 0x000fc800078f20ff */
[----:B------:R-:W-:-:S04]  /*7d90*/  LEA.HI.SX32 R11, R11, R112, 0x1c ;  /* 0x000000700b0b7211 */ /* 0x000fc800078fe2ff */
[----:B------:R-:W-:Y:S01]  /*7da0*/  SHF.R.S32.HI R12, RZ, 0x1f, R11 ;  /* 0x0000001fff0c7819 */ /* 0x000fe2000001140b */
[----:B------:R-:W-:-:S03]  /*7db0*/  IMAD.SHL.U32 R42, R11, 0x8, RZ ;  /* 0x000000080b2a7824 */ /* 0x000fc600078e00ff */
[----:B------:R-:W-:Y:S02]  /*7dc0*/  LEA.HI R12, R12, R11, RZ, 0x3 ;  /* 0x0000000b0c0c7211 */ /* 0x000fe400078f18ff */
[----:B------:R-:W-:Y:S02]  /*7dd0*/  LOP3.LUT R11, R227, 0x38, R42, 0xf8, !PT ;  /* 0x00000038e30b7812 */ /* 0x000fe400078ef82a */
[----:B------:R-:W-:Y:S02]  /*7de0*/  SHF.R.S32.HI R12, RZ, 0x3, R12 ;  /* 0x00000003ff0c7819 */ /* 0x000fe4000001140c */
[----:B------:R-:W-:-:S03]  /*7df0*/  LOP3.LUT R11, R11, R228, RZ, 0x3c, !PT ;  /* 0x000000e40b0b7212 */ /* 0x000fc600078e3cff */
[----:B------:R-:W-:-:S05]  /*7e00*/  IMAD R12, R12, 0x1800, R229 ;  /* 0x000018000c0c7824 */ /* 0x000fca00078e02e5 */
        /* <DEDUP_REMOVED lines=8> */
[----:B--2---:R-:W-:Y:S01]  /*7e90*/  SHF.R.U64 R11, R32, 0x10, R33 ;  /* 0x00000010200b7819 */ /* 0x004fe20000001221 */
[----:B------:R-:W-:Y:S01]  /*7ea0*/  HADD2.F32 R49, -RZ, R167.H1_H1 ;  /* 0x300000a7ff317230 */ /* 0x000fe20000004100 */
[--C-:B------:R-:W-:Y:S01]  /*7eb0*/  SHF.R.U64 R32, R44, 0x10, R45.reuse ;  /* 0x000000102c207819 */ /* 0x100fe2000000122d */
[----:B----4-:R-:W-:Y:S01]  /*7ec0*/  HADD2.F32 R48, -RZ, R37.H0_H0 ;  /* 0x20000025ff307230 */ /* 0x010fe20000004100 */
[----:B------:R-:W-:Y:S01]  /*7ed0*/  SHF.R.U32.HI R44, RZ, 0x10, R45 ;  /* 0x00000010ff2c7819 */ /* 0x000fe2000001162d */
[----:B---3--:R-:W-:Y:S01]  /*7ee0*/  HADD2.F32 R52, -RZ, R13.H0_H0 ;  /* 0x2000000dff347230 */ /* 0x008fe20000004100 */
[----:B------:R-:W-:Y:S01]  /*7ef0*/  SHF.R.U32.HI R33, RZ, 0x10, R33 ;  /* 0x00000010ff217819 */ /* 0x000fe20000011621 */
[----:B------:R-:W-:Y:S01]  /*7f00*/  HADD2.F32 R37, -RZ, R37.H1_H1 ;  /* 0x30000025ff257230 */ /* 0x000fe20000004100 */
[--C-:B------:R-:W-:Y:S01]  /*7f10*/  SHF.R.U64 R43, R46, 0x10, R47.reuse ;  /* 0x000000102e2b7819 */ /* 0x100fe2000000122f */
[----:B------:R-:W-:Y:S01]  /*7f20*/  HADD2.F32 R44, -RZ, R44.H0_H0 ;  /* 0x2000002cff2c7230 */ /* 0x000fe20000004100 */
[----:B------:R-:W-:Y:S01]  /*7f30*/  SHF.R.U32.HI R46, RZ, 0x10, R47 ;  /* 0x00000010ff2e7819 */ /* 0x000fe2000001162f */
[----:B------:R-:W-:-:S02]  /*7f40*/  HADD2.F32 R47, -RZ, R13.H1_H1 ;  /* 0x3000000dff2f7230 */ /* 0x000fc40000004100 */
[-C--:B------:R-:W-:Y:S01]  /*7f50*/  FMUL.FTZ R13, R48, R49.reuse ;  /* 0x00000031300d7220 */ /* 0x080fe20000410000 */
[----:B------:R-:W-:Y:S02]  /*7f60*/  HADD2.F32 R45, -RZ, R164.H0_H0 ;  /* 0x200000a4ff2d7230 */ /* 0x000fe40000004100 */
[-C--:B------:R-:W-:Y:S01]  /*7f70*/  FMUL.FTZ R54, R37, R44.reuse ;  /* 0x0000002c25367220 */ /* 0x080fe20000410000 */
[----:B------:R-:W-:Y:S02]  /*7f80*/  HADD2.F32 R50, -RZ, R33.H0_H0 ;  /* 0x20000021ff327230 */ /* 0x000fe40000004100 */
[----:B------:R-:W-:Y:S01]  /*7f90*/  FMUL.FTZ R33, R52, R49 ;  /* 0x0000003134217220 */ /* 0x000fe20000410000 */
[C---:B------:R-:W-:Y:S01]  /*7fa0*/  FMUL.FTZ R80, R47.reuse, R44 ;  /* 0x0000002c2f507220 */ /* 0x040fe20000410000 */
[----:B------:R-:W-:Y:S01]  /*7fb0*/  SHF.R.U64 R34, R34, 0x10, R35 ;  /* 0x0000001022227819 */ /* 0x000fe20000001223 */
[-C--:B------:R-:W-:Y:S01]  /*7fc0*/  FFMA.FTZ R13, R52, R45.reuse, -R13 ;  /* 0x0000002d340d7223 */ /* 0x080fe2000001080d */
[----:B------:R-:W-:Y:S01]  /*7fd0*/  FFMA.FTZ R33, R48, R45, R33 ;  /* 0x0000002d30217223 */ /* 0x000fe20000010021 */
[----:B------:R-:W-:Y:S01]  /*7fe0*/  SHF.R.U32.HI R35, RZ, 0x10, R35 ;  /* 0x00000010ff237819 */ /* 0x000fe20000011623 */
[-C--:B------:R-:W-:Y:S01]  /*7ff0*/  FFMA.FTZ R44, R47, R50.reuse, -R54 ;  /* 0x000000322f2c7223 */ /* 0x080fe20000010836 */
[----:B------:R-:W-:Y:S01]  /*8000*/  FFMA.FTZ R48, R37, R50, R80 ;  /* 0x0000003225307223 */ /* 0x000fe20000010050 */
[----:B------:R-:W-:-:S02]  /*8010*/  HADD2.F32 R47, -RZ, R166.H1_H1 ;  /* 0x300000a6ff2f7230 */ /* 0x000fc40000004100 */
[----:B------:R-:W-:Y:S01]  /*8020*/  HADD2.F32 R50, -RZ, R39.H0_H0 ;  /* 0x20000027ff327230 */ /* 0x000fe20000004100 */
[----:B------:R-:W-:Y:S01]  /*8030*/  F2FP.F16.F32.PACK_AB R13, R44, R13 ;  /* 0x0000000d2c0d723e */ /* 0x000fe200000000ff */
[----:B------:R-:W-:Y:S01]  /*8040*/  HADD2.F32 R52, -RZ, R15.H0_H0 ;  /* 0x2000000fff347230 */ /* 0x000fe20000004100 */
[----:B------:R-:W-:Y:S01]  /*8050*/  F2FP.F16.F32.PACK_AB R33, R48, R33 ;  /* 0x000000213021723e */ /* 0x000fe200000000ff */
[----:B------:R-:W-:Y:S02]  /*8060*/  HADD2.F32 R39, -RZ, R39.H1_H1 ;  /* 0x30000027ff277230 */ /* 0x000fe40000004100 */
[----:B------:R-:W-:Y:S02]  /*8070*/  HADD2.F32 R49, -RZ, R46.H0_H0 ;  /* 0x2000002eff317230 */ /* 0x000fe40000004100 */
[----:B------:R-:W-:Y:S02]  /*8080*/  HADD2.F32 R46, -RZ, R15.H1_H1 ;  /* 0x3000000fff2e7230 */ /* 0x000fe40000004100 */
[----:B------:R-:W-:Y:S01]  /*8090*/  FMUL.FTZ R15, R50, R47 ;  /* 0x0000002f320f7220 */ /* 0x000fe20000410000 */
[----:B------:R-:W-:-:S02]  /*80a0*/  HADD2.F32 R45, -RZ, R35.H0_H0 ;  /* 0x20000023ff2d7230 */ /* 0x000fc40000004100 */
[----:B------:R-:W-:Y:S01]  /*80b0*/  FMUL.FTZ R35, R52, R47 ;  /* 0x0000002f34237220 */ /* 0x000fe20000410000 */
[----:B------:R-:W-:Y:S02]  /*80c0*/  HADD2.F32 R37, -RZ, R165.H0_H0 ;  /* 0x200000a5ff257230 */ /* 0x000fe40000004100 */
[CC--:B------:R-:W-:Y:S01]  /*80d0*/  FMUL.FTZ R47, R39.reuse, R49.reuse ;  /* 0x00000031272f7220 */ /* 0x0c0fe20000410000 */
[----:B------:R-:W-:Y:S01]  /*80e0*/  FMUL.FTZ R54, R46, R49 ;  /* 0x000000312e367220 */ /* 0x000fe20000410000 */
[----:B------:R-:W-:Y:S02]  /*80f0*/  HADD2.F32 R167, -RZ, R167.H0_H0 ;  /* 0x200000a7ffa77230 */ /* 0x000fe40000004100 */
[----:B------:R-:W-:Y:S01]  /*8100*/  FFMA.FTZ R35, R50, R37, R35 ;  /* 0x0000002532237223 */ /* 0x000fe20000010023 */
[----:B------:R-:W-:Y:S01]  /*8110*/  FFMA.FTZ R46, R46, R45, -R47 ;  /* 0x0000002d2e2e7223 */ /* 0x000fe2000001082f */
[----:B------:R-:W-:Y:S01]  /*8120*/  FFMA.FTZ R15, R52, R37, -R15 ;  /* 0x00000025340f7223 */ /* 0x000fe2000001080f */
[----:B------:R-:W-:Y:S01]  /*8130*/  FFMA.FTZ R50, R39, R45, R54 ;  /* 0x0000002d27327223 */ /* 0x000fe20000010036 */
[----:B------:R-:W-:-:S02]  /*8140*/  HADD2.F32 R47, -RZ, R32.H0_H0 ;  /* 0x20000020ff2f7230 */ /* 0x000fc40000004100 */
[----:B------:R-:W-:Y:S01]  /*8150*/  HADD2.F32 R37, -RZ, R36.H0_H0 ;  /* 0x20000024ff257230 */ /* 0x000fe20000004100 */
[----:B------:R-:W-:Y:S01]  /*8160*/  F2FP.F16.F32.PACK_AB R15, R46, R15 ;  /* 0x0000000f2e0f723e */ /* 0x000fe200000000ff */
[----:B------:R-:W-:Y:S02]  /*8170*/  HADD2.F32 R32, -RZ, R12.H0_H0 ;  /* 0x2000000cff207230 */ /* 0x000fe40000004100 */
[----:B------:R-:W-:Y:S02]  /*8180*/  HADD2.F32 R39, -RZ, R36.H1_H1 ;  /* 0x30000024ff277230 */ /* 0x000fe40000004100 */
[----:B------:R-:W-:Y:S02]  /*8190*/  HADD2.F32 R36, -RZ, R12.H1_H1 ;  /* 0x3000000cff247230 */ /* 0x000fe40000004100 */
[----:B------:R-:W-:Y:S01]  /*81a0*/  FMUL.FTZ R12, R32, R167 ;  /* 0x000000a7200c7220 */ /* 0x000fe20000410000 */
[----:B------:R-:W-:Y:S02]  /*81b0*/  HADD2.F32 R164, -RZ, R164.H1_H1 ;  /* 0x300000a4ffa47230 */ /* 0x000fe40000004100 */
[----:B------:R-:W-:Y:S01]  /*81c0*/  FMUL.FTZ R49, R39, R47 ;  /* 0x0000002f27317220 */ /* 0x000fe20000410000 */
[----:B------:R-:W-:-:S02]  /*81d0*/  HADD2.F32 R45, -RZ, R11.H0_H0 ;  /* 0x2000000bff2d7230 */ /* 0x000fc40000004100 */
[C---:B------:R-:W-:Y:S01]  /*81e0*/  FMUL.FTZ R11, R37.reuse, R167 ;  /* 0x000000a7250b7220 */ /* 0x040fe20000410000 */
[----:B------:R-:W-:Y:S01]  /*81f0*/  FMUL.FTZ R52, R36, R47 ;  /* 0x0000002f24347220 */ /* 0x000fe20000410000 */
[-C--:B------:R-:W-:Y:S01]  /*8200*/  FFMA.FTZ R12, R37, R164.reuse, R12 ;  /* 0x000000a4250c7223 */ /* 0x080fe2000001000c */
[----:B------:R-:W-:Y:S02]  /*8210*/  HADD2.F32 R166, -RZ, R166.H0_H0 ;  /* 0x200000a6ffa67230 */ /* 0x000fe40000004100 */
[----:B------:R-:W-:Y:S01]  /*8220*/  FFMA.FTZ R11, R32, R164, -R11 ;  /* 0x000000a4200b7223 */ /* 0x000fe2000001080b */
[-C--:B------:R-:W-:Y:S01]  /*8230*/  FFMA.FTZ R37, R39, R45.reuse, R52 ;  /* 0x0000002d27257223 */ /* 0x080fe20000010034 */
[----:B------:R-:W-:Y:S01]  /*8240*/  FFMA.FTZ R32, R36, R45, -R49 ;  /* 0x0000002d24207223 */ /* 0x000fe20000010831 */
[----:B------:R-:W-:Y:S02]  /*8250*/  HADD2.F32 R39, -RZ, R38.H0_H0 ;  /* 0x20000026ff277230 */ /* 0x000fe40000004100 */
[----:B------:R-:W-:-:S02]  /*8260*/  HADD2.F32 R45, -RZ, R43.H0_H0 ;  /* 0x2000002bff2d7230 */ /* 0x000fc40000004100 */
[----:B------:R-:W-:Y:S02]  /*8270*/  HADD2.F32 R36, -RZ, R14.H0_H0 ;  /* 0x2000000eff247230 */ /* 0x000fe40000004100 */
[-C--:B------:R-:W-:Y:S01]  /*8280*/  FMUL.FTZ R47, R39, R166.reuse ;  /* 0x000000a6272f7220 */ /* 0x080fe20000410000 */
[----:B------:R-:W-:Y:S01]  /*8290*/  HADD2.F32 R38, -RZ, R38.H1_H1 ;  /* 0x30000026ff267230 */ /* 0x000fe20000004100 */
[----:B------:R-:W-:Y:S01]  /*82a0*/  F2FP.F16.F32.PACK_AB R32, R32, R11 ;  /* 0x0000000b2020723e */ /* 0x000fe200000000ff */
[----:B------:R-:W-:Y:S02]  /*82b0*/  HADD2.F32 R14, -RZ, R14.H1_H1 ;  /* 0x3000000eff0e7230 */ /* 0x000fe40000004100 */
[----:B------:R-:W-:Y:S01]  /*82c0*/  FMUL.FTZ R166, R36, R166 ;  /* 0x000000a624a67220 */ /* 0x000fe20000410000 */
[----:B------:R-:W-:Y:S02]  /*82d0*/  HADD2.F32 R165, -RZ, R165.H1_H1 ;  /* 0x300000a5ffa57230 */ /* 0x000fe40000004100 */
[----:B------:R-:W-:Y:S01]  /*82e0*/  FMUL.FTZ R49, R38, R45 ;  /* 0x0000002d26317220 */ /* 0x000fe20000410000 */
[----:B------:R-:W-:-:S02]  /*82f0*/  HADD2.F32 R43, -RZ, R34.H0_H0 ;  /* 0x20000022ff2b7230 */ /* 0x000fc40000004100 */
[----:B------:R-:W-:Y:S01]  /*8300*/  FMUL.FTZ R45, R14, R45 ;  /* 0x0000002d0e2d7220 */ /* 0x000fe20000410000 */
[-C--:B------:R-:W-:Y:S01]  /*8310*/  FFMA.FTZ R47, R36, R165.reuse, -R47 ;  /* 0x000000a5242f7223 */ /* 0x080fe2000001082f */
[----:B------:R-:W-:Y:S01]  /*8320*/  FFMA.FTZ R166, R39, R165, R166 ;  /* 0x000000a527a67223 */ /* 0x000fe200000100a6 */
[-C--:B------:R-:W-:Y:S01]  /*8330*/  FFMA.FTZ R14, R14, R43.reuse, -R49 ;  /* 0x0000002b0e0e7223 */ /* 0x080fe20000010831 */
[----:B------:R-:W-:Y:S01]  /*8340*/  FFMA.FTZ R45, R38, R43, R45 ;  /* 0x0000002b262d7223 */ /* 0x000fe2000001002d */
[----:B------:R-:W-:Y:S01]  /*8350*/  F2FP.F16.F32.PACK_AB R36, R37, R12 ;  /* 0x0000000c2524723e */ /* 0x000fe200000000ff */
[----:B------:R-:W-:Y:S01]  /*8360*/  IMAD.MOV.U32 R12, RZ, RZ, R32 ;  /* 0x000000ffff0c7224 */ /* 0x000fe200078e0020 */
[----:B------:R-:W-:Y:S01]  /*8370*/  F2FP.F16.F32.PACK_AB R39, R50, R35 ;  /* 0x000000233227723e */ /* 0x000fe200000000ff */
[----:B------:R-:W-:Y:S01]  /*8380*/  IMAD.MOV.U32 R37, RZ, RZ, R33 ;  /* 0x000000ffff257224 */ /* 0x000fe200078e0021 */
[----:B------:R-:W-:Y:S02]  /*8390*/  F2FP.F16.F32.PACK_AB R14, R14, R47 ;  /* 0x0000002f0e0e723e */ /* 0x000fe400000000ff */
[----:B------:R-:W-:-:S07]  /*83a0*/  F2FP.F16.F32.PACK_AB R38, R45, R166 ;  /* 0x000000a62d26723e */ /* 0x000fce00000000ff */
.L_x_1663:
[----:B------:R-:W-:Y:S05]  /*83b0*/  BSYNC B2 ;  /* 0x0000000000027941 */ /* 0x000fea0003800000 */
.L_x_1662:
[----:B------:R-:W-:Y:S01]  /*83c0*/  ISETP.GE.AND P3, PT, R42, R131, PT ;  /* 0x000000832a00720c */ /* 0x000fe20003f66270 */
[----:B---3--:R3:W-:-:S12]  /*83d0*/  ST.E.128 desc[UR60][R40.64], R12 ;  /* 0x0000000c28007985 */ /* 0x0087d8000c101d3c */
[----:B------:R-:W-:-:S05]  /*83e0*/  @!P3 IMAD.WIDE R116, R42, 0x2, R116 ;  /* 0x000000022a74b825 */ /* 0x000fca00078e0274 */
[----:B----4-:R3:W-:Y:S02]  /*83f0*/  @!P3 ST.E.128 desc[UR60][R116.64], R36 ;  /* 0x000000247400b985 */ /* 0x0107e4000c101d3c */
.L_x_1653:
[----:B------:R-:W-:Y:S05]  /*8400*/  BSYNC B1 ;  /* 0x0000000000017941 */ /* 0x000fea0003800000 */
.L_x_1652:
[----:B------:R-:W-:-:S03]  /*8410*/  UMOV UR4, 0xffffffff ;  /* 0xffffffff00047882 */ /* 0x000fc60000000000 */
[----:B------:R-:W-:Y:S05]  /*8420*/  BRA.DIV UR4, `(.L_x_1664) ;  /* 0x0000022e04f87947 */ /* 0x000fea000b800000 */
[----:B--23--:R2:W3:Y:S04]  /*8430*/  SHFL.IDX PT, R37, R118, 0x1, 0x1c1f ;  /* 0x003c1f0076257f89 */ /* 0x00c4e800000e0000 */
[----:B------:R2:W0:Y:S02]  /*8440*/  SHFL.IDX PT, R36, R119, 0x1, 0x1c1f ;  /* 0x003c1f0077247f89 */ /* 0x00042400000e0000 */
.L_x_2027:
[----:B------:R-:W-:Y:S05]  /*8450*/  @P4 BRA `(.L_x_1621) ;  /* 0x0000001c00844947 */ /* 0x000fea0003800000 */
[----:B------:R-:W-:Y:S01]  /*8460*/  ISETP.NE.AND P3, PT, R8, RZ, PT ;  /* 0x000000ff0800720c */ /* 0x000fe20003f65270 */
[----:B------:R-:W-:-:S12]  /*8470*/  BSSY B1, `(.L_x_1665) ;  /* 0x0000075000017945 */ /* 0x000fd80003800000 */
[----:B------:R-:W-:Y:S05]  /*8480*/  @!P3 BRA `(.L_x_1666) ;  /* 0x0000000400ccb947 */ /* 0x000fea0003800000 */
[----:B----4-:R-:W4:Y:S01]  /*8490*/  LDL R14, [R1+0x34] ;  /* 0x00003400010e7983 */ /* 0x010f220000100800 */
[----:B------:R-:W-:Y:S01]  /*84a0*/  SEL R11, R121, R135, !P0 ;  /* 0x00000087790b7207 */ /* 0x000fe20004000000 */
[----:B------:R-:W-:Y:S01]  /*84b0*/  BSSY B2, `(.L_x_1667) ;  /* 0x000006e000027945 */ /* 0x000fe20003800000 */
[----:B------:R-:W-:Y:S02]  /*84c0*/  SHF.R.U32.HI R13, RZ, 0x3, R225 ;  /* 0x00000003ff0d7819 */ /* 0x000fe400000116e1 */
[----:B------:R-:W-:Y:S02]  /*84d0*/  SHF.R.S32.HI R12, RZ, 0x1f, R11 ;  /* 0x0000001fff0c7819 */ /* 0x000fe4000001140b */
[----:B0-----:R-:W-:Y:S02]  /*84e0*/  LEA R38, P3, R5, R36, 0x1 ;  /* 0x0000002405267211 */ /* 0x001fe400078608ff */
[----:B------:R-:W-:Y:S02]  /*84f0*/  LEA.HI R11, R12, R11, RZ, 0x4 ;  /* 0x0000000b0c0b7211 */ /* 0x000fe400078f20ff */
[----:B------:R-:W-:-:S02]  /*8500*/  ISETP.GE.AND P4, PT, R16, R120, PT ;  /* 0x000000781000720c */ /* 0x000fc40003f86270 */
[----:B------:R-:W-:Y:S02]  /*8510*/  LEA.HI.SX32 R11, R11, R114, 0x1c ;  /* 0x000000720b0b7211 */ /* 0x000fe400078fe2ff */
[----:B---3--:R-:W-:Y:S02]  /*8520*/  LEA.HI.X R39, R5, R37, R110, 0x1, P3 ;  /* 0x0000002505277211 */ /* 0x008fe400018f0c6e */
[----:B------:R-:W-:Y:S02]  /*8530*/  SHF.R.S32.HI R12, RZ, 0x1f, R11 ;  /* 0x0000001fff0c7819 */ /* 0x000fe4000001140b */
[----:B------:R-:W-:Y:S02]  /*8540*/  SHF.L.U32 R40, R11, 0x3, RZ ;  /* 0x000000030b287819 */ /* 0x000fe400000006ff */
[----:B------:R-:W-:Y:S02]  /*8550*/  LEA.HI R12, R12, R11, RZ, 0x3 ;  /* 0x0000000b0c0c7211 */ /* 0x000fe400078f18ff */
[----:B------:R-:W-:-:S02]  /*8560*/  LOP3.LUT R11, R225, 0x38, R40, 0xf8, !PT ;  /* 0x00000038e10b7812 */ /* 0x000fc400078ef828 */
[----:B------:R-:W-:Y:S02]  /*8570*/  SHF.R.S32.HI R12, RZ, 0x3, R12 ;  /* 0x00000003ff0c7819 */ /* 0x000fe4000001140c */
[----:B------:R-:W-:Y:S02]  /*8580*/  LOP3.LUT R11, R11, R13, RZ, 0x3c, !PT ;  /* 0x0000000d0b0b7212 */ /* 0x000fe400078e3cff */
[----:B------:R-:W-:-:S13]  /*8590*/  ISETP.GE.AND P3, PT, R40, R131, PT ;  /* 0x000000832800720c */ /* 0x000fda0003f66270 */
[----:B------:R-:W-:-:S04]  /*85a0*/  @!P3 IMAD.WIDE R40, R40, 0x2, R36 ;  /* 0x000000022828b825 */ /* 0x000fc800078e0224 */
[----:B----4-:R-:W-:-:S04]  /*85b0*/  IMAD R12, R12, 0x1800, R14 ;  /* 0x000018000c0c7824 */ /* 0x010fc800078e020e */
[----:B------:R-:W-:Y:S02]  /*85c0*/  IMAD.IADD R13, R12, 0x1, R11 ;  /* 0x000000010c0d7824 */ /* 0x000fe400078e020b */
[C---:B------:R-:W-:Y:S02]  /*85d0*/  IMAD R11, R18.reuse, 0x4800, R134 ;  /* 0x00004800120b7824 */ /* 0x040fe400078e0286 */
[----:B------:R-:W-:Y:S02]  /*85e0*/  IMAD R13, R18, 0x4800, R13 ;  /* 0x00004800120d7824 */ /* 0x000fe400078e020d */
[--C-:B------:R-:W-:Y:S02]  /*85f0*/  IMAD R11, R11, 0x2, R2.reuse ;  /* 0x000000020b0b7824 */ /* 0x100fe400078e0202 */
[----:B------:R-:W-:-:S03]  /*8600*/  IMAD R32, R13, 0x2, R2 ;  /* 0x000000020d207824 */ /* 0x000fc600078e0202 */
[----:B------:R0:W3:Y:S04]  /*8610*/  LDS.128 R12, [R11+0x1e400] ;  /* 0x01e400000b0c7984 */ /* 0x0000e80000000c00 */
[----:B------:R-:W4:Y:S01]  /*8620*/  LDS.128 R32, [R32+0x1e400] ;  /* 0x01e4000020207984 */ /* 0x000f220000000c00 */
[----:B------:R-:W-:Y:S05]  /*8630*/  @P4 BRA `(.L_x_1668) ;  /* 0x0000000400544947 */ /* 0x000fea0003800000 */
[----:B----4-:R-:W-:Y:S01]  /*8640*/  IMAD.MOV.U32 R45, RZ, RZ, R33 ;  /* 0x000000ffff2d7224 */ /* 0x010fe200078e0021 */
[----:B------:R-:W-:Y:S01]  /*8650*/  SHF.R.U32.HI R51, RZ, 0x10, R77 ;  /* 0x00000010ff337819 */ /* 0x000fe2000001164d */
[----:B------:R-:W-:Y:S01]  /*8660*/  IMAD.MOV.U32 R47, RZ, RZ, R35 ;  /* 0x000000ffff2f7224 */ /* 0x000fe200078e0023 */
[----:B---3--:R-:W-:Y:S01]  /*8670*/  MOV R33, R15 ;  /* 0x0000000f00217202 */ /* 0x008fe20000000f00 */
[----:B------:R-:W-:Y:S01]  /*8680*/  HADD2.F32 R50, -RZ, R163.H1_H1 ;  /* 0x300000a3ff327230 */ /* 0x000fe20000004100 */
[----:B------:R-:W-:Y:S01]  /*8690*/  SHF.R.U32.HI R49, RZ, 0x10, R65 ;  /* 0x00000010ff317819 */ /* 0x000fe20000011641 */
[----:B------:R-:W-:Y:S01]  /*86a0*/  HADD2.F32 R35, -RZ, R45.H0_H0 ;  /* 0x2000002dff237230 */ /* 0x000fe20000004100 */
[--C-:B------:R-:W-:Y:S01]  /*86b0*/  SHF.R.U64 R44, R78, 0x10, R79.reuse ;  /* 0x000000104e2c7819 */ /* 0x100fe2000000124f */
[----:B------:R-:W-:Y:S01]  /*86c0*/  HADD2.F32 R15, -RZ, R13.H0_H0 ;  /* 0x2000000dff0f7230 */ /* 0x000fe20000004100 */
[----:B------:R-:W-:Y:S01]  /*86d0*/  SHF.R.U32.HI R78, RZ, 0x10, R79 ;  /* 0x00000010ff4e7819 */ /* 0x000fe2000001164f */
[----:B------:R-:W-:-:S02]  /*86e0*/  HADD2.F32 R51, -RZ, R51.H0_H0 ;  /* 0x20000033ff337230 */ /* 0x000fc40000004100 */
[-C--:B------:R-:W-:Y:S01]  /*86f0*/  FMUL.FTZ R52, R35, R50.reuse ;  /* 0x0000003223347220 */ /* 0x080fe20000410000 */
[----:B------:R-:W-:Y:S02]  /*8700*/  HADD2.F32 R46, -RZ, R13.H1_H1 ;  /* 0x3000000dff2e7230 */ /* 0x000fe40000004100 */
[C---:B------:R-:W-:Y:S01]  /*8710*/  FMUL.FTZ R50, R15.reuse, R50 ;  /* 0x000000320f327220 */ /* 0x040fe20000410000 */
[----:B------:R-:W-:Y:S01]  /*8720*/  HADD2.F32 R48, -RZ, R159.H1_H1 ;  /* 0x3000009fff307230 */ /* 0x000fe20000004100 */
[--C-:B------:R-:W-:Y:S01]  /*8730*/  SHF.R.U64 R42, R66, 0x10, R67.reuse ;  /* 0x00000010422a7819 */ /* 0x100fe20000001243 */
[----:B------:R-:W-:Y:S02]  /*8740*/  HADD2.F32 R45, -RZ, R45.H1_H1 ;  /* 0x3000002dff2d7230 */ /* 0x000fe40000004100 */
[-C--:B------:R-:W-:Y:S01]  /*8750*/  FMUL.FTZ R54, R46, R51.reuse ;  /* 0x000000332e367220 */ /* 0x080fe20000410000 */
[----:B------:R-:W-:Y:S02]  /*8760*/  HADD2.F32 R49, -RZ, R49.H0_H0 ;  /* 0x20000031ff317230 */ /* 0x000fe40000004100 */
[-C--:B------:R-:W-:Y:S01]  /*8770*/  FFMA.FTZ R13, R15, R48.reuse, -R52 ;  /* 0x000000300f0d7223 */ /* 0x080fe20000010834 */
[----:B------:R-:W-:Y:S01]  /*8780*/  FFMA.FTZ R15, R35, R48, R50 ;  /* 0x00000030230f7223 */ /* 0x000fe20000010032 */
[C---:B------:R-:W-:Y:S01]  /*8790*/  FMUL.FTZ R53, R45.reuse, R51 ;  /* 0x000000332d357220 */ /* 0x040fe20000410000 */
[----:B------:R-:W-:Y:S01]  /*87a0*/  SHF.R.U32.HI R66, RZ, 0x10, R67 ;  /* 0x00000010ff427819 */ /* 0x000fe20000011643 */
[----:B------:R-:W-:Y:S01]  /*87b0*/  FFMA.FTZ R48, R45, R49, R54 ;  /* 0x000000312d307223 */ /* 0x000fe20000010036 */
[----:B------:R-:W-:Y:S01]  /*87c0*/  HADD2.F32 R54, -RZ, R161.H1_H1 ;  /* 0x300000a1ff367230 */ /* 0x000fe20000004100 */
[----:B0-----:R-:W-:Y:S01]  /*87d0*/  SHF.R.U64 R11, R64, 0x10, R65 ;  /* 0x00000010400b7819 */ /* 0x001fe20000001241 */
[----:B------:R-:W-:-:S02]  /*87e0*/  HADD2.F32 R45, -RZ, R47.H0_H0 ;  /* 0x2000002fff2d7230 */ /* 0x000fc40000004100 */
[----:B------:R-:W-:Y:S01]  /*87f0*/  FFMA.FTZ R46, R46, R49, -R53 ;  /* 0x000000312e2e7223 */ /* 0x000fe20000010835 */
[----:B------:R-:W-:Y:S01]  /*8800*/  HADD2.F32 R47, -RZ, R47.H1_H1 ;  /* 0x3000002fff2f7230 */ /* 0x000fe20000004100 */
[----:B------:R-:W-:Y:S01]  /*8810*/  SHF.R.U64 R43, R76, 0x10, R77 ;  /* 0x000000104c2b7819 */ /* 0x000fe2000000124d */
[--C-:B------:R-:W-:Y:S02]  /*8820*/  HADD2.F32 R35, -RZ, R33.reuse.H0_H0 ;  /* 0x20000021ff237230 */ /* 0x100fe40000004100 */
[-C--:B------:R-:W-:Y:S01]  /*8830*/  FMUL.FTZ R64, R45, R54.reuse ;  /* 0x000000362d407220 */ /* 0x080fe20000410000 */
[----:B------:R-:W-:Y:S01]  /*8840*/  HADD2.F32 R78, -RZ, R78.H0_H0 ;  /* 0x2000004eff4e7230 */ /* 0x000fe20000004100 */
[----:B------:R-:W-:Y:S01]  /*8850*/  F2FP.F16.F32.PACK_AB R13, R46, R13 ;  /* 0x0000000d2e0d723e */ /* 0x000fe200000000ff */
[----:B------:R-:W-:Y:S02]  /*8860*/  HADD2.F32 R50, -RZ, R33.H1_H1 ;  /* 0x30000021ff327230 */ /* 0x000fe40000004100 */
[----:B------:R-:W-:Y:S01]  /*8870*/  FMUL.FTZ R54, R35, R54 ;  /* 0x0000003623367220 */ /* 0x000fe20000410000 */
[----:B------:R-:W-:-:S02]  /*8880*/  HADD2.F32 R52, -RZ, R157.H1_H1 ;  /* 0x3000009dff347230 */ /* 0x000fc40000004100 */
[-C--:B------:R-:W-:Y:S01]  /*8890*/  FMUL.FTZ R49, R47, R78.reuse ;  /* 0x0000004e2f317220 */ /* 0x080fe20000410000 */
[----:B------:R-:W-:Y:S02]  /*88a0*/  HADD2.F32 R66, -RZ, R66.H0_H0 ;  /* 0x20000042ff427230 */ /* 0x000fe40000004100 */
[C---:B------:R-:W-:Y:S01]  /*88b0*/  FMUL.FTZ R78, R50.reuse, R78 ;  /* 0x0000004e324e7220 */ /* 0x040fe20000410000 */
[----:B------:R-:W-:Y:S02]  /*88c0*/  HADD2.F32 R11, -RZ, R11.H0_H0 ;  /* 0x2000000bff0b7230 */ /* 0x000fe40000004100 */
[-C--:B------:R-:W-:Y:S01]  /*88d0*/  FFMA.FTZ R33, R35, R52.reuse, -R64 ;  /* 0x0000003423217223 */ /* 0x080fe20000010840 */
[----:B------:R-:W-:Y:S01]  /*88e0*/  FFMA.FTZ R35, R45, R52, R54 ;  /* 0x000000342d237223 */ /* 0x000fe20000010036 */
[-C--:B------:R-:W-:Y:S01]  /*88f0*/  FFMA.FTZ R52, R47, R66.reuse, R78 ;  /* 0x000000422f347223 */ /* 0x080fe2000001004e */
[----:B------:R-:W-:Y:S02]  /*8900*/  HADD2.F32 R47, -RZ, R43.H0_H0 ;  /* 0x2000002bff2f7230 */ /* 0x000fe40000004100 */
[----:B------:R-:W-:Y:S01]  /*8910*/  FFMA.FTZ R50, R50, R66, -R49 ;  /* 0x0000004232327223 */ /* 0x000fe20000010831 */
[----:B------:R-:W-:-:S02]  /*8920*/  HADD2.F32 R45, -RZ, R32.H0_H0 ;  /* 0x20000020ff2d7230 */ /* 0x000fc40000004100 */
        /* <DEDUP_REMOVED lines=11> */
[C---:B------:R-:W-:Y:S01]  /*89e0*/  FMUL.FTZ R47, R12.reuse, R47 ;  /* 0x0000002f0c2f7220 */ /* 0x040fe20000410000 */
[----:B------:R-:W-:Y:S02]  /*89f0*/  HADD2.F32 R157, -RZ, R157.H0_H0 ;  /* 0x2000009dff9d7230 */ /* 0x000fe40000004100 */
[-C--:B------:R-:W-:Y:S01]  /*8a00*/  FFMA.FTZ R49, R12, R11.reuse, -R49 ;  /* 0x0000000b0c317223 */ /* 0x080fe20000010831 */
[-C--:B------:R-:W-:Y:S01]  /*8a10*/  FFMA.FTZ R64, R45, R54.reuse, R64 ;  /* 0x000000362d407223 */ /* 0x080fe20000010040 */
[----:B------:R-:W-:Y:S01]  /*8a20*/  FFMA.FTZ R47, R32, R11, R47 ;  /* 0x0000000b202f7223 */ /* 0x000fe2000001002f */
[----:B------:R-:W-:Y:S02]  /*8a30*/  HADD2.F32 R12, -RZ, R34.H0_H0 ;  /* 0x20000022ff0c7230 */ /* 0x000fe40000004100 */
[----:B------:R-:W-:Y:S01]  /*8a40*/  FFMA.FTZ R66, R43, R54, -R66 ;  /* 0x000000362b427223 */ /* 0x000fe20000010842 */
[----:B------:R-:W-:Y:S01]  /*8a50*/  HADD2.F32 R45, -RZ, R44.H0_H0 ;  /* 0x2000002cff2d7230 */ /* 0x000fe20000004100 */
[----:B------:R-:W-:Y:S01]  /*8a60*/  F2FP.F16.F32.PACK_AB R33, R48, R15 ;  /* 0x0000000f3021723e */ /* 0x000fe200000000ff */
[----:B------:R-:W-:-:S02]  /*8a70*/  HADD2.F32 R11, -RZ, R14.H0_H0 ;  /* 0x2000000eff0b7230 */ /* 0x000fc40000004100 */
[-C--:B------:R-:W-:Y:S01]  /*8a80*/  FMUL.FTZ R32, R12, R161.reuse ;  /* 0x000000a10c207220 */ /* 0x080fe20000410000 */
[----:B------:R-:W-:Y:S01]  /*8a90*/  HADD2.F32 R34, -RZ, R34.H1_H1 ;  /* 0x30000022ff227230 */ /* 0x000fe20000004100 */
[----:B------:R-:W-:Y:S01]  /*8aa0*/  F2FP.F16.F32.PACK_AB R64, R47, R64 ;  /* 0x000000402f40723e */ /* 0x000fe200000000ff */
[----:B------:R-:W-:Y:S02]  /*8ab0*/  HADD2.F32 R14, -RZ, R14.H1_H1 ;  /* 0x3000000eff0e7230 */ /* 0x000fe40000004100 */
[C---:B------:R-:W-:Y:S01]  /*8ac0*/  FMUL.FTZ R161, R11.reuse, R161 ;  /* 0x000000a10ba17220 */ /* 0x040fe20000410000 */
[----:B------:R-:W-:Y:S02]  /*8ad0*/  HADD2.F32 R43, -RZ, R42.H0_H0 ;  /* 0x2000002aff2b7230 */ /* 0x000fe40000004100 */
[----:B------:R-:W-:Y:S01]  /*8ae0*/  FMUL.FTZ R51, R34, R45 ;  /* 0x0000002d22337220 */ /* 0x000fe20000410000 */
[----:B------:R-:W-:Y:S01]  /*8af0*/  FFMA.FTZ R32, R11, R157, -R32 ;  /* 0x0000009d0b207223 */ /* 0x000fe20000010820 */
[----:B------:R-:W-:Y:S01]  /*8b00*/  FMUL.FTZ R45, R14, R45 ;  /* 0x0000002d0e2d7220 */ /* 0x000fe20000410000 */
[----:B------:R-:W-:Y:S01]  /*8b10*/  FFMA.FTZ R161, R12, R157, R161 ;  /* 0x0000009d0ca17223 */ /* 0x000fe200000100a1 */
[-C--:B------:R-:W-:Y:S01]  /*8b20*/  FFMA.FTZ R51, R14, R43.reuse, -R51 ;  /* 0x0000002b0e337223 */ /* 0x080fe20000010833 */
[----:B------:R-:W-:Y:S01]  /*8b30*/  F2FP.F16.F32.PACK_AB R12, R49, R66 ;  /* 0x00000042310c723e */ /* 0x000fe200000000ff */
[----:B------:R-:W-:Y:S01]  /*8b40*/  FFMA.FTZ R34, R34, R43, R45 ;  /* 0x0000002b22227223 */ /* 0x000fe2000001002d */
[----:B------:R-:W-:-:S02]  /*8b50*/  IMAD.MOV.U32 R15, RZ, RZ, R50 ;  /* 0x000000ffff0f7224 */ /* 0x000fc400078e0032 */
[----:B------:R-:W-:Y:S01]  /*8b60*/  F2FP.F16.F32.PACK_AB R14, R51, R32 ;  /* 0x00000020330e723e */ /* 0x000fe200000000ff */
[----:B------:R-:W-:Y:S01]  /*8b70*/  IMAD.MOV.U32 R32, RZ, RZ, R64 ;  /* 0x000000ffff207224 */ /* 0x000fe200078e0040 */
[----:B------:R-:W-:-:S07]  /*8b80*/  F2FP.F16.F32.PACK_AB R34, R34, R161 ;  /* 0x000000a12222723e */ /* 0x000fce00000000ff */
.L_x_1668:
[----:B------:R-:W-:Y:S05]  /*8b90*/  BSYNC B2 ;  /* 0x0000000000027941 */ /* 0x000fea0003800000 */
.L_x_1667:
[----:B---3--:R3:W-:Y:S04]  /*8ba0*/  ST.E.128 desc[UR60][R38.64], R12 ;  /* 0x0000000c26007985 */ /* 0x0087e8000c101d3c */
[----:B----4-:R3:W-:Y:S02]  /*8bb0*/  @!P3 ST.E.128 desc[UR60][R40.64], R32 ;  /* 0x000000202800b985 */ /* 0x0107e4000c101d3c */
.L_x_1666:
[----:B------:R-:W-:Y:S05]  /*8bc0*/  BSYNC B1 ;  /* 0x0000000000017941 */ /* 0x000fea0003800000 */
.L_x_1665:
[----:B------:R-:W-:Y:S01]  /*8bd0*/  ISETP.NE.AND P3, PT, R9, RZ, PT ;  /* 0x000000ff0900720c */ /* 0x000fe20003f65270 */
[----:B------:R-:W-:-:S12]  /*8be0*/  BSSY B1, `(.L_x_1669) ;  /* 0x0000077000017945 */ /* 0x000fd80003800000 */
[----:B------:R-:W-:Y:S05]  /*8bf0*/  @!P3 BRA `(.L_x_1670) ;  /* 0x0000000400d4b947 */ /* 0x000fea0003800000 */
[----:B---34-:R-:W3:Y:S01]  /*8c00*/  LDL R14, [R1+0x34] ;  /* 0x00003400010e7983 */ /* 0x018ee20000100800 */
[----:B0-----:R-:W-:Y:S01]  /*8c10*/  SEL R11, R121, R135, !P1 ;  /* 0x00000087790b7207 */ /* 0x001fe20004800000 */
[----:B------:R-:W-:Y:S01]  /*8c20*/  BSSY B2, `(.L_x_1671) ;  /* 0x0000070000027945 */ /* 0x000fe20003800000 */
[----:B------:R-:W-:Y:S02]  /*8c30*/  SHF.R.U32.HI R13, RZ, 0x3, R225 ;  /* 0x00000003ff0d7819 */ /* 0x000fe400000116e1 */
[----:B------:R-:W-:Y:S02]  /*8c40*/  SHF.R.S32.HI R12, RZ, 0x1f, R11 ;  /* 0x0000001fff0c7819 */ /* 0x000fe4000001140b */
[----:B------:R-:W-:Y:S02]  /*8c50*/  LEA R38, P3, R6, R36, 0x1 ;  /* 0x0000002406267211 */ /* 0x000fe400078608ff */
        /* <DEDUP_REMOVED lines=9> */
[----:B------:R-:W-:-:S04]  /*8cf0*/  LOP3.LUT R11, R225, 0x38, R40, 0xf8, !PT ;  /* 0x00000038e10b7812 */ /* 0x000fc800078ef828 */
[----:B------:R-:W-:-:S05]  /*8d00*/  LOP3.LUT R11, R11, R13, RZ, 0x3c, !PT ;  /* 0x0000000d0b0b7212 */ /* 0x000fca00078e3cff */
[----:B------:R-:W-:-:S04]  /*8d10*/  @!P3 IMAD.WIDE R40, R40, 0x2, R36 ;  /* 0x000000022828b825 */ /* 0x000fc800078e0224 */
[----:B---3--:R-:W-:-:S05]  /*8d20*/  IMAD R12, R12, 0x1800, R14 ;  /* 0x000018000c0c7824 */ /* 0x008fca00078e020e */
        /* <DEDUP_REMOVED lines=8> */
[----:B---3--:R-:W-:Y:S01]  /*8db0*/  IMAD.MOV.U32 R45, RZ, RZ, R12 ;  /* 0x000000ffff2d7224 */ /* 0x008fe200078e000c */
[----:B------:R-:W-:Y:S01]  /*8dc0*/  SHF.R.U32.HI R50, RZ, 0x10, R73 ;  /* 0x00000010ff327819 */ /* 0x000fe20000011649 */
[----:B----4-:R-:W-:Y:S01]  /*8dd0*/  IMAD.MOV.U32 R12, RZ, RZ, R33 ;  /* 0x000000ffff0c7224 */ /* 0x010fe200078e0021 */
[----:B------:R-:W-:Y:S01]  /*8de0*/  MOV R46, R32 ;  /* 0x00000020002e7202 */ /* 0x000fe20000000f00 */
[----:B------:R-:W-:Y:S01]  /*8df0*/  IMAD.MOV.U32 R47, RZ, RZ, R35 ;  /* 0x000000ffff2f7224 */ /* 0x000fe200078e0023 */
[----:B------:R-:W-:Y:S01]  /*8e00*/  SHF.R.U32.HI R48, RZ, 0x10, R61 ;  /* 0x00000010ff307819 */ /* 0x000fe2000001163d */
[----:B------:R-:W-:Y:S01]  /*8e10*/  HADD2.F32 R51, -RZ, R153.H1_H1 ;  /* 0x30000099ff337230 */ /* 0x000fe20000004100 */
[--C-:B------:R-:W-:Y:S01]  /*8e20*/  SHF.R.U64 R42, R74, 0x10, R75.reuse ;  /* 0x000000104a2a7819 */ /* 0x100fe2000000124b */
[--C-:B------:R-:W-:Y:S01]  /*8e30*/  HADD2.F32 R32, -RZ, R12.reuse.H0_H0 ;  /* 0x2000000cff207230 */ /* 0x100fe20000004100 */
[----:B------:R-:W-:Y:S01]  /*8e40*/  SHF.R.U32.HI R74, RZ, 0x10, R75 ;  /* 0x00000010ff4a7819 */ /* 0x000fe2000001164b */
[----:B------:R-:W-:Y:S01]  /*8e50*/  HADD2.F32 R35, -RZ, R12.H1_H1 ;  /* 0x3000000cff237230 */ /* 0x000fe20000004100 */
[----:B0-----:R-:W-:Y:S01]  /*8e60*/  SHF.R.U64 R11, R62, 0x10, R63 ;  /* 0x000000103e0b7819 */ /* 0x001fe2000000123f */
[----:B------:R-:W-:Y:S01]  /*8e70*/  IMAD.MOV.U32 R33, RZ, RZ, R15 ;  /* 0x000000ffff217224 */ /* 0x000fe200078e000f */
[----:B------:R-:W-:Y:S01]  /*8e80*/  SHF.R.U32.HI R62, RZ, 0x10, R63 ;  /* 0x00000010ff3e7819 */ /* 0x000fe2000001163f */
[--C-:B------:R-:W-:Y:S01]  /*8e90*/  HADD2.F32 R12, -RZ, R13.reuse.H0_H0 ;  /* 0x2000000dff0c7230 */ /* 0x100fe20000004100 */
[----:B------:R-:W-:Y:S01]  /*8ea0*/  SHF.R.U64 R43, R60, 0x10, R61 ;  /* 0x000000103c2b7819 */ /* 0x000fe2000000123d */
[----:B------:R-:W-:Y:S01]  /*8eb0*/  HADD2.F32 R50, -RZ, R50.H0_H0 ;  /* 0x20000032ff327230 */ /* 0x000fe20000004100 */
[----:B------:R-:W-:Y:S01]  /*8ec0*/  SHF.R.U64 R44, R72, 0x10, R73 ;  /* 0x00000010482c7819 */ /* 0x000fe20000001249 */
[----:B------:R-:W-:-:S02]  /*8ed0*/  HADD2.F32 R15, -RZ, R13.H1_H1 ;  /* 0x3000000dff0f7230 */ /* 0x000fc40000004100 */
[-C--:B------:R-:W-:Y:S01]  /*8ee0*/  FMUL.FTZ R13, R32, R51.reuse ;  /* 0x00000033200d7220 */ /* 0x080fe20000410000 */
[----:B------:R-:W-:Y:S02]  /*8ef0*/  HADD2.F32 R49, -RZ, R147.H1_H1 ;  /* 0x30000093ff317230 */ /* 0x000fe40000004100 */
[C---:B------:R-:W-:Y:S01]  /*8f00*/  FMUL.FTZ R51, R12.reuse, R51 ;  /* 0x000000330c337220 */ /* 0x040fe20000410000 */
[----:B------:R-:W-:Y:S02]  /*8f10*/  HADD2.F32 R48, -RZ, R48.H0_H0 ;  /* 0x20000030ff307230 */ /* 0x000fe40000004100 */
[-C--:B------:R-:W-:Y:S01]  /*8f20*/  FMUL.FTZ R52, R35, R50.reuse ;  /* 0x0000003223347220 */ /* 0x080fe20000410000 */
[C---:B------:R-:W-:Y:S01]  /*8f30*/  FMUL.FTZ R50, R15.reuse, R50 ;  /* 0x000000320f327220 */ /* 0x040fe20000410000 */
[-C--:B------:R-:W-:Y:S01]  /*8f40*/  FFMA.FTZ R12, R12, R49.reuse, -R13 ;  /* 0x000000310c0c7223 */ /* 0x080fe2000001080d */
[----:B------:R-:W-:Y:S01]  /*8f50*/  FFMA.FTZ R13, R32, R49, R51 ;  /* 0x00000031200d7223 */ /* 0x000fe20000010033 */
[-C--:B------:R-:W-:Y:S01]  /*8f60*/  FFMA.FTZ R15, R15, R48.reuse, -R52 ;  /* 0x000000300f0f7223 */ /* 0x080fe20000010834 */
[----:B------:R-:W-:Y:S01]  /*8f70*/  FFMA.FTZ R32, R35, R48, R50 ;  /* 0x0000003023207223 */ /* 0x000fe20000010032 */
[----:B------:R-:W-:-:S02]  /*8f80*/  HADD2.F32 R48, -RZ, R47.H0_H0 ;  /* 0x2000002fff307230 */ /* 0x000fc40000004100 */
[----:B------:R-:W-:Y:S01]  /*8f90*/  HADD2.F32 R47, -RZ, R47.H1_H1 ;  /* 0x3000002fff2f7230 */ /* 0x000fe20000004100 */
[----:B------:R-:W-:Y:S01]  /*8fa0*/  F2FP.F16.F32.PACK_AB R15, R15, R12 ;  /* 0x0000000c0f0f723e */ /* 0x000fe200000000ff */
[----:B------:R-:W-:Y:S02]  /*8fb0*/  HADD2.F32 R35, -RZ, R33.H0_H0 ;  /* 0x20000021ff237230 */ /* 0x000fe40000004100 */
[----:B------:R-:W-:Y:S02]  /*8fc0*/  HADD2.F32 R52, -RZ, R74.H0_H0 ;  /* 0x2000004aff347230 */ /* 0x000fe40000004100 */
[----:B------:R-:W-:Y:S02]  /*8fd0*/  HADD2.F32 R51, -RZ, R151.H1_H1 ;  /* 0x30000097ff337230 */ /* 0x000fe40000004100 */
[----:B------:R-:W-:Y:S02]  /*8fe0*/  HADD2.F32 R33, -RZ, R33.H1_H1 ;  /* 0x30000021ff217230 */ /* 0x000fe40000004100 */
[----:B------:R-:W-:Y:S01]  /*8ff0*/  FMUL.FTZ R60, R47, R52 ;  /* 0x000000342f3c7220 */ /* 0x000fe20000410000 */
[----:B------:R-:W-:-:S02]  /*9000*/  HADD2.F32 R49, -RZ, R146.H1_H1 ;  /* 0x30000092ff317230 */ /* 0x000fc40000004100 */
[-C--:B------:R-:W-:Y:S01]  /*9010*/  FMUL.FTZ R54, R48, R51.reuse ;  /* 0x0000003330367220 */ /* 0x080fe20000410000 */
[----:B------:R-:W-:Y:S02]  /*9020*/  HADD2.F32 R50, -RZ, R62.H0_H0 ;  /* 0x2000003eff327230 */ /* 0x000fe40000004100 */
[----:B------:R-:W-:Y:S01]  /*9030*/  FMUL.FTZ R52, R33, R52 ;  /* 0x0000003421347220 */ /* 0x000fe20000410000 */
[C---:B------:R-:W-:Y:S01]  /*9040*/  FMUL.FTZ R53, R35.reuse, R51 ;  /* 0x0000003323357220 */ /* 0x040fe20000410000 */
[----:B------:R-:W-:Y:S01]  /*9050*/  FFMA.FTZ R51, R35, R49, -R54 ;  /* 0x0000003123337223 */ /* 0x000fe20000010836 */
[----:B------:R-:W-:Y:S02]  /*9060*/  HADD2.F32 R35, -RZ, R46.H0_H0 ;  /* 0x2000002eff237230 */ /* 0x000fe40000004100 */
[-C--:B------:R-:W-:Y:S01]  /*9070*/  FFMA.FTZ R60, R33, R50.reuse, -R60 ;  /* 0x00000032213c7223 */ /* 0x080fe2000001083c */
[----:B------:R-:W-:Y:S01]  /*9080*/  FFMA.FTZ R62, R47, R50, R52 ;  /* 0x000000322f3e7223 */ /* 0x000fe20000010034 */
[----:B------:R-:W-:-:S02]  /*9090*/  HADD2.F32 R50, -RZ, R153.H0_H0 ;  /* 0x20000099ff327230 */ /* 0x000fc40000004100 */
[----:B------:R-:W-:Y:S01]  /*90a0*/  FFMA.FTZ R53, R48, R49, R53 ;  /* 0x0000003130357223 */ /* 0x000fe20000010035 */
[--C-:B------:R-:W-:Y:S01]  /*90b0*/  HADD2.F32 R33, -RZ, R45.reuse.H0_H0 ;  /* 0x2000002dff217230 */ /* 0x100fe20000004100 */
[----:B------:R-:W-:Y:S01]  /*90c0*/  F2FP.F16.F32.PACK_AB R51, R60, R51 ;  /* 0x000000333c33723e */ /* 0x000fe200000000ff */
[----:B------:R-:W-:Y:S02]  /*90d0*/  HADD2.F32 R44, -RZ, R44.H0_H0 ;  /* 0x2000002cff2c7230 */ /* 0x000fe40000004100 */
[-C--:B------:R-:W-:Y:S01]  /*90e0*/  FMUL.FTZ R52, R35, R50.reuse ;  /* 0x0000003223347220 */ /* 0x080fe20000410000 */
[----:B------:R-:W-:Y:S02]  /*90f0*/  HADD2.F32 R46, -RZ, R46.H1_H1 ;  /* 0x3000002eff2e7230 */ /* 0x000fe40000004100 */
[----:B------:R-:W-:Y:S01]  /*9100*/  FMUL.FTZ R50, R33, R50 ;  /* 0x0000003221327220 */ /* 0x000fe20000410000 */
[----:B------:R-:W-:Y:S02]  /*9110*/  HADD2.F32 R45, -RZ, R45.H1_H1 ;  /* 0x3000002dff2d7230 */ /* 0x000fe40000004100 */
[----:B------:R-:W-:-:S02]  /*9120*/  HADD2.F32 R48, -RZ, R147.H0_H0 ;  /* 0x20000093ff307230 */ /* 0x000fc40000004100 */
[CC--:B------:R-:W-:Y:S01]  /*9130*/  FMUL.FTZ R54, R46.reuse, R44.reuse ;  /* 0x0000002c2e367220 */ /* 0x0c0fe20000410000 */
[----:B------:R-:W-:Y:S02]  /*9140*/  HADD2.F32 R43, -RZ, R43.H0_H0 ;  /* 0x2000002bff2b7230 */ /* 0x000fe40000004100 */
[----:B------:R-:W-:Y:S01]  /*9150*/  FMUL.FTZ R47, R45, R44 ;  /* 0x0000002c2d2f7220 */ /* 0x000fe20000410000 */
[----:B------:R-:W-:Y:S02]  /*9160*/  HADD2.F32 R44, -RZ, R151.H0_H0 ;  /* 0x20000097ff2c7230 */ /* 0x000fe40000004100 */
[-C--:B------:R-:W-:Y:S01]  /*9170*/  FFMA.FTZ R50, R35, R48.reuse, R50 ;  /* 0x0000003023327223 */ /* 0x080fe20000010032 */
[----:B------:R-:W-:Y:S01]  /*9180*/  FFMA.FTZ R52, R33, R48, -R52 ;  /* 0x0000003021347223 */ /* 0x000fe20000010834 */
[-C--:B------:R-:W-:Y:S01]  /*9190*/  FFMA.FTZ R45, R45, R43.reuse, -R54 ;  /* 0x0000002b2d2d7223 */ /* 0x080fe20000010836 */
[----:B------:R-:W-:Y:S01]  /*91a0*/  FFMA.FTZ R47, R46, R43, R47 ;  /* 0x0000002b2e2f7223 */ /* 0x000fe2000001002f */
[----:B------:R-:W-:-:S02]  /*91b0*/  HADD2.F32 R35, -RZ, R34.H0_H0 ;  /* 0x20000022ff237230 */ /* 0x000fc40000004100 */
[----:B------:R-:W-:Y:S01]  /*91c0*/  HADD2.F32 R43, -RZ, R42.H0_H0 ;  /* 0x2000002aff2b7230 */ /* 0x000fe20000004100 */
[----:B------:R-:W-:Y:S01]  /*91d0*/  F2FP.F16.F32.PACK_AB R12, R45, R52 ;  /* 0x000000342d0c723e */ /* 0x000fe200000000ff */
[----:B------:R-:W-:Y:S02]  /*91e0*/  HADD2.F32 R33, -RZ, R14.H0_H0 ;  /* 0x2000000eff217230 */ /* 0x000fe40000004100 */
[-C--:B------:R-:W-:Y:S01]  /*91f0*/  FMUL.FTZ R42, R35, R44.reuse ;  /* 0x0000002c232a7220 */ /* 0x080fe20000410000 */
[----:B------:R-:W-:Y:S02]  /*9200*/  HADD2.F32 R34, -RZ, R34.H1_H1 ;  /* 0x30000022ff227230 */ /* 0x000fe40000004100 */
[----:B------:R-:W-:Y:S02]  /*9210*/  HADD2.F32 R14, -RZ, R14.H1_H1 ;  /* 0x3000000eff0e7230 */ /* 0x000fe40000004100 */
[----:B------:R-:W-:Y:S01]  /*9220*/  FMUL.FTZ R44, R33, R44 ;  /* 0x0000002c212c7220 */ /* 0x000fe20000410000 */
[----:B------:R-:W-:-:S02]  /*9230*/  HADD2.F32 R146, -RZ, R146.H0_H0 ;  /* 0x20000092ff927230 */ /* 0x000fc40000004100 */
[-C--:B------:R-:W-:Y:S01]  /*9240*/  FMUL.FTZ R49, R34, R43.reuse ;  /* 0x0000002b22317220 */ /* 0x080fe20000410000 */
[----:B------:R-:W-:Y:S02]  /*9250*/  HADD2.F32 R11, -RZ, R11.H0_H0 ;  /* 0x2000000bff0b7230 */ /* 0x000fe40000004100 */
[C---:B------:R-:W-:Y:S01]  /*9260*/  FMUL.FTZ R43, R14.reuse, R43 ;  /* 0x0000002b0e2b7220 */ /* 0x040fe20000410000 */
        /* <DEDUP_REMOVED lines=8> */
[----:B------:R-:W-:-:S02]  /*92f0*/  F2FP.F16.F32.PACK_AB R32, R47, R50 ;  /* 0x000000322f20723e */ /* 0x000fc400000000ff */
[----:B------:R-:W-:Y:S02]  /*9300*/  F2FP.F16.F32.PACK_AB R14, R49, R42 ;  /* 0x0000002a310e723e */ /* 0x000fe400000000ff */
[----:B------:R-:W-:-:S07]  /*9310*/  F2FP.F16.F32.PACK_AB R34, R43, R44 ;  /* 0x0000002c2b22723e */ /* 0x000fce00000000ff */
.L_x_1672:
[----:B------:R-:W-:Y:S05]  /*9320*/  BSYNC B2 ;  /* 0x0000000000027941 */ /* 0x000fea0003800000 */
.L_x_1671:
[----:B---3--:R3:W-:Y:S04]  /*9330*/  ST.E.128 desc[UR60][R38.64], R12 ;  /* 0x0000000c26007985 */ /* 0x0087e8000c101d3c */
[----:B----4-:R3:W-:Y:S02]  /*9340*/  @!P3 ST.E.128 desc[UR60][R40.64], R32 ;  /* 0x000000202800b985 */ /* 0x0107e4000c101d3c */
.L_x_1670:
[----:B------:R-:W-:Y:S05]  /*9350*/  BSYNC B1 ;  /* 0x0000000000017941 */ /* 0x000fea0003800000 */
.L_x_1669:
[----:B------:R-:W-:-:S13]  /*9360*/  ISETP.NE.AND P3, PT, R10, RZ, PT ;  /* 0x000000ff0a00720c */ /* 0x000fda0003f65270 */
[----:B------:R-:W-:Y:S05]  /*9370*/  @!P3 BRA `(.L_x_1621) ;  /* 0x0000000c00bcb947 */ /* 0x000fea0003800000 */
[----:B---34-:R-:W3:Y:S01]  /*9380*/  LDL R14, [R1+0x34] ;  /* 0x00003400010e7983 */ /* 0x018ee20000100800 */
[----:B------:R-:W-:Y:S01]  /*9390*/  LOP3.LUT P4, RZ, R22, 0x1, RZ, 0xc0, !PT ;  /* 0x0000000116ff7812 */ /* 0x000fe2000788c0ff */
[----:B------:R-:W-:Y:S01]  /*93a0*/  BSSY B1, `(.L_x_1673) ;  /* 0x000006f000017945 */ /* 0x000fe20003800000 */
[----:B------:R-:W-:Y:S02]  /*93b0*/  SHF.R.U32.HI R13, RZ, 0x3, R225 ;  /* 0x00000003ff0d7819 */ /* 0x000fe400000116e1 */
[----:B------:R-:W-:Y:S02]  /*93c0*/  SEL R135, R121, R135, !P4 ;  /* 0x0000008779877207 */ /* 0x000fe40006000000 */
[C---:B0-----:R-:W-:Y:S02]  /*93d0*/  LEA R38, P3, R7.reuse, R36, 0x1 ;  /* 0x0000002407267211 */ /* 0x041fe400078608ff */
[----:B------:R-:W-:Y:S02]  /*93e0*/  SHF.R.S32.HI R12, RZ, 0x1f, R135 ;  /* 0x0000001fff0c7819 */ /* 0x000fe40000011487 */
[----:B------:R-:W-:-:S02]  /*93f0*/  LEA.HI.X R39, R7, R37, R108, 0x1, P3 ;  /* 0x0000002507277211 */ /* 0x000fc400018f0c6c */
[----:B------:R-:W-:Y:S02]  /*9400*/  LEA.HI R135, R12, R135, RZ, 0x4 ;  /* 0x000000870c877211 */ /* 0x000fe400078f20ff */
[----:B------:R-:W-:Y:S02]  /*9410*/  ISETP.GE.AND P3, PT, R196, R120, PT ;  /* 0x00000078c400720c */ /* 0x000fe40003f66270 */
[----:B------:R-:W-:-:S04]  /*9420*/  LEA.HI.SX32 R135, R135, R112, 0x1c ;  /* 0x0000007087877211 */ /* 0x000fc800078fe2ff */
[----:B------:R-:W-:Y:S02]  /*9430*/  SHF.R.S32.HI R12, RZ, 0x1f, R135 ;  /* 0x0000001fff0c7819 */ /* 0x000fe40000011487 */
[----:B------:R-:W-:Y:S02]  /*9440*/  SHF.L.U32 R40, R135, 0x3, RZ ;  /* 0x0000000387287819 */ /* 0x000fe400000006ff */
[----:B------:R-:W-:Y:S02]  /*9450*/  LEA.HI R12, R12, R135, RZ, 0x3 ;  /* 0x000000870c0c7211 */ /* 0x000fe400078f18ff */
[----:B------:R-:W-:Y:S02]  /*9460*/  LOP3.LUT R11, R225, 0x38, R40, 0xf8, !PT ;  /* 0x00000038e10b7812 */ /* 0x000fe400078ef828 */
[----:B------:R-:W-:Y:S02]  /*9470*/  SHF.R.S32.HI R12, RZ, 0x3, R12 ;  /* 0x00000003ff0c7819 */ /* 0x000fe4000001140c */
[----:B------:R-:W-:-:S03]  /*9480*/  LOP3.LUT R11, R11, R13, RZ, 0x3c, !PT ;  /* 0x0000000d0b0b7212 */ /* 0x000fc600078e3cff */
[----:B---3--:R-:W-:-:S04]  /*9490*/  IMAD R12, R12, 0x1800, R14 ;  /* 0x000018000c0c7824 */ /* 0x008fc800078e020e */
        /* <DEDUP_REMOVED lines=10> */
[----:B---3--:R-:W-:Y:S01]  /*9540*/  MOV R32, R14 ;  /* 0x0000000e00207202 */ /* 0x008fe20000000f00 */
[----:B------:R-:W-:Y:S01]  /*9550*/  IMAD.MOV.U32 R42, RZ, RZ, R34 ;  /* 0x000000ffff2a7224 */ /* 0x000fe200078e0022 */
[----:B------:R-:W-:Y:S01]  /*9560*/  SHF.R.U32.HI R44, RZ, 0x10, R57 ;  /* 0x00000010ff2c7819 */ /* 0x000fe20000011639 */
[----:B------:R-:W-:Y:S01]  /*9570*/  HADD2.F32 R45, -RZ, R145.H1_H1 ;  /* 0x30000091ff2d7230 */ /* 0x000fe20000004100 */
[--C-:B------:R-:W-:Y:S01]  /*9580*/  SHF.R.U64 R51, R70, 0x10, R71.reuse ;  /* 0x0000001046337819 */ /* 0x100fe20000001247 */
[----:B------:R-:W-:Y:S01]  /*9590*/  HADD2.F32 R34, -RZ, R33.H0_H0 ;  /* 0x20000021ff227230 */ /* 0x000fe20000004100 */
[----:B------:R-:W-:Y:S01]  /*95a0*/  SHF.R.U32.HI R70, RZ, 0x10, R71 ;  /* 0x00000010ff467819 */ /* 0x000fe20000011647 */
[----:B------:R-:W-:Y:S01]  /*95b0*/  HADD2.F32 R14, -RZ, R13.H0_H0 ;  /* 0x2000000dff0e7230 */ /* 0x000fe20000004100 */
[----:B0-----:R-:W-:Y:S01]  /*95c0*/  SHF.R.U64 R11, R58, 0x10, R59 ;  /* 0x000000103a0b7819 */ /* 0x001fe2000000123b */
[----:B------:R-:W-:-:S02]  /*95d0*/  HADD2.F32 R33, -RZ, R33.H1_H1 ;  /* 0x30000021ff217230 */ /* 0x000fc40000004100 */
[-C--:B------:R-:W-:Y:S01]  /*95e0*/  FMUL.FTZ R47, R34, R45.reuse ;  /* 0x0000002d222f7220 */ /* 0x080fe20000410000 */
[----:B------:R-:W-:Y:S02]  /*95f0*/  HADD2.F32 R46, -RZ, R46.H0_H0 ;  /* 0x2000002eff2e7230 */ /* 0x000fe40000004100 */
        /* <DEDUP_REMOVED lines=9> */
[----:B------:R-:W-:-:S02]  /*9690*/  HADD2.F32 R43, -RZ, R144.H1_H1 ;  /* 0x30000090ff2b7230 */ /* 0x000fc40000004100 */
[-C--:B------:R-:W-:Y:S01]  /*96a0*/  FFMA.FTZ R48, R13, R44.reuse, -R48 ;  /* 0x0000002c0d307223 */ /* 0x080fe20000010830 */
[----:B------:R-:W-:Y:S02]  /*96b0*/  HADD2.F32 R14, -RZ, R35.H0_H0 ;  /* 0x20000023ff0e7230 */ /* 0x000fe40000004100 */
[----:B------:R-:W-:Y:S01]  /*96c0*/  FFMA.FTZ R46, R33, R44, R46 ;  /* 0x0000002c212e7223 */ /* 0x000fe2000001002e */
[----:B------:R-:W-:Y:S01]  /*96d0*/  HADD2.F32 R13, -RZ, R15.H0_H0 ;  /* 0x2000000fff0d7230 */ /* 0x000fe20000004100 */
[----:B------:R-:W-:Y:S01]  /*96e0*/  SHF.R.U64 R53, R68, 0x10, R69 ;  /* 0x0000001044357819 */ /* 0x000fe20000001245 */
[----:B------:R-:W-:Y:S02]  /*96f0*/  HADD2.F32 R33, -RZ, R142.H1_H1 ;  /* 0x3000008eff217230 */ /* 0x000fe40000004100 */
[-C--:B------:R-:W-:Y:S01]  /*9700*/  FMUL.FTZ R50, R14, R43.reuse ;  /* 0x0000002b0e327220 */ /* 0x080fe20000410000 */
[----:B------:R-:W-:Y:S02]  /*9710*/  HADD2.F32 R35, -RZ, R35.H1_H1 ;  /* 0x30000023ff237230 */ /* 0x000fe40000004100 */
[----:B------:R-:W-:Y:S01]  /*9720*/  FMUL.FTZ R43, R13, R43 ;  /* 0x0000002b0d2b7220 */ /* 0x000fe20000410000 */
[----:B------:R-:W-:-:S02]  /*9730*/  HADD2.F32 R44, -RZ, R70.H0_H0 ;  /* 0x20000046ff2c7230 */ /* 0x000fc40000004100 */
[-C--:B------:R-:W-:Y:S01]  /*9740*/  FFMA.FTZ R50, R13, R33.reuse, -R50 ;  /* 0x000000210d327223 */ /* 0x080fe20000010832 */
[----:B------:R-:W-:Y:S02]  /*9750*/  HADD2.F32 R15, -RZ, R15.H1_H1 ;  /* 0x3000000fff0f7230 */ /* 0x000fe40000004100 */
[----:B------:R-:W-:Y:S01]  /*9760*/  FFMA.FTZ R43, R14, R33, R43 ;  /* 0x000000210e2b7223 */ /* 0x000fe2000001002b */
[----:B------:R-:W-:Y:S02]  /*9770*/  HADD2.F32 R34, -RZ, R58.H0_H0 ;  /* 0x2000003aff227230 */ /* 0x000fe40000004100 */
[-C--:B------:R-:W-:Y:S01]  /*9780*/  FMUL.FTZ R52, R35, R44.reuse ;  /* 0x0000002c23347220 */ /* 0x080fe20000410000 */
[----:B------:R-:W-:Y:S01]  /*9790*/  SHF.R.U64 R54, R56, 0x10, R57 ;  /* 0x0000001038367819 */ /* 0x000fe20000001239 */
[C---:B------:R-:W-:Y:S01]  /*97a0*/  FMUL.FTZ R44, R15.reuse, R44 ;  /* 0x0000002c0f2c7220 */ /* 0x040fe20000410000 */
[----:B------:R-:W-:Y:S02]  /*97b0*/  HADD2.F32 R145, -RZ, R145.H0_H0 ;  /* 0x20000091ff917230 */ /* 0x000fe40000004100 */
[----:B------:R-:W-:Y:S01]  /*97c0*/  FFMA.FTZ R49, R15, R34, -R52 ;  /* 0x000000220f317223 */ /* 0x000fe20000010834 */
        /* <DEDUP_REMOVED lines=8> */
[----:B------:R-:W-:Y:S01]  /*9850*/  HADD2.F32 R12, -RZ, R12.H1_H1 ;  /* 0x3000000cff0c7230 */ /* 0x000fe20000004100 */
[----:B------:R-:W-:Y:S01]  /*9860*/  F2FP.F16.F32.PACK_AB R49, R49, R50 ;  /* 0x000000323131723e */ /* 0x000fe200000000ff */
[----:B------:R-:W-:-:S02]  /*9870*/  HADD2.F32 R143, -RZ, R143.H0_H0 ;  /* 0x2000008fff8f7230 */ /* 0x000fc40000004100 */
[-C--:B------:R-:W-:Y:S01]  /*9880*/  FMUL.FTZ R35, R41, R33.reuse ;  /* 0x0000002129237220 */ /* 0x080fe20000410000 */
[----:B------:R-:W-:Y:S02]  /*9890*/  HADD2.F32 R15, -RZ, R54.H0_H0 ;  /* 0x20000036ff0f7230 */ /* 0x000fe40000004100 */
[C---:B------:R-:W-:Y:S01]  /*98a0*/  FMUL.FTZ R44, R12.reuse, R33 ;  /* 0x000000210c2c7220 */ /* 0x040fe20000410000 */
[----:B------:R-:W-:Y:S02]  /*98b0*/  HADD2.F32 R144, -RZ, R144.H0_H0 ;  /* 0x20000090ff907230 */ /* 0x000fe40000004100 */
[----:B------:R-:W-:Y:S01]  /*98c0*/  FFMA.FTZ R34, R13, R143, -R34 ;  /* 0x0000008f0d227223 */ /* 0x000fe20000010822 */
[----:B------:R-:W-:Y:S02]  /*98d0*/  HADD2.F32 R13, -RZ, R42.H0_H0 ;  /* 0x2000002aff0d7230 */ /* 0x000fe40000004100 */
[-C--:B------:R-:W-:Y:S01]  /*98e0*/  FFMA.FTZ R35, R12, R15.reuse, -R35 ;  /* 0x0000000f0c237223 */ /* 0x080fe20000010823 */
[----:B------:R-:W-:Y:S01]  /*98f0*/  FFMA.FTZ R44, R41, R15, R44 ;  /* 0x0000000f292c7223 */ /* 0x000fe2000001002c */
[----:B------:R-:W-:-:S02]  /*9900*/  HADD2.F32 R15, -RZ, R51.H0_H0 ;  /* 0x20000033ff0f7230 */ /* 0x000fc40000004100 */
[----:B------:R-:W-:Y:S01]  /*9910*/  FFMA.FTZ R145, R14, R143, R145 ;  /* 0x0000008f0e917223 */ /* 0x000fe20000010091 */
[----:B------:R-:W-:Y:S02]  /*9920*/  HADD2.F32 R12, -RZ, R32.H0_H0 ;  /* 0x20000020ff0c7230 */ /* 0x000fe40000004100 */
[-C--:B------:R-:W-:Y:S01]  /*9930*/  FMUL.FTZ R33, R13, R144.reuse ;  /* 0x000000900d217220 */ /* 0x080fe20000410000 */
[----:B------:R-:W-:Y:S01]  /*9940*/  HADD2.F32 R42, -RZ, R42.H1_H1 ;  /* 0x3000002aff2a7230 */ /* 0x000fe20000004100 */
[----:B------:R-:W-:Y:S01]  /*9950*/  F2FP.F16.F32.PACK_AB R43, R52, R43 ;  /* 0x0000002b342b723e */ /* 0x000fe200000000ff */
[----:B------:R-:W-:Y:S02]  /*9960*/  HADD2.F32 R32, -RZ, R32.H1_H1 ;  /* 0x30000020ff207230 */ /* 0x000fe40000004100 */
[----:B------:R-:W-:Y:S01]  /*9970*/  FMUL.FTZ R144, R12, R144 ;  /* 0x000000900c907220 */ /* 0x000fe20000410000 */
[----:B------:R-:W-:Y:S02]  /*9980*/  HADD2.F32 R142, -RZ, R142.H0_H0 ;  /* 0x2000008eff8e7230 */ /* 0x000fe40000004100 */
[----:B------:R-:W-:Y:S01]  /*9990*/  FMUL.FTZ R41, R42, R15 ;  /* 0x0000000f2a297220 */ /* 0x000fe20000410000 */
[----:B------:R-:W-:-:S02]  /*99a0*/  HADD2.F32 R11, -RZ, R11.H0_H0 ;  /* 0x2000000bff0b7230 */ /* 0x000fc40000004100 */
[----:B------:R-:W-:Y:S01]  /*99b0*/  FMUL.FTZ R15, R32, R15 ;  /* 0x0000000f200f7220 */ /* 0x000fe20000410000 */
[----:B------:R-:W-:Y:S01]  /*99c0*/  F2FP.F16.F32.PACK_AB R44, R44, R145 ;  /* 0x000000912c2c723e */ /* 0x000fe200000000ff */
[-C--:B------:R-:W-:Y:S01]  /*99d0*/  FFMA.FTZ R33, R12, R142.reuse, -R33 ;  /* 0x0000008e0c217223 */ /* 0x080fe20000010821 */
[----:B------:R-:W-:Y:S01]  /*99e0*/  FFMA.FTZ R144, R13, R142, R144 ;  /* 0x0000008e0d907223 */ /* 0x000fe20000010090 */
[-C--:B------:R-:W-:Y:S01]  /*99f0*/  FFMA.FTZ R32, R32, R11.reuse, -R41 ;  /* 0x0000000b20207223 */ /* 0x080fe20000010829 */
[----:B------:R-:W-:Y:S01]  /*9a00*/  FFMA.FTZ R15, R42, R11, R15 ;  /* 0x0000000b2a0f7223 */ /* 0x000fe2000001000f */
[----:B------:R-:W-:Y:S02]  /*9a10*/  F2FP.F16.F32.PACK_AB R12, R35, R34 ;  /* 0x00000022230c723e */ /* 0x000fe400000000ff */
[----:B------:R-:W-:Y:S02]  /*9a20*/  F2FP.F16.F32.PACK_AB R13, R48, R47 ;  /* 0x0000002f300d723e */ /* 0x000fe400000000ff */
[----:B------:R-:W-:Y:S01]  /*9a30*/  F2FP.F16.F32.PACK_AB R14, R32, R33 ;  /* 0x00000021200e723e */ /* 0x000fe200000000ff */
[----:B------:R-:W-:Y:S01]  /*9a40*/  IMAD.MOV.U32 R32, RZ, RZ, R44 ;  /* 0x000000ffff207224 */ /* 0x000fe200078e002c */
[----:B------:R-:W-:Y:S01]  /*9a50*/  F2FP.F16.F32.PACK_AB R34, R15, R144 ;  /* 0x000000900f22723e */ /* 0x000fe200000000ff */
[----:B------:R-:W-:Y:S01]  /*9a60*/  IMAD.MOV.U32 R33, RZ, RZ, R45 ;  /* 0x000000ffff217224 */ /* 0x000fe200078e002d */
[----:B------:R-:W-:Y:S01]  /*9a70*/  MOV R35, R43 ;  /* 0x0000002b00237202 */ /* 0x000fe20000000f00 */
[----:B------:R-:W-:-:S07]  /*9a80*/  IMAD.MOV.U32 R15, RZ, RZ, R49 ;  /* 0x000000ffff0f7224 */ /* 0x000fce00078e0031 */
.L_x_1674:
[----:B------:R-:W-:Y:S05]  /*9a90*/  BSYNC B1 ;  /* 0x0000000000017941 */ /* 0x000fea0003800000 */
.L_x_1673:
[----:B---3--:R3:W-:Y:S01]  /*9aa0*/  ST.E.128 desc[UR60][R38.64], R12 ;  /* 0x0000000c26007985 */ /* 0x0087e2000c101d3c */
[----:B------:R-:W-:-:S13]  /*9ab0*/  ISETP.GE.AND P3, PT, R40, R131, PT ;  /* 0x000000832800720c */ /* 0x000fda0003f66270 */
[----:B------:R-:W-:Y:S05]  /*9ac0*/  @P3 BRA `(.L_x_1621) ;  /* 0x0000000400e83947 */ /* 0x000fea0003800000 */
[----:B------:R-:W-:-:S05]  /*9ad0*/  IMAD.WIDE R36, R40, 0x2, R36 ;  /* 0x0000000228247825 */ /* 0x000fca00078e0224 */
[----:B----4-:R4:W-:Y:S01]  /*9ae0*/  ST.E.128 desc[UR60][R36.64], R32 ;  /* 0x0000002024007985 */ /* 0x0109e2000c101d3c */
[----:B------:R-:W-:Y:S05]  /*9af0*/  BRA `(.L_x_1621) ;  /* 0x0000000400dc7947 */ /* 0x000fea0003800000 */
.L_x_1586:
[----:B------:R-:W2:Y:S02]  /*9b00*/  LDL R11, [R1+0x38] ;  /* 0x00003800010b7983 */ /* 0x000ea40000100800 */
[----:B--2---:R-:W-:-:S13]  /*9b10*/  R2UR UR4, R11 ;  /* 0x000000000b0472ca */ /* 0x004fda00000e0000 */
[----:B------:R-:W-:-:S06]  /*9b20*/  UISETP.NE.AND UP0, UPT, UR4, 0x3, UPT ;  /* 0x000000030400788c */ /* 0x000fcc000bf05270 */
[----:B------:R-:W-:-:S13]  /*9b30*/  PLOP3.LUT P2, PT, PT, PT, UP0, 0x80, 0x0 ;  /* 0x000000000000781c */ /* 0x000fda0003f4f008 */
[----:B------:R-:W-:Y:S05]  /*9b40*/  @!P2 BRA `(.L_x_1675) ;  /* 0x000000000004a947 */ /* 0x000fea0003800000 */
[----:B------:R-:W-:Y:S01]  /*9b50*/  BPT.TRAP 0x1 ;  /* 0x000000040000795c */ /* 0x000fe20000300000 */
.L_x_1675:
[----:B------:R-:W-:Y:S01]  /*9b60*/  IMAD R87, R18, 0x8, R2 ;  /* 0x0000000812577824 */ /* 0x000fe200078e0202 */
[----:B------:R-:W-:Y:S01]  /*9b70*/  SHF.L.U32 R88, R219, 0x1f, RZ ;  /* 0x0000001fdb587819 */ /* 0x000fe200000006ff */
[----:B------:R-:W-:Y:S01]  /*9b80*/  BSSY B1, `(.L_x_1676) ;  /* 0x0000004000017945 */ /* 0x000fe20003800000 */
[----:B------:R-:W-:Y:S02]  /*9b90*/  SHF.R.S32.HI R84, RZ, 0x1f, R28 ;  /* 0x0000001fff547819 */ /* 0x000fe4000001141c */
[----:B------:R-:W0:Y:S02]  /*9ba0*/  SYNCS.PHASECHK.TRANS64.TRYWAIT P3, [R87+URZ+0x30890], R88 ;  /* 0x03089058570075a7 */ /* 0x000e24000806017f */
[----:B0-----:R-:W-:Y:S05]  /*9bb0*/  @!P3 BRA `(.L_x_1677) ;  /* 0x000002180060b947 */ /* 0x001fea0003800000 */
.L_x_2028:
[----:B------:R-:W-:Y:S05]  /*9bc0*/  BSYNC B1 ;  /* 0x0000000000017941 */ /* 0x000fea0003800000 */
.L_x_1676:
        /* <DEDUP_REMOVED lines=12> */
[----:B------:R-:W-:Y:S01]  /*9c90*/  ULDC.64 UR4, c[0x0][0x308] ;  /* 0x0000c20000047ab9 */ /* 0x000fe20000000a00 */
[----:B------:R-:W-:-:S02]  /*9ca0*/  IADD3 R42, -R218, R86, RZ ;  /* 0x00000056da2a7210 */ /* 0x000fc40007ffe1ff */
[----:B------:R-:W-:Y:S02]  /*9cb0*/  IMAD R15, R3, UR4, RZ ;  /* 0x00000004030f7c24 */ /* 0x000fe4000f8e02ff */
[----:B------:R-:W-:Y:S02]  /*9cc0*/  IMAD.IADD R13, R13, 0x1, R11 ;  /* 0x000000010d0d7824 */ /* 0x000fe400078e020b */
        /* <DEDUP_REMOVED lines=11> */
.L_x_2032:
        /* <DEDUP_REMOVED lines=16> */
[----:B------:R-:W-:Y:S02]  /*9e80*/  @!P5 IMAD.SHL.U32 R11, R201, 0x8, RZ ;  /* 0x00000008c90bd824 */ /* 0x000fe400078e00ff */
[----:B--2---:R-:W-:Y:S02]  /*9e90*/  @!P5 IMAD.MOV.U32 R36, RZ, RZ, R38 ;  /* 0x000000ffff24d224 */ /* 0x004fe400078e0026 */
[----:B------:R-:W-:Y:S02]  /*9ea0*/  @!P5 IMAD.MOV.U32 R37, RZ, RZ, R39 ;  /* 0x000000ffff25d224 */ /* 0x000fe400078e0027 */
[----:B------:R-:W-:-:S05]  /*9eb0*/  @!P5 IMAD.WIDE R36, R11, 0x2, R36 ;  /* 0x000000020b24d825 */ /* 0x000fca00078e0224 */
[----:B---3--:R2:W-:Y:S01]  /*9ec0*/  @!P5 ST.E.128 desc[UR60][R36.64], R12 ;  /* 0x0000000c2400d985 */ /* 0x0085e2000c101d3c */
[----:B------:R-:W-:-:S13]  /*9ed0*/  ISETP.GE.AND P5, PT, R196, UR4, PT ;  /* 0x00000004c4007c0c */ /* 0x000fda000bfa6270 */
[----:B------:R-:W3:Y:S01]  /*9ee0*/  @!P5 LDS.128 R12, [R29+0x21000] ;  /* 0x021000001d0cd984 */ /* 0x000ee20000000c00 */
[----:B------:R-:W-:Y:S01]  /*9ef0*/  @!P5 IMAD.SHL.U32 R11, R202, 0x8, RZ ;  /* 0x00000008ca0bd824 */ /* 0x000fe200078e00ff */
[----:B--2---:R-:W-:Y:S01]  /*9f00*/  @!P5 MOV R36, R38 ;  /* 0x000000260024d202 */ /* 0x004fe20000000f00 */
[----:B------:R-:W-:-:S04]  /*9f10*/  @!P5 IMAD.MOV.U32 R37, RZ, RZ, R39 ;  /* 0x000000ffff25d224 */ /* 0x000fc800078e0027 */
        /* <DEDUP_REMOVED lines=11> */
.L_x_1680:
[----:B------:R-:W-:Y:S05]  /*9fd0*/  BSYNC B1 ;  /* 0x0000000000017941 */ /* 0x000fea0003800000 */
.L_x_1679:
[----:B------:R-:W-:-:S03]  /*9fe0*/  UMOV UR4, 0xffffffff ;  /* 0xffffffff00047882 */ /* 0x000fc60000000000 */
[----:B------:R-:W-:Y:S05]  /*9ff0*/  BRA.DIV UR4, `(.L_x_1681) ;  /* 0x0000021604b07947 */ /* 0x000fea000b800000 */
[----:B--2---:R2:W0:Y:S04]  /*a000*/  SHFL.IDX PT, R39, R41, 0x1, 0x1c1f ;  /* 0x003c1f0029277f89 */ /* 0x00442800000e0000 */
[----:B---3--:R2:W3:Y:S02]  /*a010*/  SHFL.IDX PT, R38, R40, 0x1, 0x1c1f ;  /* 0x003c1f0028267f89 */ /* 0x0084e400000e0000 */
.L_x_2036:
        /* <DEDUP_REMOVED lines=37> */
.L_x_1621:
[----:B------:R-:W-:Y:S05]  /*a270*/  BSYNC B0 ;  /* 0x0000000000007941 */ /* 0x000fea0003800000 */
.L_x_1585:
[----:B0-----:R-:W0:Y:S01]  /*a280*/  S2R R11, SR_TID.X ;  /* 0x00000000000b7919 */ /* 0x001e220000002100 */
[----:B------:R-:W-:Y:S01]  /*a290*/  @!PT LDS RZ, [RZ] ;  /* 0x00000000fffff984 */ /* 0x000fe20000000800 */
[----:B------:R-:W-:Y:S01]  /*a2a0*/  @!PT LDS RZ, [RZ] ;  /* 0x00000000fffff984 */ /* 0x000fe20000000800 */
[----:B------:R-:W-:Y:S01]  /*a2b0*/  @!PT LDS RZ, [RZ] ;  /* 0x00000000fffff984 */ /* 0x000fe20000000800 */
[----:B------:R-:W-:Y:S01]  /*a2c0*/  @!PT LDS RZ, [RZ] ;  /* 0x00000000fffff984 */ /* 0x000fe20000000800 */
[----:B------:R5:W-:Y:S06]  /*a2d0*/  MEMBAR.ALL.CTA ;  /* 0x0000000000007992 */ /* 0x000bec0000008000 */
[----:B-----5:R-:W5:Y:S01]  /*a2e0*/  FENCE.VIEW.ASYNC.S ;  /* 0x00000000000073c6 */ /* 0x020f620000000000 */
[----:B------:R-:W-:Y:S05]  /*a2f0*/  WARPSYNC.ALL ;  /* 0x0000000000007948 */ /* 0x000fea0003800000 */
[----:B------:R-:W-:Y:S01]  /*a300*/  BSSY B0, `(.L_x_1682) ;  /* 0x0000009000007945 */ /* 0x000fe20003800000 */
[----:B0-----:R-:W-:Y:S01]  /*a310*/  LOP3.LUT R11, R11, 0x7f, RZ, 0xc0, !PT ;  /* 0x0000007f0b0b7812 */ /* 0x001fe200078ec0ff */
[----:B-----5:R0:W-:Y:S03]  /*a320*/  BAR.SYNC.DEFER_BLOCKING R141, 0x80 ;  /* 0x0002008d0000751d */ /* 0x0201e60000010000 */
[----:B------:R-:W-:-:S13]  /*a330*/  ISETP.NE.AND P3, PT, R11, RZ, PT ;  /* 0x000000ff0b00720c */ /* 0x000fda0003f65270 */
[----:B------:R-:W-:-:S05]  /*a340*/  @!P3 VIADD R11, R87, 0x308a0 ;  /* 0x000308a0570bb836 */ /* 0x000fca0000000000 */
[----:B------:R-:W-:-:S04]  /*a350*/  @!P3 PRMT R11, RZ, 0x654, R11 ;  /* 0x00000654ff0bb816 */ /* 0x000fc8000000000b */
[----:B------:R0:W-:Y:S01]  /*a360*/  @!P3 SYNCS.ARRIVE.TRANS64.RED.A1T0 RZ, [R11+URZ], RZ ;  /* 0x000000ff0bffb9a7 */ /* 0x0001e2000810043f */
[----:B------:R-:W-:Y:S05]  /*a370*/  @!P2 BRA `(.L_x_1683) ;  /* 0x000000000004a947 */ /* 0x000fea0003800000 */
[----:B------:R-:W-:Y:S01]  /*a380*/  BPT.TRAP 0x1 ;  /* 0x000000040000795c */ /* 0x000fe20000300000 */
.L_x_1683:
[----:B------:R-:W-:Y:S05]  /*a390*/  BSYNC B0 ;  /* 0x0000000000007941 */ /* 0x000fea0003800000 */
.L_x_1682:
[----:B------:R-:W5:Y:S01]  /*a3a0*/  SYNCS.PHASECHK.TRANS64.TRYWAIT P2, [R87+URZ+0x308b0], R88 ;  /* 0x0308b058570075a7 */ /* 0x000f62000804017f */
[----:B------:R-:W-:Y:S04]  /*a3b0*/  BSSY B0, `(.L_x_1684) ;  /* 0x0000002000007945 */ /* 0x000fe80003800000 */
[----:B-----5:R-:W-:Y:S05]  /*a3c0*/  @!P2 BRA `(.L_x_1685) ;  /* 0x000002140008a947 */ /* 0x020fea0003800000 */
.L_x_2037:
[----:B------:R-:W-:Y:S05]  /*a3d0*/  BSYNC B0 ;  /* 0x0000000000007941 */ /* 0x000fea0003800000 */
.L_x_1684:
[----:B------:R-:W-:Y:S01]  /*a3e0*/  ULDC.64 UR4, c[0x0][0x328] ;  /* 0x0000ca0000047ab9 */ /* 0x000fe20000000a00 */
[----:B------:R-:W-:Y:S01]  /*a3f0*/  IMAD.IADD R86, R86, 0x1, -R218 ;  /* 0x0000000156567824 */ /* 0x000fe200078e0ada */
[----:B------:R-:W-:Y:S01]  /*a400*/  BSSY B0, `(.L_x_1686) ;  /* 0x0000037000007945 */ /* 0x000fe20003800000 */
[----:B0-----:R-:W-:Y:S02]  /*a410*/  IMAD R11, R84, UR4, RZ ;  /* 0x00000004540b7c24 */ /* 0x001fe4000f8e02ff */
[----:B---34-:R-:W-:-:S04]  /*a420*/  IMAD.WIDE.U32 R12, R28, UR4, RZ ;  /* 0x000000041c0c7c25 */ /* 0x018fc8000f8e00ff */
[----:B------:R-:W-:Y:S01]  /*a430*/  IMAD R11, R28, UR5, R11 ;  /* 0x000000051c0b7c24 */ /* 0x000fe2000f8e020b */
[----:B------:R-:W-:Y:S02]  /*a440*/  ULDC.64 UR4, c[0x0][0x338] ;  /* 0x0000ce0000047ab9 */ /* 0x000fe40000000a00 */
[----:B------:R-:W-:Y:S02]  /*a450*/  IMAD R14, R85, UR4, RZ ;  /* 0x00000004550e7c24 */ /* 0x000fe4000f8e02ff */
[----:B------:R-:W-:Y:S02]  /*a460*/  IMAD.IADD R13, R13, 0x1, R11 ;  /* 0x000000010d0d7824 */ /* 0x000fe400078e020b */
[C---:B------:R-:W-:Y:S02]  /*a470*/  IMAD R11, R27.reuse, UR5, R14 ;  /* 0x000000051b0b7c24 */ /* 0x040fe4000f8e020e */
[----:B------:R-:W-:Y:S01]  /*a480*/  IMAD.WIDE.U32 R12, R27, UR4, R12 ;  /* 0x000000041b0c7c25 */ /* 0x000fe2000f8e000c */
[----:B------:R-:W-:-:S03]  /*a490*/  ULDC.64 UR4, c[0x0][0x330] ;  /* 0x0000cc0000047ab9 */ /* 0x000fc60000000a00 */
[----:B------:R-:W-:Y:S01]  /*a4a0*/  IMAD R15, R3, UR4, RZ ;  /* 0x00000004030f7c24 */ /* 0x000fe2000f8e02ff */
[----:B------:R-:W-:-:S03]  /*a4b0*/  IADD3 R13, R13, R11, RZ ;  /* 0x0000000b0d0d7210 */ /* 0x000fc60007ffe0ff */
[C---:B------:R-:W-:Y:S02]  /*a4c0*/  IMAD R11, R30.reuse, UR5, R15 ;  /* 0x000000051e0b7c24 */ /* 0x040fe4000f8e020f */
[----:B------:R-:W-:Y:S01]  /*a4d0*/  IMAD.WIDE.U32 R12, R30, UR4, R12 ;  /* 0x000000041e0c7c25 */ /* 0x000fe2000f8e000c */
[----:B------:R-:W-:-:S03]  /*a4e0*/  ULDC.64 UR4, c[0x0][0x318] ;  /* 0x0000c60000047ab9 */ /* 0x000fc60000000a00 */
[----:B------:R-:W-:Y:S01]  /*a4f0*/  IMAD.IADD R11, R13, 0x1, R11 ;  /* 0x000000010d0b7824 */ /* 0x000fe200078e020b */
[----:B------:R-:W-:-:S04]  /*a500*/  LEA R27, P2, R12, UR4, 0x1 ;  /* 0x000000040c1b7c11 */ /* 0x000fc8000f8408ff */
[----:B------:R-:W-:Y:S01]  /*a510*/  LEA.HI.X R11, R12, UR5, R11, 0x1, P2 ;  /* 0x000000050c0b7c11 */ /* 0x000fe200090f0c0b */
[----:B------:R0:W3:Y:S01]  /*a520*/  SHFL.IDX PT, R36, R27, RZ, 0x1c1f ;  /* 0x001c1fff1b247589 */ /* 0x0000e200000e0000 */
[----:B------:R-:W-:-:S03]  /*a530*/  ISETP.GE.AND P2, PT, R86, 0x1, PT ;  /* 0x000000015600780c */ /* 0x000fc60003f46270 */
[----:B------:R0:W4:Y:S10]  /*a540*/  SHFL.IDX PT, R37, R11, RZ, 0x1c1f ;  /* 0x001c1fff0b257589 */ /* 0x00013400000e0000 */
[----:B0-----:R-:W-:Y:S05]  /*a550*/  @!P2 BRA `(.L_x_1687) ;  /* 0x000000000084a947 */ /* 0x001fea0003800000 */
[----:B------:R-:W-:Y:S02]  /*a560*/  ULDC UR4, c[0x0][0x2f4] ;  /* 0x0000bd0000047ab9 */ /* 0x000fe40000000800 */
[----:B------:R-:W-:Y:S02]  /*a570*/  ISETP.GE.AND P5, PT, R16, UR4, PT ;  /* 0x0000000410007c0c */ /* 0x000fe4000bfa6270 */
[----:B------:R-:W-:-:S11]  /*a580*/  ISETP.GE.AND P4, PT, R23, UR4, PT ;  /* 0x0000000417007c0c */ /* 0x000fd6000bf86270 */
[----:B------:R-:W0:Y:S01]  /*a590*/  @!P5 LDS.128 R12, [R29] ;  /* 0x000000001d0cd984 */ /* 0x000e220000000c00 */
[----:B---3--:R-:W-:-:S04]  /*a5a0*/  @!P5 LEA R38, P2, R16, R36, 0x1 ;  /* 0x000000241026d211 */ /* 0x008fc800078408ff */
[----:B----4-:R-:W-:Y:S02]  /*a5b0*/  @!P5 LEA.HI.X R39, R16, R37, R17, 0x1, P2 ;  /* 0x000000251027d211 */ /* 0x010fe400010f0c11 */
[----:B------:R-:W-:-:S04]  /*a5c0*/  @!P4 LEA R34, P2, R23, R36, 0x1 ;  /* 0x000000241722c211 */ /* 0x000fc800078408ff */
[----:B------:R-:W-:Y:S02]  /*a5d0*/  @!P4 LEA.HI.X R35, R23, R37, R216, 0x1, P2 ;  /* 0x000000251723c211 */ /* 0x000fe400010f0cd8 */
[----:B------:R-:W-:-:S13]  /*a5e0*/  ISETP.GE.AND P2, PT, R19, UR4, PT ;  /* 0x0000000413007c0c */ /* 0x000fda000bf46270 */
[----:B------:R-:W-:-:S04]  /*a5f0*/  @!P2 LEA R32, P6, R19, R36, 0x1 ;  /* 0x000000241320a211 */ /* 0x000fc800078c08ff */
[----:B------:R-:W-:Y:S01]  /*a600*/  @!P2 LEA.HI.X R33, R19, R37, R205, 0x1, P6 ;  /* 0x000000251321a211 */ /* 0x000fe200030f0ccd */
[----:B0-----:R0:W-:Y:S01]  /*a610*/  @!P5 ST.E.128 desc[UR60][R38.64], R12 ;  /* 0x0000000c2600d985 */ /* 0x0011e2000c101d3c */
[----:B------:R-:W-:-:S13]  /*a620*/  ISETP.GE.AND P5, PT, R197, UR4, PT ;  /* 0x00000004c5007c0c */ /* 0x000fda000bfa6270 */
[----:B------:R-:W3:Y:S01]  /*a630*/  @!P5 LDS.128 R12, [R31] ;  /* 0x000000001f0cd984 */ /* 0x000ee20000000c00 */
[----:B-12---:R-:W-:-:S04]  /*a640*/  @!P5 IMAD.SHL.U32 R41, R201, 0x8, RZ ;  /* 0x00000008c929d824 */ /* 0x006fc800078e00ff */
[----:B0-----:R-:W-:-:S05]  /*a650*/  @!P5 IMAD.WIDE R38, R41, 0x2, R36 ;  /* 0x000000022926d825 */ /* 0x001fca00078e0224 */
[----:B---3--:R0:W-:Y:S01]  /*a660*/  @!P5 ST.E.128 desc[UR60][R38.64], R12 ;  /* 0x0000000c2600d985 */ /* 0x0081e2000c101d3c */
[----:B------:R-:W-:-:S13]  /*a670*/  ISETP.GE.AND P5, PT, R196, UR4, PT ;  /* 0x00000004c4007c0c */ /* 0x000fda000bfa6270 */
[----:B------:R-:W1:Y:S01]  /*a680*/  @!P5 LDS.128 R12, [R29+0x3000] ;  /* 0x003000001d0cd984 */ /* 0x000e620000000c00 */
[----:B------:R-:W-:Y:S01]  /*a690*/  @!P5 IMAD.SHL.U32 R41, R202, 0x8, RZ ;  /* 0x00000008ca29d824 */ /* 0x000fe200078e00ff */
[----:B0-----:R-:W-:Y:S01]  /*a6a0*/  @!P5 MOV R38, R36 ;  /* 0x000000240026d202 */ /* 0x001fe20000000f00 */
[----:B------:R-:W-:-:S04]  /*a6b0*/  @!P5 IMAD.MOV.U32 R39, RZ, RZ, R37 ;  /* 0x000000ffff27d224 */ /* 0x000fc800078e0025 */
[----:B------:R-:W-:-:S05]  /*a6c0*/  @!P5 IMAD.WIDE R38, R41, 0x2, R38 ;  /* 0x000000022926d825 */ /* 0x000fca00078e0226 */
[----:B-1----:R-:W-:Y:S01]  /*a6d0*/  @!P5 ST.E.128 desc[UR60][R38.64], R12 ;  /* 0x0000000c2600d985 */ /* 0x002fe2000c101d3c */
        /* <DEDUP_REMOVED lines=9> */
.L_x_1687:
[----:B------:R-:W-:Y:S05]  /*a770*/  BSYNC B0 ;  /* 0x0000000000007941 */ /* 0x000fea0003800000 */
.L_x_1686:
[----:B------:R-:W-:Y:S01]  /*a780*/  ISETP.GE.AND P2, PT, R86, 0x41, PT ;  /* 0x000000415600780c */ /* 0x000fe20003f46270 */
[----:B0---4-:R0:W4:Y:S01]  /*a790*/  SHFL.IDX PT, R37, R11, 0x1, 0x1c1f ;  /* 0x003c1f000b257f89 */ /* 0x01112200000e0000 */
[----:B------:R-:W-:Y:S03]  /*a7a0*/  BSSY B0, `(.L_x_1688) ;  /* 0x0000024000007945 */ /* 0x000fe60003800000 */
[----:B---3--:R0:W3:Y:S08]  /*a7b0*/  SHFL.IDX PT, R36, R27, 0x1, 0x1c1f ;  /* 0x003c1f001b247f89 */ /* 0x0080f000000e0000 */
[----:B0-----:R-:W-:Y:S05]  /*a7c0*/  @!P2 BRA `(.L_x_1689) ;  /* 0x000000000084a947 */ /* 0x001fea0003800000 */
[----:B------:R-:W-:Y:S02]  /*a7d0*/  ULDC UR4, c[0x0][0x2f4] ;  /* 0x0000bd0000047ab9 */ /* 0x000fe40000000800 */
[----:B------:R-:W-:Y:S02]  /*a7e0*/  ISETP.GE.AND P5, PT, R16, UR4, PT ;  /* 0x0000000410007c0c */ /* 0x000fe4000bfa6270 */
[----:B------:R-:W-:-:S11]  /*a7f0*/  ISETP.GE.AND P4, PT, R23, UR4, PT ;  /* 0x0000000417007c0c */ /* 0x000fd6000bf86270 */
[----:B------:R-:W0:Y:S01]  /*a800*/  @!P5 LDS.128 R12, [R29+0x2000] ;  /* 0x002000001d0cd984 */ /* 0x000e220000000c00 */
        /* <DEDUP_REMOVED lines=9> */
[----:B------:R-:W3:Y:S01]  /*a8a0*/  @!P5 LDS.128 R12, [R31+0x2000] ;  /* 0x002000001f0cd984 */ /* 0x000ee20000000c00 */
[----:B------:R-:W-:-:S04]  /*a8b0*/  @!P5 IMAD.SHL.U32 R11, R201, 0x8, RZ ;  /* 0x00000008c90bd824 */ /* 0x000fc800078e00ff */
[----:B0-----:R-:W-:-:S05]  /*a8c0*/  @!P5 IMAD.WIDE R38, R11, 0x2, R36 ;  /* 0x000000020b26d825 */ /* 0x001fca00078e0224 */
[----:B---3--:R0:W-:Y:S01]  /*a8d0*/  @!P5 ST.E.128 desc[UR60][R38.64], R12 ;  /* 0x0000000c2600d985 */ /* 0x0081e2000c101d3c */
[----:B------:R-:W-:-:S13]  /*a8e0*/  ISETP.GE.AND P5, PT, R196, UR4, PT ;  /* 0x00000004c4007c0c */ /* 0x000fda000bfa6270 */
[----:B------:R-:W3:Y:S01]  /*a8f0*/  @!P5 LDS.128 R12, [R29+0x5000] ;  /* 0x005000001d0cd984 */ /* 0x000ee20000000c00 */
[----:B------:R-:W-:Y:S01]  /*a900*/  @!P5 IMAD.SHL.U32 R11, R202, 0x8, RZ ;  /* 0x00000008ca0bd824 */ /* 0x000fe200078e00ff */
[----:B0-----:R-:W-:Y:S01]  /*a910*/  @!P5 MOV R39, R37 ;  /* 0x000000250027d202 */ /* 0x001fe20000000f00 */
[----:B------:R-:W-:-:S04]  /*a920*/  @!P5 IMAD.MOV.U32 R38, RZ, RZ, R36 ;  /* 0x000000ffff26d224 */ /* 0x000fc800078e0024 */
[----:B------:R-:W-:-:S05]  /*a930*/  @!P5 IMAD.WIDE R38, R11, 0x2, R38 ;  /* 0x000000020b26d825 */ /* 0x000fca00078e0226 */
[----:B---3--:R-:W-:Y:S01]  /*a940*/  @!P5 ST.E.128 desc[UR60][R38.64], R12 ;  /* 0x0000000c2600d985 */ /* 0x008fe2000c101d3c */
        /* <DEDUP_REMOVED lines=9> */
.L_x_1689:
[----:B------:R-:W-:Y:S05]  /*a9e0*/  BSYNC B0 ;  /* 0x0000000000007941 */ /* 0x000fea0003800000 */
.L_x_1688:
[----:B------:R-:W-:Y:S01]  /*a9f0*/  @!PT LDS RZ, [RZ] ;  /* 0x00000000fffff984 */ /* 0x000fe20000000800 */
[----:B------:R-:W-:Y:S01]  /*aa00*/  @!PT LDS RZ, [RZ] ;  /* 0x00000000fffff984 */ /* 0x000fe20000000800 */
[----:B------:R-:W-:Y:S01]  /*aa10*/  @!PT LDS RZ, [RZ] ;  /* 0x00000000fffff984 */ /* 0x000fe20000000800 */
[----:B------:R-:W-:Y:S01]  /*aa20*/  @!PT LDS RZ, [RZ] ;  /* 0x00000000fffff984 */ /* 0x000fe20000000800 */
[----:B------:R5:W-:Y:S06]  /*aa30*/  MEMBAR.ALL.CTA ;  /* 0x0000000000007992 */ /* 0x000bec0000008000 */
[----:B-----5:R-:W5:Y:S01]  /*aa40*/  FENCE.VIEW.ASYNC.S ;  /* 0x00000000000073c6 */ /* 0x020f620000000000 */
[----:B-1----:R-:W-:Y:S01]  /*aa50*/  @!P3 VIADD R87, R87, 0x308c0 ;  /* 0x000308c05757b836 */ /* 0x002fe20000000000 */
[----:B-----5:R1:W-:Y:S01]  /*aa60*/  BAR.SYNC.DEFER_BLOCKING R141, 0x80 ;  /* 0x0002008d0000751d */ /* 0x0203e20000010000 */
[----:B------:R-:W-:Y:S01]  /*aa70*/  LOP3.LUT P4, RZ, R22, 0x2, RZ, 0xc0, !PT ;  /* 0x0000000216ff7812 */ /* 0x000fe2000788c0ff */
[----:B------:R-:W-:-:S02]  /*aa80*/  VIADD R18, R18, 0x1 ;  /* 0x0000000112127836 */ /* 0x000fc40000000000 */
[----:B------:R-:W-:Y:S02]  /*aa90*/  @!P3 PRMT R87, RZ, 0x654, R87 ;  /* 0x00000654ff57b816 */ /* 0x000fe40000000057 */
[----:B------:R-:W-:Y:S02]  /*aaa0*/  PLOP3.LUT P2, PT, PT, PT, PT, 0x8, 0x0 ;  /* 0x000000000000781c */ /* 0x000fe40003f4e170 */
[----:B------:R1:W-:Y:S01]  /*aab0*/  @!P3 SYNCS.ARRIVE.TRANS64.RED.A1T0 RZ, [R87+URZ], RZ ;  /* 0x000000ff57ffb9a7 */ /* 0x0003e2000810043f */
[----:B------:R-:W-:-:S04]  /*aac0*/  ISETP.NE.AND P3, PT, R18, 0x2, PT ;  /* 0x000000021200780c */ /* 0x000fc80003f65270 */
[----:B0-----:R-:W-:Y:S02]  /*aad0*/  SEL R12, RZ, 0x1, P3 ;  /* 0x00000001ff0c7807 */ /* 0x001fe40001800000 */
[----:B------:R-:W-:Y:S02]  /*aae0*/  SEL R18, R18, RZ, P3 ;  /* 0x000000ff12127207 */ /* 0x000fe40001800000 */
[----:B------:R-:W-:Y:S01]  /*aaf0*/  LOP3.LUT R219, R219, R12, RZ, 0x3c, !PT ;  /* 0x0000000cdbdb7212 */ /* 0x000fe200078e3cff */
[----:B-1----:R-:W-:Y:S06]  /*ab00*/  @P4 BRA `(.L_x_1690) ;  /* 0xffffff7c00784947 */ /* 0x002fec000383ffff */
.L_x_1580:
[----:B------:R-:W2:Y:S01]  /*ab10*/  LDL R11, [R1+0x30] ;  /* 0x00003000010b7983 */ /* 0x000ea20000100800 */
[----:B------:R-:W0:Y:S01]  /*ab20*/  LDC R0, c[0x0][0x448] ;  /* 0x00011200ff007b82 */ /* 0x000e220000000800 */
[----:B------:R-:W-:Y:S01]  /*ab30*/  IADD3 R5, R200, 0x1, -R199 ;  /* 0x00000001c8057810 */ /* 0x000fe20007ffe8c7 */
[----:B------:R-:W-:Y:S06]  /*ab40*/  BSSY B0, `(.L_x_1691) ;  /* 0x000000d000007945 */ /* 0x000fec0003800000 */
[----:B------:R-:W1:Y:S01]  /*ab50*/  LDC.64 R6, c[0x0][0x9e0] ;  /* 0x00027800ff067b82 */ /* 0x000e620000000a00 */
[----:B0-----:R-:W-:-:S02]  /*ab60*/  ISETP.NE.AND P1, PT, R0, 0x1, PT ;  /* 0x000000010000780c */ /* 0x001fc40003f25270 */
[----:B-1----:R-:W-:-:S11]  /*ab70*/  ISETP.GE.AND P3, PT, R7, 0x1, PT ;  /* 0x000000010700780c */ /* 0x002fd60003f66270 */
[----:B------:R-:W0:Y:S08]  /*ab80*/  @P1 LDC R3, c[0x0][0x44c] ;  /* 0x00011300ff031b82 */ /* 0x000e300000000800 */
[----:B------:R-:W1:Y:S01]  /*ab90*/  @P1 LDC R4, c[0x0][0x450] ;  /* 0x00011400ff041b82 */ /* 0x000e620000000800 */
[----:B--2---:R-:W-:-:S04]  /*aba0*/  VIADD R0, R11, 0x7f ;  /* 0x0000007f0b007836 */ /* 0x004fc80000000000 */
[----:B0-----:R-:W-:-:S05]  /*abb0*/  @P1 IMAD.HI.U32 R3, R0, R3, RZ ;  /* 0x0000000300031227 */ /* 0x001fca00078e00ff */
[----:B-1----:R-:W-:-:S05]  /*abc0*/  @P1 SHF.R.U32.HI R0, RZ, R4, R3 ;  /* 0x00000004ff001219 */ /* 0x002fca0000011603 */
[----:B------:R-:W-:Y:S01]  /*abd0*/  IMAD.IADD R5, R5, 0x1, R0 ;  /* 0x0000000105057824 */ /* 0x000fe200078e0200 */
[----:B------:R-:W-:Y:S06]  /*abe0*/  @P2 BRA `(.L_x_1692) ;  /* 0x0000000000082947 */ /* 0x000fec0003800000 */
[----:B------:R-:W0:Y:S02]  /*abf0*/  FENCE.VIEW.ASYNC.G ;  /* 0x00000000000073c6 */ /* 0x000e240000000100 */
[----:B0-----:R-:W-:Y:S06]  /*ac00*/  BAR.ARV 0xc, 0x180 ;  /* 0x0306000000007b1d */ /* 0x001fec0000002000 */
.L_x_1692:
[----:B------:R-:W-:Y:S05]  /*ac10*/  BSYNC B0 ;  /* 0x0000000000007941 */ /* 0x000fea0003800000 */
.L_x_1691:
[----:B------:R-:W-:Y:S01]  /*ac20*/  IADD3 R0, R5, R6, RZ ;  /* 0x0000000605007210 */ /* 0x000fe20007ffe0ff */
[----:B------:R-:W-:Y:S06]  /*ac30*/  @!P3 BRA `(.L_x_1693) ;  /* 0x000000000048b947 */ /* 0x000fec0003800000 */
        /* <DEDUP_REMOVED lines=11> */
.L_x_1695:
[----:B------:R-:W-:-:S13]  /*acf0*/  ISETP.NE.AND P0, PT, R7, 0x1, PT ;  /* 0x000000010700780c */ /* 0x000fda0003f05270 */
[----:B------:R-:W0:Y:S02]  /*ad00*/  @P0 LDC.64 R4, c[0x0][0x9e8] ;  /* 0x00027a00ff040b82 */ /* 0x000e240000000a00 */
[----:B0-----:R-:W-:-:S05]  /*ad10*/  @P0 IMAD.HI.U32 R4, R3, R4, RZ ;  /* 0x0000000403040227 */ /* 0x001fca00078e00ff */
[----:B------:R-:W-:-:S07]  /*ad20*/  @P0 SHF.R.U32.HI R3, RZ, R5, R4 ;  /* 0x00000005ff030219 */ /* 0x000fce0000011604 */
.L_x_1696:
[----:B------:R-:W-:Y:S05]  /*ad30*/  BSYNC B0 ;  /* 0x0000000000007941 */ /* 0x000fea0003800000 */
.L_x_1694:
[----:B------:R-:W-:-:S05]  /*ad40*/  IMAD R3, R3, R7, R7 ;  /* 0x0000000703037224 */ /* 0x000fca00078e0207 */
[----:B------:R-:W-:-:S07]  /*ad50*/  VIMNMX R0, R0, R3, PT ;  /* 0x0000000300007248 */ /* 0x000fce0003fe0100 */
.L_x_1693:
[----:B------:R-:W0:Y:S01]  /*ad60*/  @P1 LDC R3, c[0x0][0x44c] ;  /* 0x00011300ff031b82 */ /* 0x000e220000000800 */
[----:B------:R-:W-:Y:S01]  /*ad70*/  VIADD R0, R0, 0x5f ;  /* 0x0000005f00007836 */ /* 0x000fe20000000000 */
[----:B------:R-:W-:Y:S01]  /*ad80*/  ULDC UR4, c[0x0][0x9dc] ;  /* 0x0002770000047ab9 */ /* 0x000fe20000000800 */
[----:B------:R-:W-:Y:S02]  /*ad90*/  IMAD.MOV.U32 R5, RZ, RZ, R11 ;  /* 0x000000ffff057224 */ /* 0x000fe400078e000b */
[----:B------:R-:W-:-:S03]  /*ada0*/  IMAD.HI R0, R0, 0x2aaaaaab, RZ ;  /* 0x2aaaaaab00007827 */ /* 0x000fc600078e02ff */
[----:B------:R-:W1:Y:S01]  /*adb0*/  @P1 LDC R9, c[0x0][0x450] ;  /* 0x00011400ff091b82 */ /* 0x000e620000000800 */
[----:B0-----:R-:W-:Y:S01]  /*adc0*/  @P1 IMAD.HI.U32 R4, R11, R3, RZ ;  /* 0x000000030b041227 */ /* 0x001fe200078e00ff */
[----:B------:R-:W-:-:S04]  /*add0*/  SHF.R.U32.HI R3, RZ, 0x1f, R0 ;  /* 0x0000001fff037819 */ /* 0x000fc80000011600 */
[----:B------:R-:W-:Y:S02]  /*ade0*/  LEA.HI.SX32 R72, R0, R3, 0x1c ;  /* 0x0000000300487211 */ /* 0x000fe400078fe2ff */
[----:B-1----:R-:W-:Y:S02]  /*adf0*/  @P1 SHF.R.U32.HI R5, RZ, R9, R4 ;  /* 0x00000009ff051219 */ /* 0x002fe40000011604 */
[----:B------:R-:W-:Y:S02]  /*ae00*/  VIMNMX R72, R139, R72, PT ;  /* 0x000000488b487248 */ /* 0x000fe40003fe0100 */
[----:B------:R-:W-:-:S05]  /*ae10*/  IADD3 R0, R140, R5, RZ ;  /* 0x000000058c007210 */ /* 0x000fca0007ffe0ff */
        /* <DEDUP_REMOVED lines=12> */
.L_x_1699:
[----:B------:R-:W-:-:S13]  /*aee0*/  ISETP.NE.AND P0, PT, R7, 0x1, PT ;  /* 0x000000010700780c */ /* 0x000fda0003f05270 */
[----:B------:R-:W0:Y:S02]  /*aef0*/  @P0 LDC.64 R4, c[0x0][0x9e8] ;  /* 0x00027a00ff040b82 */ /* 0x000e240000000a00 */
[----:B0-----:R-:W-:-:S05]  /*af00*/  @P0 IMAD.HI.U32 R4, R0, R4, RZ ;  /* 0x0000000400040227 */ /* 0x001fca00078e00ff */
[----:B------:R-:W-:-:S07]  /*af10*/  @P0 SHF.R.U32.HI R0, RZ, R5, R4 ;  /* 0x00000005ff000219 */ /* 0x000fce0000011604 */
.L_x_1700:
[----:B------:R-:W-:Y:S05]  /*af20*/  BSYNC B0 ;  /* 0x0000000000007941 */ /* 0x000fea0003800000 */
.L_x_1698:
[----:B------:R-:W-:-:S05]  /*af30*/  IMAD R0, R0, R7, RZ ;  /* 0x0000000700007224 */ /* 0x000fca00078e02ff */
[----:B------:R-:W-:-:S07]  /*af40*/  VIMNMX R3, R3, R0, !PT ;  /* 0x0000000003037248 */ /* 0x000fce0007fe0100 */
.L_x_1697:
        /* <DEDUP_REMOVED lines=9> */
[----:B------:R-:W-:Y:S02]  /*afe0*/  LEA.HI.SX32 R0, R3, R0, 0x1c ;  /* 0x0000000003007211 */ /* 0x000fe400078fe2ff */
[----:B------:R-:W-:Y:S01]  /*aff0*/  CS2R R106, SRZ ;  /* 0x00000000006a7805 */ /* 0x000fe2000001ff00 */
[----:B------:R-:W-:Y:S01]  /*b000*/  IMAD.MOV.U32 R110, RZ, RZ, RZ ;  /* 0x000000ffff6e7224 */ /* 0x000fe200078e00ff */
[----:B------:R-:W-:Y:S02]  /*b010*/  CS2R R108, SRZ ;  /* 0x00000000006c7805 */ /* 0x000fe4000001ff00 */
[----:B------:R-:W-:-:S02]  /*b020*/  VIMNMX R9, RZ, R0, !PT ;  /* 0x00000000ff097248 */ /* 0x000fc40007fe0100 */
[----:B------:R-:W-:Y:S02]  /*b030*/  CS2R R78, SRZ ;  /* 0x00000000004e7805 */ /* 0x000fe4000001ff00 */
[----:B------:R-:W-:Y:S01]  /*b040*/  CS2R R104, SRZ ;  /* 0x0000000000687805 */ /* 0x000fe2000001ff00 */
[----:B------:R-:W-:Y:S01]  /*b050*/  IMAD.MOV.U32 R103, RZ, RZ, RZ ;  /* 0x000000ffff677224 */ /* 0x000fe200078e00ff */
[----:B------:R-:W-:Y:S01]  /*b060*/  ISETP.GT.AND P1, PT, R72, R9, PT ;  /* 0x000000094800720c */ /* 0x000fe20003f24270 */
[----:B------:R0:W-:Y:S01]  /*b070*/  STL [R1+0x3c], R9 ;  /* 0x00003c0901007387 */ /* 0x0001e20000100800 */
[----:B------:R-:W-:Y:S02]  /*b080*/  CS2R R98, SRZ ;  /* 0x0000000000627805 */ /* 0x000fe4000001ff00 */
[----:B------:R-:W-:Y:S02]  /*b090*/  CS2R R100, SRZ ;  /* 0x0000000000647805 */ /* 0x000fe4000001ff00 */
[----:B------:R-:W-:-:S02]  /*b0a0*/  CS2R R86, SRZ ;  /* 0x0000000000567805 */ /* 0x000fc4000001ff00 */
[----:B------:R-:W-:Y:S01]  /*b0b0*/  CS2R R96, SRZ ;  /* 0x0000000000607805 */ /* 0x000fe2000001ff00 */
[----:B------:R-:W-:Y:S01]  /*b0c0*/  IMAD.MOV.U32 R95, RZ, RZ, RZ ;  /* 0x000000ffff5f7224 */ /* 0x000fe200078e00ff */
        /* <DEDUP_REMOVED lines=10> */
[----:B------:R-:W-:-:S02]  /*b170*/  MOV R73, RZ ;  /* 0x000000ff00497202 */ /* 0x000fc40000000f00 */
        /* <DEDUP_REMOVED lines=17> */
[----:B---34-:R-:W-:-:S02]  /*b290*/  CS2R R36, SRZ ;  /* 0x0000000000247805 */ /* 0x018fc4000001ff00 */
[----:B------:R-:W-:Y:S01]  /*b2a0*/  CS2R R32, SRZ ;  /* 0x0000000000207805 */ /* 0x000fe2000001ff00 */
[----:B------:R-:W-:Y:S01]  /*b2b0*/  IMAD.MOV.U32 R8, RZ, RZ, RZ ;  /* 0x000000ffff087224 */ /* 0x000fe200078e00ff */
[----:B------:R-:W-:Y:S01]  /*b2c0*/  CS2R R26, SRZ ;  /* 0x00000000001a7805 */ /* 0x000fe2000001ff00 */
[----:B------:R-:W-:Y:S01]  /*b2d0*/  IMAD.MOV.U32 R3, RZ, RZ, RZ ;  /* 0x000000ffff037224 */ /* 0x000fe200078e00ff */
[----:B------:R-:W-:Y:S01]  /*b2e0*/  CS2R R24, SRZ ;  /* 0x0000000000187805 */ /* 0x000fe2000001ff00 */
[----:B------:R-:W-:Y:S02]  /*b2f0*/  IMAD.MOV.U32 R0, RZ, RZ, RZ ;  /* 0x000000ffff007224 */ /* 0x000fe400078e00ff */
[----:B------:R-:W-:Y:S01]  /*b300*/  IMAD.MOV.U32 R139, RZ, RZ, RZ ;  /* 0x000000ffff8b7224 */ /* 0x000fe200078e00ff */
[----:B0-----:R-:W-:Y:S06]  /*b310*/  @!P1 BRA `(.L_x_1701) ;  /* 0x0000015c009c9947 */ /* 0x001fec0003800000 */
[----:B------:R-:W2:Y:S04]  /*b320*/  LDL R9, [R1+0x80] ;  /* 0x0000800001097983 */ /* 0x000ea80000100800 */
[----:B------:R-:W3:Y:S04]  /*b330*/  LDL R10, [R1+0x7c] ;  /* 0x00007c00010a7983 */ /* 0x000ee80000100800 */
[----:B--2---:R-:W0:Y:S01]  /*b340*/  SHFL.IDX PT, R0, R9, RZ, 0x1f ;  /* 0x00001fff09007589 */ /* 0x004e2200000e0000 */
[----:B---3--:R-:W-:-:S13]  /*b350*/  R2UR UR4, R10 ;  /* 0x000000000a0472ca */ /* 0x008fda00000e0000 */
[----:B------:R-:W-:Y:S01]  /*b360*/  ULOP3.LUT UP0, URZ, UR4, 0x1bf, URZ, 0xc0, !UPT ;  /* 0x000001bf043f7892 */ /* 0x000fe2000f80c03f */
[----:B0-----:R-:W-:-:S05]  /*b370*/  LEA.HI R3, R0, R0, RZ, 0x1 ;  /* 0x0000000000037211 */ /* 0x001fca00078f08ff */
[----:B------:R-:W-:Y:S02]  /*b380*/  PLOP3.LUT P0, PT, PT, PT, UP0, 0x80, 0x0 ;  /* 0x000000000000781c */ /* 0x000fe40003f0f008 */
[----:B------:R-:W-:-:S04]  /*b390*/  LOP3.LUT R3, R3, 0x1e, RZ, 0xc0, !PT ;  /* 0x0000001e03037812 */ /* 0x000fc800078ec0ff */
[----:B------:R-:W-:-:S04]  /*b3a0*/  IADD3 R3, R0, -R3, RZ ;  /* 0x8000000300037210 */ /* 0x000fc80007ffe0ff */
[----:B------:R-:W-:-:S04]  /*b3b0*/  LEA R3, R3, UR4, 0xd ;  /* 0x0000000403037c11 */ /* 0x000fc8000f8e68ff */
[----:B------:R-:W-:-:S04]  /*b3c0*/  SHF.R.U32.HI R3, RZ, 0x4, R3 ;  /* 0x00000004ff037819 */ /* 0x000fc80000011603 */
[----:B------:R-:W-:Y:S01]  /*b3d0*/  LOP3.LUT R68, R3, 0x3fff, RZ, 0xc0, !PT ;  /* 0x00003fff03447812 */ /* 0x000fe200078ec0ff */
[----:B------:R-:W-:Y:S06]  /*b3e0*/  @!P0 BRA `(.L_x_1702) ;  /* 0x0000000000408947 */ /* 0x000fec0003800000 */
[----:B------:R-:W-:Y:S01]  /*b3f0*/  MOV R0, 0x0 ;  /* 0x0000000000007802 */ /* 0x000fe20000000f00 */
[----:B------:R-:W-:Y:S01]  /*b400*/  ULDC.64 UR4, c[0x4][0x88] ;  /* 0x0100220000047ab9 */ /* 0x000fe20000000a00 */
[----:B------:R-:W-:Y:S01]  /*b410*/  ULDC.64 UR6, c[0x4][0x28] ;  /* 0x01000a0000067ab9 */ /* 0x000fe20000000a00 */
[----:B------:R-:W-:Y:S01]  /*b420*/  IMAD.U32 R4, RZ, RZ, UR4 ;  /* 0x00000004ff047e24 */ /* 0x000fe2000f8e00ff */
[----:B------:R0:W1:Y:S01]  /*b430*/  LDC.64 R14, c[0x4][R0] ;  /* 0x01000000000e7b82 */ /* 0x0000620000000a00 */
[----:B------:R-:W-:Y:S01]  /*b440*/  IMAD.U32 R5, RZ, RZ, UR5 ;  /* 0x00000005ff057e24 */ /* 0x000fe2000f8e00ff */
[----:B------:R-:W-:Y:S01]  /*b450*/  ULDC.64 UR4, c[0x4][0x90] ;  /* 0x0100240000047ab9 */ /* 0x000fe20000000a00 */
[----:B------:R-:W-:Y:S01]  /*b460*/  MOV R10, UR6 ;  /* 0x00000006000a7c02 */ /* 0x000fe20008000f00 */
        /* <DEDUP_REMOVED lines=8> */
.L_x_1702:
        /* <DEDUP_REMOVED lines=13> */
.L_x_1706:
[----:B-1----:R1:W2:Y:S02]  /*b5c0*/  SYNCS.PHASECHK.TRANS64.TRYWAIT P0, [R2+URZ+0x30800], R3 ;  /* 0x03080003020075a7 */ /* 0x0022a4000800017f */
[----:B--2---:R-:W-:Y:S05]  /*b5d0*/  @!P0 NANOSLEEP.SYNCS 0x989680 ;  /* 0x009896800000895d */ /* 0x004fea0003900000 */
[----:B------:R-:W2:Y:S02]  /*b5e0*/  @!P0 SYNCS.PHASECHK.TRANS64 P0, [R2+URZ+0x30800], R3 ;  /* 0x03080003020085a7 */ /* 0x000ea4000800007f */
[----:B--2---:R-:W-:Y:S05]  /*b5f0*/  @!P0 BRA `(.L_x_1706) ;  /* 0xfffffffc00f08947 */ /* 0x004fea000383ffff */
.L_x_1705:
[----:B------:R-:W-:Y:S05]  /*b600*/  BSYNC B0 ;  /* 0x0000000000007941 */ /* 0x000fea0003800000 */
.L_x_1704:
[----:B------:R-:W-:Y:S05]  /*b610*/  BRA `(.L_x_1707) ;  /* 0x0000006c00807947 */ /* 0x000fea0003800000 */
.L_x_1703:
[----:B------:R-:W2:Y:S01]  /*b620*/  LDL R0, [R1+0x7c] ;  /* 0x00007c0001007983 */ /* 0x000ea20000100800 */
[----:B------:R-:W-:Y:S01]  /*b630*/  ULDC.64 UR6, c[0x0][0x408] ;  /* 0x0001020000067ab9 */ /* 0x000fe20000000a00 */
[----:B--2---:R-:W-:Y:S02]  /*b640*/  R2UR UR4, R0 ;  /* 0x00000000000472ca */ /* 0x004fe400000e0000 */
[----:B-----5:R-:W-:-:S05]  /*b650*/  SHF.R.S32.HI R0, RZ, 0x1f, R138 ;  /* 0x0000001fff007819 */ /* 0x020fca000001148a */
[----:B------:R-:W-:-:S04]  /*b660*/  IMAD R5, R0, UR6, RZ ;  /* 0x0000000600057c24 */ /* 0x000fc8000f8e02ff */
[----:B------:R-:W-:Y:S02]  /*b670*/  IMAD R5, R138, UR7, R5 ;  /* 0x000000078a057c24 */ /* 0x000fe4000f8e0205 */
[----:B------:R-:W-:-:S03]  /*b680*/  ULOP3.LUT UP0, URZ, UR4, 0x3ff, URZ, 0xc0, !UPT ;  /* 0x000003ff043f7892 */ /* 0x000fc6000f80c03f */
[----:B------:R-:W-:Y:S02]  /*b690*/  ULDC.64 UR4, c[0x0][0x3f8] ;  /* 0x0000fe0000047ab9 */ /* 0x000fe40000000a00 */
[----:B------:R-:W-:Y:S01]  /*b6a0*/  IMAD R3, R0, UR4, RZ ;  /* 0x0000000400037c24 */ /* 0x000fe2000f8e02ff */
[----:B------:R-:W-:Y:S01]  /*b6b0*/  PLOP3.LUT P0, PT, PT, PT, UP0, 0x80, 0x0 ;  /* 0x000000000000781c */ /* 0x000fe20003f0f008 */
[----:B------:R-:W-:-:S04]  /*b6c0*/  IMAD.WIDE.U32 R24, R138, UR4, RZ ;  /* 0x000000048a187c25 */ /* 0x000fc8000f8e00ff */
[C---:B------:R-:W-:Y:S02]  /*b6d0*/  IMAD R3, R138.reuse, UR5, R3 ;  /* 0x000000058a037c24 */ /* 0x040fe4000f8e0203 */
[----:B------:R-:W-:-:S04]  /*b6e0*/  IMAD.WIDE.U32 R138, R138, UR6, RZ ;  /* 0x000000068a8a7c25 */ /* 0x000fc8000f8e00ff */
[----:B------:R-:W-:Y:S02]  /*b6f0*/  IMAD.IADD R27, R3, 0x1, R25 ;  /* 0x00000001031b7824 */ /* 0x000fe400078e0219 */
[----:B------:R-:W-:Y:S01]  /*b700*/  IMAD.IADD R29, R5, 0x1, R139 ;  /* 0x00000001051d7824 */ /* 0x000fe200078e028b */
        /* <DEDUP_REMOVED lines=17> */
.L_x_1708:
[----:B------:R-:W2:Y:S01]  /*b820*/  LDL R90, [R1+0x30] ;  /* 0x00003000015a7983 */ /* 0x000ea20000100800 */
[----:B------:R-:W-:Y:S01]  /*b830*/  ULDC.U8 UR4, c[0x0][0x410] ;  /* 0x0001040000047ab9 */ /* 0x000fe20000000000 */
[----:B------:R-:W-:Y:S01]  /*b840*/  BSSY B0, `(.L_x_1709) ;  /* 0x00006b5000007945 */ /* 0x000fe20003800000 */
[----:B------:R-:W-:Y:S01]  /*b850*/  ISETP.NE.AND P0, PT, RZ, UR4, PT ;  /* 0x00000004ff007c0c */ /* 0x000fe2000bf05270 */
[----:B--2---:R-:W-:-:S12]  /*b860*/  IMAD.IADD R9, R218, 0x1, R90 ;  /* 0x00000001da097824 */ /* 0x004fd800078e025a */
[----:B------:R-:W-:Y:S05]  /*b870*/  @!P0 BRA `(.L_x_1710) ;  /* 0x0000003400908947 */ /* 0x000fea0003800000 */
[----:B------:R-:W2:Y:S01]  /*b880*/  LDL R20, [R1+0x5c] ;  /* 0x00005c0001147983 */ /* 0x000ea20000100800 */
[----:B------:R-:W0:Y:S01]  /*b890*/  LDC R80, c[0x0][0x448] ;  /* 0x00011200ff507b82 */ /* 0x000e220000000800 */
[----:B------:R-:W-:Y:S01]  /*b8a0*/  ULDC.64 UR4, c[0x0][0x3f8] ;  /* 0x0000fe0000047ab9 */ /* 0x000fe20000000a00 */
[----:B------:R-:W-:Y:S01]  /*b8b0*/  MOV R11, R27 ;  /* 0x0000001b000b7202 */ /* 0x000fe20000000f00 */
[----:B------:R-:W-:Y:S01]  /*b8c0*/  ULDC.64 UR6, c[0x0][0x408] ;  /* 0x0001020000067ab9 */ /* 0x000fe20000000a00 */
[----:B------:R-:W-:Y:S01]  /*b8d0*/  IMAD.MOV.U32 R10, RZ, RZ, R24 ;  /* 0x000000ffff0a7224 */ /* 0x000fe200078e0018 */
[----:B------:R-:W-:Y:S01]  /*b8e0*/  SHF.R.S32.HI R66, RZ, 0x1f, R223 ;  /* 0x0000001fff427819 */ /* 0x000fe200000114df */
[----:B------:R-:W-:Y:S01]  /*b8f0*/  IMAD.MOV.U32 R12, RZ, RZ, R138 ;  /* 0x000000ffff0c7224 */ /* 0x000fe200078e008a */
[----:B------:R-:W-:Y:S01]  /*b900*/  SHF.R.S32.HI R64, RZ, 0x1f, R221 ;  /* 0x0000001fff407819 */ /* 0x000fe200000114dd */
[----:B------:R-:W-:Y:S01]  /*b910*/  IMAD.MOV.U32 R13, RZ, RZ, R29 ;  /* 0x000000ffff0d7224 */ /* 0x000fe200078e001d */
[----:B------:R-:W-:-:S02]  /*b920*/  SHF.R.S32.HI R67, RZ, 0x1f, R222 ;  /* 0x0000001fff437819 */ /* 0x000fc400000114de */
[----:B------:R-:W-:Y:S02]  /*b930*/  SHF.R.S32.HI R65, RZ, 0x1f, R220 ;  /* 0x0000001fff417819 */ /* 0x000fe400000114dc */
[----:B------:R-:W-:Y:S02]  /*b940*/  SHF.R.S32.HI R77, RZ, 0x1f, R224 ;  /* 0x0000001fff4d7819 */ /* 0x000fe400000114e0 */
[----:B0-----:R-:W-:-:S13]  /*b950*/  ISETP.NE.AND P0, PT, R80, 0x1, PT ;  /* 0x000000015000780c */ /* 0x001fda0003f05270 */
[----:B------:R-:W0:Y:S08]  /*b960*/  @P0 LDC R0, c[0x0][0x44c] ;  /* 0x00011300ff000b82 */ /* 0x000e300000000800 */
[----:B------:R-:W1:Y:S01]  /*b970*/  @P0 LDC R5, c[0x0][0x450] ;  /* 0x00011400ff050b82 */ /* 0x000e620000000800 */
[----:B--2---:R-:W-:-:S04]  /*b980*/  IMAD R3, R20, 0x40, R9 ;  /* 0x0000004014037824 */ /* 0x004fc800078e0209 */
[----:B0-----:R-:W-:-:S05]  /*b990*/  @P0 IMAD.HI.U32 R0, R3, R0, RZ ;  /* 0x0000000003000227 */ /* 0x001fca00078e00ff */
[----:B-1----:R-:W-:-:S04]  /*b9a0*/  @P0 SHF.R.U32.HI R3, RZ, R5, R0 ;  /* 0x00000005ff030219 */ /* 0x002fc80000011600 */
[----:B------:R-:W-:Y:S01]  /*b9b0*/  SHF.R.S32.HI R0, RZ, 0x1f, R3 ;  /* 0x0000001fff007819 */ /* 0x000fe20000011403 */
[----:B------:R-:W-:-:S04]  /*b9c0*/  IMAD.WIDE.U32 R10, R3, UR4, R10 ;  /* 0x00000004030a7c25 */ /* 0x000fc8000f8e000a */
[C---:B------:R-:W-:Y:S02]  /*b9d0*/  IMAD R4, R0.reuse, UR4, RZ ;  /* 0x0000000400047c24 */ /* 0x040fe4000f8e02ff */
[----:B------:R-:W-:Y:S02]  /*b9e0*/  IMAD R0, R0, UR6, RZ ;  /* 0x0000000600007c24 */ /* 0x000fe4000f8e02ff */
[C---:B------:R-:W-:Y:S01]  /*b9f0*/  IMAD R7, R3.reuse, UR5, R4 ;  /* 0x0000000503077c24 */ /* 0x040fe2000f8e0204 */
[----:B------:R-:W-:Y:S01]  /*ba00*/  ULDC.64 UR4, c[0x0][0x3e8] ;  /* 0x0000fa0000047ab9 */ /* 0x000fe20000000a00 */
[C---:B------:R-:W-:Y:S01]  /*ba10*/  IMAD.WIDE.U32 R12, R3.reuse, UR6, R12 ;  /* 0x00000006030c7c25 */ /* 0x040fe2000f8e000c */
[----:B------:R-:W-:Y:S01]  /*ba20*/  LEA R6, P0, R10, UR4, 0x1 ;  /* 0x000000040a067c11 */ /* 0x000fe2000f8008ff */
[----:B------:R-:W-:Y:S02]  /*ba30*/  UMOV UR4, 0xffffffff ;  /* 0xffffffff00047882 */ /* 0x000fe40000000000 */
[----:B------:R-:W-:Y:S01]  /*ba40*/  IMAD R3, R3, UR7, R0 ;  /* 0x0000000703037c24 */ /* 0x000fe2000f8e0200 */
[----:B------:R-:W-:Y:S01]  /*ba50*/  ULDC.64 UR6, c[0x0][0x400] ;  /* 0x0001000000067ab9 */ /* 0x000fe20000000a00 */
[----:B------:R-:W-:Y:S01]  /*ba60*/  IMAD.IADD R7, R11, 0x1, R7 ;  /* 0x000000010b077824 */ /* 0x000fe200078e0207 */
[----:B------:R-:W-:Y:S01]  /*ba70*/  LEA R4, P1, R12, UR6, 0x1 ;  /* 0x000000060c047c11 */ /* 0x000fe2000f8208ff */
[----:B------:R-:W-:-:S03]  /*ba80*/  IMAD.IADD R3, R13, 0x1, R3 ;  /* 0x000000010d037824 */ /* 0x000fc600078e0203 */
[----:B------:R-:W-:Y:S02]  /*ba90*/  LEA.HI.X R7, R10, UR5, R7, 0x1, P0 ;  /* 0x000000050a077c11 */ /* 0x000fe400080f0c07 */
[----:B------:R-:W-:Y:S01]  /*baa0*/  LEA.HI.X R8, R12, UR7, R3, 0x1, P1 ;  /* 0x000000070c087c11 */ /* 0x000fe200088f0c03 */
[----:B------:R-:W-:Y:S06]  /*bab0*/  BRA.DIV UR4, `(.L_x_1711) ;  /* 0x000001fe04607947 */ /* 0x000fec000b800000 */
[----:B------:R0:W1:Y:S04]  /*bac0*/  SHFL.IDX PT, R3, R7, RZ, 0x1c1f ;  /* 0x001c1fff07037589 */ /* 0x00006800000e0000 */
[----:B------:R0:W2:Y:S04]  /*bad0*/  SHFL.IDX PT, R0, R6, RZ, 0x1c1f ;  /* 0x001c1fff06007589 */ /* 0x0000a800000e0000 */
[----:B------:R0:W3:Y:S04]  /*bae0*/  SHFL.IDX PT, R5, R8, RZ, 0x1c1f ;  /* 0x001c1fff08057589 */ /* 0x0000e800000e0000 */
[----:B------:R0:W4:Y:S02]  /*baf0*/  SHFL.IDX PT, R14, R4, RZ, 0x1c1f ;  /* 0x001c1fff040e7589 */ /* 0x00012400000e0000 */
.L_x_2043:
[----:B------:R-:W-:Y:S01]  /*bb00*/  IMAD R80, R199, R80, RZ ;  /* 0x00000050c7507224 */ /* 0x000fe200078e02ff */
        /* <DEDUP_REMOVED lines=15> */
[----:B------:R-:W-:Y:S01]  /*bc00*/  ULDC UR4, c[0x0][0x3f4] ;  /* 0x0000fd0000047ab9 */ /* 0x000fe20000000800 */
[----:B------:R-:W-:Y:S02]  /*bc10*/  CS2R R60, SRZ ;  /* 0x00000000003c7805 */ /* 0x000fe4000001ff00 */
[----:B------:R-:W-:Y:S02]  /*bc20*/  ISETP.GE.AND P3, PT, R223, UR4, PT ;  /* 0x00000004df007c0c */ /* 0x000fe4000bf66270 */
[----:B------:R-:W-:Y:S02]  /*bc30*/  CS2R R58, SRZ ;  /* 0x00000000003a7805 */ /* 0x000fe4000001ff00 */
[----:B------:R-:W-:Y:S02]  /*bc40*/  ISETP.GE.AND P2, PT, R221, UR4, PT ;  /* 0x00000004dd007c0c */ /* 0x000fe4000bf46270 */
[----:B------:R-:W-:Y:S02]  /*bc50*/  ISETP.GE.AND P1, PT, R222, UR4, PT ;  /* 0x00000004de007c0c */ /* 0x000fe4000bf26270 */
[----:B------:R-:W-:-:S02]  /*bc60*/  ISETP.GE.AND P0, PT, R220, UR4, PT ;  /* 0x00000004dc007c0c */ /* 0x000fc4000bf06270 */
[----:B------:R-:W-:-:S03]  /*bc70*/  ISETP.GE.AND P4, PT, R194, UR4, PT ;  /* 0x00000004c2007c0c */ /* 0x000fc6000bf86270 */
[C---:B------:R-:W-:Y:S02]  /*bc80*/  @!P3 SHF.L.U32 R25, R223.reuse, 0x1, RZ ;  /* 0x00000001df19b819 */ /* 0x040fe400000006ff */
[----:B------:R-:W-:Y:S02]  /*bc90*/  @!P3 SHF.L.U64.HI R12, R223, 0x1, R66 ;  /* 0x00000001df0cb819 */ /* 0x000fe40000010242 */
[C---:B------:R-:W-:Y:S01]  /*bca0*/  @!P2 IMAD.SHL.U32 R29, R221.reuse, 0x2, RZ ;  /* 0x00000002dd1da824 */ /* 0x040fe200078e00ff */
[-C--:B--2---:R-:W-:Y:S01]  /*bcb0*/  @!P3 IADD3 R20, P6, R0, R25.reuse, RZ ;  /* 0x000000190014b210 */ /* 0x084fe20007fde0ff */
[----:B------:R-:W-:Y:S01]  /*bcc0*/  @!P1 IMAD.SHL.U32 R37, R222, 0x2, RZ ;  /* 0x00000002de259824 */ /* 0x000fe200078e00ff */
[----:B----4-:R-:W-:Y:S01]  /*bcd0*/  @!P3 IADD3 R24, P5, R14, R25, RZ ;  /* 0x000000190e18b210 */ /* 0x010fe20007fbe0ff */
[----:B------:R-:W-:Y:S01]  /*bce0*/  @!P0 IMAD.SHL.U32 R45, R220, 0x2, RZ ;  /* 0x00000002dc2d8824 */ /* 0x000fe200078e00ff */
[----:B------:R-:W-:Y:S01]  /*bcf0*/  @!P2 SHF.L.U64.HI R10, R221, 0x1, R64 ;  /* 0x00000001dd0aa819 */ /* 0x000fe20000010240 */
[--C-:B-1----:R-:W-:Y:S01]  /*bd00*/  @!P3 IMAD.X R21, R3, 0x1, R12.reuse, P6 ;  /* 0x000000010315b824 */ /* 0x102fe200030e060c */
[-C--:B------:R-:W-:Y:S01]  /*bd10*/  @!P2 IADD3 R26, P6, R0, R29.reuse, RZ ;  /* 0x0000001d001aa210 */ /* 0x080fe20007fde0ff */
[----:B---3--:R-:W-:Y:S01]  /*bd20*/  @!P3 IMAD.X R25, R5, 0x1, R12, P5 ;  /* 0x000000010519b824 */ /* 0x008fe200028e060c */
[----:B------:R-:W-:Y:S01]  /*bd30*/  @!P2 IADD3 R28, P5, R14, R29, RZ ;  /* 0x0000001d0e1ca210 */ /* 0x000fe20007fbe0ff */
[----:B------:R-:W-:Y:S01]  /*bd40*/  @!P4 IMAD.MOV.U32 R15, RZ, RZ, R5 ;  /* 0x000000ffff0fc224 */ /* 0x000fe200078e0005 */
[----:B------:R-:W-:-:S02]  /*bd50*/  @!P2 IADD3.X R27, R3, R10, RZ, P6, !PT ;  /* 0x0000000a031ba210 */ /* 0x000fc400037fe4ff */
[----:B------:R-:W-:Y:S01]  /*bd60*/  @!P1 SHF.L.U64.HI R12, R222, 0x1, R67 ;  /* 0x00000001de0c9819 */ /* 0x000fe20000010243 */
[----:B------:R-:W-:Y:S01]  /*bd70*/  @!P2 IMAD.X R29, R5, 0x1, R10, P5 ;  /* 0x00000001051da824 */ /* 0x000fe200028e060a */
[-C--:B------:R-:W-:Y:S01]  /*bd80*/  @!P1 IADD3 R30, P6, R0, R37.reuse, RZ ;  /* 0x00000025001e9210 */ /* 0x080fe20007fde0ff */
[----:B------:R-:W-:Y:S01]  /*bd90*/  @!P4 IMAD.MOV.U32 R10, RZ, RZ, R0 ;  /* 0x000000ffff0ac224 */ /* 0x000fe200078e0000 */
[----:B------:R-:W-:Y:S02]  /*bda0*/  ISETP.GE.AND P5, PT, R224, UR4, PT ;  /* 0x00000004e0007c0c */ /* 0x000fe4000bfa6270 */
[----:B------:R-:W-:Y:S01]  /*bdb0*/  @!P0 SHF.L.U64.HI R34, R220, 0x1, R65 ;  /* 0x00000001dc228819 */ /* 0x000fe20000010241 */
[----:B------:R-:W-:Y:S01]  /*bdc0*/  @!P1 IMAD.X R31, R3, 0x1, R12, P6 ;  /* 0x00000001031f9824 */ /* 0x000fe200030e060c */
[----:B------:R-:W-:Y:S02]  /*bdd0*/  @!P1 IADD3 R36, P6, R14, R37, RZ ;  /* 0x000000250e249210 */ /* 0x000fe40007fde0ff */
[----:B------:R-:W-:-:S03]  /*bde0*/  @!P4 MOV R11, R3 ;  /* 0x00000003000bc202 */ /* 0x000fc60000000f00 */
[----:B------:R-:W-:Y:S01]  /*bdf0*/  @!P1 IMAD.X R37, R5, 0x1, R12, P6 ;  /* 0x0000000105259824 */ /* 0x000fe200030e060c */
[----:B------:R-:W-:Y:S01]  /*be00*/  @!P0 IADD3 R38, P6, R0, R45, RZ ;  /* 0x0000002d00268210 */ /* 0x000fe20007fde0ff */
[----:B------:R-:W-:-:S04]  /*be10*/  @!P4 IMAD.WIDE R10, R194, 0x2, R10 ;  /* 0x00000002c20ac825 */ /* 0x000fc800078e020a */
[----:B------:R-:W-:Y:S01]  /*be20*/  @!P4 IMAD.WIDE R12, R194, 0x2, R14 ;  /* 0x00000002c20cc825 */ /* 0x000fe200078e020e */
[----:B------:R1:W5:Y:S03]  /*be30*/  @!P4 LD.E.64 R60, desc[UR60][R10.64] ;  /* 0x0000003c0a3cc980 */ /* 0x000366000c101b00 */
[----:B------:R-:W-:Y:S01]  /*be40*/  @!P0 IMAD.X R39, R3, 0x1, R34, P6 ;  /* 0x0000000103278824 */ /* 0x000fe200030e0622 */
[----:B------:R-:W-:Y:S01]  /*be50*/  @!P0 IADD3 R44, P6, R14, R45, RZ ;  /* 0x0000002d0e2c8210 */ /* 0x000fe20007fde0ff */
[C---:B------:R-:W-:Y:S01]  /*be60*/  @!P5 IMAD.SHL.U32 R15, R224.reuse, 0x2, RZ ;  /* 0x00000002e00fd824 */ /* 0x040fe200078e00ff */
[----:B------:R1:W5:Y:S01]  /*be70*/  @!P4 LD.E.64 R58, desc[UR60][R12.64] ;  /* 0x0000003c0c3ac980 */ /* 0x000362000c101b00 */
[----:B------:R-:W-:Y:S02]  /*be80*/  @!P5 SHF.L.U64.HI R32, R224, 0x1, R77 ;  /* 0x00000001e020d819 */ /* 0x000fe4000001024d */
[----:B------:R-:W-:-:S02]  /*be90*/  CS2R R54, SRZ ;  /* 0x0000000000367805 */ /* 0x000fc4000001ff00 */
[----:B------:R-:W-:Y:S02]  /*bea0*/  @!P0 IADD3.X R45, R5, R34, RZ, P6, !PT ;  /* 0x00000022052d8210 */ /* 0x000fe400037fe4ff */
[----:B------:R-:W-:Y:S02]  /*beb0*/  CS2R R56, SRZ ;  /* 0x0000000000387805 */ /* 0x000fe4000001ff00 */
[-C--:B------:R-:W-:Y:S02]  /*bec0*/  @!P5 IADD3 R62, P4, R0, R15.reuse, RZ ;  /* 0x0000000f003ed210 */ /* 0x080fe40007f9e0ff */
[----:B------:R-:W-:Y:S02]  /*bed0*/  @!P5 IADD3 R14, P6, R14, R15, RZ ;  /* 0x0000000f0e0ed210 */ /* 0x000fe40007fde0ff */
[----:B------:R-:W-:Y:S02]  /*bee0*/  CS2R R52, SRZ ;  /* 0x0000000000347805 */ /* 0x000fe4000001ff00 */
[----:B------:R-:W-:Y:S01]  /*bef0*/  CS2R R50, SRZ ;  /* 0x0000000000327805 */ /* 0x000fe2000001ff00 */
[--C-:B------:R-:W-:Y:S01]  /*bf00*/  @!P5 IMAD.X R63, R3, 0x1, R32.reuse, P4 ;  /* 0x00000001033fd824 */ /* 0x100fe200020e0620 */
[----:B------:R-:W-:Y:S01]  /*bf10*/  CS2R R48, SRZ ;  /* 0x0000000000307805 */ /* 0x000fe2000001ff00 */
[----:B------:R-:W-:Y:S01]  /*bf20*/  @!P5 IMAD.X R15, R5, 0x1, R32, P6 ;  /* 0x00000001050fd824 */ /* 0x000fe200030e0620 */
[----:B------:R-:W-:-:S02]  /*bf30*/  CS2R R46, SRZ ;  /* 0x00000000002e7805 */ /* 0x000fc4000001ff00 */
[----:B------:R-:W-:Y:S02]  /*bf40*/  CS2R R42, SRZ ;  /* 0x00000000002a7805 */ /* 0x000fe4000001ff00 */
[----:B------:R-:W-:Y:S02]  /*bf50*/  CS2R R40, SRZ ;  /* 0x0000000000287805 */ /* 0x000fe4000001ff00 */
[----:B------:R-:W-:Y:S02]  /*bf60*/  CS2R R32, SRZ ;  /* 0x0000000000207805 */ /* 0x000fe4000001ff00 */
[----:B------:R-:W-:Y:S01]  /*bf70*/  CS2R R34, SRZ ;  /* 0x0000000000227805 */ /* 0x000fe2000001ff00 */
[----:B------:R1:W5:Y:S04]  /*bf80*/  @!P3 LD.E.64 R54, desc[UR60][R20.64] ;  /* 0x0000003c1436b980 */ /* 0x000368000c101b00 */
        /* <DEDUP_REMOVED lines=8> */
[----:B------:R1:W5:Y:S02]  /*c010*/  @!P5 LD.E.64 R34, desc[UR60][R14.64] ;  /* 0x0000003c0e22d980 */ /* 0x000364000c101b00 */
.L_x_1713:
[----:B------:R-:W-:Y:S05]  /*c020*/  BSYNC B1 ;  /* 0x0000000000017941 */ /* 0x000fea0003800000 */
.L_x_1712:
[----:B--2--5:R-:W-:Y:S01]  /*c030*/  IMAD.MOV.U32 R0, RZ, RZ, R56 ;  /* 0x000000ffff007224 */ /* 0x024fe200078e0038 */
[----:B---3--:R-:W-:Y:S01]  /*c040*/  MOV R5, R58 ;  /* 0x0000003a00057202 */ /* 0x008fe20000000f00 */
[----:B-1----:R-:W-:Y:S01]  /*c050*/  IMAD.MOV.U32 R3, RZ, RZ, R57 ;  /* 0x000000ffff037224 */ /* 0x002fe200078e0039 */
[----:B------:R-:W-:Y:S01]  /*c060*/  UMOV UR4, 0xffffffff ;  /* 0xffffffff00047882 */ /* 0x000fe20000000000 */
[----:B------:R-:W-:Y:S01]  /*c070*/  IMAD.MOV.U32 R10, RZ, RZ, R59 ;  /* 0x000000ffff0a7224 */ /* 0x000fe200078e003b */
[----:B------:R-:W-:Y:S01]  /*c080*/  PRMT R89, R5, 0x7610, R89 ;  /* 0x0000761005597816 */ /* 0x000fe20000000059 */
[----:B------:R-:W-:Y:S01]  /*c090*/  IMAD.MOV.U32 R5, RZ, RZ, R46 ;  /* 0x000000ffff057224 */ /* 0x000fe200078e002e */
[----:B------:R-:W-:Y:S01]  /*c0a0*/  PRMT R87, R0, 0x7610, R87 ;  /* 0x0000761000577816 */ /* 0x000fe20000000057 */
[----:B------:R-:W-:Y:S01]  /*c0b0*/  IMAD.MOV.U32 R0, RZ, RZ, R50 ;  /* 0x000000ffff007224 */ /* 0x000fe200078e0032 */
[----:B------:R-:W-:Y:S01]  /*c0c0*/  PRMT R86, R86, 0x5410, R3 ;  /* 0x0000541056567816 */ /* 0x000fe20000000003 */
[----:B------:R-:W-:Y:S01]  /*c0d0*/  IMAD.MOV.U32 R3, RZ, RZ, R51 ;  /* 0x000000ffff037224 */ /* 0x000fe200078e0033 */
[----:B------:R-:W-:-:S02]  /*c0e0*/  PRMT R88, R10, 0x7610, R88 ;  /* 0x000076100a587816 */ /* 0x000fc40000000058 */
[----:B------:R-:W-:Y:S02]  /*c0f0*/  CS2R R30, SRZ ;  /* 0x00000000001e7805 */ /* 0x000fe4000001ff00 */
[----:B------:R-:W-:Y:S02]  /*c100*/  MOV R10, R47 ;  /* 0x0000002f000a7202 */ /* 0x000fe40000000f00 */
        /* <DEDUP_REMOVED lines=19> */
[----:B------:R-:W-:Y:S02]  /*c240*/  MOV R3, R53 ;  /* 0x0000003500037202 */ /* 0x000fe40000000f00 */
        /* <DEDUP_REMOVED lines=8> */
[----:B------:R-:W-:Y:S06]  /*c2d0*/  BRA.DIV UR4, `(.L_x_1714) ;  /* 0x000001f604c87947 */ /* 0x000fec000b800000 */
[----:B------:R1:W2:Y:S04]  /*c2e0*/  SHFL.IDX PT, R3, R7, 0x1, 0x1c1f ;  /* 0x003c1f0007037f89 */ /* 0x0002a800000e0000 */
[----:B------:R1:W3:Y:S04]  /*c2f0*/  SHFL.IDX PT, R0, R6, 0x1, 0x1c1f ;  /* 0x003c1f0006007f89 */ /* 0x0002e800000e0000 */
[----:B------:R1:W1:Y:S04]  /*c300*/  SHFL.IDX PT, R5, R8, 0x1, 0x1c1f ;  /* 0x003c1f0008057f89 */ /* 0x00026800000e0000 */
[----:B0-----:R-:W0:Y:S02]  /*c310*/  SHFL.IDX PT, R4, R4, 0x1, 0x1c1f ;  /* 0x003c1f0004047f89 */ /* 0x001e2400000e0000 */
.L_x_2049:
[----:B-1----:R-:W5:Y:S01]  /*c320*/  LDL R6, [R1+0x48] ;  /* 0x0000480001067983 */ /* 0x002f620000100800 */
[----:B------:R-:W-:Y:S01]  /*c330*/  VIADD R9, R9, 0x40 ;  /* 0x0000004009097836 */ /* 0x000fe20000000000 */
[----:B------:R-:W-:Y:S01]  /*c340*/  LOP3.LUT R7, R227, 0x18, R16, 0xf8, !PT ;  /* 0x00000018e3077812 */ /* 0x000fe200078ef810 */
[----:B------:R-:W-:Y:S01]  /*c350*/  BSSY B1, `(.L_x_1715) ;  /* 0x0000053000017945 */ /* 0x000fe20003800000 */
        /* <DEDUP_REMOVED lines=10> */
[----:B----4-:R-:W-:Y:S02]  /*c400*/  CS2R R14, SRZ ;  /* 0x00000000000e7805 */ /* 0x010fe4000001ff00 */
[----:B------:R-:W-:Y:S02]  /*c410*/  CS2R R10, SRZ ;  /* 0x00000000000a7805 */ /* 0x000fe4000001ff00 */
[----:B-----5:R-:W-:Y:S02]  /*c420*/  LOP3.LUT P0, RZ, R6, 0x4, RZ, 0xc0, !PT ;  /* 0x0000000406ff7812 */ /* 0x020fe4000780c0ff */
[----:B------:R-:W-:-:S05]  /*c430*/  LOP3.LUT R6, R7, R228, RZ, 0x3c, !PT ;  /* 0x000000e407067212 */ /* 0x000fca00078e3cff */
[----:B------:R-:W-:-:S04]  /*c440*/  IMAD.IADD R7, R229, 0x1, R6 ;  /* 0x00000001e5077824 */ /* 0x000fc800078e0206 */
[----:B------:R-:W-:Y:S01]  /*c450*/  IMAD R62, R7, 0x2, R2 ;  /* 0x00000002073e7824 */ /* 0x000fe200078e0202 */
[----:B------:R-:W-:Y:S06]  /*c460*/  @P1 BRA `(.L_x_1716) ;  /* 0x0000000400041947 */ /* 0x000fec0003800000 */
[----:B------:R-:W-:Y:S01]  /*c470*/  ULDC UR4, c[0x0][0x3f4] ;  /* 0x0000fd0000047ab9 */ /* 0x000fe20000000800 */
[----:B------:R-:W-:Y:S02]  /*c480*/  CS2R R44, SRZ ;  /* 0x00000000002c7805 */ /* 0x000fe4000001ff00 */
[----:B------:R-:W-:Y:S02]  /*c490*/  ISETP.GE.AND P4, PT, R223, UR4, PT ;  /* 0x00000004df007c0c */ /* 0x000fe4000bf86270 */
[----:B------:R-:W-:Y:S02]  /*c4a0*/  CS2R R30, SRZ ;  /* 0x00000000001e7805 */ /* 0x000fe4000001ff00 */
[----:B------:R-:W-:Y:S02]  /*c4b0*/  ISETP.GE.AND P3, PT, R221, UR4, PT ;  /* 0x00000004dd007c0c */ /* 0x000fe4000bf66270 */
[----:B------:R-:W-:Y:S02]  /*c4c0*/  ISETP.GE.AND P2, PT, R222, UR4, PT ;  /* 0x00000004de007c0c */ /* 0x000fe4000bf46270 */
[----:B------:R-:W-:-:S05]  /*c4d0*/  ISETP.GE.AND P1, PT, R220, UR4, PT ;  /* 0x00000004dc007c0c */ /* 0x000fca000bf26270 */
[C---:B------:R-:W-:Y:S02]  /*c4e0*/  @!P4 SHF.L.U32 R9, R223.reuse, 0x1, RZ ;  /* 0x00000001df09c819 */ /* 0x040fe400000006ff */
[----:B------:R-:W-:Y:S02]  /*c4f0*/  @!P4 SHF.L.U64.HI R66, R223, 0x1, R66 ;  /* 0x00000001df42c819 */ /* 0x000fe40000010242 */
[----:B------:R-:W-:Y:S01]  /*c500*/  @!P3 IMAD.SHL.U32 R75, R221, 0x2, RZ ;  /* 0x00000002dd4bb824 */ /* 0x000fe200078e00ff */
[-C--:B---3--:R-:W-:Y:S02]  /*c510*/  @!P4 IADD3 R10, P5, R0, R9.reuse, RZ ;  /* 0x00000009000ac210 */ /* 0x088fe40007fbe0ff */
[----:B0-----:R-:W-:Y:S01]  /*c520*/  @!P4 IADD3 R8, P6, R4, R9, RZ ;  /* 0x000000090408c210 */ /* 0x001fe20007fde0ff */
[----:B------:R-:W-:Y:S01]  /*c530*/  @!P1 IMAD.SHL.U32 R7, R220, 0x2, RZ ;  /* 0x00000002dc079824 */ /* 0x000fe200078e00ff */
[C---:B------:R-:W-:Y:S01]  /*c540*/  @!P2 SHF.L.U64.HI R6, R222.reuse, 0x1, R67 ;  /* 0x00000001de06a819 */ /* 0x040fe20000010243 */
[----:B--2---:R-:W-:Y:S01]  /*c550*/  @!P4 IMAD.X R11, R3, 0x1, R66, P5 ;  /* 0x00000001030bc824 */ /* 0x004fe200028e0642 */
[----:B------:R-:W-:Y:S01]  /*c560*/  @!P3 SHF.L.U64.HI R64, R221, 0x1, R64 ;  /* 0x00000001dd40b819 */ /* 0x000fe20000010240 */
[----:B------:R-:W-:Y:S01]  /*c570*/  @!P2 IMAD.SHL.U32 R67, R222, 0x2, RZ ;  /* 0x00000002de43a824 */ /* 0x000fe200078e00ff */
[-C--:B------:R-:W-:Y:S01]  /*c580*/  @!P3 IADD3 R78, P5, R0, R75.reuse, RZ ;  /* 0x0000004b004eb210 */ /* 0x080fe20007fbe0ff */
[----:B------:R-:W-:Y:S01]  /*c590*/  @!P4 IMAD.X R9, R5, 0x1, R66, P6 ;  /* 0x000000010509c824 */ /* 0x000fe200030e0642 */
[----:B------:R-:W-:-:S02]  /*c5a0*/  @!P3 IADD3 R74, P6, R4, R75, RZ ;  /* 0x0000004b044ab210 */ /* 0x000fc40007fde0ff */
[----:B------:R-:W-:Y:S02]  /*c5b0*/  @!P3 IADD3.X R79, R3, R64, RZ, P5, !PT ;  /* 0x00000040034fb210 */ /* 0x000fe40002ffe4ff */
[-C--:B------:R-:W-:Y:S01]  /*c5c0*/  @!P2 IADD3 R70, P5, R0, R67.reuse, RZ ;  /* 0x000000430046a210 */ /* 0x080fe20007fbe0ff */
[----:B------:R-:W-:Y:S01]  /*c5d0*/  @!P3 IMAD.X R75, R5, 0x1, R64, P6 ;  /* 0x00000001054bb824 */ /* 0x000fe200030e0640 */
[----:B------:R-:W-:Y:S02]  /*c5e0*/  @!P2 IADD3 R66, P6, R4, R67, RZ ;  /* 0x000000430442a210 */ /* 0x000fe40007fde0ff */
[----:B------:R-:W-:Y:S01]  /*c5f0*/  @!P1 SHF.L.U64.HI R12, R220, 0x1, R65 ;  /* 0x00000001dc0c9819 */ /* 0x000fe20000010241 */
[--C-:B------:R-:W-:Y:S01]  /*c600*/  @!P2 IMAD.X R71, R3, 0x1, R6.reuse, P5 ;  /* 0x000000010347a824 */ /* 0x100fe200028e0606 */
[----:B------:R-:W-:Y:S01]  /*c610*/  @!P1 IADD3 R64, P5, R0, R7, RZ ;  /* 0x0000000700409210 */ /* 0x000fe20007fbe0ff */
[----:B------:R-:W-:Y:S01]  /*c620*/  @!P2 IMAD.X R67, R5, 0x1, R6, P6 ;  /* 0x000000010543a824 */ /* 0x000fe200030e0606 */
[----:B------:R-:W-:-:S02]  /*c630*/  ISETP.GE.AND P6, PT, R194, UR4, PT ;  /* 0x00000004c2007c0c */ /* 0x000fc4000bfc6270 */
[----:B------:R-:W-:Y:S02]  /*c640*/  @!P1 IADD3.X R65, R3, R12, RZ, P5, !PT ;  /* 0x0000000c03419210 */ /* 0x000fe40002ffe4ff */
[----:B------:R-:W-:-:S05]  /*c650*/  @!P1 IADD3 R6, P5, R4, R7, RZ ;  /* 0x0000000704069210 */ /* 0x000fca0007fbe0ff */
[----:B------:R-:W-:Y:S01]  /*c660*/  @!P1 IMAD.X R7, R5, 0x1, R12, P5 ;  /* 0x0000000105079824 */ /* 0x000fe200028e060c */
[----:B------:R-:W-:-:S03]  /*c670*/  ISETP.GE.AND P5, PT, R224, UR4, PT ;  /* 0x00000004e0007c0c */ /* 0x000fc6000bfa6270 */
[----:B------:R-:W-:Y:S02]  /*c680*/  @!P6 IMAD.MOV.U32 R12, RZ, RZ, R0 ;  /* 0x000000ffff0ce224 */ /* 0x000fe400078e0000 */
[----:B------:R-:W-:Y:S02]  /*c690*/  @!P6 IMAD.MOV.U32 R13, RZ, RZ, R3 ;  /* 0x000000ffff0de224 */ /* 0x000fe400078e0003 */
[----:B------:R-:W-:-:S04]  /*c6a0*/  @!P6 IMAD.WIDE R14, R194, 0x2, R4 ;  /* 0x00000002c20ee825 */ /* 0x000fc800078e0204 */
[----:B------:R-:W-:Y:S01]  /*c6b0*/  @!P6 IMAD.WIDE R12, R194, 0x2, R12 ;  /* 0x00000002c20ce825 */ /* 0x000fe200078e020c */
[----:B------:R0:W5:Y:S03]  /*c6c0*/  @!P6 LD.E.64 R30, desc[UR60][R14.64] ;  /* 0x0000003c0e1ee980 */ /* 0x000166000c101b00 */
[C---:B------:R-:W-:Y:S01]  /*c6d0*/  @!P5 IMAD.SHL.U32 R21, R224.reuse, 0x2, RZ ;  /* 0x00000002e015d824 */ /* 0x040fe200078e00ff */
[----:B------:R1:W5:Y:S01]  /*c6e0*/  @!P6 LD.E.64 R44, desc[UR60][R12.64] ;  /* 0x0000003c0c2ce980 */ /* 0x000362000c101b00 */
[----:B------:R-:W-:-:S03]  /*c6f0*/  @!P5 SHF.L.U64.HI R20, R224, 0x1, R77 ;  /* 0x00000001e014d819 */ /* 0x000fc6000001024d */
[-C--:B------:R-:W-:Y:S02]  /*c700*/  @!P5 IADD3 R76, P6, R0, R21.reuse, RZ ;  /* 0x00000015004cd210 */ /* 0x080fe40007fde0ff */
[----:B------:R-:W-:Y:S02]  /*c710*/  CS2R R38, SRZ ;  /* 0x0000000000267805 */ /* 0x000fe4000001ff00 */
[----:B------:R-:W-:Y:S02]  /*c720*/  CS2R R36, SRZ ;  /* 0x0000000000247805 */ /* 0x000fe4000001ff00 */
[----:B------:R-:W-:Y:S02]  /*c730*/  @!P5 IADD3.X R77, R3, R20, RZ, P6, !PT ;  /* 0x00000014034dd210 */ /* 0x000fe400037fe4ff */
[----:B------:R-:W-:Y:S01]  /*c740*/  @!P5 IADD3 R4, P6, R4, R21, RZ ;  /* 0x000000150404d210 */ /* 0x000fe20007fde0ff */
[----:B------:R2:W5:Y:S01]  /*c750*/  @!P4 LD.E.64 R38, desc[UR60][R10.64] ;  /* 0x0000003c0a26c980 */ /* 0x000562000c101b00 */
[----:B------:R-:W-:-:S02]  /*c760*/  CS2R R28, SRZ ;  /* 0x00000000001c7805 */ /* 0x000fc4000001ff00 */
[----:B------:R-:W-:Y:S02]  /*c770*/  CS2R R26, SRZ ;  /* 0x00000000001a7805 */ /* 0x000fe4000001ff00 */
[----:B------:R-:W-:Y:S01]  /*c780*/  CS2R R24, SRZ ;  /* 0x0000000000187805 */ /* 0x000fe2000001ff00 */
[----:B------:R-:W-:Y:S01]  /*c790*/  @!P5 IMAD.X R5, R5, 0x1, R20, P6 ;  /* 0x000000010505d824 */ /* 0x000fe200030e0614 */
[----:B------:R3:W5:Y:S01]  /*c7a0*/  @!P4 LD.E.64 R36, desc[UR60][R8.64] ;  /* 0x0000003c0824c980 */ /* 0x000762000c101b00 */
[----:B------:R-:W-:Y:S02]  /*c7b0*/  CS2R R20, SRZ ;  /* 0x0000000000147805 */ /* 0x000fe4000001ff00 */
[----:B0-----:R-:W-:Y:S02]  /*c7c0*/  CS2R R14, SRZ ;  /* 0x00000000000e7805 */ /* 0x001fe4000001ff00 */
[----:B-1----:R-:W-:Y:S01]  /*c7d0*/  CS2R R12, SRZ ;  /* 0x00000000000c7805 */ /* 0x002fe2000001ff00 */
[----:B------:R1:W5:Y:S01]  /*c7e0*/  @!P3 LD.E.64 R28, desc[UR60][R78.64] ;  /* 0x0000003c4e1cb980 */ /* 0x000362000c101b00 */
[----:B--2---:R-:W-:-:S03]  /*c7f0*/  CS2R R10, SRZ ;  /* 0x00000000000a7805 */ /* 0x004fc6000001ff00 */
[----:B------:R1:W5:Y:S01]  /*c800*/  @!P3 LD.E.64 R26, desc[UR60][R74.64] ;  /* 0x0000003c4a1ab980 */ /* 0x000362000c101b00 */
[----:B---3--:R-:W-:-:S03]  /*c810*/  CS2R R8, SRZ ;  /* 0x0000000000087805 */ /* 0x008fc6000001ff00 */
[----:B------:R1:W5:Y:S04]  /*c820*/  @!P2 LD.E.64 R24, desc[UR60][R70.64] ;  /* 0x0000003c4618a980 */ /* 0x000368000c101b00 */
[----:B------:R1:W5:Y:S04]  /*c830*/  @!P2 LD.E.64 R20, desc[UR60][R66.64] ;  /* 0x0000003c4214a980 */ /* 0x000368000c101b00 */
[----:B------:R1:W5:Y:S04]  /*c840*/  @!P1 LD.E.64 R14, desc[UR60][R64.64] ;  /* 0x0000003c400e9980 */ /* 0x000368000c101b00 */
[----:B------:R1:W5:Y:S04]  /*c850*/  @!P1 LD.E.64 R12, desc[UR60][R6.64] ;  /* 0x0000003c060c9980 */ /* 0x000368000c101b00 */
[----:B------:R1:W5:Y:S04]  /*c860*/  @!P5 LD.E.64 R10, desc[UR60][R76.64] ;  /* 0x0000003c4c0ad980 */ /* 0x000368000c101b00 */
[----:B------:R1:W5:Y:S02]  /*c870*/  @!P5 LD.E.64 R8, desc[UR60][R4.64] ;  /* 0x0000003c0408d980 */ /* 0x000364000c101b00 */
.L_x_1716:
[----:B------:R-:W-:Y:S05]  /*c880*/  BSYNC B1 ;  /* 0x0000000000017941 */ /* 0x000fea0003800000 */
.L_x_1715:
[----:B-1----:R-:W2:Y:S01]  /*c890*/  LDL R7, [R1+0x58] ;  /* 0x0000580001077983 */ /* 0x002ea20000100800 */
[C---:B------:R-:W-:Y:S01]  /*c8a0*/  VIADD R5, R62.reuse, 0x12400 ;  /* 0x000124003e057836 */ /* 0x040fe20000000000 */
[----:B-----5:R-:W-:Y:S01]  /*c8b0*/  MOV R64, R38 ;  /* 0x0000002600407202 */ /* 0x020fe20000000f00 */
[----:B---3--:R-:W-:Y:S01]  /*c8c0*/  VIADD R0, R62, 0x12440 ;  /* 0x000124403e007836 */ /* 0x008fe20000000000 */
[----:B------:R-:W-:Y:S01]  /*c8d0*/  VIADDMNMX R65, R80, -R90, 0x80, PT ;  /* 0x0000008050417446 */ /* 0x000fe2000380095a */
[----:B------:R-:W-:Y:S01]  /*c8e0*/  IMAD.MOV.U32 R6, RZ, RZ, R37 ;  /* 0x000000ffff067224 */ /* 0x000fe200078e0025 */
[----:B------:R-:W-:Y:S01]  /*c8f0*/  @P0 IADD3 R0, R5, -0x40, RZ ;  /* 0xffffffc005000810 */ /* 0x000fe20007ffe0ff */
[----:B------:R-:W-:Y:S01]  /*c900*/  IMAD.MOV.U32 R5, RZ, RZ, R36 ;  /* 0x000000ffff057224 */ /* 0x000fe200078e0024 */
[----:B------:R-:W-:Y:S01]  /*c910*/  PRMT R77, R64, 0x7610, R77 ;  /* 0x00007610404d7816 */ /* 0x000fe2000000004d */
[----:B0-----:R-:W-:Y:S01]  /*c920*/  IMAD.MOV.U32 R4, RZ, RZ, R30 ;  /* 0x000000ffff047224 */ /* 0x001fe200078e001e */
[----:B------:R-:W-:Y:S01]  /*c930*/  BSSY B1, `(.L_x_1717) ;  /* 0x000002a000017945 */ /* 0x000fe20003800000 */
[----:B------:R-:W-:Y:S01]  /*c940*/  IMAD.MOV.U32 R64, RZ, RZ, R15 ;  /* 0x000000ffff407224 */ /* 0x000fe200078e000f */
[----:B------:R-:W-:Y:S01]  /*c950*/  PRMT R76, R5, 0x5410, R6 ;  /* 0x00005410054c7816 */ /* 0x000fe20000000006 */
[----:B------:R-:W-:Y:S01]  /*c960*/  IMAD.MOV.U32 R6, RZ, RZ, R27 ;  /* 0x000000ffff067224 */ /* 0x000fe200078e001b */
[----:B------:R-:W-:Y:S01]  /*c970*/  PRMT R78, R4, 0x7610, R78 ;  /* 0x00007610044e7816 */ /* 0x000fe2000000004e */
[----:B------:R-:W-:Y:S01]  /*c980*/  IMAD.MOV.U32 R4, RZ, RZ, R31 ;  /* 0x000000ffff047224 */ /* 0x000fe200078e001f */
[----:B------:R-:W-:-:S04]  /*c990*/  ISETP.GE.AND P1, PT, R218, R65, PT ;  /* 0x00000041da00720c */ /* 0x000fc80003f26270 */
[----:B------:R-:W-:Y:S02]  /*c9a0*/  PRMT R78, R78, 0x5410, R4 ;  /* 0x000054104e4e7816 */ /* 0x000fe40000000004 */
[----:B------:R-:W-:-:S04]  /*c9b0*/  MOV R4, R26 ;  /* 0x0000001a00047202 */ /* 0x000fc80000000f00 */
[----:B------:R-:W-:Y:S01]  /*c9c0*/  PRMT R74, R4, 0x5410, R6 ;  /* 0x00005410044a7816 */ /* 0x000fe20000000006 */
[----:B------:R-:W-:Y:S01]  /*c9d0*/  IMAD.MOV.U32 R4, RZ, RZ, R12 ;  /* 0x000000ffff047224 */ /* 0x000fe200078e000c */
[----:B------:R-:W-:-:S04]  /*c9e0*/  MOV R6, R13 ;  /* 0x0000000d00067202 */ /* 0x000fc80000000f00 */
[----:B------:R-:W-:Y:S01]  /*c9f0*/  PRMT R66, R4, 0x5410, R6 ;  /* 0x0000541004427816 */ /* 0x000fe20000000006 */
[----:B------:R-:W-:Y:S02]  /*ca00*/  IMAD.MOV.U32 R4, RZ, RZ, R9 ;  /* 0x000000ffff047224 */ /* 0x000fe400078e0009 */
[----:B------:R-:W-:Y:S01]  /*ca10*/  IMAD.MOV.U32 R6, RZ, RZ, R44 ;  /* 0x000000ffff067224 */ /* 0x000fe200078e002c */
[----:B--2---:R-:W-:-:S04]  /*ca20*/  LEA.HI R3, R7, R7, RZ, 0x1 ;  /* 0x0000000707037211 */ /* 0x004fc800078f08ff */
[----:B------:R-:W-:-:S05]  /*ca30*/  LOP3.LUT R3, R3, 0xfffffffe, RZ, 0xc0, !PT ;  /* 0xfffffffe03037812 */ /* 0x000fca00078ec0ff */
[----:B------:R-:W-:Y:S02]  /*ca40*/  IMAD.IADD R3, R7, 0x1, -R3 ;  /* 0x0000000107037824 */ /* 0x000fe400078e0a03 */
[----:B------:R-:W-:-:S03]  /*ca50*/  IMAD.MOV.U32 R7, RZ, RZ, R20 ;  /* 0x000000ffff077224 */ /* 0x000fc600078e0014 */
[----:B------:R-:W-:Y:S01]  /*ca60*/  SHF.L.U32 R5, R3, 0x1f, RZ ;  /* 0x0000001f03057819 */ /* 0x000fe200000006ff */
[----:B------:R-:W-:Y:S01]  /*ca70*/  IMAD.MOV.U32 R3, RZ, RZ, R21 ;  /* 0x000000ffff037224 */ /* 0x000fe200078e0015 */
[----:B------:R-:W-:Y:S01]  /*ca80*/  PRMT R70, R7, 0x7610, R70 ;  /* 0x0000761007467816 */ /* 0x000fe20000000046 */
[----:B------:R-:W-:Y:S01]  /*ca90*/  IMAD.MOV.U32 R7, RZ, RZ, R8 ;  /* 0x000000ffff077224 */ /* 0x000fe200078e0008 */
[----:B------:R-:W0:Y:S02]  /*caa0*/  SYNCS.PHASECHK.TRANS64.TRYWAIT P0, [R2+URZ+0x30800], R5 ;  /* 0x03080005020075a7 */ /* 0x000e24000800017f */
[--C-:B------:R-:W-:Y:S02]  /*cab0*/  PRMT R70, R70, 0x5410, R3.reuse ;  /* 0x0000541046467816 */ /* 0x100fe40000000003 */
[----:B------:R-:W-:Y:S01]  /*cac0*/  PRMT R3, R7, 0x7610, R3 ;  /* 0x0000761007037816 */ /* 0x000fe20000000003 */
[----:B------:R-:W-:-:S03]  /*cad0*/  IMAD.MOV.U32 R7, RZ, RZ, R45 ;  /* 0x000000ffff077224 */ /* 0x000fc600078e002d */
[----:B------:R-:W-:Y:S01]  /*cae0*/  PRMT R3, R3, 0x5410, R4 ;  /* 0x0000541003037816 */ /* 0x000fe20000000004 */
[----:B------:R-:W-:Y:S01]  /*caf0*/  IMAD.MOV.U32 R4, RZ, RZ, R39 ;  /* 0x000000ffff047224 */ /* 0x000fe200078e0027 */
[----:B------:R-:W-:Y:S01]  /*cb00*/  PRMT R79, R6, 0x5410, R7 ;  /* 0x00005410064f7816 */ /* 0x000fe20000000007 */
[----:B------:R-:W-:Y:S02]  /*cb10*/  IMAD.MOV.U32 R6, RZ, RZ, R28 ;  /* 0x000000ffff067224 */ /* 0x000fe400078e001c */
[----:B------:R-:W-:Y:S01]  /*cb20*/  IMAD.MOV.U32 R7, RZ, RZ, R29 ;  /* 0x000000ffff077224 */ /* 0x000fe200078e001d */
[----:B------:R-:W-:Y:S01]  /*cb30*/  PRMT R77, R77, 0x5410, R4 ;  /* 0x000054104d4d7816 */ /* 0x000fe20000000004 */
[----:B------:R-:W-:-:S03]  /*cb40*/  IMAD.MOV.U32 R4, RZ, RZ, R24 ;  /* 0x000000ffff047224 */ /* 0x000fc600078e0018 */
[----:B------:R-:W-:Y:S01]  /*cb50*/  PRMT R75, R6, 0x5410, R7 ;  /* 0x00005410064b7816 */ /* 0x000fe20000000007 */
[----:B------:R-:W-:Y:S01]  /*cb60*/  IMAD.MOV.U32 R7, RZ, RZ, R14 ;  /* 0x000000ffff077224 */ /* 0x000fe200078e000e */
[----:B------:R-:W-:-:S04]  /*cb70*/  MOV R6, R25 ;  /* 0x0000001900067202 */ /* 0x000fc80000000f00 */
[----:B------:R-:W-:Y:S01]  /*cb80*/  PRMT R71, R4, 0x5410, R6 ;  /* 0x0000541004477816 */ /* 0x000fe20000000006 */
[----:B------:R-:W-:Y:S01]  /*cb90*/  IMAD.MOV.U32 R4, RZ, RZ, R10 ;  /* 0x000000ffff047224 */ /* 0x000fe200078e000a */
[----:B------:R-:W-:Y:S01]  /*cba0*/  PRMT R67, R7, 0x5410, R64 ;  /* 0x0000541007437816 */ /* 0x000fe20000000040 */
[----:B------:R-:W-:Y:S01]  /*cbb0*/  IMAD.MOV.U32 R6, RZ, RZ, R11 ;  /* 0x000000ffff067224 */ /* 0x000fe200078e000b */
[----:B0-----:R-:W-:Y:S06]  /*cbc0*/  @!P0 BRA `(.L_x_1718) ;  /* 0x000001f000008947 */ /* 0x001fec0003800000 */
.L_x_2050:
[----:B------:R-:W-:Y:S05]  /*cbd0*/  BSYNC B1 ;  /* 0x0000000000017941 */ /* 0x000fea0003800000 */
.L_x_1717:
        /* <DEDUP_REMOVED lines=13> */
[----:B------:R-:W-:Y:S01]  /*ccb0*/  SHF.R.U32.HI R92, RZ, 0x10, R61 ;  /* 0x00000010ff5c7819 */ /* 0x000fe2000001163d */
[--C-:B------:R-:W-:Y:S01]  /*ccc0*/  HADD2.F32 R80, -RZ, R89.reuse.H1_H1 ;  /* 0x30000059ff507230 */ /* 0x100fe20000004100 */
[----:B------:R-:W-:Y:S01]  /*ccd0*/  SHF.R.U32.HI R91, RZ, 0x10, R59 ;  /* 0x00000010ff5b7819 */ /* 0x000fe2000001163b */
[----:B------:R-:W-:Y:S01]  /*cce0*/  HADD2.F32 R90, -RZ, R89.H0_H0 ;  /* 0x20000059ff5a7230 */ /* 0x000fe20000004100 */
[----:B------:R-:W-:Y:S01]  /*ccf0*/  SHF.R.U64 R97, R60, 0x10, R61 ;  /* 0x000000103c617819 */ /* 0x000fe2000000123d */
[----:B------:R-:W-:Y:S01]  /*cd00*/  HADD2.F32 R89, -RZ, R92.H0_H0 ;  /* 0x2000005cff597230 */ /* 0x000fe20000004100 */
[----:B------:R-:W-:Y:S01]  /*cd10*/  SHF.R.U64 R95, R58, 0x10, R59 ;  /* 0x000000103a5f7819 */ /* 0x000fe2000000123b */
[----:B------:R-:W-:Y:S02]  /*cd20*/  HADD2.F32 R91, -RZ, R91.H0_H0 ;  /* 0x2000005bff5b7230 */ /* 0x000fe40000004100 */
[----:B0-----:R-:W-:-:S02]  /*cd30*/  HADD2.F32 R61, -RZ, R7.H1_H1 ;  /* 0x30000007ff3d7230 */ /* 0x001fc40000004100 */
[----:B------:R-:W-:Y:S02]  /*cd40*/  HADD2.F32 R60, -RZ, R7.H0_H0 ;  /* 0x20000007ff3c7230 */ /* 0x000fe40000004100 */
[--C-:B------:R-:W-:Y:S02]  /*cd50*/  HADD2.F32 R7, -RZ, R4.reuse.H0_H0 ;  /* 0x20000004ff077230 */ /* 0x100fe40000004100 */
[C---:B------:R-:W-:Y:S01]  /*cd60*/  FMUL.FTZ R94, R61.reuse, R89 ;  /* 0x000000593d5e7220 */ /* 0x040fe20000410000 */
[----:B------:R-:W-:Y:S02]  /*cd70*/  HADD2.F32 R4, -RZ, R4.H1_H1 ;  /* 0x30000004ff047230 */ /* 0x000fe40000004100 */
[-C--:B------:R-:W-:Y:S01]  /*cd80*/  FMUL.FTZ R93, R61, R91.reuse ;  /* 0x0000005b3d5d7220 */ /* 0x080fe20000410000 */
[--C-:B------:R-:W-:Y:S02]  /*cd90*/  HADD2.F32 R58, -RZ, R6.reuse.H0_H0 ;  /* 0x20000006ff3a7230 */ /* 0x100fe40000004100 */
[----:B------:R-:W-:Y:S01]  /*cda0*/  FFMA.FTZ R96, R60, R91, R94 ;  /* 0x0000005b3c607223 */ /* 0x000fe2000001005e */
[----:B------:R-:W-:-:S02]  /*cdb0*/  HADD2.F32 R59, -RZ, R6.H1_H1 ;  /* 0x30000006ff3b7230 */ /* 0x000fc40000004100 */
[----:B------:R-:W-:Y:S01]  /*cdc0*/  FMUL.FTZ R92, R4, R90 ;  /* 0x0000005a045c7220 */ /* 0x000fe20000410000 */
[--C-:B------:R-:W-:Y:S02]  /*cdd0*/  HADD2.F32 R61, -RZ, R88.reuse.H0_H0 ;  /* 0x20000058ff3d7230 */ /* 0x100fe40000004100 */
[----:B------:R-:W-:Y:S01]  /*cde0*/  FFMA.FTZ R93, R60, R89, -R93 ;  /* 0x000000593c5d7223 */ /* 0x000fe2000001085d */
[--C-:B------:R-:W-:Y:S02]  /*cdf0*/  HADD2.F32 R6, -RZ, R5.reuse.H0_H0 ;  /* 0x20000005ff067230 */ /* 0x100fe40000004100 */
[-C--:B------:R-:W-:Y:S01]  /*ce00*/  FMUL.FTZ R94, R4, R80.reuse ;  /* 0x00000050045e7220 */ /* 0x080fe20000410000 */
[----:B------:R-:W-:Y:S02]  /*ce10*/  HADD2.F32 R88, -RZ, R88.H1_H1 ;  /* 0x30000058ff587230 */ /* 0x000fe40000004100 */
[----:B------:R-:W-:Y:S01]  /*ce20*/  FFMA.FTZ R92, R7, R80, -R92 ;  /* 0x00000050075c7223 */ /* 0x000fe2000001085c */
[----:B------:R-:W-:-:S02]  /*ce30*/  HADD2.F32 R5, -RZ, R5.H1_H1 ;  /* 0x30000005ff057230 */ /* 0x000fc40000004100 */
[----:B------:R-:W-:Y:S01]  /*ce40*/  FFMA.FTZ R89, R7, R90, R94 ;  /* 0x0000005a07597223 */ /* 0x000fe2000001005e */
[----:B------:R-:W-:Y:S02]  /*ce50*/  HADD2.F32 R60, -RZ, R95.H0_H0 ;  /* 0x2000005fff3c7230 */ /* 0x000fe40000004100 */
[CC--:B------:R-:W-:Y:S01]  /*ce60*/  FMUL.FTZ R91, R59.reuse, R61.reuse ;  /* 0x0000003d3b5b7220 */ /* 0x0c0fe20000410000 */
[----:B------:R-:W-:Y:S02]  /*ce70*/  HADD2.F32 R4, -RZ, R97.H0_H0 ;  /* 0x20000061ff047230 */ /* 0x000fe40000004100 */
[----:B------:R-:W-:Y:S01]  /*ce80*/  FMUL.FTZ R80, R59, R88 ;  /* 0x000000583b507220 */ /* 0x000fe20000410000 */
[C---:B------:R-:W-:Y:S01]  /*ce90*/  FMUL.FTZ R7, R5.reuse, R60 ;  /* 0x0000003c05077220 */ /* 0x040fe20000410000 */
[C---:B------:R-:W-:Y:S01]  /*cea0*/  FFMA.FTZ R91, R58.reuse, R88, -R91 ;  /* 0x000000583a5b7223 */ /* 0x040fe2000001085b */
[-C--:B------:R-:W-:Y:S01]  /*ceb0*/  FMUL.FTZ R59, R5, R4.reuse ;  /* 0x00000004053b7220 */ /* 0x080fe20000410000 */
[----:B------:R-:W-:Y:S01]  /*cec0*/  FFMA.FTZ R80, R58, R61, R80 ;  /* 0x0000003d3a507223 */ /* 0x000fe20000010050 */
[----:B------:R-:W-:Y:S01]  /*ced0*/  FFMA.FTZ R5, R6, R4, -R7 ;  /* 0x0000000406057223 */ /* 0x000fe20000010807 */
[----:B------:R-:W-:Y:S01]  /*cee0*/  F2FP.F16.F32.PACK_AB R7, R96, R93 ;  /* 0x0000005d6007723e */ /* 0x000fe200000000ff */
[----:B------:R-:W-:Y:S01]  /*cef0*/  FFMA.FTZ R60, R6, R60, R59 ;  /* 0x0000003c063c7223 */ /* 0x000fe2000001003b */
[----:B------:R-:W-:-:S02]  /*cf00*/  F2FP.F16.F32.PACK_AB R4, R89, R92 ;  /* 0x0000005c5904723e */ /* 0x000fc400000000ff */
[----:B------:R-:W-:Y:S02]  /*cf10*/  F2FP.F16.F32.PACK_AB R6, R80, R91 ;  /* 0x0000005b5006723e */ /* 0x000fe400000000ff */
[----:B------:R-:W-:-:S05]  /*cf20*/  F2FP.F16.F32.PACK_AB R5, R60, R5 ;  /* 0x000000053c05723e */ /* 0x000fca00000000ff */
[----:B------:R0:W-:Y:S02]  /*cf30*/  STS.128 [R62+0x12400], R4 ;  /* 0x012400043e007388 */ /* 0x0001e40000000c00 */
.L_x_1722:
[----:B------:R-:W-:Y:S05]  /*cf40*/  BSYNC B2 ;  /* 0x0000000000027941 */ /* 0x000fea0003800000 */
.L_x_1721:
[----:B------:R-:W-:Y:S04]  /*cf50*/  BSSY B2, `(.L_x_1723) ;  /* 0x000002c000027945 */ /* 0x000fe80003800000 */
[----:B------:R-:W-:Y:S05]  /*cf60*/  @P1 BRA `(.L_x_1724) ;  /* 0x0000000000a81947 */ /* 0x000fea0003800000 */
[----:B0-----:R-:W0:Y:S01]  /*cf70*/  LDS.128 R4, [R0] ;  /* 0x0000000000047984 */ /* 0x001e220000000c00 */
        /* <DEDUP_REMOVED lines=11> */
[CC--:B------:R-:W-:Y:S01]  /*d030*/  FMUL.FTZ R61, R57.reuse, R60.reuse ;  /* 0x0000003c393d7220 */ /* 0x0c0fe20000410000 */
[----:B------:R-:W-:Y:S01]  /*d040*/  FMUL.FTZ R57, R57, R59 ;  /* 0x0000003b39397220 */ /* 0x000fe20000410000 */
[----:B------:R-:W-:Y:S02]  /*d050*/  HADD2.F32 R4, -RZ, R4.H1_H1 ;  /* 0x30000004ff047230 */ /* 0x000fe40000004100 */
[--C-:B------:R-:W-:Y:S02]  /*d060*/  HADD2.F32 R54, -RZ, R6.reuse.H0_H0 ;  /* 0x20000006ff367230 */ /* 0x100fe40000004100 */
[----:B------:R-:W-:Y:S01]  /*d070*/  FFMA.FTZ R88, R56, R60, R57 ;  /* 0x0000003c38587223 */ /* 0x000fe20000010039 */
[----:B------:R-:W-:-:S02]  /*d080*/  HADD2.F32 R55, -RZ, R6.H1_H1 ;  /* 0x30000006ff377230 */ /* 0x000fc40000004100 */
[----:B------:R-:W-:Y:S01]  /*d090*/  FMUL.FTZ R80, R4, R87 ;  /* 0x0000005704507220 */ /* 0x000fe20000410000 */
[--C-:B------:R-:W-:Y:S02]  /*d0a0*/  HADD2.F32 R57, -RZ, R86.reuse.H1_H1 ;  /* 0x30000056ff397230 */ /* 0x100fe40000004100 */
[----:B------:R-:W-:Y:S01]  /*d0b0*/  FFMA.FTZ R61, R56, R59, -R61 ;  /* 0x0000003b383d7223 */ /* 0x000fe2000001083d */
[--C-:B------:R-:W-:Y:S02]  /*d0c0*/  HADD2.F32 R6, -RZ, R5.reuse.H0_H0 ;  /* 0x20000005ff067230 */ /* 0x100fe40000004100 */
[-C--:B------:R-:W-:Y:S01]  /*d0d0*/  FMUL.FTZ R60, R4, R58.reuse ;  /* 0x0000003a043c7220 */ /* 0x080fe20000410000 */
[----:B------:R-:W-:Y:S02]  /*d0e0*/  HADD2.F32 R86, -RZ, R86.H0_H0 ;  /* 0x20000056ff567230 */ /* 0x000fe40000004100 */
        /* <DEDUP_REMOVED lines=17> */
[----:B------:R1:W-:Y:S02]  /*d200*/  STS.128 [R0], R4 ;  /* 0x0000000400007388 */ /* 0x0003e40000000c00 */
.L_x_1724:
[----:B------:R-:W-:Y:S05]  /*d210*/  BSYNC B2 ;  /* 0x0000000000027941 */ /* 0x000fea0003800000 */
.L_x_1723:
[----:B------:R-:W-:Y:S04]  /*d220*/  BSSY B2, `(.L_x_1725) ;  /* 0x000002c000027945 */ /* 0x000fe80003800000 */
[----:B------:R-:W-:Y:S05]  /*d230*/  @P2 BRA `(.L_x_1726) ;  /* 0x0000000000a82947 */ /* 0x000fea0003800000 */
[----:B01----:R-:W0:Y:S01]  /*d240*/  LDS.128 R4, [R62+0x16400] ;  /* 0x016400003e047984 */ /* 0x003e220000000c00 */
[----:B------:R-:W-:Y:S01]  /*d250*/  SHF.R.U32.HI R55, RZ, 0x10, R53 ;  /* 0x00000010ff377819 */ /* 0x000fe20000011635 */
[----:B------:R-:W-:Y:S01]  /*d260*/  HADD2.F32 R54, -RZ, R85.H0_H0 ;  /* 0x20000055ff367230 */ /* 0x000fe20000004100 */
[----:B------:R-:W-:Y:S01]  /*d270*/  SHF.R.U32.HI R57, RZ, 0x10, R51 ;  /* 0x00000010ff397819 */ /* 0x000fe20000011633 */
[--C-:B------:R-:W-:Y:S01]  /*d280*/  HADD2.F32 R56, -RZ, R84.reuse.H0_H0 ;  /* 0x20000054ff387230 */ /* 0x100fe20000004100 */
[----:B------:R-:W-:Y:S01]  /*d290*/  SHF.R.U64 R86, R52, 0x10, R53 ;  /* 0x0000001034567819 */ /* 0x000fe20000001235 */
[----:B------:R-:W-:Y:S01]  /*d2a0*/  HADD2.F32 R55, -RZ, R55.H0_H0 ;  /* 0x20000037ff377230 */ /* 0x000fe20000004100 */
[----:B------:R-:W-:Y:S01]  /*d2b0*/  SHF.R.U64 R61, R50, 0x10, R51 ;  /* 0x00000010323d7819 */ /* 0x000fe20000001233 */
[----:B------:R-:W-:Y:S02]  /*d2c0*/  HADD2.F32 R57, -RZ, R57.H0_H0 ;  /* 0x20000039ff397230 */ /* 0x000fe40000004100 */
[----:B------:R-:W-:-:S02]  /*d2d0*/  HADD2.F32 R84, -RZ, R84.H1_H1 ;  /* 0x30000054ff547230 */ /* 0x000fc40000004100 */
[----:B------:R-:W-:Y:S02]  /*d2e0*/  HADD2.F32 R85, -RZ, R85.H1_H1 ;  /* 0x30000055ff557230 */ /* 0x000fe40000004100 */
[--C-:B0-----:R-:W-:Y:S02]  /*d2f0*/  HADD2.F32 R53, -RZ, R7.reuse.H1_H1 ;  /* 0x30000007ff357230 */ /* 0x101fe40000004100 */
[----:B------:R-:W-:Y:S02]  /*d300*/  HADD2.F32 R52, -RZ, R7.H0_H0 ;  /* 0x20000007ff347230 */ /* 0x000fe40000004100 */
[--C-:B------:R-:W-:Y:S02]  /*d310*/  HADD2.F32 R7, -RZ, R4.reuse.H0_H0 ;  /* 0x20000004ff077230 */ /* 0x100fe40000004100 */
[C---:B------:R-:W-:Y:S01]  /*d320*/  FMUL.FTZ R60, R53.reuse, R55 ;  /* 0x00000037353c7220 */ /* 0x040fe20000410000 */
[----:B------:R-:W-:Y:S02]  /*d330*/  HADD2.F32 R4, -RZ, R4.H1_H1 ;  /* 0x30000004ff047230 */ /* 0x000fe40000004100 */
[----:B------:R-:W-:Y:S01]  /*d340*/  FMUL.FTZ R59, R53, R57 ;  /* 0x00000039353b7220 */ /* 0x000fe20000410000 */
[----:B------:R-:W-:-:S02]  /*d350*/  HADD2.F32 R50, -RZ, R6.H0_H0 ;  /* 0x20000006ff327230 */ /* 0x000fc40000004100 */
[----:B------:R-:W-:Y:S01]  /*d360*/  FFMA.FTZ R80, R52, R57, R60 ;  /* 0x0000003934507223 */ /* 0x000fe2000001003c */
[----:B------:R-:W-:Y:S02]  /*d370*/  HADD2.F32 R51, -RZ, R6.H1_H1 ;  /* 0x30000006ff337230 */ /* 0x000fe40000004100 */
[----:B------:R-:W-:Y:S01]  /*d380*/  FMUL.FTZ R58, R4, R56 ;  /* 0x00000038043a7220 */ /* 0x000fe20000410000 */
[--C-:B------:R-:W-:Y:S02]  /*d390*/  HADD2.F32 R6, -RZ, R5.reuse.H0_H0 ;  /* 0x20000005ff067230 */ /* 0x100fe40000004100 */
[----:B------:R-:W-:Y:S01]  /*d3a0*/  FFMA.FTZ R59, R52, R55, -R59 ;  /* 0x00000037343b7223 */ /* 0x000fe2000001083b */
[-C--:B------:R-:W-:Y:S01]  /*d3b0*/  FMUL.FTZ R60, R4, R54.reuse ;  /* 0x00000036043c7220 */ /* 0x080fe20000410000 */
[----:B------:R-:W-:Y:S02]  /*d3c0*/  HADD2.F32 R5, -RZ, R5.H1_H1 ;  /* 0x30000005ff057230 */ /* 0x000fe40000004100 */
[----:B------:R-:W-:Y:S01]  /*d3d0*/  FFMA.FTZ R58, R7, R54, -R58 ;  /* 0x00000036073a7223 */ /* 0x000fe2000001083a */
[----:B------:R-:W-:-:S02]  /*d3e0*/  HADD2.F32 R52, -RZ, R61.H0_H0 ;  /* 0x2000003dff347230 */ /* 0x000fc40000004100 */
[----:B------:R-:W-:Y:S01]  /*d3f0*/  FFMA.FTZ R53, R7, R56, R60 ;  /* 0x0000003807357223 */ /* 0x000fe2000001003c */
[----:B------:R-:W-:Y:S02]  /*d400*/  HADD2.F32 R4, -RZ, R86.H0_H0 ;  /* 0x20000056ff047230 */ /* 0x000fe40000004100 */
[C---:B------:R-:W-:Y:S01]  /*d410*/  FMUL.FTZ R55, R51.reuse, R84 ;  /* 0x0000005433377220 */ /* 0x040fe20000410000 */
[-C--:B------:R-:W-:Y:S01]  /*d420*/  FMUL.FTZ R57, R51, R85.reuse ;  /* 0x0000005533397220 */ /* 0x080fe20000410000 */
[C---:B------:R-:W-:Y:S01]  /*d430*/  FMUL.FTZ R7, R5.reuse, R52 ;  /* 0x0000003405077220 */ /* 0x040fe20000410000 */
[----:B------:R-:W-:Y:S01]  /*d440*/  FMUL.FTZ R51, R5, R4 ;  /* 0x0000000405337220 */ /* 0x000fe20000410000 */
[C---:B------:R-:W-:Y:S01]  /*d450*/  FFMA.FTZ R55, R50.reuse, R85, -R55 ;  /* 0x0000005532377223 */ /* 0x040fe20000010837 */
[----:B------:R-:W-:Y:S01]  /*d460*/  FFMA.FTZ R50, R50, R84, R57 ;  /* 0x0000005432327223 */ /* 0x000fe20000010039 */
[C---:B------:R-:W-:Y:S01]  /*d470*/  FFMA.FTZ R5, R6.reuse, R4, -R7 ;  /* 0x0000000406057223 */ /* 0x040fe20000010807 */
[----:B------:R-:W-:Y:S01]  /*d480*/  FFMA.FTZ R52, R6, R52, R51 ;  /* 0x0000003406347223 */ /* 0x000fe20000010033 */
[----:B------:R-:W-:-:S02]  /*d490*/  F2FP.F16.F32.PACK_AB R7, R80, R59 ;  /* 0x0000003b5007723e */ /* 0x000fc400000000ff */
[----:B------:R-:W-:Y:S02]  /*d4a0*/  F2FP.F16.F32.PACK_AB R6, R50, R55 ;  /* 0x000000373206723e */ /* 0x000fe400000000ff */
[----:B------:R-:W-:Y:S02]  /*d4b0*/  F2FP.F16.F32.PACK_AB R4, R53, R58 ;  /* 0x0000003a3504723e */ /* 0x000fe400000000ff */
[----:B------:R-:W-:-:S05]  /*d4c0*/  F2FP.F16.F32.PACK_AB R5, R52, R5 ;  /* 0x000000053405723e */ /* 0x000fca00000000ff */
[----:B------:R2:W-:Y:S02]  /*d4d0*/  STS.128 [R62+0x16400], R4 ;  /* 0x016400043e007388 */ /* 0x0005e40000000c00 */
.L_x_1726:
[----:B------:R-:W-:Y:S05]  /*d4e0*/  BSYNC B2 ;  /* 0x0000000000027941 */ /* 0x000fea0003800000 */
.L_x_1725:
[----:B------:R-:W-:Y:S04]  /*d4f0*/  BSSY B2, `(.L_x_1727) ;  /* 0x000002c000027945 */ /* 0x000fe80003800000 */
[----:B------:R-:W-:Y:S05]  /*d500*/  @P3 BRA `(.L_x_1728) ;  /* 0x0000000000a83947 */ /* 0x000fea0003800000 */
[----:B012---:R-:W0:Y:S01]  /*d510*/  LDS.128 R4, [R0+0x4000] ;  /* 0x0040000000047984 */ /* 0x007e220000000c00 */
        /* <DEDUP_REMOVED lines=41> */
.L_x_1728:
[----:B------:R-:W-:Y:S05]  /*d7b0*/  BSYNC B2 ;  /* 0x0000000000027941 */ /* 0x000fea0003800000 */
.L_x_1727:
[----:B------:R-:W-:Y:S04]  /*d7c0*/  BSSY B2, `(.L_x_1729) ;  /* 0x000002c000027945 */ /* 0x000fe80003800000 */
[----:B------:R-:W-:Y:S05]  /*d7d0*/  @P4 BRA `(.L_x_1730) ;  /* 0x0000000000a84947 */ /* 0x000fea0003800000 */
[----:B0123--:R-:W0:Y:S01]  /*d7e0*/  LDS.128 R4, [R62+0x1a400] ;  /* 0x01a400003e047984 */ /* 0x00fe220000000c00 */
[----:B------:R-:W-:Y:S01]  /*d7f0*/  SHF.R.U32.HI R47, RZ, 0x10, R43 ;  /* 0x00000010ff2f7819 */ /* 0x000fe2000001162b */
[----:B------:R-:W-:Y:S01]  /*d800*/  HADD2.F32 R46, -RZ, R81.H0_H0 ;  /* 0x20000051ff2e7230 */ /* 0x000fe20000004100 */
[----:B------:R-:W-:Y:S01]  /*d810*/  SHF.R.U32.HI R49, RZ, 0x10, R41 ;  /* 0x00000010ff317819 */ /* 0x000fe20000011629 */
[----:B------:R-:W-:Y:S01]  /*d820*/  HADD2.F32 R48, -RZ, R73.H0_H0 ;  /* 0x20000049ff307230 */ /* 0x000fe20000004100 */
        /* <DEDUP_REMOVED lines=37> */
.L_x_1730:
[----:B------:R-:W-:Y:S05]  /*da80*/  BSYNC B2 ;  /* 0x0000000000027941 */ /* 0x000fea0003800000 */
.L_x_1729:
[----:B------:R-:W-:Y:S05]  /*da90*/  @P5 BRA `(.L_x_1720) ;  /* 0x0000000000a85947 */ /* 0x000fea0003800000 */
[----:B01234-:R-:W0:Y:S01]  /*daa0*/  LDS.128 R4, [R0+0x8000] ;  /* 0x0080000000047984 */ /* 0x01fe220000000c00 */
[----:B------:R-:W-:Y:S01]  /*dab0*/  SHF.R.U32.HI R41, RZ, 0x10, R33 ;  /* 0x00000010ff297819 */ /* 0x000fe20000011621 */
[----:B------:R-:W-:Y:S01]  /*dac0*/  HADD2.F32 R40, -RZ, R69.H0_H0 ;  /* 0x20000045ff287230 */ /* 0x000fe20000004100 */
[--C-:B------:R-:W-:Y:S01]  /*dad0*/  SHF.R.U32.HI R43, RZ, 0x10, R35.reuse ;  /* 0x00000010ff2b7819 */ /* 0x100fe20000011623 */
        /* <DEDUP_REMOVED lines=38> */
.L_x_1720:
[----:B------:R-:W-:Y:S05]  /*dd40*/  BSYNC B1 ;  /* 0x0000000000017941 */ /* 0x000fea0003800000 */
.L_x_1719:
[----:B01234-:R-:W-:-:S04]  /*dd50*/  IADD3 R4, R218, 0x40, RZ ;  /* 0x00000040da047810 */ /* 0x01ffc80007ffe0ff */
        /* <DEDUP_REMOVED lines=53> */
.L_x_1733:
[----:B------:R-:W-:Y:S05]  /*e0b0*/  BSYNC B1 ;  /* 0x0000000000017941 */ /* 0x000fea0003800000 */
.L_x_1732:
[----:B------:R-:W-:Y:S04]  /*e0c0*/  BSSY B1, `(.L_x_1734) ;  /* 0x000002c000017945 */ /* 0x000fe80003800000 */
[----:B------:R-:W-:Y:S05]  /*e0d0*/  @P1 BRA `(.L_x_1735) ;  /* 0x0000000000a81947 */ /* 0x000fea0003800000 */
[----:B0-----:R-:W0:Y:S01]  /*e0e0*/  LDS.128 R4, [R0+0x2000] ;  /* 0x0020000000047984 */ /* 0x001e220000000c00 */
[----:B------:R-:W-:Y:S01]  /*e0f0*/  SHF.R.U32.HI R35, RZ, 0x10, R39 ;  /* 0x00000010ff237819 */ /* 0x000fe20000011627 */
[----:B------:R-:W-:Y:S01]  /*e100*/  HADD2.F32 R34, -RZ, R77.H0_H0 ;  /* 0x2000004dff227230 */ /* 0x000fe20000004100 */
[--C-:B------:R-:W-:Y:S01]  /*e110*/  SHF.R.U64 R41, R36, 0x10, R37.reuse ;  /* 0x0000001024297819 */ /* 0x100fe20000001225 */
[--C-:B------:R-:W-:Y:S01]  /*e120*/  HADD2.F32 R36, -RZ, R76.reuse.H0_H0 ;  /* 0x2000004cff247230 */ /* 0x100fe20000004100 */
[----:B------:R-:W-:Y:S01]  /*e130*/  SHF.R.U32.HI R37, RZ, 0x10, R37 ;  /* 0x00000010ff257819 */ /* 0x000fe20000011625 */
[----:B------:R-:W-:Y:S01]  /*e140*/  HADD2.F32 R35, -RZ, R35.H0_H0 ;  /* 0x20000023ff237230 */ /* 0x000fe20000004100 */
[----:B------:R-:W-:Y:S01]  /*e150*/  SHF.R.U64 R43, R38, 0x10, R39 ;  /* 0x00000010262b7819 */ /* 0x000fe20000001227 */
[----:B------:R-:W-:Y:S02]  /*e160*/  HADD2.F32 R76, -RZ, R76.H1_H1 ;  /* 0x3000004cff4c7230 */ /* 0x000fe40000004100 */
[----:B------:R-:W-:-:S02]  /*e170*/  HADD2.F32 R37, -RZ, R37.H0_H0 ;  /* 0x20000025ff257230 */ /* 0x000fc40000004100 */
        /* <DEDUP_REMOVED lines=32> */
.L_x_1735:
[----:B------:R-:W-:Y:S05]  /*e380*/  BSYNC B1 ;  /* 0x0000000000017941 */ /* 0x000fea0003800000 */
.L_x_1734:
        /* <DEDUP_REMOVED lines=44> */
.L_x_1737:
[----:B------:R-:W-:Y:S05]  /*e650*/  BSYNC B1 ;  /* 0x0000000000017941 */ /* 0x000fea0003800000 */
.L_x_1736:
        /* <DEDUP_REMOVED lines=44> */
.L_x_1739:
[----:B------:R-:W-:Y:S05]  /*e920*/  BSYNC B1 ;  /* 0x0000000000017941 */ /* 0x000fea0003800000 */
.L_x_1738:
[----:B------:R-:W-:Y:S04]  /*e930*/  BSSY B1, `(.L_x_1740) ;  /* 0x000002c000017945 */ /* 0x000fe80003800000 */
[----:B------:R-:W-:Y:S05]  /*e940*/  @P4 BRA `(.L_x_1741) ;  /* 0x0000000000a84947 */ /* 0x000fea0003800000 */
[----:B0123--:R-:W0:Y:S01]  /*e950*/  LDS.128 R4, [R62+0x1c400] ;  /* 0x01c400003e047984 */ /* 0x00fe220000000c00 */
        /* <DEDUP_REMOVED lines=41> */
.L_x_1741:
[----:B------:R-:W-:Y:S05]  /*ebf0*/  BSYNC B1 ;  /* 0x0000000000017941 */ /* 0x000fea0003800000 */
.L_x_1740:
[----:B------:R-:W-:Y:S05]  /*ec00*/  @P5 BRA `(.L_x_1731) ;  /* 0x0000003400e05947 */ /* 0x000fea0003800000 */
[----:B01234-:R-:W0:Y:S01]  /*ec10*/  LDS.128 R4, [R0+0xa000] ;  /* 0x00a0000000047984 */ /* 0x01fe220000000c00 */
[----:B------:R-:W-:Y:S01]  /*ec20*/  SHF.R.U32.HI R13, RZ, 0x10, R11 ;  /* 0x00000010ff0d7819 */ /* 0x000fe2000001160b */
[--C-:B------:R-:W-:Y:S01]  /*ec30*/  HADD2.F32 R12, -RZ, R64.reuse.H0_H0 ;  /* 0x20000040ff0c7230 */ /* 0x100fe20000004100 */
[----:B------:R-:W-:Y:S01]  /*ec40*/  SHF.R.U32.HI R15, RZ, 0x10, R9 ;  /* 0x00000010ff0f7819 */ /* 0x000fe20000011609 */
[----:B------:R-:W-:Y:S01]  /*ec50*/  HADD2.F32 R14, -RZ, R3.H0_H0 ;  /* 0x20000003ff0e7230 */ /* 0x000fe20000004100 */
[----:B------:R-:W-:Y:S01]  /*ec60*/  SHF.R.U64 R27, R10, 0x10, R11 ;  /* 0x000000100a1b7819 */ /* 0x000fe2000000120b */
[----:B------:R-:W-:Y:S01]  /*ec70*/  HADD2.F32 R13, -RZ, R13.H0_H0 ;  /* 0x2000000dff0d7230 */ /* 0x000fe20000004100 */
[----:B------:R-:W-:Y:S01]  /*ec80*/  SHF.R.U64 R25, R8, 0x10, R9 ;  /* 0x0000001008197819 */ /* 0x000fe20000001209 */
[----:B------:R-:W-:Y:S02]  /*ec90*/  HADD2.F32 R15, -RZ, R15.H0_H0 ;  /* 0x2000000fff0f7230 */ /* 0x000fe40000004100 */
[----:B------:R-:W-:-:S02]  /*eca0*/  HADD2.F32 R64, -RZ, R64.H1_H1 ;  /* 0x30000040ff407230 */ /* 0x000fc40000004100 */
[--C-:B0-----:R-:W-:Y:S02]  /*ecb0*/  HADD2.F32 R11, -RZ, R7.reuse.H1_H1 ;  /* 0x30000007ff0b7230 */ /* 0x101fe40000004100 */
[----:B------:R-:W-:Y:S02]  /*ecc0*/  HADD2.F32 R10, -RZ, R7.H0_H0 ;  /* 0x20000007ff0a7230 */ /* 0x000fe40000004100 */
[--C-:B------:R-:W-:Y:S02]  /*ecd0*/  HADD2.F32 R7, -RZ, R4.reuse.H0_H0 ;  /* 0x20000004ff077230 */ /* 0x100fe40000004100 */
[C---:B------:R-:W-:Y:S01]  /*ece0*/  FMUL.FTZ R21, R11.reuse, R15 ;  /* 0x0000000f0b157220 */ /* 0x040fe20000410000 */
[----:B------:R-:W-:Y:S02]  /*ecf0*/  HADD2.F32 R4, -RZ, R4.H1_H1 ;  /* 0x30000004ff047230 */ /* 0x000fe40000004100 */
[----:B------:R-:W-:Y:S01]  /*ed00*/  FMUL.FTZ R24, R11, R13 ;  /* 0x0000000d0b187220 */ /* 0x000fe20000410000 */
[----:B------:R-:W-:-:S02]  /*ed10*/  HADD2.F32 R8, -RZ, R6.H0_H0 ;  /* 0x20000006ff087230 */ /* 0x000fc40000004100 */
[C---:B------:R-:W-:Y:S01]  /*ed20*/  FFMA.FTZ R21, R10.reuse, R13, -R21 ;  /* 0x0000000d0a157223 */ /* 0x040fe20000010815 */
[----:B------:R-:W-:Y:S02]  /*ed30*/  HADD2.F32 R9, -RZ, R6.H1_H1 ;  /* 0x30000006ff097230 */ /* 0x000fe40000004100 */
[----:B------:R-:W-:Y:S01]  /*ed40*/  FFMA.FTZ R26, R10, R15, R24 ;  /* 0x0000000f0a1a7223 */ /* 0x000fe20000010018 */
[----:B------:R-:W-:Y:S02]  /*ed50*/  HADD2.F32 R6, -RZ, R5.H0_H0 ;  /* 0x20000005ff067230 */ /* 0x000fe40000004100 */
[C---:B------:R-:W-:Y:S01]  /*ed60*/  FMUL.FTZ R20, R4.reuse, R14 ;  /* 0x0000000e04147220 */ /* 0x040fe20000410000 */
[----:B------:R-:W-:Y:S01]  /*ed70*/  FMUL.FTZ R24, R4, R12 ;  /* 0x0000000c04187220 */ /* 0x000fe20000410000 */
[----:B------:R-:W-:Y:S02]  /*ed80*/  HADD2.F32 R10, -RZ, R3.H1_H1 ;  /* 0x30000003ff0a7230 */ /* 0x000fe40000004100 */
[----:B------:R-:W-:Y:S01]  /*ed90*/  FMUL.FTZ R15, R9, R64 ;  /* 0x00000040090f7220 */ /* 0x000fe20000410000 */
[----:B------:R-:W-:-:S02]  /*eda0*/  HADD2.F32 R5, -RZ, R5.H1_H1 ;  /* 0x30000005ff057230 */ /* 0x000fc40000004100 */
[C---:B------:R-:W-:Y:S01]  /*edb0*/  FFMA.FTZ R20, R7.reuse, R12, -R20 ;  /* 0x0000000c07147223 */ /* 0x040fe20000010814 */
[----:B------:R-:W-:Y:S02]  /*edc0*/  HADD2.F32 R4, -RZ, R25.H0_H0 ;  /* 0x20000019ff047230 */ /* 0x000fe40000004100 */
[----:B------:R-:W-:Y:S01]  /*edd0*/  FFMA.FTZ R11, R7, R14, R24 ;  /* 0x0000000e070b7223 */ /* 0x000fe20000010018 */
[----:B------:R-:W-:Y:S02]  /*ede0*/  HADD2.F32 R3, -RZ, R27.H0_H0 ;  /* 0x2000001bff037230 */ /* 0x000fe40000004100 */
[-C--:B------:R-:W-:Y:S01]  /*edf0*/  FMUL.FTZ R13, R9, R10.reuse ;  /* 0x0000000a090d7220 */ /* 0x080fe20000410000 */
[C---:B------:R-:W-:Y:S01]  /*ee00*/  FFMA.FTZ R10, R8.reuse, R10, R15 ;  /* 0x0000000a080a7223 */ /* 0x040fe2000001000f */
[C---:B------:R-:W-:Y:S01]  /*ee10*/  FMUL.FTZ R7, R5.reuse, R4 ;  /* 0x0000000405077220 */ /* 0x040fe20000410000 */
[----:B------:R-:W-:Y:S01]  /*ee20*/  FMUL.FTZ R9, R5, R3 ;  /* 0x0000000305097220 */ /* 0x000fe20000410000 */
[----:B------:R-:W-:-:S02]  /*ee30*/  FFMA.FTZ R13, R8, R64, -R13 ;  /* 0x00000040080d7223 */ /* 0x000fc4000001080d */
[----:B------:R-:W-:Y:S01]  /*ee40*/  FFMA.FTZ R5, R6, R3, -R7 ;  /* 0x0000000306057223 */ /* 0x000fe20000010807 */
[----:B------:R-:W-:Y:S01]  /*ee50*/  F2FP.F16.F32.PACK_AB R7, R26, R21 ;  /* 0x000000151a07723e */ /* 0x000fe200000000ff */
[----:B------:R-:W-:Y:S01]  /*ee60*/  FFMA.FTZ R8, R6, R4, R9 ;  /* 0x0000000406087223 */ /* 0x000fe20000010009 */
[----:B------:R-:W-:Y:S02]  /*ee70*/  F2FP.F16.F32.PACK_AB R4, R11, R20 ;  /* 0x000000140b04723e */ /* 0x000fe400000000ff */
[----:B------:R-:W-:Y:S02]  /*ee80*/  F2FP.F16.F32.PACK_AB R6, R10, R13 ;  /* 0x0000000d0a06723e */ /* 0x000fe400000000ff */
[----:B------:R-:W-:-:S05]  /*ee90*/  F2FP.F16.F32.PACK_AB R5, R8, R5 ;  /* 0x000000050805723e */ /* 0x000fca00000000ff */
[----:B------:R0:W-:Y:S01]  /*eea0*/  STS.128 [R0+0xa000], R4 ;  /* 0x00a0000400007388 */ /* 0x0001e20000000c00 */
[----:B------:R-:W-:Y:S05]  /*eeb0*/  BRA `(.L_x_1731) ;  /* 0x0000003400347947 */ /* 0x000fea0003800000 */
.L_x_1710:
[----:B------:R-:W2:Y:S01]  /*eec0*/  LDL R3, [R1+0x5c] ;  /* 0x00005c0001037983 */ /* 0x000ea20000100800 */
[----:B------:R-:W0:Y:S01]  /*eed0*/  LDC R88, c[0x0][0x448] ;  /* 0x00011200ff587b82 */ /* 0x000e220000000800 */
[----:B------:R-:W-:Y:S01]  /*eee0*/  ULDC.64 UR4, c[0x0][0x3f8] ;  /* 0x0000fe0000047ab9 */ /* 0x000fe20000000a00 */
[----:B------:R-:W-:Y:S01]  /*eef0*/  ULDC.64 UR6, c[0x0][0x408] ;  /* 0x0001020000067ab9 */ /* 0x000fe20000000a00 */
[----:B------:R-:W-:Y:S01]  /*ef00*/  MOV R11, R29 ;  /* 0x0000001d000b7202 */ /* 0x000fe20000000f00 */
[----:B------:R-:W-:Y:S02]  /*ef10*/  IMAD.MOV.U32 R4, RZ, RZ, R24 ;  /* 0x000000ffff047224 */ /* 0x000fe400078e0018 */
[----:B------:R-:W-:Y:S01]  /*ef20*/  IMAD.MOV.U32 R10, RZ, RZ, R138 ;  /* 0x000000ffff0a7224 */ /* 0x000fe200078e008a */
[----:B0-----:R-:W-:-:S13]  /*ef30*/  ISETP.NE.AND P0, PT, R88, 0x1, PT ;  /* 0x000000015800780c */ /* 0x001fda0003f05270 */
[----:B------:R-:W0:Y:S08]  /*ef40*/  @P0 LDC R0, c[0x0][0x44c] ;  /* 0x00011300ff000b82 */ /* 0x000e300000000800 */
[----:B------:R-:W1:Y:S01]  /*ef50*/  @P0 LDC R5, c[0x0][0x450] ;  /* 0x00011400ff050b82 */ /* 0x000e620000000800 */
[----:B--2---:R-:W-:-:S04]  /*ef60*/  IMAD R3, R3, 0x40, R9 ;  /* 0x0000004003037824 */ /* 0x004fc800078e0209 */
[----:B0-----:R-:W-:-:S05]  /*ef70*/  @P0 IMAD.HI.U32 R0, R3, R0, RZ ;  /* 0x0000000003000227 */ /* 0x001fca00078e00ff */
[----:B-1----:R-:W-:Y:S01]  /*ef80*/  @P0 SHF.R.U32.HI R3, RZ, R5, R0 ;  /* 0x00000005ff030219 */ /* 0x002fe20000011600 */
[----:B------:R-:W-:-:S03]  /*ef90*/  IMAD.MOV.U32 R5, RZ, RZ, R27 ;  /* 0x000000ffff057224 */ /* 0x000fc600078e001b */
        /* <DEDUP_REMOVED lines=21> */
.L_x_2056:
        /* <DEDUP_REMOVED lines=17> */
[----:B-1----:R-:W-:Y:S01]  /*f200*/  MOV R13, R3 ;  /* 0x00000003000d7202 */ /* 0x002fe20000000f00 */
[----:B--2---:R-:W-:Y:S01]  /*f210*/  IMAD.MOV.U32 R12, RZ, RZ, R0 ;  /* 0x000000ffff0c7224 */ /* 0x004fe200078e0000 */
[----:B------:R-:W-:Y:S01]  /*f220*/  ISETP.GE.AND P2, PT, R16, UR4, PT ;  /* 0x0000000410007c0c */ /* 0x000fe2000bf46270 */
[----:B----4-:R-:W-:Y:S01]  /*f230*/  IMAD.MOV.U32 R24, RZ, RZ, R14 ;  /* 0x000000ffff187224 */ /* 0x010fe200078e000e */
[----:B------:R-:W-:Y:S01]  /*f240*/  ISETP.GE.AND P3, PT, R197, UR4, PT ;  /* 0x00000004c5007c0c */ /* 0x000fe2000bf66270 */
[----:B---3--:R-:W-:Y:S01]  /*f250*/  IMAD.MOV.U32 R25, RZ, RZ, R5 ;  /* 0x000000ffff197224 */ /* 0x008fe200078e0005 */
[----:B------:R-:W-:Y:S02]  /*f260*/  ISETP.GE.AND P4, PT, R196, UR4, PT ;  /* 0x00000004c4007c0c */ /* 0x000fe4000bf86270 */
[----:B------:R-:W-:Y:S02]  /*f270*/  CS2R R28, SRZ ;  /* 0x00000000001c7805 */ /* 0x000fe4000001ff00 */
[----:B------:R-:W-:-:S02]  /*f280*/  CS2R R30, SRZ ;  /* 0x00000000001e7805 */ /* 0x000fc4000001ff00 */
[----:B------:R-:W-:Y:S02]  /*f290*/  CS2R R40, SRZ ;  /* 0x0000000000287805 */ /* 0x000fe4000001ff00 */
[----:B------:R-:W-:Y:S01]  /*f2a0*/  CS2R R42, SRZ ;  /* 0x00000000002a7805 */ /* 0x000fe2000001ff00 */
[----:B------:R-:W-:Y:S02]  /*f2b0*/  @!P2 IMAD.SHL.U32 R11, R16, 0x2, RZ ;  /* 0x00000002100ba824 */ /* 0x000fe400078e00ff */
[----:B------:R-:W-:Y:S02]  /*f2c0*/  @!P3 IMAD.SHL.U32 R27, R201, 0x8, RZ ;  /* 0x00000008c91bb824 */ /* 0x000fe400078e00ff */
[----:B------:R-:W-:Y:S01]  /*f2d0*/  @!P4 IMAD.SHL.U32 R49, R202, 0x8, RZ ;  /* 0x00000008ca31c824 */ /* 0x000fe200078e00ff */
[-C--:B------:R-:W-:Y:S02]  /*f2e0*/  @!P2 IADD3 R50, P0, R0, R11.reuse, RZ ;  /* 0x0000000b0032a210 */ /* 0x080fe40007f1e0ff */
[----:B------:R-:W-:Y:S01]  /*f2f0*/  @!P2 IADD3 R4, P1, R14, R11, RZ ;  /* 0x0000000b0e04a210 */ /* 0x000fe20007f3e0ff */
[----:B------:R-:W-:Y:S01]  /*f300*/  @!P3 IMAD.WIDE R10, R27, 0x2, R12 ;  /* 0x000000021b0ab825 */ /* 0x000fe200078e020c */
[----:B------:R-:W-:-:S02]  /*f310*/  @!P2 SHF.L.U64.HI R0, R16, 0x1, R17 ;  /* 0x000000011000a819 */ /* 0x000fc40000010211 */
[----:B------:R-:W-:Y:S01]  /*f320*/  CS2R R36, SRZ ;  /* 0x0000000000247805 */ /* 0x000fe2000001ff00 */
[----:B------:R-:W-:Y:S01]  /*f330*/  @!P4 IMAD.WIDE R14, R49, 0x2, R12 ;  /* 0x00000002310ec825 */ /* 0x000fe200078e020c */
[----:B------:R-:W-:Y:S02]  /*f340*/  CS2R R38, SRZ ;  /* 0x0000000000267805 */ /* 0x000fe4000001ff00 */
[----:B------:R-:W-:Y:S02]  /*f350*/  CS2R R32, SRZ ;  /* 0x0000000000207805 */ /* 0x000fe4000001ff00 */
[----:B------:R-:W-:Y:S01]  /*f360*/  CS2R R34, SRZ ;  /* 0x0000000000227805 */ /* 0x000fe2000001ff00 */
[----:B------:R-:W-:Y:S01]  /*f370*/  @!P3 IMAD.WIDE R12, R27, 0x2, R24 ;  /* 0x000000021b0cb825 */ /* 0x000fe200078e0218 */
[----:B------:R-:W-:Y:S02]  /*f380*/  CS2R R26, SRZ ;  /* 0x00000000001a7805 */ /* 0x000fe4000001ff00 */
[----:B------:R-:W-:-:S02]  /*f390*/  CS2R R44, SRZ ;  /* 0x00000000002c7805 */ /* 0x000fc4000001ff00 */
[----:B------:R-:W-:Y:S01]  /*f3a0*/  CS2R R46, SRZ ;  /* 0x00000000002e7805 */ /* 0x000fe2000001ff00 */
[----:B------:R-:W-:Y:S01]  /*f3b0*/  @!P4 IMAD.WIDE R48, R49, 0x2, R24 ;  /* 0x000000023130c825 */ /* 0x000fe200078e0218 */
[----:B------:R-:W-:Y:S02]  /*f3c0*/  CS2R R24, SRZ ;  /* 0x0000000000187805 */ /* 0x000fe4000001ff00 */
[----:B------:R-:W-:Y:S01]  /*f3d0*/  @!P2 IADD3.X R51, R3, R0, RZ, P0, !PT ;  /* 0x000000000333a210 */ /* 0x000fe200007fe4ff */
[----:B------:R1:W5:Y:S01]  /*f3e0*/  @!P3 LD.E.128 R28, desc[UR60][R10.64] ;  /* 0x0000003c0a1cb980 */ /* 0x000362000c101d00 */
[----:B------:R-:W-:-:S03]  /*f3f0*/  @!P2 IMAD.X R5, R5, 0x1, R0, P1 ;  /* 0x000000010505a824 */ /* 0x000fc600008e0600 */
[----:B------:R1:W5:Y:S04]  /*f400*/  @!P3 LD.E.128 R40, desc[UR60][R12.64] ;  /* 0x0000003c0c28b980 */ /* 0x000368000c101d00 */
[----:B------:R1:W5:Y:S04]  /*f410*/  @!P4 LD.E.128 R24, desc[UR60][R14.64] ;  /* 0x0000003c0e18c980 */ /* 0x000368000c101d00 */
[----:B------:R1:W5:Y:S04]  /*f420*/  @!P4 LD.E.128 R36, desc[UR60][R48.64] ;  /* 0x0000003c3024c980 */ /* 0x000368000c101d00 */
[----:B------:R1:W5:Y:S04]  /*f430*/  @!P2 LD.E.128 R32, desc[UR60][R50.64] ;  /* 0x0000003c3220a980 */ /* 0x000368000c101d00 */
[----:B------:R1:W5:Y:S02]  /*f440*/  @!P2 LD.E.128 R44, desc[UR60][R4.64] ;  /* 0x0000003c042ca980 */ /* 0x000364000c101d00 */
.L_x_1744:
[----:B------:R-:W-:Y:S05]  /*f450*/  BSYNC B1 ;  /* 0x0000000000017941 */ /* 0x000fea0003800000 */
.L_x_1743:
[----:B-1---5:R-:W-:Y:S01]  /*f460*/  IMAD.MOV.U32 R4, RZ, RZ, R46 ;  /* 0x000000ffff047224 */ /* 0x022fe200078e002e */
[----:B---3--:R-:W-:Y:S01]  /*f470*/  MOV R5, R47 ;  /* 0x0000002f00057202 */ /* 0x008fe20000000f00 */
[----:B--2---:R-:W-:Y:S01]  /*f480*/  IMAD.MOV.U32 R0, RZ, RZ, R44 ;  /* 0x000000ffff007224 */ /* 0x004fe200078e002c */
        /* <DEDUP_REMOVED lines=11> */
[----:B------:R-:W-:-:S02]  /*f540*/  IMAD.MOV.U32 R4, RZ, RZ, R38 ;  /* 0x000000ffff047224 */ /* 0x000fc400078e0026 */
        /* <DEDUP_REMOVED lines=25> */
[----:B------:R-:W-:Y:S02]  /*f6e0*/  CS2R R4, SRZ ;  /* 0x0000000000047805 */ /* 0x000fe4000001ff00 */
[----:B------:R-:W-:Y:S01]  /*f6f0*/  PRMT R78, R0, 0x5410, R3 ;  /* 0x00005410004e7816 */ /* 0x000fe20000000003 */
[----:B------:R-:W-:Y:S06]  /*f700*/  BRA.DIV UR4, `(.L_x_1745) ;  /* 0x000001c604b47947 */ /* 0x000fec000b800000 */
[----:B------:R1:W2:Y:S04]  /*f710*/  SHFL.IDX PT, R3, R7, 0x1, 0x1c1f ;  /* 0x003c1f0007037f89 */ /* 0x0002a800000e0000 */
[----:B------:R1:W3:Y:S04]  /*f720*/  SHFL.IDX PT, R0, R6, 0x1, 0x1c1f ;  /* 0x003c1f0006007f89 */ /* 0x0002e800000e0000 */
[----:B0-----:R-:W0:Y:S04]  /*f730*/  SHFL.IDX PT, R21, R21, 0x1, 0x1c1f ;  /* 0x003c1f0015157f89 */ /* 0x001e2800000e0000 */
[----:B-1----:R-:W0:Y:S02]  /*f740*/  SHFL.IDX PT, R20, R20, 0x1, 0x1c1f ;  /* 0x003c1f0014147f89 */ /* 0x002e2400000e0000 */
.L_x_2062:
[----:B------:R-:W-:Y:S01]  /*f750*/  VIADD R11, R9, 0x40 ;  /* 0x00000040090b7836 */ /* 0x000fe20000000000 */
[----:B------:R-:W-:Y:S01]  /*f760*/  BSSY B1, `(.L_x_1746) ;  /* 0x0000032000017945 */ /* 0x000fe20003800000 */
[----:B------:R-:W-:Y:S02]  /*f770*/  CS2R R6, SRZ ;  /* 0x0000000000067805 */ /* 0x000fe4000001ff00 */
[----:B------:R-:W-:Y:S02]  /*f780*/  CS2R R8, SRZ ;  /* 0x0000000000087805 */ /* 0x000fe4000001ff00 */
[----:B------:R-:W-:Y:S02]  /*f790*/  CS2R R12, SRZ ;  /* 0x00000000000c7805 */ /* 0x000fe4000001ff00 */
[----:B------:R-:W-:Y:S02]  /*f7a0*/  ISETP.GE.AND P0, PT, R11, R88, PT ;  /* 0x000000580b00720c */ /* 0x000fe40003f06270 */
[----:B------:R-:W-:-:S02]  /*f7b0*/  CS2R R10, SRZ ;  /* 0x00000000000a7805 */ /* 0x000fc4000001ff00 */
[----:B----4-:R-:W-:Y:S02]  /*f7c0*/  CS2R R14, SRZ ;  /* 0x00000000000e7805 */ /* 0x010fe4000001ff00 */
[----:B------:R-:W-:Y:S02]  /*f7d0*/  CS2R R48, SRZ ;  /* 0x0000000000307805 */ /* 0x000fe4000001ff00 */
[----:B------:R-:W-:Y:S02]  /*f7e0*/  CS2R R50, SRZ ;  /* 0x0000000000327805 */ /* 0x000fe4000001ff00 */
[----:B------:R-:W-:Y:S02]  /*f7f0*/  CS2R R52, SRZ ;  /* 0x0000000000347805 */ /* 0x000fe4000001ff00 */
[----:B------:R-:W-:Y:S02]  /*f800*/  CS2R R54, SRZ ;  /* 0x0000000000367805 */ /* 0x000fe4000001ff00 */
[----:B------:R-:W-:-:S02]  /*f810*/  CS2R R56, SRZ ;  /* 0x0000000000387805 */ /* 0x000fc4000001ff00 */
[----:B------:R-:W-:Y:S01]  /*f820*/  CS2R R58, SRZ ;  /* 0x00000000003a7805 */ /* 0x000fe2000001ff00 */
[----:B------:R-:W-:Y:S06]  /*f830*/  @P0 BRA `(.L_x_1747) ;  /* 0x0000000000900947 */ /* 0x000fec0003800000 */
[----:B------:R-:W-:Y:S01]  /*f840*/  ULDC UR4, c[0x0][0x3f4] ;  /* 0x0000fd0000047ab9 */ /* 0x000fe20000000800 */
[----:B---3--:R-:W-:Y:S01]  /*f850*/  IMAD.MOV.U32 R4, RZ, RZ, R0 ;  /* 0x000000ffff047224 */ /* 0x008fe200078e0000 */
[----:B------:R-:W-:Y:S01]  /*f860*/  ISETP.GE.AND P2, PT, R16, UR4, PT ;  /* 0x0000000410007c0c */ /* 0x000fe2000bf46270 */
[----:B--2---:R-:W-:Y:S01]  /*f870*/  IMAD.MOV.U32 R5, RZ, RZ, R3 ;  /* 0x000000ffff057224 */ /* 0x004fe200078e0003 */
[----:B------:R-:W-:Y:S02]  /*f880*/  ISETP.GE.AND P3, PT, R197, UR4, PT ;  /* 0x00000004c5007c0c */ /* 0x000fe4000bf66270 */
[----:B------:R-:W-:Y:S02]  /*f890*/  CS2R R52, SRZ ;  /* 0x0000000000347805 */ /* 0x000fe4000001ff00 */
[----:B------:R-:W-:Y:S02]  /*f8a0*/  ISETP.GE.AND P4, PT, R196, UR4, PT ;  /* 0x00000004c4007c0c */ /* 0x000fe4000bf86270 */
[----:B------:R-:W-:-:S02]  /*f8b0*/  CS2R R54, SRZ ;  /* 0x0000000000367805 */ /* 0x000fc4000001ff00 */
[----:B------:R-:W-:Y:S02]  /*f8c0*/  CS2R R8, SRZ ;  /* 0x0000000000087805 */ /* 0x000fe4000001ff00 */
[----:B------:R-:W-:Y:S02]  /*f8d0*/  CS2R R10, SRZ ;  /* 0x00000000000a7805 */ /* 0x000fe4000001ff00 */
[----:B------:R-:W-:Y:S02]  /*f8e0*/  CS2R R56, SRZ ;  /* 0x0000000000387805 */ /* 0x000fe4000001ff00 */
[----:B------:R-:W-:Y:S01]  /*f8f0*/  CS2R R58, SRZ ;  /* 0x00000000003a7805 */ /* 0x000fe2000001ff00 */
[----:B------:R-:W-:Y:S01]  /*f900*/  @!P2 IMAD.SHL.U32 R63, R16, 0x2, RZ ;  /* 0x00000002103fa824 */ /* 0x000fe200078e00ff */
[----:B------:R-:W-:Y:S01]  /*f910*/  @!P3 SHF.L.U32 R75, R201, 0x3, RZ ;  /* 0x00000003c94bb819 */ /* 0x000fe200000006ff */
[----:B------:R-:W-:-:S03]  /*f920*/  @!P4 IMAD.SHL.U32 R65, R202, 0x8, RZ ;  /* 0x00000008ca41c824 */ /* 0x000fc600078e00ff */
[-C--:B------:R-:W-:Y:S02]  /*f930*/  @!P2 IADD3 R60, P0, R0, R63.reuse, RZ ;  /* 0x0000003f003ca210 */ /* 0x080fe40007f1e0ff */
[----:B0-----:R-:W-:Y:S01]  /*f940*/  @!P2 IADD3 R62, P1, R20, R63, RZ ;  /* 0x0000003f143ea210 */ /* 0x001fe20007f3e0ff */
        /* <DEDUP_REMOVED lines=9> */
[--C-:B------:R-:W-:Y:S01]  /*f9e0*/  @!P3 IMAD.WIDE R74, R75, 0x2, R20.reuse ;  /* 0x000000024b4ab825 */ /* 0x100fe200078e0214 */
        /* <DEDUP_REMOVED lines=9> */
.L_x_1747:
[----:B------:R-:W-:Y:S05]  /*fa80*/  BSYNC B1 ;  /* 0x0000000000017941 */ /* 0x000fea0003800000 */
.L_x_1746:
[----:B-1----:R-:W3:Y:S04]  /*fa90*/  LDL R60, [R1+0x58] ;  /* 0x00005800013c7983 */ /* 0x002ee80000100800 */
[----:B------:R-:W4:Y:S01]  /*faa0*/  LDL R63, [R1+0x30] ;  /* 0x00003000013f7983 */ /* 0x000f220000100800 */
[----:B--2--5:R-:W-:Y:S01]  /*fab0*/  IMAD.MOV.U32 R3, RZ, RZ, R4 ;  /* 0x000000ffff037224 */ /* 0x024fe200078e0004 */
[----:B0-----:R-:W-:Y:S01]  /*fac0*/  MOV R20, R5 ;  /* 0x0000000500147202 */ /* 0x001fe20000000f00 */
[----:B------:R-:W-:Y:S01]  /*fad0*/  IMAD.MOV.U32 R21, RZ, RZ, R7 ;  /* 0x000000ffff157224 */ /* 0x000fe200078e0007 */
[----:B------:R-:W-:Y:S01]  /*fae0*/  BSSY B1, `(.L_x_1748) ;  /* 0x000002c000017945 */ /* 0x000fe20003800000 */
        /* <DEDUP_REMOVED lines=8> */
[----:B------:R-:W-:-:S03]  /*fb70*/  IMAD.MOV.U32 R62, RZ, RZ, R57 ;  /* 0x000000ffff3e7224 */ /* 0x000fc600078e0039 */
[----:B------:R-:W-:Y:S01]  /*fb80*/  PRMT R70, R3, 0x5410, R20 ;  /* 0x0000541003467816 */ /* 0x000fe20000000014 */
[----:B------:R-:W-:Y:S02]  /*fb90*/  IMAD.MOV.U32 R3, RZ, RZ, R12 ;  /* 0x000000ffff037224 */ /* 0x000fe400078e000c */
[----:B------:R-:W-:Y:S01]  /*fba0*/  IMAD.MOV.U32 R20, RZ, RZ, R13 ;  /* 0x000000ffff147224 */ /* 0x000fe200078e000d */
[----:B---3--:R-:W-:-:S04]  /*fbb0*/  LEA.HI R0, R60, R60, RZ, 0x1 ;  /* 0x0000003c3c007211 */ /* 0x008fc800078f08ff */
[----:B------:R-:W-:Y:S02]  /*fbc0*/  LOP3.LUT R0, R0, 0xfffffffe, RZ, 0xc0, !PT ;  /* 0xfffffffe00007812 */ /* 0x000fe400078ec0ff */
[----:B----4-:R-:W-:-:S03]  /*fbd0*/  VIADDMNMX R69, R88, -R63, 0x80, PT ;  /* 0x0000008058457446 */ /* 0x010fc6000380093f */
[----:B------:R-:W-:Y:S01]  /*fbe0*/  IMAD.IADD R0, R60, 0x1, -R0 ;  /* 0x000000013c007824 */ /* 0x000fe200078e0a00 */
[----:B------:R-:W-:Y:S01]  /*fbf0*/  ISETP.GE.AND P1, PT, R218, R69, PT ;  /* 0x00000045da00720c */ /* 0x000fe20003f26270 */
[----:B------:R-:W-:-:S03]  /*fc00*/  IMAD.MOV.U32 R60, RZ, RZ, R10 ;  /* 0x000000ffff3c7224 */ /* 0x000fc600078e000a */
[----:B------:R-:W-:Y:S01]  /*fc10*/  SHF.L.U32 R21, R0, 0x1f, RZ ;  /* 0x0000001f00157819 */ /* 0x000fe200000006ff */
[----:B------:R-:W-:Y:S01]  /*fc20*/  IMAD.MOV.U32 R0, RZ, RZ, R11 ;  /* 0x000000ffff007224 */ /* 0x000fe200078e000b */
[----:B------:R-:W-:Y:S02]  /*fc30*/  PRMT R71, R60, 0x7610, R71 ;  /* 0x000076103c477816 */ /* 0x000fe40000000047 */
[----:B------:R-:W0:Y:S01]  /*fc40*/  SYNCS.PHASECHK.TRANS64.TRYWAIT P0, [R2+URZ+0x30800], R21 ;  /* 0x03080015020075a7 */ /* 0x000e22000800017f */
[----:B------:R-:W-:Y:S02]  /*fc50*/  MOV R60, R14 ;  /* 0x0000000e003c7202 */ /* 0x000fe40000000f00 */
[----:B------:R-:W-:Y:S02]  /*fc60*/  PRMT R71, R71, 0x5410, R0 ;  /* 0x0000541047477816 */ /* 0x000fe40000000000 */
[----:B------:R-:W-:Y:S01]  /*fc70*/  PRMT R0, R3, 0x5410, R20 ;  /* 0x0000541003007816 */ /* 0x000fe20000000014 */
[----:B------:R-:W-:Y:S01]  /*fc80*/  IMAD.MOV.U32 R20, RZ, RZ, R15 ;  /* 0x000000ffff147224 */ /* 0x000fe200078e000f */
[----:B------:R-:W-:Y:S01]  /*fc90*/  PRMT R3, R60, 0x7610, R3 ;  /* 0x000076103c037816 */ /* 0x000fe20000000003 */
[----:B------:R-:W-:-:S03]  /*fca0*/  IMAD.MOV.U32 R60, RZ, RZ, R48 ;  /* 0x000000ffff3c7224 */ /* 0x000fc600078e0030 */
[----:B------:R-:W-:Y:S02]  /*fcb0*/  PRMT R3, R3, 0x5410, R20 ;  /* 0x0000541003037816 */ /* 0x000fe40000000014 */
        /* <DEDUP_REMOVED lines=14> */
.L_x_2063:
[----:B------:R-:W-:Y:S05]  /*fda0*/  BSYNC B1 ;  /* 0x0000000000017941 */ /* 0x000fea0003800000 */
.L_x_1748:
[----:B------:R-:W-:Y:S01]  /*fdb0*/  BSSY B1, `(.L_x_1750) ;  /* 0x000012f000017945 */ /* 0x000fe20003800000 */
[----:B0-----:R-:W-:-:S03]  /*fdc0*/  PRMT R21, R60, 0x5410, R61 ;  /* 0x000054103c157816 */ /* 0x001fc6000000003d */
[----:B------:R-:W-:Y:S05]  /*fdd0*/  @P1 BRA `(.L_x_1751) ;  /* 0x0000001000b01947 */ /* 0x000fea0003800000 */
[----:B------:R-:W0:Y:S01]  /*fde0*/  LDC R75, c[0x0][0x3f4] ;  /* 0x0000fd00ff4b7b82 */ /* 0x000e220000000800 */
[----:B------:R-:W-:Y:S01]  /*fdf0*/  BSSY B2, `(.L_x_1752) ;  /* 0x0000068000027945 */ /* 0x000fe20003800000 */
[-C--:B0-----:R-:W-:Y:S02]  /*fe00*/  ISETP.GE.AND P0, PT, R16, R75.reuse, PT ;  /* 0x0000004b1000720c */ /* 0x081fe40003f06270 */
[-C--:B------:R-:W-:Y:S02]  /*fe10*/  ISETP.GE.AND P1, PT, R197, R75.reuse, PT ;  /* 0x0000004bc500720c */ /* 0x080fe40003f26270 */
[----:B------:R-:W-:-:S09]  /*fe20*/  ISETP.GE.AND P2, PT, R196, R75, PT ;  /* 0x0000004bc400720c */ /* 0x000fd20003f46270 */
[----:B------:R-:W-:Y:S05]  /*fe30*/  @P0 BRA `(.L_x_1753) ;  /* 0x00000004008c0947 */ /* 0x000fea0003800000 */
[----:B------:R-:W2:Y:S01]  /*fe40*/  LDL R62, [R1+0x5c] ;  /* 0x00005c00013e7983 */ /* 0x000ea20000100800 */
[----:B------:R-:W-:Y:S01]  /*fe50*/  LOP3.LUT R61, R227, 0x38, R16, 0xf8, !PT ;  /* 0x00000038e33d7812 */ /* 0x000fe200078ef810 */
[--C-:B------:R-:W-:Y:S01]  /*fe60*/  HADD2.F32 R97, -RZ, R93.reuse.H1_H1 ;  /* 0x3000005dff617230 */ /* 0x100fe20000004100 */
[----:B------:R-:W-:Y:S01]  /*fe70*/  SHF.R.U32.HI R102, RZ, 0x10, R45 ;  /* 0x00000010ff667819 */ /* 0x000fe2000001162d */
[----:B------:R-:W-:Y:S01]  /*fe80*/  HADD2.F32 R99, -RZ, R93.H0_H0 ;  /* 0x2000005dff637230 */ /* 0x000fe20000004100 */
[----:B------:R-:W-:Y:S01]  /*fe90*/  LOP3.LUT R60, R61, R228, RZ, 0x3c, !PT ;  /* 0x000000e43d3c7212 */ /* 0x000fe200078e3cff */
[----:B------:R-:W-:Y:S01]  /*fea0*/  HADD2.F32 R100, -RZ, R92.H0_H0 ;  /* 0x2000005cff647230 */ /* 0x000fe20000004100 */
[--C-:B------:R-:W-:Y:S01]  /*feb0*/  SHF.R.U32.HI R98, RZ, 0x10, R33.reuse ;  /* 0x00000010ff627819 */ /* 0x100fe20000011621 */
[----:B------:R-:W-:Y:S01]  /*fec0*/  HADD2.F32 R102, -RZ, R102.H0_H0 ;  /* 0x20000066ff667230 */ /* 0x000fe20000004100 */
[----:B------:R-:W-:Y:S01]  /*fed0*/  IADD3 R61, R229, R60, RZ ;  /* 0x0000003ce53d7210 */ /* 0x000fe20007ffe0ff */
[----:B------:R-:W-:Y:S01]  /*fee0*/  HADD2.F32 R92, -RZ, R92.H1_H1 ;  /* 0x3000005cff5c7230 */ /* 0x000fe20000004100 */
[----:B------:R-:W-:Y:S01]  /*fef0*/  SHF.R.U64 R32, R32, 0x10, R33 ;  /* 0x0000001020207819 */ /* 0x000fe20000001221 */
[----:B------:R-:W-:Y:S01]  /*ff00*/  HADD2.F32 R98, -RZ, R98.H0_H0 ;  /* 0x20000062ff627230 */ /* 0x000fe20000004100 */
[----:B------:R-:W-:Y:S01]  /*ff10*/  SHF.R.U64 R33, R34, 0x10, R35 ;  /* 0x0000001022217819 */ /* 0x000fe20000001223 */
[----:B------:R-:W-:Y:S01]  /*ff20*/  IMAD R88, R61, 0x2, R2 ;  /* 0x000000023d587824 */ /* 0x000fe200078e0202 */
[----:B------:R-:W-:-:S02]  /*ff30*/  SHF.R.U64 R34, R46, 0x10, R47 ;  /* 0x000000102e227819 */ /* 0x000fc4000000122f */
[----:B------:R-:W-:Y:S01]  /*ff40*/  SHF.R.U64 R44, R44, 0x10, R45 ;  /* 0x000000102c2c7819 */ /* 0x000fe2000000122d */
[----:B------:R-:W-:Y:S01]  /*ff50*/  HADD2.F32 R33, -RZ, R33.H0_H0 ;  /* 0x20000021ff217230 */ /* 0x000fe20000004100 */
[----:B------:R-:W-:Y:S02]  /*ff60*/  SHF.R.U32.HI R107, RZ, 0x10, R35 ;  /* 0x00000010ff6b7819 */ /* 0x000fe40000011623 */
[----:B------:R-:W-:Y:S02]  /*ff70*/  SHF.R.U32.HI R105, RZ, 0x10, R47 ;  /* 0x00000010ff697819 */ /* 0x000fe4000001162f */
[----:B--2---:R-:W-:-:S04]  /*ff80*/  LEA.HI R62, R75, R62, RZ, 0x1d ;  /* 0x0000003e4b3e7211 */ /* 0x004fc800078fe8ff */
[----:B------:R-:W-:Y:S01]  /*ff90*/  SHF.R.S32.HI R63, RZ, 0x1f, R62 ;  /* 0x0000001fff3f7819 */ /* 0x000fe2000001143e */
[----:B------:R-:W-:-:S03]  /*ffa0*/  IMAD.SHL.U32 R64, R62, 0x8, RZ ;  /* 0x000000083e407824 */ /* 0x000fc600078e00ff */
[----:B------:R-:W-:Y:S02]  /*ffb0*/  LEA.HI R62, R63, R62, RZ, 0x3 ;  /* 0x0000003e3f3e7211 */ /* 0x000fe400078f18ff */
[----:B------:R-:W-:-:S03]  /*ffc0*/  LOP3.LUT R63, R227, 0x38, R64, 0xf8, !PT ;  /* 0x00000038e33f7812 */ /* 0x000fc600078ef840 */
[----:B------:R-:W-:Y:S01]  /*ffd0*/  IMAD.SHL.U32 R62, R62, 0x400, RZ ;  /* 0x000004003e3e7824 */ /* 0x000fe200078e00ff */
[----:B------:R-:W-:-:S04]  /*ffe0*/  LOP3.LUT R65, R63, R228, RZ, 0x3c, !PT ;  /* 0x000000e43f417212 */ /* 0x000fc800078e3cff */
[----:B------:R-:W-:Y:S02]  /*fff0*/  LOP3.LUT R64, R62, 0x7fffe000, RZ, 0xc0, !PT ;  /* 0x7fffe0003e407812 */ /* 0x000fe400078ec0ff */
[----:B------:R-:W0:Y:S02]  /*10000*/  LDS.128 R60, [R88+0x12400] ;  /* 0x01240000583c7984 */ /* 0x000e240000000c00 */
[----:B------:R-:W-:-:S05]  /*10010*/  IADD3 R65, R65, R64, R229 ;  /* 0x0000004041417210 */ /* 0x000fca0007ffe0e5 */
[----:B------:R-:W-:-:S05]  /*10020*/  IMAD R89, R65, 0x2, R2 ;  /* 0x0000000241597824 */ /* 0x000fca00078e0202 */
[----:B------:R-:W1:Y:S01]  /*10030*/  LDS.128 R64, [R89+0x12400] ;  /* 0x0124000059407984 */ /* 0x000e620000000c00 */
[--C-:B0-----:R-:W-:Y:S02]  /*10040*/  HADD2.F32 R46, -RZ, R61.reuse.H0_H0 ;  /* 0x2000003dff2e7230 */ /* 0x101fe40000004100 */
[----:B------:R-:W-:Y:S02]  /*10050*/  HADD2.F32 R61, -RZ, R61.H1_H1 ;  /* 0x3000003dff3d7230 */ /* 0x000fe40000004100 */
[----:B------:R-:W-:Y:S02]  /*10060*/  HADD2.F32 R35, -RZ, R60.H0_H0 ;  /* 0x2000003cff237230 */ /* 0x000fe40000004100 */
[----:B------:R-:W-:Y:S02]  /*10070*/  HADD2.F32 R47, -RZ, R62.H0_H0 ;  /* 0x2000003eff2f7230 */ /* 0x000fe40000004100 */
[--C-:B------:R-:W-:Y:S02]  /*10080*/  HADD2.F32 R94, -RZ, R63.reuse.H0_H0 ;  /* 0x2000003fff5e7230 */ /* 0x100fe40000004100 */
[----:B------:R-:W-:-:S02]  /*10090*/  HADD2.F32 R63, -RZ, R63.H1_H1 ;  /* 0x3000003fff3f7230 */ /* 0x000fc40000004100 */
[--C-:B-1----:R-:W-:Y:S02]  /*100a0*/  HADD2.F32 R93, -RZ, R65.reuse.H1_H1 ;  /* 0x30000041ff5d7230 */ /* 0x102fe40000004100 */
[----:B------:R-:W-:Y:S02]  /*100b0*/  HADD2.F32 R45, -RZ, R65.H0_H0 ;  /* 0x20000041ff2d7230 */ /* 0x000fe40000004100 */
[----:B------:R-:W-:Y:S02]  /*100c0*/  HADD2.F32 R65, -RZ, R64.H0_H0 ;  /* 0x20000040ff417230 */ /* 0x000fe40000004100 */
[C---:B------:R-:W-:Y:S01]  /*100d0*/  FMUL.FTZ R104, R93.reuse, R102 ;  /* 0x000000665d687220 */ /* 0x040fe20000410000 */
[-C--:B------:R-:W-:Y:S01]  /*100e0*/  FMUL.FTZ R108, R93, R98.reuse ;  /* 0x000000625d6c7220 */ /* 0x080fe20000410000 */
[----:B------:R-:W-:Y:S02]  /*100f0*/  HADD2.F32 R95, -RZ, R66.H0_H0 ;  /* 0x20000042ff5f7230 */ /* 0x000fe40000004100 */
[----:B------:R-:W-:Y:S01]  /*10100*/  FMUL.FTZ R101, R45, R99 ;  /* 0x000000632d657220 */ /* 0x000fe20000410000 */
[----:B------:R-:W-:Y:S01]  /*10110*/  FFMA.FTZ R106, R61, R98, -R104 ;  /* 0x000000623d6a7223 */ /* 0x000fe20000010868 */
[----:B------:R-:W-:Y:S01]  /*10120*/  FMUL.FTZ R104, R65, R100 ;  /* 0x0000006441687220 */ /* 0x000fe20000410000 */
[----:B------:R-:W-:-:S02]  /*10130*/  HADD2.F32 R98, -RZ, R91.H1_H1 ;  /* 0x3000005bff627230 */ /* 0x000fc40000004100 */
[----:B------:R-:W-:Y:S01]  /*10140*/  FMUL.FTZ R65, R65, R92 ;  /* 0x0000005c41417220 */ /* 0x000fe20000410000 */
[----:B------:R-:W-:Y:S01]  /*10150*/  FFMA.FTZ R93, R61, R102, R108 ;  /* 0x000000663d5d7223 */ /* 0x000fe2000001006c */
[C---:B------:R-:W-:Y:S01]  /*10160*/  FFMA.FTZ R104, R35.reuse, R92, -R104 ;  /* 0x0000005c23687223 */ /* 0x040fe20000010868 */
[----:B------:R-:W-:Y:S02]  /*10170*/  HADD2.F32 R96, -RZ, R67.H0_H0 ;  /* 0x20000043ff607230 */ /* 0x000fe40000004100 */
[----:B------:R-:W-:Y:S01]  /*10180*/  FFMA.FTZ R65, R35, R100, R65 ;  /* 0x0000006423417223 */ /* 0x000fe20000010041 */
[----:B------:R-:W-:Y:S02]  /*10190*/  HADD2.F32 R92, -RZ, R91.H0_H0 ;  /* 0x2000005bff5c7230 */ /* 0x000fe40000004100 */
[----:B------:R-:W-:Y:S01]  /*101a0*/  FMUL.FTZ R100, R95, R98 ;  /* 0x000000625f647220 */ /* 0x000fe20000410000 */
[--C-:B------:R-:W-:Y:S02]  /*101b0*/  HADD2.F32 R61, -RZ, R90.reuse.H0_H0 ;  /* 0x2000005aff3d7230 */ /* 0x100fe40000004100 */
[----:B------:R-:W-:Y:S01]  /*101c0*/  FMUL.FTZ R103, R45, R97 ;  /* 0x000000612d677220 */ /* 0x000fe20000410000 */
[----:B------:R-:W-:-:S02]  /*101d0*/  HADD2.F32 R35, -RZ, R90.H1_H1 ;  /* 0x3000005aff237230 */ /* 0x000fc40000004100 */
[-C--:B------:R-:W-:Y:S01]  /*101e0*/  FMUL.FTZ R102, R95, R92.reuse ;  /* 0x0000005c5f667220 */ /* 0x080fe20000410000 */
[C---:B------:R-:W-:Y:S01]  /*101f0*/  FFMA.FTZ R100, R47.reuse, R92, -R100 ;  /* 0x0000005c2f647223 */ /* 0x040fe20000010864 */
[C---:B------:R-:W-:Y:S01]  /*10200*/  FMUL.FTZ R91, R96.reuse, R61 ;  /* 0x0000003d605b7220 */ /* 0x040fe20000410000 */
[----:B------:R-:W-:Y:S02]  /*10210*/  HADD2.F32 R67, -RZ, R67.H1_H1 ;  /* 0x30000043ff437230 */ /* 0x000fe40000004100 */
[-C--:B------:R-:W-:Y:S01]  /*10220*/  FMUL.FTZ R96, R96, R35.reuse ;  /* 0x0000002360607220 */ /* 0x080fe20000410000 */
[----:B------:R-:W-:Y:S02]  /*10230*/  HADD2.F32 R92, -RZ, R105.H0_H0 ;  /* 0x20000069ff5c7230 */ /* 0x000fe40000004100 */
[----:B------:R-:W-:Y:S01]  /*10240*/  FFMA.FTZ R102, R47, R98, R102 ;  /* 0x000000622f667223 */ /* 0x000fe20000010066 */
[----:B------:R-:W-:Y:S02]  /*10250*/  HADD2.F32 R90, -RZ, R107.H0_H0 ;  /* 0x2000006bff5a7230 */ /* 0x000fe40000004100 */
[C---:B------:R-:W-:Y:S01]  /*10260*/  FFMA.FTZ R91, R94.reuse, R35, -R91 ;  /* 0x000000235e5b7223 */ /* 0x040fe2000001085b */
[----:B------:R-:W-:Y:S01]  /*10270*/  FFMA.FTZ R96, R94, R61, R96 ;  /* 0x0000003d5e607223 */ /* 0x000fe20000010060 */
[----:B------:R-:W-:-:S02]  /*10280*/  HADD2.F32 R64, -RZ, R64.H1_H1 ;  /* 0x30000040ff407230 */ /* 0x000fc40000004100 */
[C---:B------:R-:W-:Y:S01]  /*10290*/  FMUL.FTZ R98, R67.reuse, R92 ;  /* 0x0000005c43627220 */ /* 0x040fe20000410000 */
[----:B------:R-:W-:Y:S02]  /*102a0*/  HADD2.F32 R66, -RZ, R66.H1_H1 ;  /* 0x30000042ff427230 */ /* 0x000fe40000004100 */
[-C--:B------:R-:W-:Y:S01]  /*102b0*/  FMUL.FTZ R94, R67, R90.reuse ;  /* 0x0000005a435e7220 */ /* 0x080fe20000410000 */
[----:B------:R-:W-:Y:S02]  /*102c0*/  HADD2.F32 R47, -RZ, R44.H0_H0 ;  /* 0x2000002cff2f7230 */ /* 0x000fe40000004100 */
[C---:B------:R-:W-:Y:S01]  /*102d0*/  FFMA.FTZ R98, R63.reuse, R90, -R98 ;  /* 0x0000005a3f627223 */ /* 0x040fe20000010862 */
[----:B------:R-:W-:Y:S02]  /*102e0*/  HADD2.F32 R61, -RZ, R34.H0_H0 ;  /* 0x20000022ff3d7230 */ /* 0x000fe40000004100 */
[----:B------:R-:W-:Y:S01]  /*102f0*/  FFMA.FTZ R95, R63, R92, R94 ;  /* 0x0000005c3f5f7223 */ /* 0x000fe2000001005e */
[----:B------:R-:W-:-:S02]  /*10300*/  HADD2.F32 R35, -RZ, R32.H0_H0 ;  /* 0x20000020ff237230 */ /* 0x000fc40000004100 */
[----:B------:R-:W-:Y:S01]  /*10310*/  FMUL.FTZ R63, R64, R47 ;  /* 0x0000002f403f7220 */ /* 0x000fe20000410000 */
[----:B------:R-:W-:Y:S02]  /*10320*/  HADD2.F32 R60, -RZ, R60.H1_H1 ;  /* 0x3000003cff3c7230 */ /* 0x000fe40000004100 */
[----:B------:R-:W-:Y:S01]  /*10330*/  FMUL.FTZ R67, R66, R61 ;  /* 0x0000003d42437220 */ /* 0x000fe20000410000 */
[----:B------:R-:W-:Y:S02]  /*10340*/  HADD2.F32 R62, -RZ, R62.H1_H1 ;  /* 0x3000003eff3e7230 */ /* 0x000fe40000004100 */
[----:B------:R-:W-:Y:S01]  /*10350*/  FMUL.FTZ R64, R64, R35 ;  /* 0x0000002340407220 */ /* 0x000fe20000410000 */
[----:B------:R-:W-:Y:S01]  /*10360*/  FMUL.FTZ R66, R66, R33 ;  /* 0x0000002142427220 */ /* 0x000fe20000410000 */
[C---:B------:R-:W-:Y:S01]  /*10370*/  FFMA.FTZ R45, R46.reuse, R97, -R101 ;  /* 0x000000612e2d7223 */ /* 0x040fe20000010865 */
[----:B------:R-:W-:Y:S01]  /*10380*/  FFMA.FTZ R46, R46, R99, R103 ;  /* 0x000000632e2e7223 */ /* 0x000fe20000010067 */
[----:B------:R-:W-:Y:S01]  /*10390*/  FFMA.FTZ R63, R60, R35, -R63 ;  /* 0x000000233c3f7223 */ /* 0x000fe2000001083f */
[----:B------:R-:W-:Y:S01]  /*103a0*/  FFMA.FTZ R67, R62, R33, -R67 ;  /* 0x000000213e437223 */ /* 0x000fe20000010843 */
        /* <DEDUP_REMOVED lines=8> */
[----:B------:R-:W-:Y:S01]  /*10430*/  F2FP.F16.F32.PACK_AB R44, R44, R65 ;  /* 0x000000412c2c723e */ /* 0x000fe200000000ff */
[----:B------:R0:W-:Y:S01]  /*10440*/  STS.128 [R88+0x12400], R32 ;  /* 0x0124002058007388 */ /* 0x0001e20000000c00 */
[----:B------:R-:W-:-:S05]  /*10450*/  F2FP.F16.F32.PACK_AB R46, R61, R102 ;  /* 0x000000663d2e723e */ /* 0x000fca00000000ff */
[----:B------:R0:W-:Y:S02]  /*10460*/  STS.128 [R89+0x12400], R44 ;  /* 0x0124002c59007388 */ /* 0x0001e40000000c00 */
.L_x_1753:
[----:B------:R-:W-:Y:S05]  /*10470*/  BSYNC B2 ;  /* 0x0000000000027941 */ /* 0x000fea0003800000 */
.L_x_1752:
[----:B------:R-:W-:Y:S04]  /*10480*/  BSSY B2, `(.L_x_1754) ;  /* 0x0000061000027945 */ /* 0x000fe80003800000 */
[----:B------:R-:W-:Y:S05]  /*10490*/  @P1 BRA `(.L_x_1755) ;  /* 0x00000004007c1947 */ /* 0x000fea0003800000 */
[----:B------:R-:W2:Y:S01]  /*104a0*/  LDL R96, [R1+0x78] ;  /* 0x0000780001607983 */ /* 0x000ea20000100800 */
[----:B0-----:R-:W-:Y:S01]  /*104b0*/  LEA.HI R32, R75, R201, RZ, 0x1d ;  /* 0x000000c94b207211 */ /* 0x001fe200078fe8ff */
[----:B------:R-:W-:Y:S01]  /*104c0*/  HADD2.F32 R62, -RZ, R86.H1_H1 ;  /* 0x30000056ff3e7230 */ /* 0x000fe20000004100 */
[--C-:B------:R-:W-:Y:S01]  /*104d0*/  SHF.R.U64 R92, R40, 0x10, R41.reuse ;  /* 0x00000010285c7819 */ /* 0x100fe20000001229 */
[----:B------:R-:W-:Y:S01]  /*104e0*/  HADD2.F32 R64, -RZ, R84.H1_H1 ;  /* 0x30000054ff407230 */ /* 0x000fe20000004100 */
[----:B------:R-:W-:Y:S01]  /*104f0*/  SHF.R.S32.HI R33, RZ, 0x1f, R32 ;  /* 0x0000001fff217819 */ /* 0x000fe20000011420 */
[----:B------:R-:W-:Y:S01]  /*10500*/  IMAD.SHL.U32 R34, R32, 0x8, RZ ;  /* 0x0000000820227824 */ /* 0x000fe200078e00ff */
[----:B------:R-:W-:Y:S02]  /*10510*/  SHF.R.U32.HI R66, RZ, 0x10, R41 ;  /* 0x00000010ff427819 */ /* 0x000fe40000011629 */
[----:B------:R-:W-:Y:S02]  /*10520*/  LEA.HI R32, R33, R32, RZ, 0x3 ;  /* 0x0000002021207211 */ /* 0x000fe400078f18ff */
[----:B------:R-:W-:Y:S01]  /*10530*/  LOP3.LUT R33, R227, 0x38, R34, 0xf8, !PT ;  /* 0x00000038e3217812 */ /* 0x000fe200078ef822 */
[----:B------:R-:W-:Y:S01]  /*10540*/  HADD2.F32 R66, -RZ, R66.H0_H0 ;  /* 0x20000042ff427230 */ /* 0x000fe20000004100 */
[----:B------:R-:W-:-:S02]  /*10550*/  SHF.L.U32 R32, R32, 0xa, RZ ;  /* 0x0000000a20207819 */ /* 0x000fc400000006ff */
[----:B------:R-:W-:Y:S02]  /*10560*/  LOP3.LUT R45, R33, R228, RZ, 0x3c, !PT ;  /* 0x000000e4212d7212 */ /* 0x000fe400078e3cff */
[----:B------:R-:W-:Y:S02]  /*10570*/  LOP3.LUT R44, R32, 0x7fffe000, RZ, 0xc0, !PT ;  /* 0x7fffe000202c7812 */ /* 0x000fe400078ec0ff */
[----:B------:R-:W-:Y:S02]  /*10580*/  SHF.R.U64 R95, R28, 0x10, R29 ;  /* 0x000000101c5f7819 */ /* 0x000fe4000000121d */
[----:B------:R-:W-:Y:S02]  /*10590*/  IADD3 R45, R45, R44, R229 ;  /* 0x0000002c2d2d7210 */ /* 0x000fe40007ffe0e5 */
[----:B------:R-:W-:Y:S02]  /*105a0*/  SHF.R.U32.HI R61, RZ, 0x10, R29 ;  /* 0x00000010ff3d7819 */ /* 0x000fe4000001161d */
[--C-:B------:R-:W-:Y:S01]  /*105b0*/  SHF.R.U64 R91, R42, 0x10, R43.reuse ;  /* 0x000000102a5b7819 */ /* 0x100fe2000000122b */
[----:B------:R-:W-:Y:S01]  /*105c0*/  IMAD R60, R45, 0x2, R2 ;  /* 0x000000022d3c7824 */ /* 0x000fe200078e0202 */
[----:B------:R-:W-:-:S02]  /*105d0*/  SHF.R.U32.HI R89, RZ, 0x10, R43 ;  /* 0x00000010ff597819 */ /* 0x000fc4000001162b */
[--C-:B------:R-:W-:Y:S02]  /*105e0*/  SHF.R.U32.HI R93, RZ, 0x10, R31.reuse ;  /* 0x00000010ff5d7819 */ /* 0x100fe4000001161f */
[----:B------:R-:W0:Y:S01]  /*105f0*/  LDS.128 R44, [R60+0x12400] ;  /* 0x012400003c2c7984 */ /* 0x000e220000000c00 */
[----:B------:R-:W-:Y:S01]  /*10600*/  SHF.R.U64 R94, R30, 0x10, R31 ;  /* 0x000000101e5e7819 */ /* 0x000fe2000000121f */
[--C-:B0-----:R-:W-:Y:S02]  /*10610*/  HADD2.F32 R41, -RZ, R45.reuse.H0_H0 ;  /* 0x2000002dff297230 */ /* 0x101fe40000004100 */
[----:B------:R-:W-:Y:S02]  /*10620*/  HADD2.F32 R40, -RZ, R44.H0_H0 ;  /* 0x2000002cff287230 */ /* 0x000fe40000004100 */
[----:B------:R-:W-:Y:S02]  /*10630*/  HADD2.F32 R45, -RZ, R45.H1_H1 ;  /* 0x3000002dff2d7230 */ /* 0x000fe40000004100 */
[C---:B------:R-:W-:Y:S01]  /*10640*/  FMUL.FTZ R88, R41.reuse, R64 ;  /* 0x0000004029587220 */ /* 0x040fe20000410000 */
[----:B------:R-:W-:Y:S01]  /*10650*/  FMUL.FTZ R90, R41, R62 ;  /* 0x0000003e295a7220 */ /* 0x000fe20000410000 */
[----:B------:R-:W-:-:S02]  /*10660*/  HADD2.F32 R41, -RZ, R84.H0_H0 ;  /* 0x20000054ff297230 */ /* 0x000fc40000004100 */
[----:B------:R-:W-:Y:S01]  /*10670*/  FMUL.FTZ R84, R45, R66 ;  /* 0x000000422d547220 */ /* 0x000fe20000410000 */
[----:B------:R-:W-:Y:S02]  /*10680*/  HADD2.F32 R42, -RZ, R46.H0_H0 ;  /* 0x2000002eff2a7230 */ /* 0x000fe40000004100 */
[--C-:B------:R-:W-:Y:S02]  /*10690*/  HADD2.F32 R43, -RZ, R47.reuse.H0_H0 ;  /* 0x2000002fff2b7230 */ /* 0x100fe40000004100 */
[----:B------:R-:W-:Y:S02]  /*106a0*/  HADD2.F32 R47, -RZ, R47.H1_H1 ;  /* 0x3000002fff2f7230 */ /* 0x000fe40000004100 */
[----:B------:R-:W-:Y:S02]  /*106b0*/  HADD2.F32 R44, -RZ, R44.H1_H1 ;  /* 0x3000002cff2c7230 */ /* 0x000fe40000004100 */
[----:B------:R-:W-:Y:S01]  /*106c0*/  HADD2.F32 R46, -RZ, R46.H1_H1 ;  /* 0x3000002eff2e7230 */ /* 0x000fe20000004100 */
[----:B--2---:R-:W0:Y:S02]  /*106d0*/  LDS.128 R32, [R96] ;  /* 0x0000000060207984 */ /* 0x004e240000000c00 */
[----:B0-----:R-:W-:-:S02]  /*106e0*/  HADD2.F32 R29, -RZ, R33.H0_H0 ;  /* 0x20000021ff1d7230 */ /* 0x001fc40000004100 */
[----:B------:R-:W-:Y:S02]  /*106f0*/  HADD2.F32 R28, -RZ, R32.H0_H0 ;  /* 0x20000020ff1c7230 */ /* 0x000fe40000004100 */
[----:B------:R-:W-:Y:S02]  /*10700*/  HADD2.F32 R33, -RZ, R33.H1_H1 ;  /* 0x30000021ff217230 */ /* 0x000fe40000004100 */
[C---:B------:R-:W-:Y:S01]  /*10710*/  FFMA.FTZ R88, R29.reuse, R62, -R88 ;  /* 0x0000003e1d587223 */ /* 0x040fe20000010858 */
[----:B------:R-:W-:Y:S01]  /*10720*/  FFMA.FTZ R90, R29, R64, R90 ;  /* 0x000000401d5a7223 */ /* 0x000fe2000001005a */
[----:B------:R-:W-:Y:S02]  /*10730*/  HADD2.F32 R29, -RZ, R86.H0_H0 ;  /* 0x20000056ff1d7230 */ /* 0x000fe40000004100 */
[----:B------:R-:W-:Y:S02]  /*10740*/  HADD2.F32 R62, -RZ, R61.H0_H0 ;  /* 0x2000003dff3e7230 */ /* 0x000fe40000004100 */
[----:B------:R-:W-:Y:S01]  /*10750*/  FMUL.FTZ R61, R40, R41 ;  /* 0x00000029283d7220 */ /* 0x000fe20000410000 */
[----:B------:R-:W-:-:S02]  /*10760*/  HADD2.F32 R30, -RZ, R34.H0_H0 ;  /* 0x20000022ff1e7230 */ /* 0x000fc40000004100 */
[-C--:B------:R-:W-:Y:S01]  /*10770*/  FMUL.FTZ R40, R40, R29.reuse ;  /* 0x0000001d28287220 */ /* 0x080fe20000410000 */
[----:B------:R-:W-:Y:S02]  /*10780*/  HADD2.F32 R31, -RZ, R35.H0_H0 ;  /* 0x20000023ff1f7230 */ /* 0x000fe40000004100 */
[-C--:B------:R-:W-:Y:S01]  /*10790*/  FMUL.FTZ R64, R45, R62.reuse ;  /* 0x0000003e2d407220 */ /* 0x080fe20000410000 */
[C---:B------:R-:W-:Y:S01]  /*107a0*/  FFMA.FTZ R61, R28.reuse, R29, -R61 ;  /* 0x0000001d1c3d7223 */ /* 0x040fe2000001083d */
[C---:B------:R-:W-:Y:S01]  /*107b0*/  FFMA.FTZ R65, R33.reuse, R62, -R84 ;  /* 0x0000003e21417223 */ /* 0x040fe20000010854 */
[----:B------:R-:W-:Y:S02]  /*107c0*/  HADD2.F32 R45, -RZ, R85.H0_H0 ;  /* 0x20000055ff2d7230 */ /* 0x000fe40000004100 */
[----:B------:R-:W-:Y:S01]  /*107d0*/  FFMA.FTZ R63, R28, R41, R40 ;  /* 0x000000291c3f7223 */ /* 0x000fe20000010028 */
[----:B------:R-:W-:Y:S02]  /*107e0*/  HADD2.F32 R29, -RZ, R87.H0_H0 ;  /* 0x20000057ff1d7230 */ /* 0x000fe40000004100 */
[----:B------:R-:W-:Y:S01]  /*107f0*/  FFMA.FTZ R67, R33, R66, R64 ;  /* 0x0000004221437223 */ /* 0x000fe20000010040 */
[----:B------:R-:W-:-:S02]  /*10800*/  HADD2.F32 R62, -RZ, R85.H1_H1 ;  /* 0x30000055ff3e7230 */ /* 0x000fc40000004100 */
[C---:B------:R-:W-:Y:S01]  /*10810*/  FMUL.FTZ R33, R42.reuse, R45 ;  /* 0x0000002d2a217220 */ /* 0x040fe20000410000 */
[----:B------:R-:W-:Y:S02]  /*10820*/  HADD2.F32 R28, -RZ, R87.H1_H1 ;  /* 0x30000057ff1c7230 */ /* 0x000fe40000004100 */
[----:B------:R-:W-:Y:S01]  /*10830*/  FMUL.FTZ R41, R42, R29 ;  /* 0x0000001d2a297220 */ /* 0x000fe20000410000 */
[----:B------:R-:W-:Y:S02]  /*10840*/  HADD2.F32 R42, -RZ, R89.H0_H0 ;  /* 0x20000059ff2a7230 */ /* 0x000fe40000004100 */
[C---:B------:R-:W-:Y:S01]  /*10850*/  FMUL.FTZ R66, R43.reuse, R62 ;  /* 0x0000003e2b427220 */ /* 0x040fe20000410000 */
[----:B------:R-:W-:Y:S02]  /*10860*/  HADD2.F32 R40, -RZ, R93.H0_H0 ;  /* 0x2000005dff287230 */ /* 0x000fe40000004100 */
[----:B------:R-:W-:Y:S01]  /*10870*/  FMUL.FTZ R43, R43, R28 ;  /* 0x0000001c2b2b7220 */ /* 0x000fe20000410000 */
[----:B------:R-:W-:-:S02]  /*10880*/  HADD2.F32 R35, -RZ, R35.H1_H1 ;  /* 0x30000023ff237230 */ /* 0x000fc40000004100 */
[C---:B------:R-:W-:Y:S01]  /*10890*/  FFMA.FTZ R64, R30.reuse, R29, -R33 ;  /* 0x0000001d1e407223 */ /* 0x040fe20000010821 */
[----:B------:R-:W-:Y:S01]  /*108a0*/  FFMA.FTZ R45, R30, R45, R41 ;  /* 0x0000002d1e2d7223 */ /* 0x000fe20000010029 */
[----:B------:R-:W-:Y:S01]  /*108b0*/  FFMA.FTZ R66, R31, R28, -R66 ;  /* 0x0000001c1f427223 */ /* 0x000fe20000010842 */
[----:B------:R-:W-:Y:S01]  /*108c0*/  FMUL.FTZ R30, R47, R42 ;  /* 0x0000002a2f1e7220 */ /* 0x000fe20000410000 */
[----:B------:R-:W-:Y:S01]  /*108d0*/  FFMA.FTZ R62, R31, R62, R43 ;  /* 0x0000003e1f3e7223 */ /* 0x000fe2000001002b */
[-C--:B------:R-:W-:Y:S01]  /*108e0*/  FMUL.FTZ R28, R47, R40.reuse ;  /* 0x000000282f1c7220 */ /* 0x080fe20000410000 */
[----:B------:R-:W-:Y:S02]  /*108f0*/  HADD2.F32 R33, -RZ, R92.H0_H0 ;  /* 0x2000005cff217230 */ /* 0x000fe40000004100 */
[C---:B------:R-:W-:Y:S01]  /*10900*/  FFMA.FTZ R47, R35.reuse, R40, -R30 ;  /* 0x00000028232f7223 */ /* 0x040fe2000001081e */
[----:B------:R-:W-:Y:S02]  /*10910*/  HADD2.F32 R41, -RZ, R91.H0_H0 ;  /* 0x2000005bff297230 */ /* 0x000fe40000004100 */
[----:B------:R-:W-:Y:S01]  /*10920*/  FFMA.FTZ R85, R35, R42, R28 ;  /* 0x0000002a23557223 */ /* 0x000fe2000001001c */
[----:B------:R-:W-:-:S02]  /*10930*/  HADD2.F32 R29, -RZ, R95.H0_H0 ;  /* 0x2000005fff1d7230 */ /* 0x000fc40000004100 */
[----:B------:R-:W-:Y:S01]  /*10940*/  FMUL.FTZ R35, R44, R33 ;  /* 0x000000212c237220 */ /* 0x000fe20000410000 */
[----:B------:R-:W-:Y:S02]  /*10950*/  HADD2.F32 R31, -RZ, R94.H0_H0 ;  /* 0x2000005eff1f7230 */ /* 0x000fe40000004100 */
[----:B------:R-:W-:Y:S01]  /*10960*/  FMUL.FTZ R43, R46, R41 ;  /* 0x000000292e2b7220 */ /* 0x000fe20000410000 */
[----:B------:R-:W-:Y:S02]  /*10970*/  HADD2.F32 R32, -RZ, R32.H1_H1 ;  /* 0x30000020ff207230 */ /* 0x000fe40000004100 */
[----:B------:R-:W-:Y:S01]  /*10980*/  FMUL.FTZ R44, R44, R29 ;  /* 0x0000001d2c2c7220 */ /* 0x000fe20000410000 */
[----:B------:R-:W-:Y:S02]  /*10990*/  HADD2.F32 R34, -RZ, R34.H1_H1 ;  /* 0x30000022ff227230 */ /* 0x000fe40000004100 */
        /* <DEDUP_REMOVED lines=15> */
.L_x_1755:
[----:B------:R-:W-:Y:S05]  /*10a90*/  BSYNC B2 ;  /* 0x0000000000027941 */ /* 0x000fea0003800000 */
.L_x_1754:
[----:B------:R-:W-:Y:S05]  /*10aa0*/  @P2 BRA `(.L_x_1751) ;  /* 0x00000004007c2947 */ /* 0x000fea0003800000 */
[----:B------:R-:W2:Y:S01]  /*10ab0*/  LDL R66, [R1+0x70] ;  /* 0x0000700001427983 */ /* 0x000ea20000100800 */
[----:B------:R-:W-:Y:S01]  /*10ac0*/  LEA.HI R75, R75, R202, RZ, 0x1d ;  /* 0x000000ca4b4b7211 */ /* 0x000fe200078fe8ff */
[----:B------:R-:W-:Y:S01]  /*10ad0*/  HADD2.F32 R41, -RZ, R78.H1_H1 ;  /* 0x3000004eff297230 */ /* 0x000fe20000004100 */
[----:B------:R-:W-:Y:S01]  /*10ae0*/  SHF.R.U64 R63, R36, 0x10, R37 ;  /* 0x00000010243f7819 */ /* 0x000fe20000001225 */
[--C-:B------:R-:W-:Y:S01]  /*10af0*/  HADD2.F32 R42, -RZ, R76.reuse.H1_H1 ;  /* 0x3000004cff2a7230 */ /* 0x100fe20000004100 */
[----:B-1----:R-:W-:Y:S01]  /*10b00*/  SHF.R.S32.HI R30, RZ, 0x1f, R75 ;  /* 0x0000001fff1e7819 */ /* 0x002fe2000001144b */
[----:B------:R-:W-:Y:S01]  /*10b10*/  IMAD.SHL.U32 R28, R75, 0x8, RZ ;  /* 0x000000084b1c7824 */ /* 0x000fe200078e00ff */
[----:B------:R-:W-:Y:S01]  /*10b20*/  SHF.R.U32.HI R43, RZ, 0x10, R25 ;  /* 0x00000010ff2b7819 */ /* 0x000fe20000011619 */
[----:B------:R-:W-:Y:S01]  /*10b30*/  HADD2.F32 R76, -RZ, R76.H0_H0 ;  /* 0x2000004cff4c7230 */ /* 0x000fe20000004100 */
[----:B------:R-:W-:Y:S01]  /*10b40*/  LEA.HI R30, R30, R75, RZ, 0x3 ;  /* 0x0000004b1e1e7211 */ /* 0x000fe200078f18ff */
[----:B------:R-:W-:Y:S01]  /*10b50*/  HADD2.F32 R78, -RZ, R78.H0_H0 ;  /* 0x2000004eff4e7230 */ /* 0x000fe20000004100 */
[----:B------:R-:W-:-:S02]  /*10b60*/  LOP3.LUT R29, R227, 0x38, R28, 0xf8, !PT ;  /* 0x00000038e31d7812 */ /* 0x000fc400078ef81c */
[----:B0-----:R-:W-:Y:S01]  /*10b70*/  SHF.R.U32.HI R44, RZ, 0x10, R37 ;  /* 0x00000010ff2c7819 */ /* 0x001fe20000011625 */
[----:B------:R-:W-:Y:S01]  /*10b80*/  IMAD.SHL.U32 R30, R30, 0x400, RZ ;  /* 0x000004001e1e7824 */ /* 0x000fe200078e00ff */
[----:B------:R-:W-:Y:S02]  /*10b90*/  LOP3.LUT R33, R29, R228, RZ, 0x3c, !PT ;  /* 0x000000e41d217212 */ /* 0x000fe400078e3cff */
[----:B------:R-:W-:Y:S01]  /*10ba0*/  SHF.R.U64 R65, R24, 0x10, R25 ;  /* 0x0000001018417819 */ /* 0x000fe20000001219 */
[----:B------:R-:W-:Y:S01]  /*10bb0*/  HADD2.F32 R44, -RZ, R44.H0_H0 ;  /* 0x2000002cff2c7230 */ /* 0x000fe20000004100 */
[----:B------:R-:W-:Y:S02]  /*10bc0*/  LOP3.LUT R32, R30, 0x7fffe000, RZ, 0xc0, !PT ;  /* 0x7fffe0001e207812 */ /* 0x000fe400078ec0ff */
[----:B------:R-:W-:Y:S02]  /*10bd0*/  SHF.R.U64 R61, R38, 0x10, R39 ;  /* 0x00000010263d7819 */ /* 0x000fe40000001227 */
[----:B------:R-:W-:-:S02]  /*10be0*/  IADD3 R33, R33, R32, R229 ;  /* 0x0000002021217210 */ /* 0x000fc40007ffe0e5 */
[----:B------:R-:W-:Y:S02]  /*10bf0*/  SHF.R.U64 R64, R26, 0x10, R27 ;  /* 0x000000101a407819 */ /* 0x000fe4000000121b */
[----:B------:R-:W-:Y:S01]  /*10c00*/  SHF.R.U32.HI R45, RZ, 0x10, R39 ;  /* 0x00000010ff2d7819 */ /* 0x000fe20000011627 */
[----:B------:R-:W-:Y:S01]  /*10c10*/  IMAD R40, R33, 0x2, R2 ;  /* 0x0000000221287824 */ /* 0x000fe200078e0202 */
[----:B------:R-:W-:-:S04]  /*10c20*/  SHF.R.U32.HI R47, RZ, 0x10, R27 ;  /* 0x00000010ff2f7819 */ /* 0x000fc8000001161b */
[----:B------:R-:W0:Y:S02]  /*10c30*/  LDS.128 R32, [R40+0x12400] ;  /* 0x0124000028207984 */ /* 0x000e240000000c00 */
[--C-:B0-----:R-:W-:Y:S02]  /*10c40*/  HADD2.F32 R36, -RZ, R33.reuse.H0_H0 ;  /* 0x20000021ff247230 */ /* 0x101fe40000004100 */
[----:B------:R-:W-:Y:S02]  /*10c50*/  HADD2.F32 R37, -RZ, R33.H1_H1 ;  /* 0x30000021ff257230 */ /* 0x000fe40000004100 */
[----:B------:R-:W-:Y:S02]  /*10c60*/  HADD2.F32 R33, -RZ, R32.H0_H0 ;  /* 0x20000020ff217230 */ /* 0x000fe40000004100 */
        /* <DEDUP_REMOVED lines=15> */
[----:B------:R-:W-:Y:S01]  /*10d60*/  FMUL.FTZ R25, R33, R76 ;  /* 0x0000004c21197220 */ /* 0x000fe20000410000 */
[----:B------:R-:W-:Y:S01]  /*10d70*/  FMUL.FTZ R42, R37, R36 ;  /* 0x00000024252a7220 */ /* 0x000fe20000410000 */
[----:B------:R-:W-:Y:S02]  /*10d80*/  HADD2.F32 R37, -RZ, R77.H0_H0 ;  /* 0x2000004dff257230 */ /* 0x000fe40000004100 */
[-C--:B------:R-:W-:Y:S01]  /*10d90*/  FMUL.FTZ R33, R33, R78.reuse ;  /* 0x0000004e21217220 */ /* 0x080fe20000410000 */
[----:B------:R-:W-:Y:S01]  /*10da0*/  FFMA.FTZ R78, R24, R78, -R25 ;  /* 0x0000004e184e7223 */ /* 0x000fe20000010819 */
[----:B------:R-:W-:Y:S01]  /*10db0*/  FFMA.FTZ R43, R29, R44, R42 ;  /* 0x0000002c1d2b7223 */ /* 0x000fe2000001002a */
[----:B------:R-:W-:-:S02]  /*10dc0*/  HADD2.F32 R25, -RZ, R79.H0_H0 ;  /* 0x2000004fff197230 */ /* 0x000fc40000004100 */
[----:B------:R-:W-:Y:S01]  /*10dd0*/  FFMA.FTZ R41, R29, R36, -R62 ;  /* 0x000000241d297223 */ /* 0x000fe2000001083e */
[----:B------:R-:W-:Y:S02]  /*10de0*/  HADD2.F32 R26, -RZ, R30.H0_H0 ;  /* 0x2000001eff1a7230 */ /* 0x000fe40000004100 */
[----:B------:R-:W-:Y:S01]  /*10df0*/  FFMA.FTZ R76, R24, R76, R33 ;  /* 0x0000004c184c7223 */ /* 0x000fe20000010021 */
[----:B------:R-:W-:Y:S02]  /*10e00*/  HADD2.F32 R42, -RZ, R77.H1_H1 ;  /* 0x3000004dff2a7230 */ /* 0x000fe40000004100 */
[C---:B------:R-:W-:Y:S01]  /*10e10*/  FMUL.FTZ R29, R38.reuse, R37 ;  /* 0x00000025261d7220 */ /* 0x040fe20000410000 */
[----:B------:R-:W-:Y:S02]  /*10e20*/  HADD2.F32 R24, -RZ, R79.H1_H1 ;  /* 0x3000004fff187230 */ /* 0x000fe40000004100 */
[----:B------:R-:W-:Y:S01]  /*10e30*/  FMUL.FTZ R33, R38, R25 ;  /* 0x0000001926217220 */ /* 0x000fe20000410000 */
[----:B------:R-:W-:-:S02]  /*10e40*/  HADD2.F32 R27, -RZ, R31.H0_H0 ;  /* 0x2000001fff1b7230 */ /* 0x000fc40000004100 */
[C---:B------:R-:W-:Y:S01]  /*10e50*/  FFMA.FTZ R44, R26.reuse, R25, -R29 ;  /* 0x000000191a2c7223 */ /* 0x040fe2000001081d */
[----:B------:R-:W-:Y:S02]  /*10e60*/  HADD2.F32 R38, -RZ, R45.H0_H0 ;  /* 0x2000002dff267230 */ /* 0x000fe40000004100 */
[C---:B------:R-:W-:Y:S01]  /*10e70*/  FMUL.FTZ R62, R39.reuse, R42 ;  /* 0x0000002a273e7220 */ /* 0x040fe20000410000 */
[----:B------:R-:W-:Y:S02]  /*10e80*/  HADD2.F32 R36, -RZ, R47.H0_H0 ;  /* 0x2000002fff247230 */ /* 0x000fe40000004100 */
[-C--:B------:R-:W-:Y:S01]  /*10e90*/  FMUL.FTZ R25, R39, R24.reuse ;  /* 0x0000001827197220 */ /* 0x080fe20000410000 */
[----:B------:R-:W-:Y:S02]  /*10ea0*/  HADD2.F32 R31, -RZ, R31.H1_H1 ;  /* 0x3000001fff1f7230 */ /* 0x000fe40000004100 */
[----:B------:R-:W-:Y:S01]  /*10eb0*/  FFMA.FTZ R39, R26, R37, R33 ;  /* 0x000000251a277223 */ /* 0x000fe20000010021 */
[----:B------:R-:W-:Y:S01]  /*10ec0*/  FFMA.FTZ R62, R27, R24, -R62 ;  /* 0x000000181b3e7223 */ /* 0x000fe2000001083e */
[----:B------:R-:W-:Y:S01]  /*10ed0*/  FMUL.FTZ R26, R35, R38 ;  /* 0x00000026231a7220 */ /* 0x000fe20000410000 */
[----:B------:R-:W-:Y:S01]  /*10ee0*/  FFMA.FTZ R42, R27, R42, R25 ;  /* 0x0000002a1b2a7223 */ /* 0x000fe20000010019 */
[----:B------:R-:W-:Y:S01]  /*10ef0*/  FMUL.FTZ R24, R35, R36 ;  /* 0x0000002423187220 */ /* 0x000fe20000410000 */
[----:B------:R-:W-:-:S02]  /*10f00*/  HADD2.F32 R29, -RZ, R63.H0_H0 ;  /* 0x2000003fff1d7230 */ /* 0x000fc40000004100 */
[C---:B------:R-:W-:Y:S01]  /*10f10*/  FFMA.FTZ R47, R31.reuse, R36, -R26 ;  /* 0x000000241f2f7223 */ /* 0x040fe2000001081a */
[----:B------:R-:W-:Y:S02]  /*10f20*/  HADD2.F32 R33, -RZ, R61.H0_H0 ;  /* 0x2000003dff217230 */ /* 0x000fe40000004100 */
[----:B------:R-:W-:Y:S01]  /*10f30*/  FFMA.FTZ R61, R31, R38, R24 ;  /* 0x000000261f3d7223 */ /* 0x000fe20000010018 */
[----:B------:R-:W-:Y:S02]  /*10f40*/  HADD2.F32 R25, -RZ, R65.H0_H0 ;  /* 0x20000041ff197230 */ /* 0x000fe40000004100 */
[----:B------:R-:W-:Y:S01]  /*10f50*/  FMUL.FTZ R31, R32, R29 ;  /* 0x0000001d201f7220 */ /* 0x000fe20000410000 */
[----:B------:R-:W-:Y:S02]  /*10f60*/  HADD2.F32 R27, -RZ, R64.H0_H0 ;  /* 0x20000040ff1b7230 */ /* 0x000fe40000004100 */
[----:B------:R-:W-:Y:S01]  /*10f70*/  FMUL.FTZ R45, R34, R33 ;  /* 0x00000021222d7220 */ /* 0x000fe20000410000 */
[----:B------:R-:W-:-:S02]  /*10f80*/  HADD2.F32 R28, -RZ, R28.H1_H1 ;  /* 0x3000001cff1c7230 */ /* 0x000fc40000004100 */
[----:B------:R-:W-:Y:S01]  /*10f90*/  FMUL.FTZ R32, R32, R25 ;  /* 0x0000001920207220 */ /* 0x000fe20000410000 */
[----:B------:R-:W-:Y:S02]  /*10fa0*/  HADD2.F32 R30, -RZ, R30.H1_H1 ;  /* 0x3000001eff1e7230 */ /* 0x000fe40000004100 */
[----:B------:R-:W-:Y:S01]  /*10fb0*/  FMUL.FTZ R34, R34, R27 ;  /* 0x0000001b22227220 */ /* 0x000fe20000410000 */
        /* <DEDUP_REMOVED lines=14> */
.L_x_1751:
[----:B------:R-:W-:Y:S05]  /*110a0*/  BSYNC B1 ;  /* 0x0000000000017941 */ /* 0x000fea0003800000 */
.L_x_1750:
[----:B--2---:R-:W-:-:S04]  /*110b0*/  IADD3 R24, R218, 0x40, RZ ;  /* 0x00000040da187810 */ /* 0x004fc80007ffe0ff */
[----:B------:R-:W-:-:S13]  /*110c0*/  ISETP.GE.AND P0, PT, R24, R69, PT ;  /* 0x000000451800720c */ /* 0x000fda0003f06270 */
[----:B------:R-:W-:Y:S05]  /*110d0*/  @P0 BRA `(.L_x_1731) ;  /* 0x0000001000ac0947 */ /* 0x000fea0003800000 */
[----:B------:R2:W5:Y:S01]  /*110e0*/  LDL R61, [R1+0x34] ;  /* 0x00003400013d7983 */ /* 0x0005620000100800 */
[----:B01----:R-:W0:Y:S01]  /*110f0*/  LDC R33, c[0x0][0x3f4] ;  /* 0x0000fd00ff217b82 */ /* 0x003e220000000800 */
[----:B------:R-:W-:Y:S01]  /*11100*/  BSSY B1, `(.L_x_1756) ;  /* 0x0000066000017945 */ /* 0x000fe20003800000 */
[----:B------:R-:W-:Y:S02]  /*11110*/  SHF.R.U32.HI R62, RZ, 0x3, R225 ;  /* 0x00000003ff3e7819 */ /* 0x000fe400000116e1 */
[-C--:B0-----:R-:W-:Y:S02]  /*11120*/  ISETP.GE.AND P0, PT, R16, R33.reuse, PT ;  /* 0x000000211000720c */ /* 0x081fe40003f06270 */
[-C--:B------:R-:W-:Y:S02]  /*11130*/  ISETP.GE.AND P1, PT, R197, R33.reuse, PT ;  /* 0x00000021c500720c */ /* 0x080fe40003f26270 */
[----:B------:R-:W-:-:S09]  /*11140*/  ISETP.GE.AND P2, PT, R196, R33, PT ;  /* 0x00000021c400720c */ /* 0x000fd20003f46270 */
[----:B--2---:R-:W-:Y:S05]  /*11150*/  @P0 BRA `(.L_x_1757) ;  /* 0x0000000400800947 */ /* 0x004fea0003800000 */
[----:B------:R-:W2:Y:S04]  /*11160*/  LDL R24, [R1+0x5c] ;  /* 0x00005c0001187983 */ /* 0x000ea80000100800 */
[----:B------:R-:W3:Y:S01]  /*11170*/  LDL R63, [R1+0x74] ;  /* 0x00007400013f7983 */ /* 0x000ee20000100800 */
[----:B------:R-:W-:Y:S01]  /*11180*/  HADD2.F32 R38, -RZ, R82.H1_H1 ;  /* 0x30000052ff267230 */ /* 0x000fe20000004100 */
[----:B------:R-:W-:Y:S01]  /*11190*/  SHF.R.U32.HI R41, RZ, 0x10, R49 ;  /* 0x00000010ff297819 */ /* 0x000fe20000011631 */
[--C-:B------:R-:W-:Y:S01]  /*111a0*/  HADD2.F32 R39, -RZ, R80.reuse.H1_H1 ;  /* 0x30000050ff277230 */ /* 0x100fe20000004100 */
[----:B------:R-:W-:Y:S01]  /*111b0*/  SHF.R.U32.HI R40, RZ, 0x10, R5 ;  /* 0x00000010ff287819 */ /* 0x000fe20000011605 */
[----:B------:R-:W-:Y:S01]  /*111c0*/  HADD2.F32 R80, -RZ, R80.H0_H0 ;  /* 0x20000050ff507230 */ /* 0x000fe20000004100 */
[----:B------:R-:W-:Y:S01]  /*111d0*/  SHF.R.U64 R60, R48, 0x10, R49 ;  /* 0x00000010303c7819 */ /* 0x000fe20000001231 */
[----:B------:R-:W-:Y:S01]  /*111e0*/  HADD2.F32 R82, -RZ, R82.H0_H0 ;  /* 0x20000052ff527230 */ /* 0x000fe20000004100 */
[----:B------:R-:W-:Y:S01]  /*111f0*/  SHF.R.U64 R48, R4, 0x10, R5 ;  /* 0x0000001004307819 */ /* 0x000fe20000001205 */
[----:B------:R-:W-:Y:S01]  /*11200*/  HADD2.F32 R40, -RZ, R40.H0_H0 ;  /* 0x20000028ff287230 */ /* 0x000fe20000004100 */
[----:B------:R-:W-:-:S02]  /*11210*/  SHF.R.U64 R49, R50, 0x10, R51 ;  /* 0x0000001032317819 */ /* 0x000fc40000001233 */
[----:B------:R-:W-:Y:S02]  /*11220*/  SHF.R.U64 R47, R6, 0x10, R7 ;  /* 0x00000010062f7819 */ /* 0x000fe40000001207 */
        /* <DEDUP_REMOVED lines=10> */
[----:B---3--:R-:W0:Y:S02]  /*112d0*/  LDS.128 R24, [R63] ;  /* 0x000000003f187984 */ /* 0x008e240000000c00 */
[----:B-----5:R-:W-:-:S05]  /*112e0*/  IADD3 R29, R28, R29, R61 ;  /* 0x0000001d1c1d7210 */ /* 0x020fca0007ffe03d */
[----:B------:R-:W-:-:S05]  /*112f0*/  IMAD R32, R29, 0x2, R2 ;  /* 0x000000021d207824 */ /* 0x000fca00078e0202 */
[----:B------:R-:W1:Y:S01]  /*11300*/  LDS.128 R28, [R32+0x12400] ;  /* 0x01240000201c7984 */ /* 0x000e620000000c00 */
[--C-:B0-----:R-:W-:Y:S02]  /*11310*/  HADD2.F32 R5, -RZ, R25.reuse.H0_H0 ;  /* 0x20000019ff057230 */ /* 0x101fe40000004100 */
[----:B------:R-:W-:Y:S02]  /*11320*/  HADD2.F32 R4, -RZ, R24.H0_H0 ;  /* 0x20000018ff047230 */ /* 0x000fe40000004100 */
[----:B------:R-:W-:Y:S02]  /*11330*/  HADD2.F32 R25, -RZ, R25.H1_H1 ;  /* 0x30000019ff197230 */ /* 0x000fe40000004100 */
[----:B------:R-:W-:Y:S02]  /*11340*/  HADD2.F32 R6, -RZ, R26.H0_H0 ;  /* 0x2000001aff067230 */ /* 0x000fe40000004100 */
[--C-:B------:R-:W-:Y:S02]  /*11350*/  HADD2.F32 R7, -RZ, R27.reuse.H0_H0 ;  /* 0x2000001bff077230 */ /* 0x100fe40000004100 */
[----:B------:R-:W-:-:S02]  /*11360*/  HADD2.F32 R27, -RZ, R27.H1_H1 ;  /* 0x3000001bff1b7230 */ /* 0x000fc40000004100 */
[--C-:B-1----:R-:W-:Y:S02]  /*11370*/  HADD2.F32 R34, -RZ, R29.reuse.H0_H0 ;  /* 0x2000001dff227230 */ /* 0x102fe40000004100 */
[----:B------:R-:W-:Y:S02]  /*11380*/  HADD2.F32 R35, -RZ, R29.H1_H1 ;  /* 0x3000001dff237230 */ /* 0x000fe40000004100 */
[----:B------:R-:W-:Y:S02]  /*11390*/  HADD2.F32 R29, -RZ, R28.H0_H0 ;  /* 0x2000001cff1d7230 */ /* 0x000fe40000004100 */
[CC--:B------:R-:W-:Y:S01]  /*113a0*/  FMUL.FTZ R42, R34.reuse, R39.reuse ;  /* 0x00000027222a7220 */ /* 0x0c0fe20000410000 */
[-C--:B------:R-:W-:Y:S01]  /*113b0*/  FMUL.FTZ R44, R34, R38.reuse ;  /* 0x00000026222c7220 */ /* 0x080fe20000410000 */
[----:B------:R-:W-:Y:S02]  /*113c0*/  HADD2.F32 R34, -RZ, R41.H0_H0 ;  /* 0x20000029ff227230 */ /* 0x000fe40000004100 */
[C---:B------:R-:W-:Y:S01]  /*113d0*/  FFMA.FTZ R42, R5.reuse, R38, -R42 ;  /* 0x00000026052a7223 */ /* 0x040fe2000001082a */
[----:B------:R-:W-:Y:S01]  /*113e0*/  FFMA.FTZ R44, R5, R39, R44 ;  /* 0x00000027052c7223 */ /* 0x000fe2000001002c */
[----:B------:R-:W-:Y:S01]  /*113f0*/  FMUL.FTZ R5, R29, R80 ;  /* 0x000000501d057220 */ /* 0x000fe20000410000 */
[C---:B------:R-:W-:Y:S01]  /*11400*/  FMUL.FTZ R38, R35.reuse, R40 ;  /* 0x0000002823267220 */ /* 0x040fe20000410000 */
[----:B------:R-:W-:Y:S01]  /*11410*/  FMUL.FTZ R46, R35, R34 ;  /* 0x00000022232e7220 */ /* 0x000fe20000410000 */
[----:B------:R-:W-:-:S02]  /*11420*/  HADD2.F32 R36, -RZ, R30.H0_H0 ;  /* 0x2000001eff247230 */ /* 0x000fc40000004100 */
[-C--:B------:R-:W-:Y:S01]  /*11430*/  FMUL.FTZ R29, R29, R82.reuse ;  /* 0x000000521d1d7220 */ /* 0x080fe20000410000 */
[----:B------:R-:W-:Y:S02]  /*11440*/  HADD2.F32 R35, -RZ, R81.H0_H0 ;  /* 0x20000051ff237230 */ /* 0x000fe40000004100 */
        /* <DEDUP_REMOVED lines=9> */
[-C--:B------:R-:W-:Y:S01]  /*114e0*/  FMUL.FTZ R29, R36, R5.reuse ;  /* 0x00000005241d7220 */ /* 0x080fe20000410000 */
[----:B------:R-:W-:Y:S02]  /*114f0*/  HADD2.F32 R31, -RZ, R31.H1_H1 ;  /* 0x3000001fff1f7230 */ /* 0x000fe40000004100 */
[----:B------:R-:W-:Y:S01]  /*11500*/  FFMA.FTZ R40, R6, R5, -R25 ;  /* 0x0000000506287223 */ /* 0x000fe20000010819 */
[----:B------:R-:W-:Y:S02]  /*11510*/  HADD2.F32 R36, -RZ, R43.H0_H0 ;  /* 0x2000002bff247230 */ /* 0x000fe40000004100 */
[----:B------:R-:W-:Y:S01]  /*11520*/  FMUL.FTZ R46, R37, R38 ;  /* 0x00000026252e7220 */ /* 0x000fe20000410000 */
[----:B------:R-:W-:-:S02]  /*11530*/  HADD2.F32 R34, -RZ, R50.H0_H0 ;  /* 0x20000032ff227230 */ /* 0x000fc40000004100 */
[-C--:B------:R-:W-:Y:S01]  /*11540*/  FMUL.FTZ R5, R37, R4.reuse ;  /* 0x0000000425057220 */ /* 0x080fe20000410000 */
[----:B------:R-:W-:Y:S01]  /*11550*/  FFMA.FTZ R37, R6, R35, R29 ;  /* 0x0000002306257223 */ /* 0x000fe2000001001d */
[----:B------:R-:W-:Y:S01]  /*11560*/  FFMA.FTZ R46, R7, R4, -R46 ;  /* 0x00000004072e7223 */ /* 0x000fe2000001082e */
[----:B------:R-:W-:Y:S02]  /*11570*/  HADD2.F32 R28, -RZ, R28.H1_H1 ;  /* 0x3000001cff1c7230 */ /* 0x000fe40000004100 */
[----:B------:R-:W-:Y:S01]  /*11580*/  FMUL.FTZ R6, R31, R36 ;  /* 0x000000241f067220 */ /* 0x000fe20000410000 */
[----:B------:R-:W-:Y:S02]  /*11590*/  HADD2.F32 R30, -RZ, R30.H1_H1 ;  /* 0x3000001eff1e7230 */ /* 0x000fe40000004100 */
        /* <DEDUP_REMOVED lines=28> */
.L_x_1757:
[----:B------:R-:W-:Y:S05]  /*11760*/  BSYNC B1 ;  /* 0x0000000000017941 */ /* 0x000fea0003800000 */
.L_x_1756:
[----:B------:R-:W-:Y:S04]  /*11770*/  BSSY B1, `(.L_x_1758) ;  /* 0x0000061000017945 */ /* 0x000fe80003800000 */
[----:B------:R-:W-:Y:S05]  /*11780*/  @P1 BRA `(.L_x_1759) ;  /* 0x00000004007c1947 */ /* 0x000fea0003800000 */
[----:B------:R-:W2:Y:S01]  /*11790*/  LDL R48, [R1+0x6c] ;  /* 0x00006c0001307983 */ /* 0x000ea20000100800 */
[----:B0-----:R-:W-:Y:S01]  /*117a0*/  LEA.HI R4, R33, R201, RZ, 0x1d ;  /* 0x000000c921047211 */ /* 0x001fe200078fe8ff */
[----:B------:R-:W-:Y:S01]  /*117b0*/  HADD2.F32 R34, -RZ, R73.H1_H1 ;  /* 0x30000049ff227230 */ /* 0x000fe20000004100 */
[----:B------:R-:W-:Y:S01]  /*117c0*/  SHF.R.U32.HI R36, RZ, 0x10, R9 ;  /* 0x00000010ff247819 */ /* 0x000fe20000011609 */
[----:B------:R-:W-:Y:S01]  /*117d0*/  HADD2.F32 R35, -RZ, R70.H1_H1 ;  /* 0x30000046ff237230 */ /* 0x000fe20000004100 */
[----:B------:R-:W-:Y:S01]  /*117e0*/  SHF.R.S32.HI R5, RZ, 0x1f, R4 ;  /* 0x0000001fff057819 */ /* 0x000fe20000011404 */
[----:B------:R-:W-:Y:S01]  /*117f0*/  IMAD.SHL.U32 R6, R4, 0x8, RZ ;  /* 0x0000000804067824 */ /* 0x000fe200078e00ff */
[----:B------:R-:W-:Y:S01]  /*11800*/  SHF.R.U64 R47, R52, 0x10, R53 ;  /* 0x00000010342f7819 */ /* 0x000fe20000001235 */
[----:B------:R-:W-:Y:S01]  /*11810*/  HADD2.F32 R36, -RZ, R36.H0_H0 ;  /* 0x20000024ff247230 */ /* 0x000fe20000004100 */
[----:B------:R-:W-:Y:S01]  /*11820*/  LEA.HI R5, R5, R4, RZ, 0x3 ;  /* 0x0000000405057211 */ /* 0x000fe200078f18ff */
[----:B------:R-:W-:Y:S01]  /*11830*/  HADD2.F32 R70, -RZ, R70.H0_H0 ;  /* 0x20000046ff467230 */ /* 0x000fe20000004100 */
[----:B------:R-:W-:-:S02]  /*11840*/  LOP3.LUT R4, R225, 0x38, R6, 0xf8, !PT ;  /* 0x00000038e1047812 */ /* 0x000fc400078ef806 */
[----:B------:R-:W-:Y:S02]  /*11850*/  SHF.L.U32 R5, R5, 0xa, RZ ;  /* 0x0000000a05057819 */ /* 0x000fe400000006ff */
[----:B------:R-:W-:Y:S02]  /*11860*/  LOP3.LUT R24, R4, R62, RZ, 0x3c, !PT ;  /* 0x0000003e04187212 */ /* 0x000fe400078e3cff */
[----:B------:R-:W-:Y:S02]  /*11870*/  LOP3.LUT R25, R5, 0x7fffe000, RZ, 0xc0, !PT ;  /* 0x7fffe00005197812 */ /* 0x000fe400078ec0ff */
[----:B------:R-:W-:Y:S02]  /*11880*/  SHF.R.U32.HI R52, RZ, 0x10, R53 ;  /* 0x00000010ff347819 */ /* 0x000fe40000011635 */
[----:B-----5:R-:W-:Y:S02]  /*11890*/  IADD3 R25, R24, R25, R61 ;  /* 0x0000001918197210 */ /* 0x020fe40007ffe03d */
[----:B------:R-:W-:-:S02]  /*118a0*/  SHF.R.U64 R45, R8, 0x10, R9 ;  /* 0x00000010082d7819 */ /* 0x000fc40000001209 */
[----:B------:R-:W-:Y:S01]  /*118b0*/  SHF.R.U64 R43, R10, 0x10, R11 ;  /* 0x000000100a2b7819 */ /* 0x000fe2000000120b */
[----:B------:R-:W-:Y:S01]  /*118c0*/  IMAD R28, R25, 0x2, R2 ;  /* 0x00000002191c7824 */ /* 0x000fe200078e0202 */
[--C-:B------:R-:W-:Y:S02]  /*118d0*/  SHF.R.U64 R46, R54, 0x10, R55.reuse ;  /* 0x00000010362e7819 */ /* 0x100fe40000001237 */
[----:B------:R-:W-:Y:S02]  /*118e0*/  SHF.R.U32.HI R54, RZ, 0x10, R55 ;  /* 0x00000010ff367819 */ /* 0x000fe40000011637 */
[----:B------:R-:W0:Y:S01]  /*118f0*/  LDS.128 R24, [R28+0x12400] ;  /* 0x012400001c187984 */ /* 0x000e220000000c00 */
[----:B------:R-:W-:Y:S01]  /*11900*/  SHF.R.U32.HI R41, RZ, 0x10, R11 ;  /* 0x00000010ff297819 */ /* 0x000fe2000001160b */
[--C-:B0-----:R-:W-:Y:S02]  /*11910*/  HADD2.F32 R29, -RZ, R25.reuse.H0_H0 ;  /* 0x20000019ff1d7230 */ /* 0x101fe40000004100 */
[----:B------:R-:W-:-:S02]  /*11920*/  HADD2.F32 R30, -RZ, R25.H1_H1 ;  /* 0x30000019ff1e7230 */ /* 0x000fc40000004100 */
[----:B------:R-:W-:Y:S02]  /*11930*/  HADD2.F32 R25, -RZ, R24.H0_H0 ;  /* 0x20000018ff197230 */ /* 0x000fe40000004100 */
[C---:B------:R-:W-:Y:S01]  /*11940*/  FMUL.FTZ R37, R29.reuse, R35 ;  /* 0x000000231d257220 */ /* 0x040fe20000410000 */
[----:B------:R-:W-:Y:S01]  /*11950*/  FMUL.FTZ R39, R29, R34 ;  /* 0x000000221d277220 */ /* 0x000fe20000410000 */
[----:B------:R-:W-:Y:S02]  /*11960*/  HADD2.F32 R29, -RZ, R52.H0_H0 ;  /* 0x20000034ff1d7230 */ /* 0x000fe40000004100 */
[----:B------:R-:W-:Y:S02]  /*11970*/  HADD2.F32 R31, -RZ, R26.H0_H0 ;  /* 0x2000001aff1f7230 */ /* 0x000fe40000004100 */
[--C-:B------:R-:W-:Y:S02]  /*11980*/  HADD2.F32 R32, -RZ, R27.reuse.H0_H0 ;  /* 0x2000001bff207230 */ /* 0x100fe40000004100 */
[----:B------:R-:W-:Y:S01]  /*11990*/  FMUL.FTZ R40, R30, R29 ;  /* 0x0000001d1e287220 */ /* 0x000fe20000410000 */
[----:B------:R-:W-:-:S02]  /*119a0*/  HADD2.F32 R27, -RZ, R27.H1_H1 ;  /* 0x3000001bff1b7230 */ /* 0x000fc40000004100 */
[----:B------:R-:W-:Y:S02]  /*119b0*/  HADD2.F32 R24, -RZ, R24.H1_H1 ;  /* 0x30000018ff187230 */ /* 0x000fe40000004100 */
[----:B------:R-:W-:Y:S01]  /*119c0*/  HADD2.F32 R26, -RZ, R26.H1_H1 ;  /* 0x3000001aff1a7230 */ /* 0x000fe20000004100 */
[----:B--2---:R-:W0:Y:S02]  /*119d0*/  LDS.128 R4, [R48] ;  /* 0x0000000030047984 */ /* 0x004e240000000c00 */
[--C-:B0-----:R-:W-:Y:S02]  /*119e0*/  HADD2.F32 R8, -RZ, R5.reuse.H0_H0 ;  /* 0x20000005ff087230 */ /* 0x101fe40000004100 */
[----:B------:R-:W-:Y:S02]  /*119f0*/  HADD2.F32 R9, -RZ, R5.H1_H1 ;  /* 0x30000005ff097230 */ /* 0x000fe40000004100 */
[----:B------:R-:W-:Y:S02]  /*11a00*/  HADD2.F32 R5, -RZ, R4.H0_H0 ;  /* 0x20000004ff057230 */ /* 0x000fe40000004100 */
[C---:B------:R-:W-:Y:S01]  /*11a10*/  FFMA.FTZ R37, R8.reuse, R34, -R37 ;  /* 0x0000002208257223 */ /* 0x040fe20000010825 */
[----:B------:R-:W-:Y:S01]  /*11a20*/  FFMA.FTZ R39, R8, R35, R39 ;  /* 0x0000002308277223 */ /* 0x000fe20000010027 */
[----:B------:R-:W-:Y:S01]  /*11a30*/  FMUL.FTZ R34, R30, R36 ;  /* 0x000000241e227220 */ /* 0x000fe20000410000 */
[----:B------:R-:W-:-:S02]  /*11a40*/  HADD2.F32 R8, -RZ, R73.H0_H0 ;  /* 0x20000049ff087230 */ /* 0x000fc40000004100 */
[----:B------:R-:W-:Y:S01]  /*11a50*/  FMUL.FTZ R30, R25, R70 ;  /* 0x00000046191e7220 */ /* 0x000fe20000410000 */
[----:B------:R-:W-:Y:S02]  /*11a60*/  HADD2.F32 R10, -RZ, R6.H0_H0 ;  /* 0x20000006ff0a7230 */ /* 0x000fe40000004100 */
[----:B------:R-:W-:Y:S01]  /*11a70*/  FFMA.FTZ R38, R9, R29, -R34 ;  /* 0x0000001d09267223 */ /* 0x000fe20000010822 */
[--C-:B------:R-:W-:Y:S02]  /*11a80*/  HADD2.F32 R29, -RZ, R71.reuse.H0_H0 ;  /* 0x20000047ff1d7230 */ /* 0x100fe40000004100 */
[-C--:B------:R-:W-:Y:S01]  /*11a90*/  FMUL.FTZ R25, R25, R8.reuse ;  /* 0x0000000819197220 */ /* 0x080fe20000410000 */
[----:B------:R-:W-:Y:S01]  /*11aa0*/  FFMA.FTZ R34, R5, R8, -R30 ;  /* 0x0000000805227223 */ /* 0x000fe2000001081e */
[----:B------:R-:W-:Y:S02]  /*11ab0*/  HADD2.F32 R8, -RZ, R74.H0_H0 ;  /* 0x2000004aff087230 */ /* 0x000fe40000004100 */
[----:B------:R-:W-:Y:S01]  /*11ac0*/  FFMA.FTZ R40, R9, R36, R40 ;  /* 0x0000002409287223 */ /* 0x000fe20000010028 */
[----:B------:R-:W-:Y:S01]  /*11ad0*/  FFMA.FTZ R70, R5, R70, R25 ;  /* 0x0000004605467223 */ /* 0x000fe20000010019 */
[----:B------:R-:W-:-:S02]  /*11ae0*/  HADD2.F32 R71, -RZ, R71.H1_H1 ;  /* 0x30000047ff477230 */ /* 0x000fc40000004100 */
[C---:B------:R-:W-:Y:S01]  /*11af0*/  FMUL.FTZ R5, R31.reuse, R29 ;  /* 0x0000001d1f057220 */ /* 0x040fe20000410000 */
[----:B------:R-:W-:Y:S02]  /*11b00*/  HADD2.F32 R74, -RZ, R74.H1_H1 ;  /* 0x3000004aff4a7230 */ /* 0x000fe40000004100 */
[-C--:B------:R-:W-:Y:S01]  /*11b10*/  FMUL.FTZ R9, R31, R8.reuse ;  /* 0x000000081f097220 */ /* 0x080fe20000410000 */
[----:B------:R-:W-:Y:S02]  /*11b20*/  HADD2.F32 R11, -RZ, R7.H0_H0 ;  /* 0x20000007ff0b7230 */ /* 0x000fe40000004100 */
[----:B------:R-:W-:Y:S01]  /*11b30*/  FFMA.FTZ R31, R10, R8, -R5 ;  /* 0x000000080a1f7223 */ /* 0x000fe20000010805 */
[C---:B------:R-:W-:Y:S01]  /*11b40*/  FMUL.FTZ R36, R32.reuse, R71 ;  /* 0x0000004720247220 */ /* 0x040fe20000410000 */
[----:B------:R-:W-:Y:S02]  /*11b50*/  HADD2.F32 R30, -RZ, R41.H0_H0 ;  /* 0x20000029ff1e7230 */ /* 0x000fe40000004100 */
[----:B------:R-:W-:Y:S01]  /*11b60*/  FMUL.FTZ R32, R32, R74 ;  /* 0x0000004a20207220 */ /* 0x000fe20000410000 */
[----:B------:R-:W-:-:S02]  /*11b70*/  HADD2.F32 R8, -RZ, R54.H0_H0 ;  /* 0x20000036ff087230 */ /* 0x000fc40000004100 */
[C---:B------:R-:W-:Y:S01]  /*11b80*/  FFMA.FTZ R36, R11.reuse, R74, -R36 ;  /* 0x0000004a0b247223 */ /* 0x040fe20000010824 */
[----:B------:R-:W-:Y:S02]  /*11b90*/  HADD2.F32 R7, -RZ, R7.H1_H1 ;  /* 0x30000007ff077230 */ /* 0x000fe40000004100 */
[----:B------:R-:W-:Y:S01]  /*11ba0*/  FFMA.FTZ R32, R11, R71, R32 ;  /* 0x000000470b207223 */ /* 0x000fe20000010020 */
[C---:B------:R-:W-:Y:S01]  /*11bb0*/  FMUL.FTZ R42, R27.reuse, R30 ;  /* 0x0000001e1b2a7220 */ /* 0x040fe20000410000 */
[-C--:B------:R-:W-:Y:S01]  /*11bc0*/  FMUL.FTZ R44, R27, R8.reuse ;  /* 0x000000081b2c7220 */ /* 0x080fe20000410000 */
[----:B------:R-:W-:Y:S02]  /*11bd0*/  HADD2.F32 R11, -RZ, R45.H0_H0 ;  /* 0x2000002dff0b7230 */ /* 0x000fe40000004100 */
[----:B------:R-:W-:Y:S01]  /*11be0*/  FFMA.FTZ R10, R10, R29, R9 ;  /* 0x0000001d0a0a7223 */ /* 0x000fe20000010009 */
[----:B------:R-:W-:Y:S02]  /*11bf0*/  HADD2.F32 R5, -RZ, R47.H0_H0 ;  /* 0x2000002fff057230 */ /* 0x000fe40000004100 */
[----:B------:R-:W-:Y:S01]  /*11c00*/  FFMA.FTZ R41, R7, R8, -R42 ;  /* 0x0000000807297223 */ /* 0x000fe2000001082a */
[----:B------:R-:W-:-:S02]  /*11c10*/  HADD2.F32 R25, -RZ, R43.H0_H0 ;  /* 0x2000002bff197230 */ /* 0x000fc40000004100 */
[----:B------:R-:W-:Y:S01]  /*11c20*/  FFMA.FTZ R43, R7, R30, R44 ;  /* 0x0000001e072b7223 */ /* 0x000fe2000001002c */
[----:B------:R-:W-:Y:S02]  /*11c30*/  HADD2.F32 R9, -RZ, R46.H0_H0 ;  /* 0x2000002eff097230 */ /* 0x000fe40000004100 */
[C---:B------:R-:W-:Y:S01]  /*11c40*/  FMUL.FTZ R7, R24.reuse, R11 ;  /* 0x0000000b18077220 */ /* 0x040fe20000410000 */
[----:B------:R-:W-:Y:S02]  /*11c50*/  HADD2.F32 R4, -RZ, R4.H1_H1 ;  /* 0x30000004ff047230 */ /* 0x000fe40000004100 */
[----:B------:R-:W-:Y:S01]  /*11c60*/  FMUL.FTZ R24, R24, R5 ;  /* 0x0000000518187220 */ /* 0x000fe20000410000 */
[----:B------:R-:W-:Y:S02]  /*11c70*/  HADD2.F32 R6, -RZ, R6.H1_H1 ;  /* 0x30000006ff067230 */ /* 0x000fe40000004100 */
[C---:B------:R-:W-:Y:S01]  /*11c80*/  FMUL.FTZ R35, R26.reuse, R25 ;  /* 0x000000191a237220 */ /* 0x040fe20000410000 */
[----:B------:R-:W-:Y:S01]  /*11c90*/  FMUL.FTZ R26, R26, R9 ;  /* 0x000000091a1a7220 */ /* 0x000fe20000410000 */
[C---:B------:R-:W-:Y:S01]  /*11ca0*/  FFMA.FTZ R29, R4.reuse, R11, R24 ;  /* 0x0000000b041d7223 */ /* 0x040fe20000010018 */
[----:B------:R-:W-:Y:S01]  /*11cb0*/  FFMA.FTZ R27, R4, R5, -R7 ;  /* 0x00000005041b7223 */ /* 0x000fe20000010807 */
        /* <DEDUP_REMOVED lines=12> */
.L_x_1759:
[----:B------:R-:W-:Y:S05]  /*11d80*/  BSYNC B1 ;  /* 0x0000000000017941 */ /* 0x000fea0003800000 */
.L_x_1758:
[----:B------:R-:W-:Y:S05]  /*11d90*/  @P2 BRA `(.L_x_1731) ;  /* 0x00000004007c2947 */ /* 0x000fea0003800000 */
[----:B------:R-:W2:Y:S01]  /*11da0*/  LDL R41, [R1+0x68] ;  /* 0x0000680001297983 */ /* 0x000ea20000100800 */
[----:B------:R-:W-:Y:S01]  /*11db0*/  LEA.HI R33, R33, R202, RZ, 0x1d ;  /* 0x000000ca21217211 */ /* 0x000fe200078fe8ff */
[----:B------:R-:W-:Y:S01]  /*11dc0*/  HADD2.F32 R29, -RZ, R20.H1_H1 ;  /* 0x30000014ff1d7230 */ /* 0x000fe20000004100 */
[----:B0-----:R-:W-:Y:S01]  /*11dd0*/  SHF.R.U32.HI R32, RZ, 0x10, R13 ;  /* 0x00000010ff207819 */ /* 0x001fe2000001160d */
[----:B------:R-:W-:Y:S01]  /*11de0*/  HADD2.F32 R31, -RZ, R0.H1_H1 ;  /* 0x30000000ff1f7230 */ /* 0x000fe20000004100 */
[----:B-1----:R-:W-:Y:S01]  /*11df0*/  SHF.R.S32.HI R6, RZ, 0x1f, R33 ;  /* 0x0000001fff067819 */ /* 0x002fe20000011421 */
[----:B------:R-:W-:Y:S01]  /*11e00*/  IMAD.SHL.U32 R4, R33, 0x8, RZ ;  /* 0x0000000821047824 */ /* 0x000fe200078e00ff */
[--C-:B------:R-:W-:Y:S01]  /*11e10*/  SHF.R.U64 R40, R56, 0x10, R57.reuse ;  /* 0x0000001038287819 */ /* 0x100fe20000001239 */
[----:B------:R-:W-:Y:S01]  /*11e20*/  HADD2.F32 R32, -RZ, R32.H0_H0 ;  /* 0x20000020ff207230 */ /* 0x000fe20000004100 */
[----:B------:R-:W-:Y:S01]  /*11e30*/  LEA.HI R6, R6, R33, RZ, 0x3 ;  /* 0x0000002106067211 */ /* 0x000fe200078f18ff */
[----:B------:R-:W-:Y:S01]  /*11e40*/  HADD2.F32 R30, -RZ, R0.H0_H0 ;  /* 0x20000000ff1e7230 */ /* 0x000fe20000004100 */
[----:B------:R-:W-:Y:S01]  /*11e50*/  LOP3.LUT R4, R225, 0x38, R4, 0xf8, !PT ;  /* 0x00000038e1047812 */ /* 0x000fe200078ef804 */
[----:B------:R-:W-:Y:S01]  /*11e60*/  HADD2.F32 R20, -RZ, R20.H0_H0 ;  /* 0x20000014ff147230 */ /* 0x000fe20000004100 */
[----:B------:R-:W-:Y:S01]  /*11e70*/  SHF.R.U32.HI R56, RZ, 0x10, R57 ;  /* 0x00000010ff387819 */ /* 0x000fe20000011639 */
[----:B------:R-:W-:Y:S01]  /*11e80*/  IMAD.SHL.U32 R6, R6, 0x400, RZ ;  /* 0x0000040006067824 */ /* 0x000fe200078e00ff */
[----:B------:R-:W-:-:S02]  /*11e90*/  LOP3.LUT R8, R4, R62, RZ, 0x3c, !PT ;  /* 0x0000003e04087212 */ /* 0x000fc400078e3cff */
[----:B------:R-:W-:Y:S02]  /*11ea0*/  SHF.R.U64 R38, R12, 0x10, R13 ;  /* 0x000000100c267819 */ /* 0x000fe4000000120d */
[----:B------:R-:W-:Y:S02]  /*11eb0*/  LOP3.LUT R9, R6, 0x7fffe000, RZ, 0xc0, !PT ;  /* 0x7fffe00006097812 */ /* 0x000fe400078ec0ff */
[----:B------:R-:W-:Y:S02]  /*11ec0*/  SHF.R.U64 R37, R14, 0x10, R15 ;  /* 0x000000100e257819 */ /* 0x000fe4000000120f */
[----:B-----5:R-:W-:Y:S02]  /*11ed0*/  IADD3 R9, R8, R9, R61 ;  /* 0x0000000908097210 */ /* 0x020fe40007ffe03d */
[--C-:B------:R-:W-:Y:S02]  /*11ee0*/  SHF.R.U64 R39, R58, 0x10, R59.reuse ;  /* 0x000000103a277819 */ /* 0x100fe4000000123b */
        /* <DEDUP_REMOVED lines=11> */
[----:B------:R-:W-:Y:S02]  /*11fa0*/  HADD2.F32 R27, -RZ, R10.H0_H0 ;  /* 0x2000000aff1b7230 */ /* 0x000fe40000004100 */
[--C-:B------:R-:W-:Y:S02]  /*11fb0*/  HADD2.F32 R28, -RZ, R11.reuse.H0_H0 ;  /* 0x2000000bff1c7230 */ /* 0x100fe40000004100 */
[----:B------:R-:W-:Y:S01]  /*11fc0*/  FMUL.FTZ R34, R26, R25 ;  /* 0x000000191a227220 */ /* 0x000fe20000410000 */
[----:B------:R-:W-:Y:S02]  /*11fd0*/  HADD2.F32 R11, -RZ, R11.H1_H1 ;  /* 0x3000000bff0b7230 */ /* 0x000fe40000004100 */
[----:B------:R-:W-:Y:S02]  /*11fe0*/  HADD2.F32 R8, -RZ, R8.H1_H1 ;  /* 0x30000008ff087230 */ /* 0x000fe40000004100 */
[----:B------:R-:W-:Y:S01]  /*11ff0*/  HADD2.F32 R10, -RZ, R10.H1_H1 ;  /* 0x3000000aff0a7230 */ /* 0x000fe20000004100 */
[----:B--2---:R-:W0:Y:S02]  /*12000*/  LDS.128 R4, [R41] ;  /* 0x0000000029047984 */ /* 0x004e240000000c00 */
[----:B0-----:R-:W-:-:S02]  /*12010*/  HADD2.F32 R13, -RZ, R5.H1_H1 ;  /* 0x30000005ff0d7230 */ /* 0x001fc40000004100 */
[----:B------:R-:W-:Y:S02]  /*12020*/  HADD2.F32 R12, -RZ, R5.H0_H0 ;  /* 0x20000005ff0c7230 */ /* 0x000fe40000004100 */
[----:B------:R-:W-:Y:S02]  /*12030*/  HADD2.F32 R5, -RZ, R4.H0_H0 ;  /* 0x20000004ff057230 */ /* 0x000fe40000004100 */
[----:B------:R-:W-:Y:S01]  /*12040*/  FFMA.FTZ R26, R13, R25, -R0 ;  /* 0x000000190d1a7223 */ /* 0x000fe20000010800 */
[C---:B------:R-:W-:Y:S01]  /*12050*/  FMUL.FTZ R0, R9.reuse, R30 ;  /* 0x0000001e09007220 */ /* 0x040fe20000410000 */
[C---:B------:R-:W-:Y:S01]  /*12060*/  FFMA.FTZ R33, R12.reuse, R29, -R33 ;  /* 0x0000001d0c217223 */ /* 0x040fe20000010821 */
[----:B------:R-:W-:Y:S01]  /*12070*/  FFMA.FTZ R35, R12, R31, R35 ;  /* 0x0000001f0c237223 */ /* 0x000fe20000010023 */
[----:B------:R-:W-:Y:S02]  /*12080*/  HADD2.F32 R12, -RZ, R3.H0_H0 ;  /* 0x20000003ff0c7230 */ /* 0x000fe40000004100 */
[----:B------:R-:W-:Y:S01]  /*12090*/  FMUL.FTZ R9, R9, R20 ;  /* 0x0000001409097220 */ /* 0x000fe20000410000 */
[----:B------:R-:W-:Y:S01]  /*120a0*/  FFMA.FTZ R34, R13, R32, R34 ;  /* 0x000000200d227223 */ /* 0x000fe20000010022 */
[----:B------:R-:W-:Y:S01]  /*120b0*/  FFMA.FTZ R13, R5, R20, -R0 ;  /* 0x00000014050d7223 */ /* 0x000fe20000010800 */
[----:B------:R-:W-:-:S02]  /*120c0*/  HADD2.F32 R14, -RZ, R6.H0_H0 ;  /* 0x20000006ff0e7230 */ /* 0x000fc40000004100 */
[----:B------:R-:W-:Y:S01]  /*120d0*/  FFMA.FTZ R30, R5, R30, R9 ;  /* 0x0000001e051e7223 */ /* 0x000fe20000010009 */
[----:B------:R-:W-:Y:S02]  /*120e0*/  HADD2.F32 R0, -RZ, R21.H0_H0 ;  /* 0x20000015ff007230 */ /* 0x000fe40000004100 */
[C---:B------:R-:W-:Y:S01]  /*120f0*/  FMUL.FTZ R5, R27.reuse, R12 ;  /* 0x0000000c1b057220 */ /* 0x040fe20000410000 */
[----:B------:R-:W-:Y:S02]  /*12100*/  HADD2.F32 R3, -RZ, R3.H1_H1 ;  /* 0x30000003ff037230 */ /* 0x000fe40000004100 */
[----:B------:R-:W-:Y:S02]  /*12110*/  HADD2.F32 R21, -RZ, R21.H1_H1 ;  /* 0x30000015ff157230 */ /* 0x000fe40000004100 */
[-C--:B------:R-:W-:Y:S01]  /*12120*/  FMUL.FTZ R27, R27, R0.reuse ;  /* 0x000000001b1b7220 */ /* 0x080fe20000410000 */
[----:B------:R-:W-:Y:S01]  /*12130*/  FFMA.FTZ R25, R14, R0, -R5 ;  /* 0x000000000e197223 */ /* 0x000fe20000010805 */
[----:B------:R-:W-:-:S02]  /*12140*/  HADD2.F32 R20, -RZ, R36.H0_H0 ;  /* 0x20000024ff147230 */ /* 0x000fc40000004100 */
[C---:B------:R-:W-:Y:S01]  /*12150*/  FMUL.FTZ R32, R28.reuse, R3 ;  /* 0x000000031c207220 */ /* 0x040fe20000410000 */
[----:B------:R-:W-:Y:S02]  /*12160*/  HADD2.F32 R0, -RZ, R58.H0_H0 ;  /* 0x2000003aff007230 */ /* 0x000fe40000004100 */
[----:B------:R-:W-:Y:S01]  /*12170*/  FMUL.FTZ R28, R28, R21 ;  /* 0x000000151c1c7220 */ /* 0x000fe20000410000 */
[--C-:B------:R-:W-:Y:S02]  /*12180*/  HADD2.F32 R15, -RZ, R7.reuse.H0_H0 ;  /* 0x20000007ff0f7230 */ /* 0x100fe40000004100 */
[----:B------:R-:W-:Y:S01]  /*12190*/  FFMA.FTZ R27, R14, R12, R27 ;  /* 0x0000000c0e1b7223 */ /* 0x000fe2000001001b */
[----:B------:R-:W-:Y:S02]  /*121a0*/  HADD2.F32 R7, -RZ, R7.H1_H1 ;  /* 0x30000007ff077230 */ /* 0x000fe40000004100 */
[C---:B------:R-:W-:Y:S01]  /*121b0*/  FMUL.FTZ R12, R11.reuse, R20 ;  /* 0x000000140b0c7220 */ /* 0x040fe20000410000 */
[----:B------:R-:W-:Y:S01]  /*121c0*/  FMUL.FTZ R14, R11, R0 ;  /* 0x000000000b0e7220 */ /* 0x000fe20000410000 */
[----:B------:R-:W-:Y:S01]  /*121d0*/  FFMA.FTZ R28, R15, R3, R28 ;  /* 0x000000030f1c7223 */ /* 0x000fe2000001001c */
[----:B------:R-:W-:-:S02]  /*121e0*/  HADD2.F32 R9, -RZ, R38.H0_H0 ;  /* 0x20000026ff097230 */ /* 0x000fc40000004100 */
[----:B------:R-:W-:Y:S01]  /*121f0*/  FFMA.FTZ R32, R15, R21, -R32 ;  /* 0x000000150f207223 */ /* 0x000fe20000010820 */
[----:B------:R-:W-:Y:S02]  /*12200*/  HADD2.F32 R11, -RZ, R37.H0_H0 ;  /* 0x20000025ff0b7230 */ /* 0x000fe40000004100 */
[C---:B------:R-:W-:Y:S01]  /*12210*/  FFMA.FTZ R21, R7.reuse, R0, -R12 ;  /* 0x0000000007157223 */ /* 0x040fe2000001080c */
[----:B------:R-:W-:Y:S02]  /*12220*/  HADD2.F32 R3, -RZ, R40.H0_H0 ;  /* 0x20000028ff037230 */ /* 0x000fe40000004100 */
[----:B------:R-:W-:Y:S01]  /*12230*/  FFMA.FTZ R29, R7, R20, R14 ;  /* 0x00000014071d7223 */ /* 0x000fe2000001000e */
[----:B------:R-:W-:Y:S02]  /*12240*/  HADD2.F32 R5, -RZ, R39.H0_H0 ;  /* 0x20000027ff057230 */ /* 0x000fe40000004100 */
[----:B------:R-:W-:Y:S01]  /*12250*/  FMUL.FTZ R7, R8, R9 ;  /* 0x0000000908077220 */ /* 0x000fe20000410000 */
[----:B------:R-:W-:-:S02]  /*12260*/  HADD2.F32 R4, -RZ, R4.H1_H1 ;  /* 0x30000004ff047230 */ /* 0x000fc40000004100 */
        /* <DEDUP_REMOVED lines=18> */
.L_x_1731:
[----:B------:R-:W-:Y:S05]  /*12390*/  BSYNC B0 ;  /* 0x0000000000007941 */ /* 0x000fea0003800000 */
.L_x_1709:
[----:B------:R-:W-:Y:S01]  /*123a0*/  @!PT LDS RZ, [RZ] ;  /* 0x00000000fffff984 */ /* 0x000fe20000000800 */
[----:B------:R-:W-:Y:S01]  /*123b0*/  @!PT LDS RZ, [RZ] ;  /* 0x00000000fffff984 */ /* 0x000fe20000000800 */
[----:B------:R-:W-:Y:S01]  /*123c0*/  @!PT LDS RZ, [RZ] ;  /* 0x00000000fffff984 */ /* 0x000fe20000000800 */
[----:B------:R-:W-:Y:S01]  /*123d0*/  @!PT LDS RZ, [RZ] ;  /* 0x00000000fffff984 */ /* 0x000fe20000000800 */
[----:B------:R1:W-:Y:S06]  /*123e0*/  MEMBAR.ALL.CTA ;  /* 0x0000000000007992 */ /* 0x0003ec0000008000 */
[----:B-1----:R-:W1:Y:S01]  /*123f0*/  FENCE.VIEW.ASYNC.S ;  /* 0x00000000000073c6 */ /* 0x002e620000000000 */
[----:B------:R-:W-:Y:S05]  /*12400*/  WARPSYNC.ALL ;  /* 0x0000000000007948 */ /* 0x000fea0003800000 */
[----:B-1----:R-:W-:Y:S06]  /*12410*/  BAR.SYNC.DEFER_BLOCKING 0xd, 0x100 ;  /* 0x0344000000007b1d */ /* 0x002fec0000010000 */
.L_x_1707:
[----:B0--3--:R-:W3:Y:S02]  /*12420*/  LDL R0, [R1+0x38] ;  /* 0x0000380001007983 */ /* 0x009ee40000100800 */
[----:B---3--:R-:W-:-:S13]  /*12430*/  R2UR UR4, R0 ;  /* 0x00000000000472ca */ /* 0x008fda00000e0000 */
[----:B------:R-:W-:-:S04]  /*12440*/  MOV R0, UR4 ;  /* 0x0000000400007c02 */ /* 0x000fc80008000f00 */
[----:B------:R-:W-:-:S13]  /*12450*/  ISETP.NE.AND P0, PT, R0, 0x3, PT ;  /* 0x000000030000780c */ /* 0x000fda0003f05270 */
[----:B------:R-:W-:Y:S05]  /*12460*/  @!P0 BRA `(.L_x_1760) ;  /* 0x0000000000048947 */ /* 0x000fea0003800000 */
[----:B------:R-:W-:Y:S01]  /*12470*/  BPT.TRAP 0x1 ;  /* 0x000000040000795c */ /* 0x000fe20000300000 */
.L_x_1760:
[----:B------:R-:W-:Y:S01]  /*12480*/  IMAD R75, R193, 0x8, R2 ;  /* 0x00000008c14b7824 */ /* 0x000fe200078e0202 */
[----:B------:R-:W-:-:S04]  /*12490*/  SHF.L.U32 R0, R198, 0x1f, RZ ;  /* 0x0000001fc6007819 */ /* 0x000fc800000006ff */
[----:B------:R0:W3:Y:S01]  /*124a0*/  SYNCS.PHASECHK.TRANS64.TRYWAIT P1, [R75+URZ+0x30830], R0 ;  /* 0x030830004b0075a7 */ /* 0x0000e2000802017f */
[----:B------:R-:W-:Y:S05]  /*124b0*/  @!P0 BRA `(.L_x_1761) ;  /* 0x0000000000048947 */ /* 0x000fea0003800000 */
[----:B------:R-:W-:Y:S01]  /*124c0*/  BPT.TRAP 0x1 ;  /* 0x000000040000795c */ /* 0x000fe20000300000 */
.L_x_1761:
[----:B---3--:R-:W-:Y:S05]  /*124d0*/  @P1 BRA `(.L_x_1762) ;  /* 0x0000000000081947 */ /* 0x008fea0003800000 */
[----:B------:R-:W3:Y:S02]  /*124e0*/  SYNCS.PHASECHK.TRANS64.TRYWAIT P1, [R75+URZ+0x30830], R0 ;  /* 0x030830004b0075a7 */ /* 0x000ee4000802017f */
[----:B---3--:R-:W-:Y:S05]  /*124f0*/  @!P1 BRA `(.L_x_1763) ;  /* 0x0000019800c09947 */ /* 0x008fea0003800000 */
.L_x_1762:
[----:B------:R-:W-:Y:S05]  /*12500*/  WARPSYNC.ALL ;  /* 0x0000000000007948 */ /* 0x000fea0003800000 */
[----:B0--3--:R-:W-:Y:S01]  /*12510*/  VIADD R0, R2, 0x1e400 ;  /* 0x0001e40002007836 */ /* 0x009fe20000000000 */
[----:B------:R-:W-:Y:S01]  /*12520*/  R2UR UR4, R68 ;  /* 0x00000000440472ca */ /* 0x000fe200000e0000 */
[----:B--2-4-:R-:W-:Y:S01]  /*12530*/  IMAD.MOV.U32 R5, RZ, RZ, 0x40000040 ;  /* 0x40000040ff057424 */ /* 0x014fe200078e00ff */
[----:B-----5:R-:W-:Y:S01]  /*12540*/  WARPGROUP.ARRIVE ;  /* 0x00000000000079c5 */ /* 0x020fe20000000000 */
[----:B------:R-:W-:Y:S01]  /*12550*/  UMOV UR9, 0x40000040 ;  /* 0x4000004000097882 */ /* 0x000fe20000000000 */
[----:B------:R-:W-:Y:S01]  /*12560*/  SHF.R.U32.HI R0, RZ, 0x4, R0 ;  /* 0x00000004ff007819 */ /* 0x000fe20000011600 */
[----:B------:R-:W-:Y:S01]  /*12570*/  IMAD.MOV.U32 R7, RZ, RZ, 0x40000040 ;  /* 0x40000040ff077424 */ /* 0x000fe200078e00ff */
[----:B------:R-:W-:Y:S01]  /*12580*/  R2UR UR11, R5 ;  /* 0x00000000050b72ca */ /* 0x000fe200000e0000 */
[----:B------:R-:W-:Y:S01]  /*12590*/  UMOV UR57, 0x40000040 ;  /* 0x4000004000397882 */ /* 0x000fe20000000000 */
[----:B------:R-:W-:Y:S01]  /*125a0*/  LOP3.LUT R0, R0, 0x3fff, RZ, 0xc0, !PT ;  /* 0x00003fff00007812 */ /* 0x000fe200078ec0ff */
[----:B------:R-:W-:Y:S01]  /*125b0*/  UMOV UR53, 0x40000040 ;  /* 0x4000004000357882 */ /* 0x000fe20000000000 */
[----:B------:R-:W-:Y:S01]  /*125c0*/  MOV R9, UR9 ;  /* 0x0000000900097c02 */ /* 0x000fe20008000f00 */
[----:B------:R-:W-:Y:S01]  /*125d0*/  UMOV UR49, 0x40000040 ;  /* 0x4000004000317882 */ /* 0x000fe20000000000 */
[----:B------:R-:W-:Y:S01]  /*125e0*/  LOP3.LUT R217, R0, 0x10000, RZ, 0xfc, !PT ;  /* 0x0001000000d97812 */ /* 0x000fe200078efcff */
[----:B------:R-:W-:Y:S01]  /*125f0*/  ULOP3.LUT UR4, UR4, 0x10000, URZ, 0xfc, !UPT ;  /* 0x0001000004047892 */ /* 0x000fe2000f8efc3f */
[----:B------:R-:W-:Y:S01]  /*12600*/  IMAD.MOV.U32 R5, RZ, RZ, 0x40000040 ;  /* 0x40000040ff057424 */ /* 0x000fe200078e00ff */
[----:B------:R-:W-:Y:S01]  /*12610*/  UMOV UR45, 0x40000040 ;  /* 0x40000040002d7882 */ /* 0x000fe20000000000 */
[----:B------:R-:W-:Y:S01]  /*12620*/  UMOV UR41, 0x40000040 ;  /* 0x4000004000297882 */ /* 0x000fe20000000000 */
[----:B------:R-:W-:Y:S01]  /*12630*/  IMAD R4, R193, 0x900, R217 ;  /* 0x00000900c1047824 */ /* 0x000fe200078e02d9 */
[----:B------:R-:W-:Y:S01]  /*12640*/  UIADD3 UR5, UR4, 0x2, URZ ;  /* 0x0000000204057890 */ /* 0x000fe2000fffe03f */
[----:B------:R-:W-:Y:S01]  /*12650*/  R2UR UR39, R5 ;  /* 0x00000000052772ca */ /* 0x000fe200000e0000 */
[----:B------:R-:W-:Y:S01]  /*12660*/  UMOV UR8, UR4 ;  /* 0x0000000400087c82 */ /* 0x000fe20008000000 */
[C---:B------:R-:W-:Y:S01]  /*12670*/  VIADD R6, R4.reuse, 0x2 ;  /* 0x0000000204067836 */ /* 0x040fe20000000000 */
[----:B------:R-:W-:Y:S01]  /*12680*/  R2UR UR10, R4 ;  /* 0x00000000040a72ca */ /* 0x000fe200000e0000 */
[----:B------:R-:W-:Y:S01]  /*12690*/  IMAD.U32 R8, RZ, RZ, UR8 ;  /* 0x00000008ff087e24 */ /* 0x000fe2000f8e00ff */
[----:B------:R-:W-:-:S02]  /*126a0*/  UIADD3 UR56, UR4, 0x404, URZ ;  /* 0x0000040404387890 */ /* 0x000fc4000fffe03f */
[----:B------:R-:W-:Y:S02]  /*126b0*/  UIADD3 UR52, UR4, 0x406, URZ ;  /* 0x0000040604347890 */ /* 0x000fe4000fffe03f */
[----:B------:R0:W-:Y:S01]  /*126c0*/  STL.64 [R1+0x28], R8 ;  /* 0x0000280801007387 */ /* 0x0001e20000100a00 */
[----:B------:R-:W-:Y:S02]  /*126d0*/  UIADD3 UR48, UR4, 0x800, URZ ;  /* 0x0000080004307890 */ /* 0x000fe4000fffe03f */
[----:B------:R-:W-:Y:S02]  /*126e0*/  UIADD3 UR44, UR4, 0x802, URZ ;  /* 0x00000802042c7890 */ /* 0x000fe4000fffe03f */
[----:B------:R-:W-:Y:S02]  /*126f0*/  UIADD3 UR40, UR4, 0x804, URZ ;  /* 0x0000080404287890 */ /* 0x000fe4000fffe03f */
[----:B------:R-:W-:Y:S01]  /*12700*/  HGMMA.64x96x16.F32 R24, gdesc[UR8], RZ, !UPT, gsb0 ;  /* 0x01600000081879f0 */ /* 0x000fe2000c0008ff */
[----:B------:R-:W-:Y:S01]  /*12710*/  R2UR UR10, R6 ;  /* 0x00000000060a72ca */ /* 0x000fe200000e0000 */
[----:B------:R-:W-:Y:S01]  /*12720*/  UMOV UR8, UR5 ;  /* 0x0000000500087c82 */ /* 0x000fe20008000000 */
[----:B------:R-:W-:Y:S01]  /*12730*/  R2UR UR11, R7 ;  /* 0x00000000070b72ca */ /* 0x000fe200000e0000 */
[----:B------:R-:W-:Y:S01]  /*12740*/  UMOV UR9, 0x40000040 ;  /* 0x4000004000097882 */ /* 0x000fe20000000000 */
[----:B------:R-:W-:Y:S01]  /*12750*/  IMAD.MOV.U32 R7, RZ, RZ, 0x40000040 ;  /* 0x40000040ff077424 */ /* 0x000fe200078e00ff */
[----:B------:R-:W-:Y:S01]  /*12760*/  IADD3 R6, R4, 0x4, RZ ;  /* 0x0000000404067810 */ /* 0x000fe20007ffe0ff */
[----:B------:R-:W-:Y:S01]  /*12770*/  UIADD3 UR5, UR4, 0x4, URZ ;  /* 0x0000000404057890 */ /* 0x000fe2000fffe03f */
[----:B0-----:R-:W-:Y:S01]  /*12780*/  IMAD.U32 R8, RZ, RZ, UR8 ;  /* 0x00000008ff087e24 */ /* 0x001fe2000f8e00ff */
[----:B------:R-:W-:Y:S01]  /*12790*/  UIADD3 UR36, UR4, 0x806, URZ ;  /* 0x0000080604247890 */ /* 0x000fe2000fffe03f */
[----:B------:R-:W-:Y:S01]  /*127a0*/  IMAD.U32 R9, RZ, RZ, UR9 ;  /* 0x00000009ff097e24 */ /* 0x000fe2000f8e00ff */
[----:B------:R-:W-:-:S04]  /*127b0*/  UMOV UR37, 0x40000040 ;  /* 0x4000004000257882 */ /* 0x000fc80000000000 */
        /* <DEDUP_REMOVED lines=23> */
[----:B------:R-:W-:Y:S02]  /*12930*/  IMAD.MOV.U32 R7, RZ, RZ, 0x40000040 ;  /* 0x40000040ff077424 */ /* 0x000fe400078e00ff */
        /* <DEDUP_REMOVED lines=24> */
[----:B0-----:R-:W-:Y:S01]  /*12ac0*/  MOV R9, UR9 ;  /* 0x0000000900097c02 */ /* 0x001fe20008000f00 */
[----:B------:R-:W-:Y:S02]  /*12ad0*/  IMAD.MOV.U32 R7, RZ, RZ, 0x40000040 ;  /* 0x40000040ff077424 */ /* 0x000fe400078e00ff */
[----:B------:R-:W-:Y:S01]  /*12ae0*/  IMAD.U32 R8, RZ, RZ, UR8 ;  /* 0x00000008ff087e24 */ /* 0x000fe2000f8e00ff */
[----:B------:R-:W-:Y:S01]  /*12af0*/  R2UR UR58, R6 ;  /* 0x00000000063a72ca */ /* 0x000fe200000e0000 */
[----:B------:R-:W-:Y:S01]  /*12b00*/  VIADD R6, R4, 0x306 ;  /* 0x0000030604067836 */ /* 0x000fe20000000000 */
[----:B------:R-:W-:Y:S01]  /*12b10*/  R2UR UR59, R7 ;  /* 0x00000000073b72ca */ /* 0x000fe200000e0000 */
[----:B------:R-:W-:Y:S01]  /*12b20*/  IMAD.MOV.U32 R7, RZ, RZ, 0x40000040 ;  /* 0x40000040ff077424 */ /* 0x000fe200078e00ff */
[----:B------:R0:W-:Y:S02]  /*12b30*/  STL.64 [R1], R8 ;  /* 0x0000000801007387 */ /* 0x0001e40000100a00 */
[----:B------:R-:W-:-:S02]  /*12b40*/  R2UR UR54, R6 ;  /* 0x00000000063672ca */ /* 0x000fc400000e0000 */
[----:B------:R-:W-:Y:S01]  /*12b50*/  R2UR UR55, R7 ;  /* 0x00000000073772ca */ /* 0x000fe200000e0000 */
[----:B------:R-:W-:Y:S01]  /*12b60*/  IMAD.MOV.U32 R7, RZ, RZ, 0x40000040 ;  /* 0x40000040ff077424 */ /* 0x000fe200078e00ff */
[----:B------:R-:W-:-:S04]  /*12b70*/  IADD3 R6, R4, 0x600, RZ ;  /* 0x0000060004067810 */ /* 0x000fc80007ffe0ff */
[----:B------:R-:W-:Y:S01]  /*12b80*/  R2UR UR50, R6 ;  /* 0x00000000063272ca */ /* 0x000fe200000e0000 */
[----:B------:R-:W-:Y:S01]  /*12b90*/  VIADD R6, R4, 0x602 ;  /* 0x0000060204067836 */ /* 0x000fe20000000000 */
[----:B------:R-:W-:Y:S01]  /*12ba0*/  R2UR UR51, R7 ;  /* 0x00000000073372ca */ /* 0x000fe200000e0000 */
[----:B------:R-:W-:-:S03]  /*12bb0*/  IMAD.MOV.U32 R7, RZ, RZ, 0x40000040 ;  /* 0x40000040ff077424 */ /* 0x000fc600078e00ff */
[----:B------:R-:W-:Y:S01]  /*12bc0*/  R2UR UR46, R6 ;  /* 0x00000000062e72ca */ /* 0x000fe200000e0000 */
[C---:B------:R-:W-:Y:S01]  /*12bd0*/  VIADD R6, R4.reuse, 0x604 ;  /* 0x0000060404067836 */ /* 0x040fe20000000000 */
[----:B------:R-:W-:Y:S01]  /*12be0*/  R2UR UR47, R7 ;  /* 0x00000000072f72ca */ /* 0x000fe200000e0000 */
[----:B------:R-:W-:Y:S01]  /*12bf0*/  VIADD R4, R4, 0x606 ;  /* 0x0000060604047836 */ /* 0x000fe20000000000 */
[----:B------:R-:W-:Y:S02]  /*12c00*/  MOV R7, 0x40000040 ;  /* 0x4000004000077802 */ /* 0x000fe40000000f00 */
[----:B------:R-:W-:Y:S02]  /*12c10*/  R2UR UR42, R6 ;  /* 0x00000000062a72ca */ /* 0x000fe400000e0000 */
[----:B------:R-:W-:Y:S02]  /*12c20*/  R2UR UR43, R7 ;  /* 0x00000000072b72ca */ /* 0x000fe400000e0000 */
[----:B------:R-:W-:Y:S01]  /*12c30*/  R2UR UR38, R4 ;  /* 0x00000000042672ca */ /* 0x000fe200000e0000 */
[----:B------:R-:W-:-:S02]  /*12c40*/  WARPGROUP.DEPBAR.LE gsb0, 0x0 ;  /* 0x00008000000079c5 */ /* 0x000fc40000010000 */
        /* <DEDUP_REMOVED lines=23> */
.L_x_1764:
[----:B------:R-:W2:Y:S01]  /*12dc0*/  LDL R10, [R1+0x44] ;  /* 0x00004400010a7983 */ /* 0x000ea20000100800 */
[----:B------:R-:W0:Y:S01]  /*12dd0*/  LDC R85, c[0x0][0x448] ;  /* 0x00011200ff557b82 */ /* 0x000e220000000800 */
[----:B------:R-:W-:Y:S02]  /*12de0*/  ULDC UR4, c[0x0][0x9d8] ;  /* 0x0002760000047ab9 */ /* 0x000fe40000000800 */
[----:B------:R-:W2:Y:S04]  /*12df0*/  LDL R83, [R1+0x30] ;  /* 0x0000300001537983 */ /* 0x000ea80000100800 */
[----:B------:R-:W3:Y:S01]  /*12e00*/  LDL R77, [R1+0x40] ;  /* 0x00004000014d7983 */ /* 0x000ee20000100800 */
[----:B------:R-:W-:Y:S01]  /*12e10*/  LOP3.LUT R22, R22, 0xffefffff, RZ, 0xc0, !PT ;  /* 0xffefffff16167812 */ /* 0x000fe200078ec0ff */
[----:B------:R-:W-:Y:S01]  /*12e20*/  ULDC UR38, c[0x0][0x9dc] ;  /* 0x0002770000267ab9 */ /* 0x000fe20000000800 */
[----:B0-----:R-:W-:Y:S01]  /*12e30*/  ISETP.NE.AND P1, PT, R85, 0x1, PT ;  /* 0x000000015500780c */ /* 0x001fe20003f25270 */
[----:B------:R-:W-:-:S12]  /*12e40*/  FMUL.FTZ R4, R24, UR4 ;  /* 0x0000000418047c20 */ /* 0x000fd80008410000 */
[----:B------:R-:W0:Y:S08]  /*12e50*/  @P1 LDC R11, c[0x0][0x44c] ;  /* 0x00011300ff0b1b82 */ /* 0x000e300000000800 */
[----:B------:R-:W4:Y:S01]  /*12e60*/  @P1 LDC R24, c[0x0][0x450] ;  /* 0x00011400ff181b82 */ /* 0x000f220000000800 */
[----:B------:R-:W-:Y:S01]  /*12e70*/  FMUL.FTZ R86, R41, UR4 ;  /* 0x0000000429567c20 */ /* 0x000fe20008410000 */
[----:B------:R-:W-:Y:S01]  /*12e80*/  FMUL.FTZ R9, R35, UR4 ;  /* 0x0000000423097c20 */ /* 0x000fe20008410000 */
[----:B------:R-:W-:Y:S01]  /*12e90*/  FMUL.FTZ R35, R50, UR4 ;  /* 0x0000000432237c20 */ /* 0x000fe20008410000 */
[----:B------:R-:W-:Y:S01]  /*12ea0*/  FMUL.FTZ R5, R25, UR4 ;  /* 0x0000000419057c20 */ /* 0x000fe20008410000 */
[----:B------:R-:W-:Y:S01]  /*12eb0*/  FMUL.FTZ R73, R33, UR4 ;  /* 0x0000000421497c20 */ /* 0x000fe20008410000 */
[----:B------:R-:W-:-:S02]  /*12ec0*/  IMAD.MOV.U32 R33, RZ, RZ, -0x60 ;  /* 0xffffffa0ff217424 */ /* 0x000fc400078e00ff */
[----:B------:R-:W-:Y:S01]  /*12ed0*/  FMUL.FTZ R0, R26, UR4 ;  /* 0x000000041a007c20 */ /* 0x000fe20008410000 */
[----:B------:R-:W-:Y:S01]  /*12ee0*/  FMUL.FTZ R26, R28, UR4 ;  /* 0x000000041c1a7c20 */ /* 0x000fe20008410000 */
[----:B-1----:R-:W-:Y:S01]  /*12ef0*/  FMUL.FTZ R3, R27, UR4 ;  /* 0x000000041b037c20 */ /* 0x002fe20008410000 */
[----:B------:R-:W-:Y:S01]  /*12f00*/  FMUL.FTZ R28, R29, UR4 ;  /* 0x000000041d1c7c20 */ /* 0x000fe20008410000 */
[----:B------:R-:W-:Y:S01]  /*12f10*/  FMUL.FTZ R6, R30, UR4 ;  /* 0x000000041e067c20 */ /* 0x000fe20008410000 */
[----:B------:R-:W-:Y:S01]  /*12f20*/  FMUL.FTZ R7, R31, UR4 ;  /* 0x000000041f077c20 */ /* 0x000fe20008410000 */
[----:B------:R-:W-:Y:S01]  /*12f30*/  FMUL.FTZ R88, R37, UR4 ;  /* 0x0000000425587c20 */ /* 0x000fe20008410000 */
[----:B------:R-:W-:Y:S01]  /*12f40*/  FMUL.FTZ R13, R39, UR4 ;  /* 0x00000004270d7c20 */ /* 0x000fe20008410000 */
[----:B------:R-:W-:Y:S02]  /*12f50*/  IMAD R33, R72, R33, 0x61 ;  /* 0x0000006148217424 */ /* 0x000fe400078e0221 */
        /* <DEDUP_REMOVED lines=30> */
[----:B------:R-:W-:Y:S01]  /*13140*/  @P1 LOP3.LUT R22, R22, 0x100000, RZ, 0xfc, !PT ;  /* 0x0010000016161812 */ /* 0x000fe200078efcff */
[----:B------:R-:W-:Y:S01]  /*13150*/  FMUL.FTZ R64, R64, UR4 ;  /* 0x0000000440407c20 */ /* 0x000fe20008410000 */
[----:B------:R-:W-:Y:S01]  /*13160*/  FMUL.FTZ R70, R70, UR4 ;  /* 0x0000000446467c20 */ /* 0x000fe20008410000 */
[----:B------:R-:W-:Y:S01]  /*13170*/  FMUL.FTZ R71, R71, UR4 ;  /* 0x0000000447477c20 */ /* 0x000fe20008410000 */
[----:B------:R-:W1:Y:S01]  /*13180*/  MUFU.TANH R4, R4 ;  /* 0x0000000400047308 */ /* 0x000e620000002400 */
[----:B------:R-:W-:Y:S01]  /*13190*/  ULOP3.LUT UR38, URZ, UR38, URZ, 0x33, !UPT ;  /* 0x000000263f267292 */ /* 0x000fe2000f8e333f */
[----:B------:R-:W-:-:S06]  /*131a0*/  FMUL.FTZ R53, R53, UR4 ;  /* 0x0000000435357c20 */ /* 0x000fcc0008410000 */
        /* <DEDUP_REMOVED lines=21> */
[----:B--2---:R-:W-:-:S04]  /*13300*/  IMAD.IADD R10, R10, 0x1, R83 ;  /* 0x000000010a0a7824 */ /* 0x004fc800078e0253 */
[----:B0-----:R-:W-:-:S04]  /*13310*/  @P1 IMAD.HI.U32 R11, R10, R11, RZ ;  /* 0x0000000b0a0b1227 */ /* 0x001fc800078e00ff */
[----:B------:R-:W-:Y:S01]  /*13320*/  IMAD.MOV.U32 R41, RZ, RZ, R10 ;  /* 0x000000ffff297224 */ /* 0x000fe200078e000a */
[----:B----4-:R-:W-:Y:S02]  /*13330*/  @P1 SHF.R.U32.HI R41, RZ, R24, R11 ;  /* 0x00000018ff291219 */ /* 0x010fe4000001160b */
[----:B------:R-:W0:Y:S01]  /*13340*/  LDC.64 R10, c[0x0][0x9e0] ;  /* 0x00027800ff0a7b82 */ /* 0x000e220000000a00 */
[----:B------:R-:W-:Y:S02]  /*13350*/  IADD3 R24, R75, 0x30840, RZ ;  /* 0x000308404b187810 */ /* 0x000fe40007ffe0ff */
[----:B------:R-:W2:Y:S02]  /*13360*/  SHFL.IDX PT, R50, R41, RZ, 0x1c1f ;  /* 0x001c1fff29327589 */ /* 0x000ea400000e0000 */
[----:B------:R-:W-:-:S04]  /*13370*/  PRMT R25, R203, 0x654, R24 ;  /* 0x00000654cb197816 */ /* 0x000fc80000000018 */
[----:B------:R4:W-:Y:S01]  /*13380*/  SYNCS.ARRIVE.TRANS64.RED.A1T0 RZ, [R25+URZ], RZ ;  /* 0x000000ff19ff79a7 */ /* 0x0009e2000810043f */
[----:B---3--:R-:W-:Y:S01]  /*13390*/  IMAD R34, R77, -0x2, R33 ;  /* 0xfffffffe4d227824 */ /* 0x008fe200078e0221 */
[----:B------:R-:W3:Y:S01]  /*133a0*/  MUFU.TANH R29, R29 ;  /* 0x0000001d001d7308 */ /* 0x000ee20000002400 */
[----:B----4-:R-:W-:-:S07]  /*133b0*/  IMAD R25, R72, -0x60, R200 ;  /* 0xffffffa048197824 */ /* 0x010fce00078e02c8 */
[----:B------:R-:W4:Y:S01]  /*133c0*/  MUFU.TANH R31, R31 ;  /* 0x0000001f001f7308 */ /* 0x000f220000002400 */
[----:B------:R-:W-:Y:S01]  /*133d0*/  VIADD R32, R25, 0x60 ;  /* 0x0000006019207836 */ /* 0x000fe20000000000 */
[----:B0-----:R-:W-:-:S06]  /*133e0*/  ISETP.GE.AND P1, PT, R11, 0x1, PT ;  /* 0x000000010b00780c */ /* 0x001fcc0003f26270 */
[----:B------:R-:W0:Y:S01]  /*133f0*/  MUFU.TANH R48, R48 ;  /* 0x0000003000307308 */ /* 0x000e220000002400 */
[----:B------:R-:W-:-:S07]  /*13400*/  IADD3 R43, -R199, R34, R200 ;  /* 0x00000022c72b7210 */ /* 0x000fce0007ffe1c8 */
[----:B------:R-:W0:Y:S01]  /*13410*/  MUFU.TANH R49, R49 ;  /* 0x0000003100317308 */ /* 0x000e220000002400 */
[----:B------:R-:W-:-:S07]  /*13420*/  IMAD R96, R77, -0x2, R32 ;  /* 0xfffffffe4d607824 */ /* 0x000fce00078e0220 */
[----:B------:R-:W0:Y:S01]  /*13430*/  MUFU.TANH R35, R35 ;  /* 0x0000002300237308 */ /* 0x000e220000002400 */
[----:B------:R-:W-:-:S07]  /*13440*/  IMAD.IADD R51, R43, 0x1, R10 ;  /* 0x000000012b337824 */ /* 0x000fce00078e020a */
        /* <DEDUP_REMOVED lines=20> */
[----:B------:R-:W-:Y:S01]  /*13590*/  LOP3.LUT R22, R22, 0xfff7ffff, RZ, 0xc0, !PT ;  /* 0xfff7ffff16167812 */ /* 0x000fe200078ec0ff */
[----:B------:R-:W-:Y:S01]  /*135a0*/  VIADD R58, R34, 0xffffffff ;  /* 0xffffffff223a7836 */ /* 0x000fe20000000000 */
[----:B------:R-:W-:-:S05]  /*135b0*/  IADD3 R54, R33, -0x1, RZ ;  /* 0xffffffff21367810 */ /* 0x000fca0007ffe0ff */
[----:B------:R5:W0:Y:S01]  /*135c0*/  MUFU.TANH R42, R53 ;  /* 0x00000035002a7308 */ /* 0x000a220000002400 */
[----:B------:R-:W-:Y:S02]  /*135d0*/  @P1 LOP3.LUT R22, R22, 0x80000, RZ, 0xfc, !PT ;  /* 0x0008000016161812 */ /* 0x000fe400078efcff */
[----:B--2---:R-:W-:Y:S01]  /*135e0*/  VIADDMNMX R46, R50, R51, R96, PT ;  /* 0x00000033322e7246 */ /* 0x004fe20003800160 */
[----:B-----5:R-:W-:-:S04]  /*135f0*/  VIADD R53, R43, UR38 ;  /* 0x000000262b357c36 */ /* 0x020fc80008000000 */
[----:B------:R-:W-:Y:S01]  /*13600*/  IMAD.IADD R43, R53, 0x1, R50 ;  /* 0x00000001352b7824 */ /* 0x000fe200078e0232 */
[----:B-1-34-:R-:W-:Y:S06]  /*13610*/  @!P1 BRA `(.L_x_1765) ;  /* 0x00000000004c9947 */ /* 0x01afec0003800000 */
[----:B------:R-:W-:Y:S01]  /*13620*/  IADD3 R34, -R199, R200, R50 ;  /* 0x000000c8c7227210 */ /* 0x000fe20007ffe132 */
[----:B------:R-:W-:Y:S03]  /*13630*/  BSSY B0, `(.L_x_1766) ;  /* 0x000000e000007945 */ /* 0x000fe60003800000 */
[----:B------:R-:W-:-:S13]  /*13640*/  ISETP.GT.AND P1, PT, R34, -0x1, PT ;  /* 0xffffffff2200780c */ /* 0x000fda0003f24270 */
        /* <DEDUP_REMOVED lines=8> */
.L_x_1767:
[----:B------:R-:W-:-:S13]  /*136d0*/  ISETP.NE.AND P1, PT, R11, 0x1, PT ;  /* 0x000000010b00780c */ /* 0x000fda0003f25270 */
[----:B------:R-:W1:Y:S02]  /*136e0*/  @P1 LDC.64 R32, c[0x0][0x9e8] ;  /* 0x00027a00ff201b82 */ /* 0x000e640000000a00 */
[----:B-1----:R-:W-:-:S05]  /*136f0*/  @P1 IMAD.HI.U32 R32, R34, R32, RZ ;  /* 0x0000002022201227 */ /* 0x002fca00078e00ff */
[----:B------:R-:W-:-:S07]  /*13700*/  @P1 SHF.R.U32.HI R34, RZ, R33, R32 ;  /* 0x00000021ff221219 */ /* 0x000fce0000011620 */
.L_x_1768:
[----:B------:R-:W-:Y:S05]  /*13710*/  BSYNC B0 ;  /* 0x0000000000007941 */ /* 0x000fea0003800000 */
.L_x_1766:
[----:B------:R-:W-:-:S05]  /*13720*/  IMAD R34, R34, R11, R58 ;  /* 0x0000000b22227224 */ /* 0x000fca00078e023a */
[----:B------:R-:W-:Y:S02]  /*13730*/  VIMNMX R43, R43, R34, !PT ;  /* 0x000000222b2b7248 */ /* 0x000fe40007fe0100 */
[----:B------:R-:W-:-:S07]  /*13740*/  VIADDMNMX R46, R34, R11, R46, PT ;  /* 0x0000000b222e7246 */ /* 0x000fce000380012e */
.L_x_1765:
        /* <DEDUP_REMOVED lines=48> */
[C---:B------:R-:W-:Y:S02]  /*13a50*/  ISETP.GT.AND P2, PT, R43.reuse, 0x29, !P3 ;  /* 0x000000292b00780c */ /* 0x040fe40005f44270 */
        /* <DEDUP_REMOVED lines=8> */
[----:B0-----:R-:W-:Y:S02]  /*13ae0*/  FSEL R52, R48, -INF , !P2 ;  /* 0xff80000030347808 */ /* 0x001fe40005000000 */
        /* <DEDUP_REMOVED lines=52> */
[----:B------:R-:W-:Y:S01]  /*13e30*/  ISETP.GE.AND P5, PT, R54, 0x5a, PT ;  /* 0x0000005a3600780c */ /* 0x000fe20003fa6270 */
[----:B------:R-:W0:Y:S03]  /*13e40*/  SHFL.IDX PT, R4, R41, 0x1, 0x1c1f ;  /* 0x003c1f0029047f89 */ /* 0x000e2600000e0000 */
[----:B------:R-:W-:Y:S02]  /*13e50*/  P2R R47, PR, RZ, 0x20 ;  /* 0x00000020ff2f7803 */ /* 0x000fe40000000000 */
[----:B------:R-:W-:-:S04]  /*13e60*/  ISETP.GT.AND P5, PT, R43, 0x59, !P5 ;  /* 0x000000592b00780c */ /* 0x000fc80006fa4270 */
[----:B------:R-:W-:-:S04]  /*13e70*/  ISETP.LT.OR P5, PT, R46, 0x5a, P5 ;  /* 0x0000005a2e00780c */ /* 0x000fc80002fa1670 */
[----:B------:R-:W-:Y:S02]  /*13e80*/  FSEL R28, R69, -INF , !P5 ;  /* 0xff800000451c7808 */ /* 0x000fe40006800000 */
[----:B------:R-:W-:Y:S02]  /*13e90*/  ISETP.GE.AND P5, PT, R11, 0x1, PT ;  /* 0x000000010b00780c */ /* 0x000fe40003fa6270 */
[----:B0-----:R-:W-:Y:S01]  /*13ea0*/  VIADDMNMX R96, R4, R51, R96, PT ;  /* 0x0000003304607246 */ /* 0x001fe20003800160 */
[----:B------:R-:W-:-:S10]  /*13eb0*/  IMAD.IADD R33, R53, 0x1, R4 ;  /* 0x0000000135217824 */ /* 0x000fd400078e0204 */
[----:B------:R-:W-:Y:S05]  /*13ec0*/  @!P5 BRA `(.L_x_1769) ;  /* 0x00000000004cd947 */ /* 0x000fea0003800000 */
[----:B------:R-:W-:Y:S01]  /*13ed0*/  IADD3 R41, -R199, R200, R4 ;  /* 0x000000c8c7297210 */ /* 0x000fe20007ffe104 */
[----:B------:R-:W-:Y:S03]  /*13ee0*/  BSSY B0, `(.L_x_1770) ;  /* 0x000000e000007945 */ /* 0x000fe60003800000 */
        /* <DEDUP_REMOVED lines=9> */
.L_x_1771:
[----:B------:R-:W-:-:S13]  /*13f80*/  ISETP.NE.AND P5, PT, R11, 0x1, PT ;  /* 0x000000010b00780c */ /* 0x000fda0003fa5270 */
[----:B------:R-:W0:Y:S02]  /*13f90*/  @P5 LDC.64 R4, c[0x0][0x9e8] ;  /* 0x00027a00ff045b82 */ /* 0x000e240000000a00 */
[----:B0-----:R-:W-:-:S05]  /*13fa0*/  @P5 IMAD.HI.U32 R4, R41, R4, RZ ;  /* 0x0000000429045227 */ /* 0x001fca00078e00ff */
[----:B------:R-:W-:-:S07]  /*13fb0*/  @P5 SHF.R.U32.HI R41, RZ, R5, R4 ;  /* 0x00000005ff295219 */ /* 0x000fce0000011604 */
.L_x_1772:
[----:B------:R-:W-:Y:S05]  /*13fc0*/  BSYNC B0 ;  /* 0x0000000000007941 */ /* 0x000fea0003800000 */
.L_x_1770:
[----:B------:R-:W-:-:S05]  /*13fd0*/  IMAD R4, R41, R11, R58 ;  /* 0x0000000b29047224 */ /* 0x000fca00078e023a */
[----:B------:R-:W-:Y:S02]  /*13fe0*/  VIMNMX R33, R33, R4, !PT ;  /* 0x0000000421217248 */ /* 0x000fe40007fe0100 */
[----:B------:R-:W-:-:S07]  /*13ff0*/  VIADDMNMX R96, R4, R11, R96, PT ;  /* 0x0000000b04607246 */ /* 0x000fce0003800160 */
.L_x_1769:
        /* <DEDUP_REMOVED lines=15> */
[----:B------:R-:W-:Y:S02]  /*140f0*/  FMNMX.FTZ R3, R188, R102, !PT ;  /* 0x00000066bc037209 */ /* 0x000fe40007810000 */
[----:B------:R-:W-:Y:S02]  /*14100*/  ISETP.GT.AND P1, PT, R33, 0x10, !P1 ;  /* 0x000000102100780c */ /* 0x000fe40004f24270 */
[----:B------:R-:W-:Y:S02]  /*14110*/  FMNMX.FTZ R3, R100, R3, !PT ;  /* 0x0000000364037209 */ /* 0x000fe40007810000 */
[----:B------:R-:W-:Y:S02]  /*14120*/  ISETP.LT.OR P1, PT, R96, 0x11, P1 ;  /* 0x000000116000780c */ /* 0x000fe40000f21670 */
[----:B------:R-:W-:-:S02]  /*14130*/  FMNMX.FTZ R3, R98, R3, !PT ;  /* 0x0000000362037209 */ /* 0x000fc40007810000 */
[----:B------:R-:W-:Y:S02]  /*14140*/  FSEL R8, R8, -INF , !P1 ;  /* 0xff80000008087808 */ /* 0x000fe40004800000 */
[----:B------:R-:W-:Y:S02]  /*14150*/  ISETP.NE.AND P1, PT, R59, RZ, PT ;  /* 0x000000ff3b00720c */ /* 0x000fe40003f25270 */
[----:B------:R-:W-:Y:S02]  /*14160*/  FMNMX.FTZ R3, R94, R3, !PT ;  /* 0x000000035e037209 */ /* 0x000fe40007810000 */
        /* <DEDUP_REMOVED lines=10> */
[----:B------:R-:W-:Y:S02]  /*14210*/  ISETP.GT.AND P1, PT, R33, 0x19, !P5 ;  /* 0x000000192100780c */ /* 0x000fe40006f24270 */
[----:B------:R-:W-:Y:S02]  /*14220*/  FMNMX.FTZ R3, R86, R3, !PT ;  /* 0x0000000356037209 */ /* 0x000fe40007810000 */
[----:B------:R-:W-:Y:S02]  /*14230*/  ISETP.LT.OR P1, PT, R96, 0x1a, P1 ;  /* 0x0000001a6000780c */ /* 0x000fe40000f21670 */
[----:B------:R-:W-:Y:S02]  /*14240*/  FMNMX.FTZ R3, R64, R3, !PT ;  /* 0x0000000340037209 */ /* 0x000fe40007810000 */
        /* <DEDUP_REMOVED lines=15> */
[----:B------:R-:W-:Y:S02]  /*14340*/  ISETP.NE.AND P1, PT, R70, RZ, PT ;  /* 0x000000ff4600720c */ /* 0x000fe40003f25270 */
[----:B------:R-:W-:Y:S02]  /*14350*/  FMNMX.FTZ R3, R38, R3, !PT ;  /* 0x0000000326037209 */ /* 0x000fe40007810000 */
[----:B------:R-:W-:Y:S02]  /*14360*/  ISETP.GT.AND P1, PT, R33, 0x28, !P1 ;  /* 0x000000282100780c */ /* 0x000fe40004f24270 */
[----:B------:R-:W-:-:S02]  /*14370*/  FMNMX.FTZ R3, R36, R3, !PT ;  /* 0x0000000324037209 */ /* 0x000fc40007810000 */
[----:B------:R-:W-:Y:S02]  /*14380*/  ISETP.LT.OR P1, PT, R96, 0x29, P1 ;  /* 0x000000296000780c */ /* 0x000fe40000f21670 */
[----:B------:R-:W-:Y:S02]  /*14390*/  FMNMX.FTZ R3, R34, R3, !PT ;  /* 0x0000000322037209 */ /* 0x000fe40007810000 */
[----:B------:R-:W-:Y:S02]  /*143a0*/  FSEL R60, R29, -INF , !P1 ;  /* 0xff8000001d3c7808 */ /* 0x000fe40004800000 */
[----:B------:R-:W-:Y:S02]  /*143b0*/  ISETP.NE.AND P1, PT, R71, RZ, PT ;  /* 0x000000ff4700720c */ /* 0x000fe40003f25270 */
[----:B------:R-:W-:Y:S02]  /*143c0*/  FMNMX.FTZ R3, R32, R3, !PT ;  /* 0x0000000320037209 */ /* 0x000fe40007810000 */
[----:B------:R-:W-:-:S02]  /*143d0*/  ISETP.GT.AND P1, PT, R33, 0x29, !P1 ;  /* 0x000000292100780c */ /* 0x000fc40004f24270 */
[----:B------:R-:W-:Y:S02]  /*143e0*/  ISETP.GT.AND P4, PT, R33, RZ, !P4 ;  /* 0x000000ff2100720c */ /* 0x000fe40006784270 */
[----:B------:R-:W-:Y:S02]  /*143f0*/  ISETP.LT.OR P1, PT, R96, 0x2a, P1 ;  /* 0x0000002a6000780c */ /* 0x000fe40000f21670 */
[----:B------:R-:W-:Y:S02]  /*14400*/  FMNMX.FTZ R3, R30, R3, !PT ;  /* 0x000000031e037209 */ /* 0x000fe40007810000 */
[----:B------:R-:W-:Y:S02]  /*14410*/  FSEL R62, R31, -INF , !P1 ;  /* 0xff8000001f3e7808 */ /* 0x000fe40004800000 */
[----:B------:R-:W-:Y:S02]  /*14420*/  ISETP.NE.AND P1, PT, R73, RZ, PT ;  /* 0x000000ff4900720c */ /* 0x000fe40003f25270 */
[----:B------:R-:W-:-:S02]  /*14430*/  ISETP.LT.OR P4, PT, R96, 0x1, P4 ;  /* 0x000000016000780c */ /* 0x000fc40002781670 */
[----:B------:R-:W-:Y:S02]  /*14440*/  ISETP.GT.AND P1, PT, R33, 0x30, !P1 ;  /* 0x000000302100780c */ /* 0x000fe40004f24270 */
[----:B------:R-:W-:Y:S02]  /*14450*/  FMNMX.FTZ R3, R26, R3, !PT ;  /* 0x000000031a037209 */ /* 0x000fe40007810000 */
[----:B------:R-:W-:Y:S02]  /*14460*/  ISETP.LT.OR P1, PT, R96, 0x31, P1 ;  /* 0x000000316000780c */ /* 0x000fe40000f21670 */
[----:B------:R-:W-:Y:S02]  /*14470*/  FSEL R7, R0, -INF , !P4 ;  /* 0xff80000000077808 */ /* 0x000fe40006000000 */
[----:B------:R-:W-:Y:S02]  /*14480*/  FSEL R66, R35, -INF , !P1 ;  /* 0xff80000023427808 */ /* 0x000fe40004800000 */
[----:B------:R-:W-:-:S02]  /*14490*/  ISETP.NE.AND P1, PT, R75, RZ, PT ;  /* 0x000000ff4b00720c */ /* 0x000fc40003f25270 */
[----:B------:R-:W-:Y:S02]  /*144a0*/  FMNMX.FTZ R0, R28, R3, !PT ;  /* 0x000000031c007209 */ /* 0x000fe40007810000 */
[----:B------:R-:W-:Y:S02]  /*144b0*/  ISETP.GT.AND P1, PT, R33, 0x31, !P1 ;  /* 0x000000312100780c */ /* 0x000fe40004f24270 */
[----:B------:R-:W-:Y:S01]  /*144c0*/  ISETP.NE.AND P6, PT, R81, RZ, PT ;  /* 0x000000ff5100720c */ /* 0x000fe20003fc5270 */
[----:B------:R-:W0:Y:S01]  /*144d0*/  SHFL.BFLY PT, R3, R0, 0x2, 0x1f ;  /* 0x0c401f0000037f89 */ /* 0x000e2200000e0000 */
[----:B------:R-:W-:Y:S02]  /*144e0*/  ISETP.LT.OR P1, PT, R96, 0x32, P1 ;  /* 0x000000326000780c */ /* 0x000fe40000f21670 */
[----:B------:R-:W-:Y:S02]  /*144f0*/  ISETP.NE.AND P5, PT, R57, RZ, PT ;  /* 0x000000ff3900720c */ /* 0x000fe40003fa5270 */
[----:B------:R-:W-:-:S02]  /*14500*/  FSEL R68, R37, -INF , !P1 ;  /* 0xff80000025447808 */ /* 0x000fc40004800000 */
[----:B------:R-:W-:Y:S02]  /*14510*/  ISETP.NE.AND P1, PT, R49, RZ, PT ;  /* 0x000000ff3100720c */ /* 0x000fe40003f25270 */
[C---:B------:R-:W-:Y:S02]  /*14520*/  ISETP.GT.AND P2, PT, R33.reuse, 0x51, !P2 ;  /* 0x000000512100780c */ /* 0x040fe40005744270 */
[C---:B------:R-:W-:Y:S02]  /*14530*/  ISETP.GT.AND P1, PT, R33.reuse, 0x38, !P1 ;  /* 0x000000382100780c */ /* 0x040fe40004f24270 */
[----:B------:R-:W-:Y:S02]  /*14540*/  ISETP.GT.AND P3, PT, R33, 0x58, !P3 ;  /* 0x000000582100780c */ /* 0x000fe40005f64270 */
[C---:B------:R-:W-:Y:S02]  /*14550*/  ISETP.LT.OR P1, PT, R96.reuse, 0x39, P1 ;  /* 0x000000396000780c */ /* 0x040fe40000f21670 */
[----:B------:R-:W-:-:S02]  /*14560*/  ISETP.LT.OR P2, PT, R96, 0x52, P2 ;  /* 0x000000526000780c */ /* 0x000fc40001741670 */
[----:B------:R-:W-:Y:S02]  /*14570*/  FSEL R70, R39, -INF , !P1 ;  /* 0xff80000027467808 */ /* 0x000fe40004800000 */
[----:B------:R-:W-:Y:S02]  /*14580*/  ISETP.NE.AND P1, PT, R77, RZ, PT ;  /* 0x000000ff4d00720c */ /* 0x000fe40003f25270 */
[----:B------:R-:W-:Y:S02]  /*14590*/  ISETP.LT.OR P3, PT, R96, 0x59, P3 ;  /* 0x000000596000780c */ /* 0x000fe40001f61670 */
[----:B------:R-:W-:Y:S02]  /*145a0*/  ISETP.GT.AND P1, PT, R33, 0x39, !P1 ;  /* 0x000000392100780c */ /* 0x000fe40004f24270 */
[----:B0-----:R-:W-:Y:S02]  /*145b0*/  FMNMX.FTZ R13, R0, R3, !PT ;  /* 0x00000003000d7209 */ /* 0x001fe40007810000 */
[----:B------:R-:W-:-:S02]  /*145c0*/  ISETP.LT.OR P1, PT, R96, 0x3a, P1 ;  /* 0x0000003a6000780c */ /* 0x000fc40000f21670 */
[----:B------:R-:W-:Y:S02]  /*145d0*/  FSEL R20, R20, -INF , !P2 ;  /* 0xff80000014147808 */ /* 0x000fe40005000000 */
[----:B------:R-:W-:Y:S02]  /*145e0*/  FSEL R74, R74, -INF , !P1 ;  /* 0xff8000004a4a7808 */ /* 0x000fe40004800000 */
[----:B------:R-:W-:Y:S02]  /*145f0*/  ISETP.NE.AND P1, PT, R79, RZ, PT ;  /* 0x000000ff4f00720c */ /* 0x000fe40003f25270 */
[----:B------:R-:W-:Y:S02]  /*14600*/  FSEL R24, R24, -INF , !P3 ;  /* 0xff80000018187808 */ /* 0x000fe40005800000 */
[----:B------:R-:W-:Y:S02]  /*14610*/  ISETP.GT.AND P1, PT, R33, 0x40, !P1 ;  /* 0x000000402100780c */ /* 0x000fe40004f24270 */
[----:B------:R-:W-:-:S02]  /*14620*/  MOV R45, R83 ;  /* 0x00000053002d7202 */ /* 0x000fc40000000f00 */
[----:B------:R-:W-:-:S04]  /*14630*/  ISETP.LT.OR P1, PT, R96, 0x41, P1 ;  /* 0x000000416000780c */ /* 0x000fc80000f21670 */
[----:B------:R-:W-:Y:S02]  /*14640*/  FSEL R76, R76, -INF , !P1 ;  /* 0xff8000004c4c7808 */ /* 0x000fe40004800000 */
[----:B------:R-:W-:Y:S02]  /*14650*/  ISETP.GT.AND P1, PT, R33, 0x41, !P6 ;  /* 0x000000412100780c */ /* 0x000fe40007724270 */
[----:B------:R-:W-:Y:S02]  /*14660*/  ISETP.NE.AND P6, PT, R61, RZ, PT ;  /* 0x000000ff3d00720c */ /* 0x000fe40003fc5270 */
[----:B------:R-:W-:-:S04]  /*14670*/  ISETP.LT.OR P1, PT, R96, 0x42, P1 ;  /* 0x000000426000780c */ /* 0x000fc80000f21670 */
[----:B------:R-:W-:Y:S02]  /*14680*/  FSEL R78, R78, -INF , !P1 ;  /* 0xff8000004e4e7808 */ /* 0x000fe40004800000 */
[----:B------:R-:W-:Y:S02]  /*14690*/  ISETP.GT.AND P1, PT, R33, 0x48, !P5 ;  /* 0x000000482100780c */ /* 0x000fe40006f24270 */
[----:B------:R-:W-:Y:S02]  /*146a0*/  ISETP.NE.AND P5, PT, R82, RZ, PT ;  /* 0x000000ff5200720c */ /* 0x000fe40003fa5270 */
[----:B------:R-:W0:Y:S01]  /*146b0*/  SHFL.BFLY PT, R82, R13, 0x1, 0x1f ;  /* 0x0c201f000d527f89 */ /* 0x000e2200000e0000 */
[----:B------:R-:W-:-:S04]  /*146c0*/  ISETP.LT.OR P1, PT, R96, 0x49, P1 ;  /* 0x000000496000780c */ /* 0x000fc80000f21670 */
[----:B------:R-:W-:Y:S02]  /*146d0*/  FSEL R80, R80, -INF , !P1 ;  /* 0xff80000050507808 */ /* 0x000fe40004800000 */
[----:B0-----:R-:W-:-:S04]  /*146e0*/  FMNMX.FTZ R3, R13, R82, !PT ;  /* 0x000000520d037209 */ /* 0x001fc80007810000 */
[C---:B------:R-:W-:Y:S01]  /*146f0*/  FSETP.NEU.FTZ.AND P1, PT, R3.reuse, -INF , PT ;  /* 0xff8000000300780b */ /* 0x040fe20003f3d000 */
[----:B------:R-:W-:-:S05]  /*14700*/  FMUL.FTZ R9, R3, R5 ;  /* 0x0000000503097220 */ /* 0x000fca0000410000 */
[----:B------:R-:W-:Y:S02]  /*14710*/  FSEL R41, R9, RZ, P1 ;  /* 0x000000ff09297208 */ /* 0x000fe40000800000 */
[----:B------:R-:W-:Y:S02]  /*14720*/  FMNMX.FTZ R9, R7, R48, !PT ;  /* 0x0000003007097209 */ /* 0x000fe40007810000 */
[----:B------:R-:W-:Y:S01]  /*14730*/  ISETP.GT.AND P1, PT, R33, 0x49, !P5 ;  /* 0x000000492100780c */ /* 0x000fe20006f24270 */
[--C-:B------:R-:W-:Y:S01]  /*14740*/  FFMA.FTZ R180, R84, R5, -R41.reuse ;  /* 0x0000000554b47223 */ /* 0x100fe20000010829 */
        /* <DEDUP_REMOVED lines=9> */
[----:B------:R-:W-:Y:S01]  /*147e0*/  MUFU.EX2 R188, R188 ;  /* 0x000000bc00bc7308 */ /* 0x000fe20000000800 */
[----:B------:R-:W-:Y:S01]  /*147f0*/  ISETP.GT.AND P1, PT, R33, 0x50, !P6 ;  /* 0x000000502100780c */ /* 0x000fe20007724270 */
[--C-:B------:R-:W-:Y:S01]  /*14800*/  FFMA.FTZ R98, R98, R5, -R41.reuse ;  /* 0x0000000562627223 */ /* 0x100fe20000010829 */
[----:B------:R-:W-:Y:S01]  /*14810*/  FMNMX.FTZ R13, R4, R13, !PT ;  /* 0x0000000d040d7209 */ /* 0x000fe20007810000 */
[-CC-:B------:R-:W-:Y:S01]  /*14820*/  FFMA.FTZ R184, R94, R5.reuse, -R41.reuse ;  /* 0x000000055eb87223 */ /* 0x180fe20000010829 */
[----:B------:R-:W-:Y:S01]  /*14830*/  ISETP.LT.OR P1, PT, R96, 0x51, P1 ;  /* 0x000000516000780c */ /* 0x000fe20000f21670 */
[--C-:B------:R-:W-:Y:S01]  /*14840*/  FFMA.FTZ R92, R92, R5, -R41.reuse ;  /* 0x000000055c5c7223 */ /* 0x100fe20000010829 */
[----:B------:R-:W-:Y:S01]  /*14850*/  FMNMX.FTZ R13, R12, R13, !PT ;  /* 0x0000000d0c0d7209 */ /* 0x000fe20007810000 */
[----:B------:R-:W0:Y:S01]  /*14860*/  MUFU.EX2 R9, R102 ;  /* 0x0000006600097308 */ /* 0x000e220000000800 */
[----:B------:R-:W-:Y:S01]  /*14870*/  ISETP.NE.AND P5, PT, R47, RZ, PT ;  /* 0x000000ff2f00720c */ /* 0x000fe20003fa5270 */
[--C-:B------:R-:W-:Y:S01]  /*14880*/  FFMA.FTZ R186, R90, R5, -R41.reuse ;  /* 0x000000055aba7223 */ /* 0x100fe20000010829 */
[----:B------:R-:W-:Y:S01]  /*14890*/  FMNMX.FTZ R13, R54, R13, !PT ;  /* 0x0000000d360d7209 */ /* 0x000fe20007810000 */
[-CC-:B------:R-:W-:Y:S01]  /*148a0*/  FFMA.FTZ R88, R88, R5.reuse, -R41.reuse ;  /* 0x0000000558587223 */ /* 0x180fe20000010829 */
[----:B------:R-:W-:Y:S01]  /*148b0*/  FSEL R84, R21, -INF , !P1 ;  /* 0xff80000015547808 */ /* 0x000fe20004800000 */
[--C-:B------:R-:W-:Y:S01]  /*148c0*/  FFMA.FTZ R21, R86, R5, -R41.reuse ;  /* 0x0000000556157223 */ /* 0x100fe20000010829 */
[----:B------:R-:W-:Y:S01]  /*148d0*/  FMNMX.FTZ R15, R14, R13, !PT ;  /* 0x0000000d0e0f7209 */ /* 0x000fe20007810000 */
[-CC-:B------:R-:W-:Y:S01]  /*148e0*/  FFMA.FTZ R182, R64, R5.reuse, -R41.reuse ;  /* 0x0000000540b67223 */ /* 0x180fe20000010829 */
        /* <DEDUP_REMOVED lines=12> */
[-CC-:B------:R-:W-:Y:S01]  /*149b0*/  FFMA.FTZ R35, R34, R5.reuse, -R41.reuse ;  /* 0x0000000522237223 */ /* 0x180fe20000010829 */
[--C-:B------:R-:W-:Y:S01]  /*149c0*/  FFMA.FTZ R168, R32, R5, -R41.reuse ;  /* 0x0000000520a87223 */ /* 0x100fe20000010829 */
[----:B------:R-:W-:Y:S01]  /*149d0*/  FMNMX.FTZ R27, R66, R15, !PT ;  /* 0x0000000f421b7209 */ /* 0x000fe20007810000 */
[----:B------:R-:W-:Y:S01]  /*149e0*/  FFMA.FTZ R37, R30, R5, -R41 ;  /* 0x000000051e257223 */ /* 0x000fe20000010829 */
[----:B------:R-:W1:Y:S01]  /*149f0*/  MUFU.EX2 R190, R190 ;  /* 0x000000be00be7308 */ /* 0x000e620000000800 */
[----:B------:R-:W-:-:S02]  /*14a00*/  ISETP.NE.AND P5, PT, R85, 0x1, PT ;  /* 0x000000015500780c */ /* 0x000fc40003fa5270 */
[----:B------:R-:W-:-:S04]  /*14a10*/  FMNMX.FTZ R27, R68, R27, !PT ;  /* 0x0000001b441b7209 */ /* 0x000fc80007810000 */
[----:B------:R-:W-:Y:S01]  /*14a20*/  FMNMX.FTZ R27, R70, R27, !PT ;  /* 0x0000001b461b7209 */ /* 0x000fe20007810000 */
[----:B------:R-:W2:Y:S03]  /*14a30*/  MUFU.EX2 R13, R98 ;  /* 0x00000062000d7308 */ /* 0x000ea60000000800 */
[----:B------:R-:W-:-:S03]  /*14a40*/  FMNMX.FTZ R27, R74, R27, !PT ;  /* 0x0000001b4a1b7209 */ /* 0x000fc60007810000 */
[----:B------:R-:W3:Y:S01]  /*14a50*/  @P5 LDC R30, c[0x0][0x44c] ;  /* 0x00011300ff1e5b82 */ /* 0x000ee20000000800 */
[----:B------:R-:W-:Y:S01]  /*14a60*/  FMNMX.FTZ R29, R76, R27, !PT ;  /* 0x0000001b4c1d7209 */ /* 0x000fe20007810000 */
[----:B------:R-:W4:Y:S03]  /*14a70*/  MUFU.EX2 R184, R184 ;  /* 0x000000b800b87308 */ /* 0x000f260000000800 */
[----:B------:R-:W-:-:S03]  /*14a80*/  FMNMX.FTZ R29, R78, R29, !PT ;  /* 0x0000001d4e1d7209 */ /* 0x000fc60007810000 */
[----:B------:R-:W5:Y:S01]  /*14a90*/  @P5 LDC R47, c[0x0][0x450] ;  /* 0x00011400ff2f5b82 */ /* 0x000f620000000800 */
[----:B------:R-:W-:Y:S01]  /*14aa0*/  FMNMX.FTZ R29, R80, R29, !PT ;  /* 0x0000001d501d7209 */ /* 0x000fe20007810000 */
[----:B------:R-:W4:Y:S03]  /*14ab0*/  MUFU.EX2 R15, R92 ;  /* 0x0000005c000f7308 */ /* 0x000f260000000800 */
[----:B------:R-:W-:-:S04]  /*14ac0*/  FMNMX.FTZ R29, R82, R29, !PT ;  /* 0x0000001d521d7209 */ /* 0x000fc80007810000 */
[----:B------:R-:W-:Y:S01]  /*14ad0*/  FMNMX.FTZ R29, R84, R29, !PT ;  /* 0x0000001d541d7209 */ /* 0x000fe20007810000 */
[----:B------:R-:W4:Y:S03]  /*14ae0*/  MUFU.EX2 R186, R186 ;  /* 0x000000ba00ba7308 */ /* 0x000f260000000800 */
[----:B------:R-:W-:Y:S01]  /*14af0*/  FMNMX.FTZ R29, R20, R29, !PT ;  /* 0x0000001d141d7209 */ /* 0x000fe20007810000 */
[----:B---3--:R-:W-:-:S03]  /*14b00*/  @P5 IMAD.HI.U32 R30, R83, R30, RZ ;  /* 0x0000001e531e5227 */ /* 0x008fc600078e00ff */
[----:B------:R-:W-:Y:S01]  /*14b10*/  FMNMX.FTZ R29, R24, R29, !PT ;  /* 0x0000001d181d7209 */ /* 0x000fe20007810000 */
[----:B------:R-:W3:Y:S03]  /*14b20*/  MUFU.EX2 R27, R88 ;  /* 0x00000058001b7308 */ /* 0x000ee60000000800 */
[----:B------:R-:W-:Y:S01]  /*14b30*/  FMNMX.FTZ R0, R86, R29, !PT ;  /* 0x0000001d56007209 */ /* 0x000fe20007810000 */
[----:B------:R-:W-:Y:S01]  /*14b40*/  FFMA.FTZ R29, R50, R5, -R41 ;  /* 0x00000005321d7223 */ /* 0x000fe20000010829 */
[----:B-----5:R-:W-:-:S03]  /*14b50*/  @P5 SHF.R.U32.HI R45, RZ, R47, R30 ;  /* 0x0000002fff2d5219 */ /* 0x020fc6000001161e */
[----:B------:R-:W5:Y:S01]  /*14b60*/  SHFL.BFLY PT, R33, R0, 0x2, 0x1f ;  /* 0x0c401f0000217f89 */ /* 0x000f6200000e0000 */
[----:B------:R-:W-:Y:S01]  /*14b70*/  MUFU.EX2 R180, R180 ;  /* 0x000000b400b47308 */ /* 0x000fe20000000800 */
[----:B------:R-:W-:Y:S01]  /*14b80*/  ISETP.GE.AND P5, PT, R11, 0x1, PT ;  /* 0x000000010b00780c */ /* 0x000fe20003fa6270 */
[----:B------:R-:W-:-:S04]  /*14b90*/  IMAD.IADD R45, R140, 0x1, R45 ;  /* 0x000000018c2d7824 */ /* 0x000fc800078e022d */
[----:B------:R-:W-:Y:S02]  /*14ba0*/  IMAD.IADD R10, R45, 0x1, R10 ;  /* 0x000000012d0a7824 */ /* 0x000fe400078e020a */
[----:B------:R-:W-:Y:S08]  /*14bb0*/  MUFU.EX2 R21, R21 ;  /* 0x0000001500157308 */ /* 0x000ff00000000800 */
[----:B------:R-:W-:Y:S01]  /*14bc0*/  MUFU.EX2 R182, R182 ;  /* 0x000000b600b67308 */ /* 0x000fe20000000800 */
[----:B-----5:R-:W-:Y:S01]  /*14bd0*/  FMNMX.FTZ R39, R0, R33, !PT ;  /* 0x0000002100277209 */ /* 0x020fe20007810000 */
[----:B------:R-:W-:-:S06]  /*14be0*/  FFMA.FTZ R33, R38, R5, -R41 ;  /* 0x0000000526217223 */ /* 0x000fcc0000010829 */
[----:B------:R-:W-:Y:S01]  /*14bf0*/  MUFU.EX2 R25, R25 ;  /* 0x0000001900197308 */ /* 0x000fe20000000800 */
[----:B------:R-:W5:Y:S07]  /*14c00*/  SHFL.BFLY PT, R0, R39, 0x1, 0x1f ;  /* 0x0c201f0027007f89 */ /* 0x000f6e00000e0000 */
[----:B------:R-:W-:Y:S08]  /*14c10*/  MUFU.EX2 R176, R176 ;  /* 0x000000b000b07308 */ /* 0x000ff00000000800 */
[----:B------:R-:W-:Y:S08]  /*14c20*/  MUFU.EX2 R29, R29 ;  /* 0x0000001d001d7308 */ /* 0x000ff00000000800 */
[----:B------:R-:W-:Y:S01]  /*14c30*/  MUFU.EX2 R178, R178 ;  /* 0x000000b200b27308 */ /* 0x000fe20000000800 */
[----:B-----5:R-:W-:Y:S01]  /*14c40*/  FMNMX.FTZ R0, R39, R0, !PT ;  /* 0x0000000027007209 */ /* 0x020fe20007810000 */
[----:B------:R-:W-:-:S03]  /*14c50*/  FFMA.FTZ R39, R28, R5, -R41 ;  /* 0x000000051c277223 */ /* 0x000fc60000010829 */
[C---:B------:R-:W-:Y:S01]  /*14c60*/  FSETP.NEU.FTZ.AND P1, PT, R0.reuse, -INF , PT ;  /* 0xff8000000000780b */ /* 0x040fe20003f3d000 */
[----:B------:R-:W-:Y:S02]  /*14c70*/  FMUL.FTZ R26, R0, R5 ;  /* 0x00000005001a7220 */ /* 0x000fe40000410000 */
[----:B------:R-:W-:Y:S03]  /*14c80*/  MUFU.EX2 R31, R31 ;  /* 0x0000001f001f7308 */ /* 0x000fe60000000800 */
[----:B------:R-:W-:-:S05]  /*14c90*/  FSEL R41, R26, RZ, P1 ;  /* 0x000000ff1a297208 */ /* 0x000fca0000800000 */
[----:B------:R-:W-:Y:S01]  /*14ca0*/  MUFU.EX2 R172, R172 ;  /* 0x000000ac00ac7308 */ /* 0x000fe20000000800 */
[-CC-:B------:R-:W-:Y:S01]  /*14cb0*/  FFMA.FTZ R189, R7, R5.reuse, -R41.reuse ;  /* 0x0000000507bd7223 */ /* 0x180fe20000010829 */
[-CC-:B------:R-:W-:Y:S01]  /*14cc0*/  FFMA.FTZ R26, R48, R5.reuse, -R41.reuse ;  /* 0x00000005301a7223 */ /* 0x180fe20000010829 */
[-CC-:B------:R-:W-:Y:S01]  /*14cd0*/  FFMA.FTZ R191, R6, R5.reuse, -R41.reuse ;  /* 0x0000000506bf7223 */ /* 0x180fe20000010829 */
[-C--:B------:R-:W-:Y:S01]  /*14ce0*/  FFMA.FTZ R6, R46, R5.reuse, -R41 ;  /* 0x000000052e067223 */ /* 0x080fe20000010829 */
[----:B0-----:R-:W-:Y:S01]  /*14cf0*/  FADD.FTZ R7, R188, R9 ;  /* 0x00000009bc077221 */ /* 0x001fe20000010000 */
[-CC-:B------:R-:W-:Y:S01]  /*14d00*/  FFMA.FTZ R185, R8, R5.reuse, -R41.reuse ;  /* 0x0000000508b97223 */ /* 0x180fe20000010829 */
[-C--:B------:R-:W-:Y:S01]  /*14d10*/  FFMA.FTZ R4, R4, R5.reuse, -R41 ;  /* 0x0000000504047223 */ /* 0x080fe20000010829 */
[----:B------:R-:W-:Y:S01]  /*14d20*/  MUFU.EX2 R189, R189 ;  /* 0x000000bd00bd7308 */ /* 0x000fe20000000800 */
[----:B-1----:R-:W-:Y:S01]  /*14d30*/  FADD.FTZ R8, R190, R7 ;  /* 0x00000007be087221 */ /* 0x002fe20000010000 */
[-CC-:B------:R-:W-:Y:S01]  /*14d40*/  FFMA.FTZ R12, R12, R5.reuse, -R41.reuse ;  /* 0x000000050c0c7223 */ /* 0x180fe20000010829 */
[-CC-:B------:R-:W-:Y:S01]  /*14d50*/  FFMA.FTZ R54, R54, R5.reuse, -R41.reuse ;  /* 0x0000000536367223 */ /* 0x180fe20000010829 */
[-CC-:B------:R-:W-:Y:S01]  /*14d60*/  FFMA.FTZ R14, R14, R5.reuse, -R41.reuse ;  /* 0x000000050e0e7223 */ /* 0x180fe20000010829 */
[----:B--2---:R-:W-:Y:S01]  /*14d70*/  FADD.FTZ R7, R13, R8 ;  /* 0x000000080d077221 */ /* 0x004fe20000010000 */
[-CC-:B------:R-:W-:Y:S01]  /*14d80*/  FFMA.FTZ R58, R58, R5.reuse, -R41.reuse ;  /* 0x000000053a3a7223 */ /* 0x180fe20000010829 */
[-C--:B------:R-:W-:Y:S01]  /*14d90*/  FFMA.FTZ R60, R60, R5.reuse, -R41 ;  /* 0x000000053c3c7223 */ /* 0x080fe20000010829 */
[----:B------:R-:W0:Y:S01]  /*14da0*/  MUFU.EX2 R26, R26 ;  /* 0x0000001a001a7308 */ /* 0x000e220000000800 */
[----:B----4-:R-:W-:Y:S01]  /*14db0*/  FADD.FTZ R28, R184, R7 ;  /* 0x00000007b81c7221 */ /* 0x010fe20000010000 */
[-CC-:B------:R-:W-:Y:S01]  /*14dc0*/  FFMA.FTZ R62, R62, R5.reuse, -R41.reuse ;  /* 0x000000053e3e7223 */ /* 0x180fe20000010829 */
[-CC-:B------:R-:W-:Y:S01]  /*14dd0*/  FFMA.FTZ R66, R66, R5.reuse, -R41.reuse ;  /* 0x0000000542427223 */ /* 0x180fe20000010829 */
[-CC-:B------:R-:W-:Y:S01]  /*14de0*/  FFMA.FTZ R68, R68, R5.reuse, -R41.reuse ;  /* 0x0000000544447223 */ /* 0x180fe20000010829 */
[----:B------:R-:W-:Y:S01]  /*14df0*/  FADD.FTZ R43, R15, R28 ;  /* 0x0000001c0f2b7221 */ /* 0x000fe20000010000 */
[-CC-:B------:R-:W-:Y:S01]  /*14e00*/  FFMA.FTZ R70, R70, R5.reuse, -R41.reuse ;  /* 0x0000000546467223 */ /* 0x180fe20000010829 */
[-C--:B------:R-:W-:Y:S01]  /*14e10*/  FFMA.FTZ R74, R74, R5.reuse, -R41 ;  /* 0x000000054a4a7223 */ /* 0x080fe20000010829 */
[----:B------:R-:W1:Y:S01]  /*14e20*/  MUFU.EX2 R191, R191 ;  /* 0x000000bf00bf7308 */ /* 0x000e620000000800 */
[----:B------:R-:W-:Y:S01]  /*14e30*/  FADD.FTZ R28, R186, R43 ;  /* 0x0000002bba1c7221 */ /* 0x000fe20000010000 */
[-CC-:B------:R-:W-:Y:S01]  /*14e40*/  FFMA.FTZ R76, R76, R5.reuse, -R41.reuse ;  /* 0x000000054c4c7223 */ /* 0x180fe20000010829 */
[-CC-:B------:R-:W-:Y:S01]  /*14e50*/  FFMA.FTZ R78, R78, R5.reuse, -R41.reuse ;  /* 0x000000054e4e7223 */ /* 0x180fe20000010829 */
[-CC-:B------:R-:W-:Y:S01]  /*14e60*/  FFMA.FTZ R80, R80, R5.reuse, -R41.reuse ;  /* 0x0000000550507223 */ /* 0x180fe20000010829 */
[----:B---3--:R-:W-:Y:S01]  /*14e70*/  FADD.FTZ R43, R27, R28 ;  /* 0x0000001c1b2b7221 */ /* 0x008fe20000010000 */
[-CC-:B------:R-:W-:Y:S01]  /*14e80*/  FFMA.FTZ R82, R82, R5.reuse, -R41.reuse ;  /* 0x0000000552527223 */ /* 0x180fe20000010829 */
[-CC-:B------:R-:W-:Y:S01]  /*14e90*/  FFMA.FTZ R84, R84, R5.reuse, -R41.reuse ;  /* 0x0000000554547223 */ /* 0x180fe20000010829 */
[----:B------:R-:W2:Y:S01]  /*14ea0*/  MUFU.EX2 R6, R6 ;  /* 0x0000000600067308 */ /* 0x000ea20000000800 */
[----:B0-----:R-:W-:Y:S01]  /*14eb0*/  FADD.FTZ R8, R189, R26 ;  /* 0x0000001abd087221 */ /* 0x001fe20000010000 */
[-CC-:B------:R-:W-:Y:S01]  /*14ec0*/  FFMA.FTZ R20, R20, R5.reuse, -R41.reuse ;  /* 0x0000000514147223 */ /* 0x180fe20000010829 */
[-CC-:B------:R-:W-:Y:S01]  /*14ed0*/  FFMA.FTZ R24, R24, R5.reuse, -R41.reuse ;  /* 0x0000000518187223 */ /* 0x180fe20000010829 */
[----:B------:R-:W-:Y:S01]  /*14ee0*/  F2FP.F16.F32.PACK_AB R188, R9, R188 ;  /* 0x000000bc09bc723e */ /* 0x000fe200000000ff */
[----:B------:R-:W-:Y:S01]  /*14ef0*/  FFMA.FTZ R41, R86, R5, -R41 ;  /* 0x0000000556297223 */ /* 0x000fe20000010829 */
[----:B------:R-:W-:-:S02]  /*14f00*/  F2FP.F16.F32.PACK_AB R190, R13, R190 ;  /* 0x000000be0dbe723e */ /* 0x000fc400000000ff */
[----:B------:R-:W0:Y:S01]  /*14f10*/  MUFU.EX2 R185, R185 ;  /* 0x000000b900b97308 */ /* 0x000e220000000800 */
[----:B-1----:R-:W-:Y:S01]  /*14f20*/  FADD.FTZ R7, R191, R8 ;  /* 0x00000008bf077221 */ /* 0x002fe20000010000 */
[----:B------:R-:W-:Y:S02]  /*14f30*/  F2FP.F16.F32.PACK_AB R184, R15, R184 ;  /* 0x000000b80fb8723e */ /* 0x000fe400000000ff */
[----:B------:R-:W-:Y:S02]  /*14f40*/  F2FP.F16.F32.PACK_AB R186, R27, R186 ;  /* 0x000000ba1bba723e */ /* 0x000fe400000000ff */
[----:B------:R-:W-:Y:S02]  /*14f50*/  F2FP.F16.F32.PACK_AB R189, R26, R189 ;  /* 0x000000bd1abd723e */ /* 0x000fe400000000ff */
[----:B------:R-:W1:Y:S01]  /*14f60*/  MUFU.EX2 R4, R4 ;  /* 0x0000000400047308 */ /* 0x000e620000000800 */
[C---:B--2---:R-:W-:Y:S01]  /*14f70*/  FADD.FTZ R8, R6.reuse, R7 ;  /* 0x0000000706087221 */ /* 0x044fe20000010000 */
[----:B------:R-:W-:-:S06]  /*14f80*/  F2FP.F16.F32.PACK_AB R191, R6, R191 ;  /* 0x000000bf06bf723e */ /* 0x000fcc00000000ff */
[----:B------:R-:W2:Y:S01]  /*14f90*/  MUFU.EX2 R12, R12 ;  /* 0x0000000c000c7308 */ /* 0x000ea20000000800 */
[----:B0-----:R-:W-:Y:S01]  /*14fa0*/  FADD.FTZ R7, R185, R8 ;  /* 0x00000008b9077221 */ /* 0x001fe20000010000 */
[----:B------:R-:W-:Y:S01]  /*14fb0*/  FADD.FTZ R8, R180, R43 ;  /* 0x0000002bb4087221 */ /* 0x000fe20000010000 */
[----:B------:R-:W-:-:S03]  /*14fc0*/  F2FP.F16.F32.PACK_AB R180, R21, R180 ;  /* 0x000000b415b4723e */ /* 0x000fc600000000ff */
[----:B------:R-:W-:Y:S02]  /*14fd0*/  FADD.FTZ R43, R21, R8 ;  /* 0x00000008152b7221 */ /* 0x000fe40000010000 */
[----:B------:R-:W0:Y:S01]  /*14fe0*/  MUFU.EX2 R187, R54 ;  /* 0x0000003600bb7308 */ /* 0x000e220000000800 */
[----:B-1----:R-:W-:Y:S01]  /*14ff0*/  FADD.FTZ R7, R4, R7 ;  /* 0x0000000704077221 */ /* 0x002fe20000010000 */
[----:B------:R-:W-:Y:S01]  /*15000*/  FADD.FTZ R28, R182, R43 ;  /* 0x0000002bb61c7221 */ /* 0x000fe20000010000 */
[----:B------:R-:W-:Y:S02]  /*15010*/  F2FP.F16.F32.PACK_AB R185, R4, R185 ;  /* 0x000000b904b9723e */ /* 0x000fe400000000ff */
[C---:B------:R-:W-:Y:S01]  /*15020*/  F2FP.F16.F32.PACK_AB R182, R25.reuse, R182 ;  /* 0x000000b619b6723e */ /* 0x040fe200000000ff */
[----:B------:R-:W-:Y:S02]  /*15030*/  FADD.FTZ R43, R25, R28 ;  /* 0x0000001c192b7221 */ /* 0x000fe40000010000 */
[----:B------:R-:W1:Y:S01]  /*15040*/  MUFU.EX2 R14, R14 ;  /* 0x0000000e000e7308 */ /* 0x000e620000000800 */
[----:B--2---:R-:W-:Y:S01]  /*15050*/  FADD.FTZ R8, R12, R7 ;  /* 0x000000070c087221 */ /* 0x004fe20000010000 */
[----:B------:R-:W-:Y:S01]  /*15060*/  FADD.FTZ R28, R176, R43 ;  /* 0x0000002bb01c7221 */ /* 0x000fe20000010000 */
[----:B------:R-:W-:-:S03]  /*15070*/  F2FP.F16.F32.PACK_AB R176, R29, R176 ;  /* 0x000000b01db0723e */ /* 0x000fc600000000ff */
[----:B------:R-:W-:Y:S02]  /*15080*/  FADD.FTZ R43, R29, R28 ;  /* 0x0000001c1d2b7221 */ /* 0x000fe40000010000 */
[----:B------:R-:W2:Y:S01]  /*15090*/  MUFU.EX2 R181, R58 ;  /* 0x0000003a00b57308 */ /* 0x000ea20000000800 */
[----:B0-----:R-:W-:Y:S01]  /*150a0*/  FADD.FTZ R7, R187, R8 ;  /* 0x00000008bb077221 */ /* 0x001fe20000010000 */
[----:B------:R-:W-:Y:S01]  /*150b0*/  FADD.FTZ R28, R178, R43 ;  /* 0x0000002bb21c7221 */ /* 0x000fe20000010000 */
[----:B------:R-:W-:Y:S02]  /*150c0*/  F2FP.F16.F32.PACK_AB R178, R31, R178 ;  /* 0x000000b21fb2723e */ /* 0x000fe400000000ff */
[----:B------:R-:W-:Y:S01]  /*150d0*/  F2FP.F16.F32.PACK_AB R187, R187, R12 ;  /* 0x0000000cbbbb723e */ /* 0x000fe200000000ff */
[----:B------:R-:W-:Y:S02]  /*150e0*/  FADD.FTZ R43, R31, R28 ;  /* 0x0000001c1f2b7221 */ /* 0x000fe40000010000 */
[----:B------:R-:W0:Y:S01]  /*150f0*/  MUFU.EX2 R60, R60 ;  /* 0x0000003c003c7308 */ /* 0x000e220000000800 */
[----:B-1----:R-:W-:Y:S01]  /*15100*/  FADD.FTZ R8, R14, R7 ;  /* 0x000000070e087221 */ /* 0x002fe20000010000 */
[----:B------:R-:W-:-:S06]  /*15110*/  FADD.FTZ R28, R172, R43 ;  /* 0x0000002bac1c7221 */ /* 0x000fcc0000010000 */
[----:B------:R-:W1:Y:S01]  /*15120*/  MUFU.EX2 R183, R62 ;  /* 0x0000003e00b77308 */ /* 0x000e620000000800 */
[C---:B--2---:R-:W-:Y:S01]  /*15130*/  FADD.FTZ R7, R181.reuse, R8 ;  /* 0x00000008b5077221 */ /* 0x044fe20000010000 */
[----:B------:R-:W-:-:S06]  /*15140*/  F2FP.F16.F32.PACK_AB R181, R181, R14 ;  /* 0x0000000eb5b5723e */ /* 0x000fcc00000000ff */
[----:B------:R-:W2:Y:S01]  /*15150*/  MUFU.EX2 R66, R66 ;  /* 0x0000004200427308 */ /* 0x000ea20000000800 */
[----:B0-----:R-:W-:-:S07]  /*15160*/  FADD.FTZ R8, R60, R7 ;  /* 0x000000073c087221 */ /* 0x001fce0000010000 */
[----:B------:R-:W0:Y:S01]  /*15170*/  MUFU.EX2 R177, R68 ;  /* 0x0000004400b17308 */ /* 0x000e220000000800 */
[C---:B-1----:R-:W-:Y:S01]  /*15180*/  FADD.FTZ R7, R183.reuse, R8 ;  /* 0x00000008b7077221 */ /* 0x042fe20000010000 */
[----:B------:R-:W-:-:S06]  /*15190*/  F2FP.F16.F32.PACK_AB R183, R183, R60 ;  /* 0x0000003cb7b7723e */ /* 0x000fcc00000000ff */
        /* <DEDUP_REMOVED lines=34> */
[----:B------:R-:W-:-:S06]  /*153c0*/  F2FP.F16.F32.PACK_AB R169, R169, R84 ;  /* 0x00000054a9a9723e */ /* 0x000fcc00000000ff */
[----:B------:R-:W0:Y:S01]  /*153d0*/  MUFU.EX2 R170, R170 ;  /* 0x000000aa00aa7308 */ /* 0x000e220000000800 */
[C---:B-1----:R-:W-:Y:S01]  /*153e0*/  FADD.FTZ R9, R37.reuse, R28 ;  /* 0x0000001c25097221 */ /* 0x042fe20000010000 */
[----:B------:R-:W-:-:S06]  /*153f0*/  F2FP.F16.F32.PACK_AB R168, R37, R168 ;  /* 0x000000a825a8723e */ /* 0x000fcc00000000ff */
[----:B------:R-:W1:Y:S01]  /*15400*/  MUFU.EX2 R41, R41 ;  /* 0x0000002900297308 */ /* 0x000e620000000800 */
[----:B--2---:R-:W-:-:S07]  /*15410*/  FADD.FTZ R4, R24, R7 ;  /* 0x0000000718047221 */ /* 0x004fce0000010000 */
[----:B------:R-:W2:Y:S01]  /*15420*/  MUFU.EX2 R39, R39 ;  /* 0x0000002700277308 */ /* 0x000ea20000000800 */
[----:B0-----:R-:W-:Y:S01]  /*15430*/  FADD.FTZ R20, R170, R9 ;  /* 0x00000009aa147221 */ /* 0x001fe20000010000 */
[C---:B-1----:R-:W-:Y:S01]  /*15440*/  FADD.FTZ R7, R41.reuse, R4 ;  /* 0x0000000429077221 */ /* 0x042fe20000010000 */
[----:B------:R-:W-:Y:S01]  /*15450*/  F2FP.F16.F32.PACK_AB R171, R41, R24 ;  /* 0x0000001829ab723e */ /* 0x000fe200000000ff */
[----:B------:R-:W-:Y:S02]  /*15460*/  VIADD R4, R72, 0xfffffffe ;  /* 0xfffffffe48047836 */ /* 0x000fe40000000000 */
[C---:B--2---:R-:W-:Y:S01]  /*15470*/  FADD.FTZ R8, R39.reuse, R20 ;  /* 0x0000001427087221 */ /* 0x044fe20000010000 */
[----:B------:R-:W-:Y:S01]  /*15480*/  F2FP.F16.F32.PACK_AB R170, R39, R170 ;  /* 0x000000aa27aa723e */ /* 0x000fe200000000ff */
[----:B------:R-:W-:Y:S06]  /*15490*/  @!P5 BRA `(.L_x_1773) ;  /* 0x000000000048d947 */ /* 0x000fec0003800000 */
[C---:B------:R-:W-:Y:S01]  /*154a0*/  ISETP.GT.AND P1, PT, R45.reuse, RZ, PT ;  /* 0x000000ff2d00720c */ /* 0x040fe20003f24270 */
[----:B------:R-:W-:Y:S01]  /*154b0*/  BSSY B0, `(.L_x_1774) ;  /* 0x000000e000007945 */ /* 0x000fe20003800000 */
[----:B------:R-:W-:-:S11]  /*154c0*/  VIADD R6, R45, 0xffffffff ;  /* 0xffffffff2d067836 */ /* 0x000fd60000000000 */
[----:B------:R-:W-:Y:S05]  /*154d0*/  @P1 BRA `(.L_x_1775) ;  /* 0x00000000001c1947 */ /* 0x000fea0003800000 */
[----:B------:R-:W-:Y:S02]  /*154e0*/  ISETP.NE.AND P1, PT, R11, 0x1, PT ;  /* 0x000000010b00780c */ /* 0x000fe40003f25270 */
[----:B------:R-:W-:-:S11]  /*154f0*/  IADD3 R9, -R45, RZ, RZ ;  /* 0x000000ff2d097210 */ /* 0x000fd60007ffe1ff */
[----:B------:R-:W0:Y:S02]  /*15500*/  @P1 LDC.64 R12, c[0x0][0x9e8] ;  /* 0x00027a00ff0c1b82 */ /* 0x000e240000000a00 */
[----:B0-----:R-:W-:-:S05]  /*15510*/  @P1 IMAD.HI.U32 R6, R9, R12, RZ ;  /* 0x0000000c09061227 */ /* 0x001fca00078e00ff */
[----:B------:R-:W-:-:S04]  /*15520*/  @P1 SHF.R.U32.HI R9, RZ, R13, R6 ;  /* 0x0000000dff091219 */ /* 0x000fc80000011606 */
[----:B------:R-:W-:Y:S01]  /*15530*/  LOP3.LUT R6, RZ, R9, RZ, 0x33, !PT ;  /* 0x00000009ff067212 */ /* 0x000fe200078e33ff */
[----:B------:R-:W-:Y:S06]  /*15540*/  BRA `(.L_x_1776) ;  /* 0x0000000000107947 */ /* 0x000fec0003800000 */
.L_x_1775:
[----:B------:R-:W-:-:S13]  /*15550*/  ISETP.NE.AND P1, PT, R11, 0x1, PT ;  /* 0x000000010b00780c */ /* 0x000fda0003f25270 */
[----:B------:R-:W0:Y:S02]  /*15560*/  @P1 LDC.64 R12, c[0x0][0x9e8] ;  /* 0x00027a00ff0c1b82 */ /* 0x000e240000000a00 */
[----:B0-----:R-:W-:-:S05]  /*15570*/  @P1 IMAD.HI.U32 R12, R6, R12, RZ ;  /* 0x0000000c060c1227 */ /* 0x001fca00078e00ff */
[----:B------:R-:W-:-:S07]  /*15580*/  @P1 SHF.R.U32.HI R6, RZ, R13, R12 ;  /* 0x0000000dff061219 */ /* 0x000fce000001160c */
.L_x_1776:
[----:B------:R-:W-:Y:S05]  /*15590*/  BSYNC B0 ;  /* 0x0000000000007941 */ /* 0x000fea0003800000 */
.L_x_1774:
[----:B------:R-:W-:-:S05]  /*155a0*/  IMAD R11, R6, R11, R11 ;  /* 0x0000000b060b7224 */ /* 0x000fca00078e020b */
[----:B------:R-:W-:-:S07]  /*155b0*/  VIMNMX R10, R10, R11, PT ;  /* 0x0000000b0a0a7248 */ /* 0x000fce0003fe0100 */
.L_x_1773:
[----:B------:R-:W2:Y:S01]  /*155c0*/  LDL R12, [R1+0x3c] ;  /* 0x00003c00010c7983 */ /* 0x000ea20000100800 */
[----:B------:R-:W-:Y:S01]  /*155d0*/  IMAD.HI R10, R10, 0x2aaaaaab, RZ ;  /* 0x2aaaaaab0a0a7827 */ /* 0x000fe200078e02ff */
[----:B------:R-:W-:Y:S01]  /*155e0*/  ULDC UR47, c[0x0][0x9e4] ;  /* 0x00027900002f7ab9 */ /* 0x000fe20000000800 */
[----:B------:R-:W-:Y:S01]  /*155f0*/  ULDC UR46, c[0x0][0x9e4] ;  /* 0x00027900002e7ab9 */ /* 0x000fe20000000800 */
[----:B------:R-:W-:Y:S01]  /*15600*/  ULDC UR39, c[0x0][0x9d8] ;  /* 0x0002760000277ab9 */ /* 0x000fe20000000800 */
[----:B------:R-:W-:Y:S01]  /*15610*/  ULDC UR43, c[0x0][0x9d8] ;  /* 0x00027600002b7ab9 */ /* 0x000fe20000000800 */
[----:B------:R-:W-:Y:S01]  /*15620*/  SHF.R.U32.HI R9, RZ, 0x1f, R10 ;  /* 0x0000001fff097819 */ /* 0x000fe2000001160a */
[----:B------:R-:W-:Y:S01]  /*15630*/  ULDC UR42, c[0x0][0x9d8] ;  /* 0x00027600002a7ab9 */ /* 0x000fe20000000800 */
[----:B------:R-:W-:Y:S01]  /*15640*/  ULDC UR50, c[0x0][0x988] ;  /* 0x0002620000327ab9 */ /* 0x000fe20000000800 */
[----:B------:R-:W-:Y:S01]  /*15650*/  ULDC UR54, c[0x0][0x988] ;  /* 0x0002620000367ab9 */ /* 0x000fe20000000800 */
[----:B------:R-:W-:Y:S01]  /*15660*/  LEA.HI.SX32 R9, R10, R9, 0x1c ;  /* 0x000000090a097211 */ /* 0x000fe200078fe2ff */
[----:B------:R-:W-:Y:S01]  /*15670*/  ULDC UR51, c[0x0][0x988] ;  /* 0x0002620000337ab9 */ /* 0x000fe20000000800 */
[----:B------:R-:W-:Y:S01]  /*15680*/  ULDC UR58, c[0x0][0x9e0] ;  /* 0x00027800003a7ab9 */ /* 0x000fe20000000800 */
[----:B------:R-:W-:Y:S01]  /*15690*/  ULDC UR55, c[0x0][0x9e0] ;  /* 0x0002780000377ab9 */ /* 0x000fe20000000800 */
[----:B------:R-:W-:Y:S01]  /*156a0*/  BSSY B1, `(.L_x_1777) ;  /* 0x00003fb000017945 */ /* 0x000fe20003800000 */
[----:B------:R-:W-:Y:S01]  /*156b0*/  IMAD.MOV.U32 R6, RZ, RZ, 0x3f800000 ;  /* 0x3f800000ff067424 */ /* 0x000fe200078e00ff */
[----:B------:R-:W-:Y:S01]  /*156c0*/  CS2R R118, SRZ ;  /* 0x0000000000767805 */ /* 0x000fe2000001ff00 */
[----:B------:R-:W-:Y:S01]  /*156d0*/  IMAD.MOV.U32 R11, RZ, RZ, 0x3f800000 ;  /* 0x3f800000ff0b7424 */ /* 0x000fe200078e00ff */
        /* <DEDUP_REMOVED lines=47> */
[----:B--2---:R-:W-:-:S04]  /*159d0*/  VIMNMX R226, R12, R9, !PT ;  /* 0x000000090ce27248 */ /* 0x004fc80007fe0100 */
[----:B------:R-:W-:-:S13]  /*159e0*/  ISETP.GE.AND P1, PT, R4, R226, PT ;  /* 0x000000e20400720c */ /* 0x000fda0003f26270 */
[----:B------:R-:W-:Y:S05]  /*159f0*/  @!P1 BRA `(.L_x_1778) ;  /* 0x0000003c00149947 */ /* 0x000fea0003800000 */
[----:B------:R-:W-:Y:S01]  /*15a00*/  BSSY B0, `(.L_x_1779) ;  /* 0x00003c0000007945 */ /* 0x000fe20003800000 */
[----:B------:R-:W-:Y:S02]  /*15a10*/  IMAD.MOV.U32 R6, RZ, RZ, 0x3f800000 ;  /* 0x3f800000ff067424 */ /* 0x000fe400078e00ff */
[----:B------:R-:W-:-:S07]  /*15a20*/  IMAD.MOV.U32 R119, RZ, RZ, RZ ;  /* 0x000000ffff777224 */ /* 0x000fce00078e00ff */
.L_x_1800:
[----:B------:R-:W-:-:S04]  /*15a30*/  IADD3 R9, R193, 0x1, RZ ;  /* 0x00000001c1097810 */ /* 0x000fc80007ffe0ff */
[----:B------:R-:W-:-:S04]  /*15a40*/  ISETP.NE.AND P1, PT, R9, 0x2, PT ;  /* 0x000000020900780c */ /* 0x000fc80003f25270 */
[----:B------:R-:W-:Y:S02]  /*15a50*/  SEL R5, RZ, 0x1, P1 ;  /* 0x00000001ff057807 */ /* 0x000fe40000800000 */
[----:B------:R-:W-:Y:S02]  /*15a60*/  SEL R9, R9, RZ, P1 ;  /* 0x000000ff09097207 */ /* 0x000fe40000800000 */
[----:B------:R-:W-:Y:S01]  /*15a70*/  LOP3.LUT R12, R198, R5, RZ, 0x3c, !PT ;  /* 0x00000005c60c7212 */ /* 0x000fe200078e3cff */
[----:B------:R-:W-:Y:S06]  /*15a80*/  @!P0 BRA `(.L_x_1780) ;  /* 0x0000000000048947 */ /* 0x000fec0003800000 */
[----:B------:R-:W-:Y:S01]  /*15a90*/  BPT.TRAP 0x1 ;  /* 0x000000040000795c */ /* 0x000fe20000300000 */
.L_x_1780:
[----:B------:R-:W-:Y:S01]  /*15aa0*/  IMAD R5, R9, 0x8, R2 ;  /* 0x0000000809057824 */ /* 0x000fe200078e0202 */
[----:B------:R-:W-:-:S04]  /*15ab0*/  SHF.L.U32 R10, R12, 0x1f, RZ ;  /* 0x0000001f0c0a7819 */ /* 0x000fc800000006ff */
[----:B------:R0:W1:Y:S01]  /*15ac0*/  SYNCS.PHASECHK.TRANS64.TRYWAIT P1, [R5+URZ+0x30830], R10 ;  /* 0x0308300a050075a7 */ /* 0x000062000802017f */
[----:B------:R-:W-:Y:S05]  /*15ad0*/  @!P0 BRA `(.L_x_1781) ;  /* 0x0000000000048947 */ /* 0x000fea0003800000 */
[----:B------:R-:W-:Y:S01]  /*15ae0*/  BPT.TRAP 0x1 ;  /* 0x000000040000795c */ /* 0x000fe20000300000 */
.L_x_1781:
[----:B------:R-:W-:Y:S01]  /*15af0*/  IMAD R126, R9, 0x900, R217 ;  /* 0x00000900097e7824 */ /* 0x000fe200078e02d9 */
[----:B------:R-:W-:Y:S03]  /*15b00*/  BSSY B2, `(.L_x_1782) ;  /* 0x0000006000027945 */ /* 0x000fe60003800000 */
[C---:B------:R-:W-:Y:S02]  /*15b10*/  VIADD R122, R126.reuse, 0x2 ;  /* 0x000000027e7a7836 */ /* 0x040fe40000000000 */
[----:B------:R-:W-:Y:S01]  /*15b20*/  VIADD R124, R126, 0x4 ;  /* 0x000000047e7c7836 */ /* 0x000fe20000000000 */
[----:B-1----:R-:W-:Y:S06]  /*15b30*/  @P1 BRA `(.L_x_1783) ;  /* 0x0000000000081947 */ /* 0x002fec0003800000 */
[----:B------:R-:W1:Y:S02]  /*15b40*/  SYNCS.PHASECHK.TRANS64.TRYWAIT P1, [R5+URZ+0x30830], R10 ;  /* 0x0308300a050075a7 */ /* 0x000e64000802017f */
[----:B-1----:R-:W-:Y:S05]  /*15b50*/  @!P1 BRA `(.L_x_1784) ;  /* 0x00000164003c9947 */ /* 0x002fea0003800000 */
.L_x_1783:
[----:B------:R-:W-:Y:S05]  /*15b60*/  BSYNC B2 ;  /* 0x0000000000027941 */ /* 0x000fea0003800000 */
.L_x_1782:
[----:B------:R-:W2:Y:S01]  /*15b70*/  LDL.64 R128, [R1+0x28] ;  /* 0x0000280001807983 */ /* 0x000ea20000100a00 */
[----:B------:R-:W-:Y:S01]  /*15b80*/  IMAD.MOV.U32 R120, RZ, RZ, R126 ;  /* 0x000000ffff787224 */ /* 0x000fe200078e007e */
[----:B------:R-:W-:Y:S01]  /*15b90*/  MOV R209, UR46 ;  /* 0x0000002e00d17c02 */ /* 0x000fe20008000f00 */
[----:B------:R-:W-:Y:S01]  /*15ba0*/  IMAD.MOV.U32 R123, RZ, RZ, 0x40000040 ;  /* 0x40000040ff7b7424 */ /* 0x000fe200078e00ff */
[----:B------:R-:W-:Y:S01]  /*15bb0*/  MOV R213, UR50 ;  /* 0x0000003200d57c02 */ /* 0x000fe20008000f00 */
[----:B------:R-:W-:Y:S01]  /*15bc0*/  IMAD.MOV.U32 R125, RZ, RZ, 0x40000040 ;  /* 0x40000040ff7d7424 */ /* 0x000fe200078e00ff */
[----:B------:R-:W-:Y:S01]  /*15bd0*/  R2UR UR46, R122 ;  /* 0x000000007a2e72ca */ /* 0x000fe200000e0000 */
[----:B------:R-:W-:Y:S01]  /*15be0*/  IMAD.MOV.U32 R122, RZ, RZ, R124 ;  /* 0x000000ffff7a7224 */ /* 0x000fe200078e007c */
[----:B------:R-:W-:Y:S01]  /*15bf0*/  R2UR UR50, R120 ;  /* 0x00000000783272ca */ /* 0x000fe200000e0000 */
[C---:B------:R-:W-:Y:S01]  /*15c00*/  VIADD R120, R126.reuse, 0x6 ;  /* 0x000000067e787836 */ /* 0x040fe20000000000 */
[----:B------:R-:W-:Y:S01]  /*15c10*/  MOV R13, UR38 ;  /* 0x00000026000d7c02 */ /* 0x000fe20008000f00 */
[----:B------:R-:W-:Y:S01]  /*15c20*/  VIADD R124, R126, 0x300 ;  /* 0x000003007e7c7836 */ /* 0x000fe20000000000 */
[----:B------:R-:W-:Y:S01]  /*15c30*/  MOV R21, UR42 ;  /* 0x0000002a00157c02 */ /* 0x000fe20008000f00 */
[----:B------:R-:W-:Y:S01]  /*15c40*/  IMAD.MOV.U32 R127, RZ, RZ, 0x40000040 ;  /* 0x40000040ff7f7424 */ /* 0x000fe200078e00ff */
[----:B------:R-:W-:Y:S01]  /*15c50*/  R2UR UR38, R120 ;  /* 0x00000000782672ca */ /* 0x000fe200000e0000 */
[----:B------:R-:W-:Y:S01]  /*15c60*/  VIADD R120, R126, 0x304 ;  /* 0x000003047e787836 */ /* 0x000fe20000000000 */
[----:B------:R-:W-:Y:S01]  /*15c70*/  R2UR UR34, R124 ;  /* 0x000000007c2272ca */ /* 0x000fe200000e0000 */
[----:B------:R-:W-:Y:S01]  /*15c80*/  VIADD R124, R126, 0x306 ;  /* 0x000003067e7c7836 */ /* 0x000fe20000000000 */
[----:B------:R-:W-:Y:S01]  /*15c90*/  R2UR UR42, R122 ;  /* 0x000000007a2a72ca */ /* 0x000fe200000e0000 */
[-C--:B------:R-:W-:Y:S01]  /*15ca0*/  FMUL.FTZ R24, R24, R11.reuse ;  /* 0x0000000b18187220 */ /* 0x080fe20000410000 */
[----:B------:R-:W-:Y:S01]  /*15cb0*/  IADD3 R122, R126, 0x302, RZ ;  /* 0x000003027e7a7810 */ /* 0x000fe20007ffe0ff */
[-C--:B------:R-:W-:Y:S01]  /*15cc0*/  FMUL.FTZ R25, R25, R11.reuse ;  /* 0x0000000b19197220 */ /* 0x080fe20000410000 */
[----:B------:R-:W-:Y:S01]  /*15cd0*/  MOV R121, 0x40000040 ;  /* 0x4000004000797802 */ /* 0x000fe20000000f00 */
[-C--:B------:R-:W-:Y:S01]  /*15ce0*/  FMUL.FTZ R28, R28, R11.reuse ;  /* 0x0000000b1c1c7220 */ /* 0x080fe20000410000 */
[----:B------:R-:W-:Y:S01]  /*15cf0*/  MOV R212, UR51 ;  /* 0x0000003300d47c02 */ /* 0x000fe20008000f00 */
        /* <DEDUP_REMOVED lines=8> */
[----:B------:R-:W-:Y:S01]  /*15d80*/  VIADD R120, R126, 0x600 ;  /* 0x000006007e787836 */ /* 0x000fe20000000000 */
[----:B------:R-:W-:Y:S01]  /*15d90*/  R2UR UR22, R124 ;  /* 0x000000007c1672ca */ /* 0x000fe200000e0000 */
[C---:B------:R-:W-:Y:S01]  /*15da0*/  VIADD R124, R126.reuse, 0x604 ;  /* 0x000006047e7c7836 */ /* 0x040fe20000000000 */
[----:B------:R-:W-:Y:S01]  /*15db0*/  R2UR UR51, R121 ;  /* 0x00000000793372ca */ /* 0x000fe200000e0000 */
[-C--:B------:R-:W-:Y:S01]  /*15dc0*/  FMUL.FTZ R37, R37, R11.reuse ;  /* 0x0000000b25257220 */ /* 0x080fe20000410000 */
[C---:B------:R-:W-:Y:S01]  /*15dd0*/  IADD3 R122, R126.reuse, 0x602, RZ ;  /* 0x000006027e7a7810 */ /* 0x040fe20007ffe0ff */
[----:B------:R-:W-:Y:S01]  /*15de0*/  VIADD R126, R126, 0x606 ;  /* 0x000006067e7e7836 */ /* 0x000fe20000000000 */
[----:B------:R-:W-:Y:S01]  /*15df0*/  MOV R208, UR47 ;  /* 0x0000002f00d07c02 */ /* 0x000fe20008000f00 */
[-C--:B------:R-:W-:Y:S01]  /*15e00*/  FMUL.FTZ R40, R40, R11.reuse ;  /* 0x0000000b28287220 */ /* 0x080fe20000410000 */
[----:B------:R-:W-:Y:S01]  /*15e10*/  MOV R20, UR43 ;  /* 0x0000002b00147c02 */ /* 0x000fe20008000f00 */
[-C--:B------:R-:W-:Y:S01]  /*15e20*/  FMUL.FTZ R41, R41, R11.reuse ;  /* 0x0000000b29297220 */ /* 0x080fe20000410000 */
[----:B01----:R-:W-:Y:S01]  /*15e30*/  MOV R10, UR39 ;  /* 0x00000027000a7c02 */ /* 0x003fe20008000f00 */
        /* <DEDUP_REMOVED lines=109> */
[----:B------:R-:W-:-:S11]  /*16510*/  WARPGROUP.ARRIVE ;  /* 0x00000000000079c5 */ /* 0x000fd60000000000 */
[----:B------:R-:W-:Y:S01]  /*16520*/  HGMMA.64x96x16.F32 R120, gdesc[UR48], RZ, !UPT, gsb0 ;  /* 0x01600000307879f0 */ /* 0x000fe2000c0008ff */
[----:B------:R-:W-:Y:S02]  /*16530*/  R2UR UR51, R212 ;  /* 0x00000000d43372ca */ /* 0x000fe400000e0000 */
[----:B------:R-:W-:Y:S02]  /*16540*/  R2UR UR50, R213 ;  /* 0x00000000d53272ca */ /* 0x000fe400000e0000 */
[----:B------:R-:W2:Y:S01]  /*16550*/  LDL.64 R212, [R1+0x20] ;  /* 0x0000200001d47983 */ /* 0x000ea20000100a00 */
[----:B------:R-:W-:Y:S02]  /*16560*/  WARPGROUP.DEPBAR.LE gsb0, 0x0 ;  /* 0x00008000000079c5 */ /* 0x000fe40000010000 */
[----:B------:R-:W-:Y:S01]  /*16570*/  WARPGROUP.ARRIVE ;  /* 0x00000000000079c5 */ /* 0x000fe20000000000 */
[----:B--2---:R-:W-:Y:S02]  /*16580*/  R2UR UR44, R212 ;  /* 0x00000000d42c72ca */ /* 0x004fe400000e0000 */
[----:B------:R-:W-:-:S02]  /*16590*/  R2UR UR45, R213 ;  /* 0x00000000d52d72ca */ /* 0x000fc400000e0000 */
[----:B------:R-:W-:Y:S01]  /*165a0*/  R2UR UR49, R214 ;  /* 0x00000000d63172ca */ /* 0x000fe200000e0000 */
[----:B------:R-:W2:Y:S10]  /*165b0*/  LDL.64 R212, [R1] ;  /* 0x0000000001d47983 */ /* 0x000eb40000100a00 */
[----:B------:R-:W-:Y:S01]  /*165c0*/  HGMMA.64x96x16.F32 R120, gdesc[UR44], R120, gsb0 ;  /* 0x016000002c7879f0 */ /* 0x000fe20008000878 */
[----:B------:R-:W-:-:S02]  /*165d0*/  R2UR UR45, R210 ;  /* 0x00000000d22d72ca */ /* 0x000fc400000e0000 */
[----:B------:R-:W-:Y:S02]  /*165e0*/  R2UR UR44, R211 ;  /* 0x00000000d32c72ca */ /* 0x000fe400000e0000 */
[----:B------:R-:W3:Y:S01]  /*165f0*/  LDL.64 R210, [R1+0x18] ;  /* 0x0000180001d27983 */ /* 0x000ee20000100a00 */
[----:B------:R-:W-:Y:S02]  /*16600*/  R2UR UR47, R208 ;  /* 0x00000000d02f72ca */ /* 0x000fe400000e0000 */
[----:B------:R-:W-:Y:S02]  /*16610*/  R2UR UR46, R209 ;  /* 0x00000000d12e72ca */ /* 0x000fe400000e0000 */
[----:B------:R-:W4:Y:S01]  /*16620*/  LDL.64 R208, [R1+0x10] ;  /* 0x0000100001d07983 */ /* 0x000f220000100a00 */
[----:B------:R-:W-:-:S03]  /*16630*/  R2UR UR48, R215 ;  /* 0x00000000d73072ca */ /* 0x000fc600000e0000 */
[----:B------:R-:W5:Y:S01]  /*16640*/  LDL.64 R214, [R1+0x8] ;  /* 0x0000080001d67983 */ /* 0x000f620000100a00 */
[----:B------:R-:W-:Y:S02]  /*16650*/  WARPGROUP.DEPBAR.LE gsb0, 0x0 ;  /* 0x00008000000079c5 */ /* 0x000fe40000010000 */
[----:B------:R-:W-:Y:S01]  /*16660*/  WARPGROUP.ARRIVE ;  /* 0x00000000000079c5 */ /* 0x000fe20000000000 */
[----:B---3--:R-:W-:Y:S02]  /*16670*/  R2UR UR40, R210 ;  /* 0x00000000d22872ca */ /* 0x008fe400000e0000 */
[----:B------:R-:W-:-:S13]  /*16680*/  R2UR UR41, R211 ;  /* 0x00000000d32972ca */ /* 0x000fda00000e0000 */
[----:B------:R-:W-:Y:S01]  /*16690*/  HGMMA.64x96x16.F32 R120, gdesc[UR40], R120, gsb0 ;  /* 0x01600000287879f0 */ /* 0x000fe20008000878 */
[----:B----4-:R-:W-:Y:S02]  /*166a0*/  R2UR UR36, R208 ;  /* 0x00000000d02472ca */ /* 0x010fe400000e0000 */
[----:B------:R-:W-:Y:S02]  /*166b0*/  R2UR UR37, R209 ;  /* 0x00000000d12572ca */ /* 0x000fe400000e0000 */
[----:B-----5:R-:W-:Y:S02]  /*166c0*/  R2UR UR32, R214 ;  /* 0x00000000d62072ca */ /* 0x020fe400000e0000 */
[----:B------:R-:W-:Y:S01]  /*166d0*/  R2UR UR33, R215 ;  /* 0x00000000d72172ca */ /* 0x000fe200000e0000 */
[----:B------:R-:W-:Y:S02]  /*166e0*/  WARPGROUP.DEPBAR.LE gsb0, 0x0 ;  /* 0x00008000000079c5 */ /* 0x000fe40000010000 */
[----:B------:R-:W-:-:S06]  /*166f0*/  WARPGROUP.ARRIVE ;  /* 0x00000000000079c5 */ /* 0x000fcc0000000000 */
[----:B------:R-:W-:Y:S01]  /*16700*/  HGMMA.64x96x16.F32 R120, gdesc[UR36], R120, gsb0 ;  /* 0x01600000247879f0 */ /* 0x000fe20008000878 */
[----:B--2---:R-:W-:Y:S02]  /*16710*/  R2UR UR28, R212 ;  /* 0x00000000d41c72ca */ /* 0x004fe400000e0000 */
[----:B------:R-:W-:Y:S01]  /*16720*/  R2UR UR29, R213 ;  /* 0x00000000d51d72ca */ /* 0x000fe200000e0000 */
        /* <DEDUP_REMOVED lines=23> */
[----:B------:R-:W-:Y:S02]  /*168a0*/  R2UR UR41, R206 ;  /* 0x00000000ce2972ca */ /* 0x000fe400000e0000 */
[----:B------:R-:W-:Y:S01]  /*168b0*/  R2UR UR40, R207 ;  /* 0x00000000cf2872ca */ /* 0x000fe200000e0000 */
[----:B------:R-:W-:Y:S02]  /*168c0*/  WARPGROUP.DEPBAR.LE gsb0, 0x0 ;  /* 0x00008000000079c5 */ /* 0x000fe40000010000 */
[----:B------:R-:W-:-:S06]  /*168d0*/  WARPGROUP.ARRIVE ;  /* 0x00000000000079c5 */ /* 0x000fcc0000000000 */
[----:B------:R-:W-:Y:S04]  /*168e0*/  HGMMA.64x96x16.F32 R120, gdesc[UR12], R120, gsb0 ;  /* 0x016000000c7879f0 */ /* 0x000fe80008000878 */
        /* <DEDUP_REMOVED lines=15> */
[----:B------:R-:W-:Y:S01]  /*169e0*/  R2UR UR38, R13 ;  /* 0x000000000d2672ca */ /* 0x000fe200000e0000 */
[----:B------:R-:W-:Y:S02]  /*169f0*/  WARPGROUP.DEPBAR.LE gsb0, 0x0 ;  /* 0x00008000000079c5 */ /* 0x000fe40000010000 */
[----:B------:R-:W-:-:S12]  /*16a00*/  @!P0 BRA `(.L_x_1785) ;  /* 0x0000000000048947 */ /* 0x000fd80003800000 */
[----:B------:R-:W-:Y:S01]  /*16a10*/  BPT.TRAP 0x1 ;  /* 0x000000040000795c */ /* 0x000fe20000300000 */
.L_x_1785:
[----:B------:R-:W-:Y:S02]  /*16a20*/  SHF.L.U32 R6, R198, 0x1f, RZ ;  /* 0x0000001fc6067819 */ /* 0x000fe400000006ff */
[----:B------:R-:W-:-:S04]  /*16a30*/  LEA R13, R193, R2, 0x3 ;  /* 0x00000002c10d7211 */ /* 0x000fc800078e18ff */
[----:B------:R0:W1:Y:S01]  /*16a40*/  SYNCS.PHASECHK.TRANS64.TRYWAIT P1, [R13+URZ+0x30850], R6 ;  /* 0x030850060d0075a7 */ /* 0x000062000802017f */
[----:B------:R-:W-:Y:S05]  /*16a50*/  @!P0 BRA `(.L_x_1786) ;  /* 0x0000000000048947 */ /* 0x000fea0003800000 */
[----:B------:R-:W-:Y:S01]  /*16a60*/  BPT.TRAP 0x1 ;  /* 0x000000040000795c */ /* 0x000fe20000300000 */
.L_x_1786:
[----:B------:R-:W-:Y:S04]  /*16a70*/  BSSY B2, `(.L_x_1787) ;  /* 0x0000004000027945 */ /* 0x000fe80003800000 */
[----:B-1----:R-:W-:Y:S05]  /*16a80*/  @P1 BRA `(.L_x_1788) ;  /* 0x0000000000081947 */ /* 0x002fea0003800000 */
[----:B------:R-:W1:Y:S02]  /*16a90*/  SYNCS.PHASECHK.TRANS64.TRYWAIT P1, [R13+URZ+0x30850], R6 ;  /* 0x030850060d0075a7 */ /* 0x000e64000802017f */
[----:B-1----:R-:W-:Y:S05]  /*16aa0*/  @!P1 BRA `(.L_x_1789) ;  /* 0x00000154007c9947 */ /* 0x002fea0003800000 */
.L_x_1788:
[----:B------:R-:W-:Y:S05]  /*16ab0*/  BSYNC B2 ;  /* 0x0000000000027941 */ /* 0x000fea0003800000 */
.L_x_1787:
[----:B01----:R-:W-:Y:S01]  /*16ac0*/  VIADD R6, R2, 0x400 ;  /* 0x0000040002067836 */ /* 0x003fe20000000000 */
[----:B------:R-:W-:Y:S01]  /*16ad0*/  WARPGROUP.ARRIVE ;  /* 0x00000000000079c5 */ /* 0x000fe20000000000 */
[----:B------:R-:W-:Y:S01]  /*16ae0*/  IMAD.MOV.U32 R11, RZ, RZ, 0x40000040 ;  /* 0x40000040ff0b7424 */ /* 0x000fe200078e00ff */
[----:B------:R-:W-:Y:S02]  /*16af0*/  MOV R15, 0x40000040 ;  /* 0x40000040000f7802 */ /* 0x000fe40000000f00 */
[----:B------:R-:W-:Y:S02]  /*16b00*/  SHF.R.U32.HI R6, RZ, 0x4, R6 ;  /* 0x00000004ff067819 */ /* 0x000fe40000011606 */
[----:B------:R-:W-:Y:S02]  /*16b10*/  R2UR UR7, R11 ;  /* 0x000000000b0772ca */ /* 0x000fe400000e0000 */
[----:B------:R-:W-:Y:S02]  /*16b20*/  LOP3.LUT R6, R6, 0x3fff, RZ, 0xc0, !PT ;  /* 0x00003fff06067812 */ /* 0x000fe400078ec0ff */
[----:B------:R-:W-:-:S02]  /*16b30*/  MOV R11, 0x40000040 ;  /* 0x40000040000b7802 */ /* 0x000fc40000000f00 */
[----:B------:R-:W-:-:S05]  /*16b40*/  LOP3.LUT R6, R6, 0x3000000, RZ, 0xfc, !PT ;  /* 0x0300000006067812 */ /* 0x000fca00078efcff */
[----:B------:R-:W-:-:S04]  /*16b50*/  IMAD R10, R193, 0x900, R6 ;  /* 0x00000900c10a7824 */ /* 0x000fc800078e0206 */
[C---:B------:R-:W-:Y:S01]  /*16b60*/  VIADD R14, R10.reuse, 0x80 ;  /* 0x000000800a0e7836 */ /* 0x040fe20000000000 */
[----:B------:R-:W-:-:S13]  /*16b70*/  R2UR UR6, R10 ;  /* 0x000000000a0672ca */ /* 0x000fda00000e0000 */
        /* <DEDUP_REMOVED lines=16> */
[C---:B------:R-:W-:Y:S01]  /*16c80*/  VIADD R14, R10.reuse, 0x200 ;  /* 0x000002000a0e7836 */ /* 0x040fe20000000000 */
[----:B------:R-:W-:Y:S01]  /*16c90*/  R2UR UR7, R15 ;  /* 0x000000000f0772ca */ /* 0x000fe200000e0000 */
[----:B------:R-:W-:Y:S02]  /*16ca0*/  IMAD.MOV.U32 R15, RZ, RZ, 0x40000040 ;  /* 0x40000040ff0f7424 */ /* 0x000fe400078e00ff */
        /* <DEDUP_REMOVED lines=17> */
.L_x_1790:
[----:B------:R-:W2:Y:S01]  /*16dc0*/  LDL R170, [R1+0x30] ;  /* 0x0000300001aa7983 */ /* 0x000ea20000100800 */
[----:B------:R-:W0:Y:S03]  /*16dd0*/  LDC R171, c[0x0][0x448] ;  /* 0x00011200ffab7b82 */ /* 0x000e260000000800 */
[----:B------:R-:W2:Y:S04]  /*16de0*/  LDL R169, [R1+0x44] ;  /* 0x0000440001a97983 */ /* 0x000ea80000100800 */
[----:B------:R-:W3:Y:S01]  /*16df0*/  LDL R168, [R1+0x40] ;  /* 0x0000400001a87983 */ /* 0x000ee20000100800 */
        /* <DEDUP_REMOVED lines=16> */
[----:B0-----:R-:W-:Y:S01]  /*16f00*/  ISETP.NE.AND P2, PT, R171, 0x1, PT ;  /* 0x00000001ab00780c */ /* 0x001fe20003f45270 */
        /* <DEDUP_REMOVED lines=19> */
[----:B------:R-:W-:Y:S01]  /*17040*/  IMAD R164, R4, -0x60, RZ ;  /* 0xffffffa004a47824 */ /* 0x000fe200078e02ff */
        /* <DEDUP_REMOVED lines=10> */
[----:B------:R-:W-:Y:S01]  /*170f0*/  PRMT R5, R203, 0x654, R5 ;  /* 0x00000654cb057816 */ /* 0x000fe20000000005 */
[----:B------:R-:W-:Y:S01]  /*17100*/  FMUL.FTZ R152, R159, UR43 ;  /* 0x0000002b9f987c20 */ /* 0x000fe20008410000 */
[----:B------:R-:W-:Y:S01]  /*17110*/  FMUL.FTZ R157, R160, UR43 ;  /* 0x0000002ba09d7c20 */ /* 0x000fe20008410000 */
[----:B------:R-:W-:Y:S01]  /*17120*/  FMUL.FTZ R155, R163, UR43 ;  /* 0x0000002ba39b7c20 */ /* 0x000fe20008410000 */
[----:B------:R-:W-:Y:S01]  /*17130*/  FMUL.FTZ R163, R165, UR43 ;  /* 0x0000002ba5a37c20 */ /* 0x000fe20008410000 */
[----:B------:R-:W-:Y:S01]  /*17140*/  FMUL.FTZ R159, R166, UR43 ;  /* 0x0000002ba69f7c20 */ /* 0x000fe20008410000 */
[----:B------:R-:W-:Y:S01]  /*17150*/  FMUL.FTZ R160, R167, UR43 ;  /* 0x0000002ba7a07c20 */ /* 0x000fe20008410000 */
[----:B------:R3:W-:Y:S01]  /*17160*/  SYNCS.ARRIVE.TRANS64.RED.A1T0 RZ, [R5+URZ], RZ ;  /* 0x000000ff05ff79a7 */ /* 0x0007e2000810043f */
[----:B------:R-:W-:Y:S01]  /*17170*/  LOP3.LUT P1, RZ, R22, 0x80000, RZ, 0xc0, !PT ;  /* 0x0008000016ff7812 */ /* 0x000fe2000782c0ff */
        /* <DEDUP_REMOVED lines=29> */
[----:B------:R-:W3:Y:S01]  /*17350*/  MUFU.TANH R146, R146 ;  /* 0x0000009200927308 */ /* 0x000ee20000002400 */
[----:B--2---:R-:W-:-:S07]  /*17360*/  IMAD.IADD R161, R169, 0x1, R170 ;  /* 0x00000001a9a17824 */ /* 0x004fce00078e02aa */
[----:B------:R-:W2:Y:S01]  /*17370*/  MUFU.TANH R143, R143 ;  /* 0x0000008f008f7308 */ /* 0x000ea20000002400 */
[----:B0-----:R-:W-:-:S05]  /*17380*/  @P2 IMAD.HI.U32 R129, R161, R129, RZ ;  /* 0x00000081a1812227 */ /* 0x001fca00078e00ff */
[----:B-1----:R-:W-:Y:S01]  /*17390*/  @P2 SHF.R.U32.HI R161, RZ, R128, R129 ;  /* 0x00000080ffa12219 */ /* 0x002fe20000011681 */
[----:B------:R-:W-:Y:S01]  /*173a0*/  VIADD R128, R164, 0x1 ;  /* 0x00000001a4807836 */ /* 0x000fe20000000000 */
[----:B------:R-:W0:Y:S03]  /*173b0*/  MUFU.TANH R144, R144 ;  /* 0x0000009000907308 */ /* 0x000e260000002400 */
[----:B------:R-:W1:Y:S01]  /*173c0*/  SHFL.IDX PT, R169, R161, RZ, 0x1c1f ;  /* 0x001c1fffa1a97589 */ /* 0x000e6200000e0000 */
[----:B---3--:R-:W-:-:S04]  /*173d0*/  IMAD R5, R168, -0x2, R128 ;  /* 0xfffffffea8057824 */ /* 0x008fc800078e0280 */
[----:B------:R-:W3:Y:S01]  /*173e0*/  MUFU.TANH R149, R149 ;  /* 0x0000009500957308 */ /* 0x000ee20000002400 */
[----:B------:R-:W-:Y:S01]  /*173f0*/  IADD3 R167, -R199, R5, R200 ;  /* 0x00000005c7a77210 */ /* 0x000fe20007ffe1c8 */
[----:B------:R-:W-:-:S03]  /*17400*/  VIADD R5, R5, 0xffffffff ;  /* 0xffffffff05057836 */ /* 0x000fc60000000000 */
[C---:B------:R-:W-:Y:S01]  /*17410*/  IADD3 R168, R167.reuse, UR58, RZ ;  /* 0x0000003aa7a87c10 */ /* 0x040fe2000fffe0ff */
[----:B------:R-:W-:Y:S02]  /*17420*/  VIADD R167, R167, UR38 ;  /* 0x00000026a7a77c36 */ /* 0x000fe40008000000 */
[----:B------:R-:W0:Y:S08]  /*17430*/  MUFU.TANH R150, R150 ;  /* 0x0000009600967308 */ /* 0x000e300000002400 */
[----:B------:R-:W0:Y:S01]  /*17440*/  MUFU.TANH R147, R147 ;  /* 0x0000009300937308 */ /* 0x000e220000002400 */
[----:B-1----:R-:W-:Y:S01]  /*17450*/  IMAD.IADD R166, R168, 0x1, R169 ;  /* 0x00000001a8a67824 */ /* 0x002fe200078e02a9 */
[----:B------:R-:W-:-:S06]  /*17460*/  IADD3 R165, R167, R169, RZ ;  /* 0x000000a9a7a57210 */ /* 0x000fcc0007ffe0ff */
[----:B------:R-:W1:Y:S08]  /*17470*/  MUFU.TANH R148, R148 ;  /* 0x0000009400947308 */ /* 0x000e700000002400 */
        /* <DEDUP_REMOVED lines=25> */
.L_x_1793:
[----:B------:R-:W-:-:S05]  /*17610*/  IMAD.U32 R170, RZ, RZ, UR47 ;  /* 0x0000002fffaa7e24 */ /* 0x000fca000f8e00ff */
[----:B------:R-:W-:-:S13]  /*17620*/  ISETP.NE.AND P1, PT, R170, 0x1, PT ;  /* 0x00000001aa00780c */ /* 0x000fda0003f25270 */
[----:B------:R-:W1:Y:S02]  /*17630*/  @P1 LDC.64 R128, c[0x0][0x9e8] ;  /* 0x00027a00ff801b82 */ /* 0x000e640000000a00 */
[----:B-1----:R-:W-:-:S05]  /*17640*/  @P1 IMAD.HI.U32 R128, R169, R128, RZ ;  /* 0x00000080a9801227 */ /* 0x002fca00078e00ff */
[----:B------:R-:W-:-:S07]  /*17650*/  @P1 SHF.R.U32.HI R169, RZ, R129, R128 ;  /* 0x00000081ffa91219 */ /* 0x000fce0000011680 */
.L_x_1794:
[----:B------:R-:W-:Y:S05]  /*17660*/  BSYNC B2 ;  /* 0x0000000000027941 */ /* 0x000fea0003800000 */
.L_x_1792:
[----:B------:R-:W-:-:S05]  /*17670*/  IMAD R169, R169, R170, R5 ;  /* 0x000000aaa9a97224 */ /* 0x000fca00078e0205 */
[----:B------:R-:W-:Y:S02]  /*17680*/  VIADDMNMX R166, R169, R170, R166, PT ;  /* 0x000000aaa9a67246 */ /* 0x000fe400038001a6 */
[----:B------:R-:W-:-:S07]  /*17690*/  VIMNMX R165, R165, R169, !PT ;  /* 0x000000a9a5a57248 */ /* 0x000fce0007fe0100 */
.L_x_1791:
        /* <DEDUP_REMOVED lines=13> */
[----:B------:R-:W-:Y:S01]  /*17770*/  @P5 LOP3.LUT R22, R22, 0x4, RZ, 0xfc, !PT ;  /* 0x0000000416165812 */ /* 0x000fe200078efcff */
[----:B-1----:R-:W-:Y:S01]  /*17780*/  IMAD.IADD R168, R168, 0x1, R161 ;  /* 0x00000001a8a87824 */ /* 0x002fe200078e02a1 */
        /* <DEDUP_REMOVED lines=9> */
[----:B------:R-:W-:Y:S02]  /*17820*/  ISETP.GT.AND P3, PT, R165, 0x11, !P4 ;  /* 0x00000011a500780c */ /* 0x000fe40006764270 */
[----:B------:R-:W-:-:S02]  /*17830*/  IADD3 R167, R167, R161, RZ ;  /* 0x000000a1a7a77210 */ /* 0x000fc40007ffe0ff */
        /* <DEDUP_REMOVED lines=75> */
[----:B0-----:R-:W-:Y:S02]  /*17cf0*/  FSEL R150, R150, -INF , !P3 ;  /* 0xff80000096967808 */ /* 0x001fe40005800000 */
        /* <DEDUP_REMOVED lines=49> */
.L_x_1797:
[----:B------:R-:W-:-:S05]  /*18010*/  IMAD.U32 R164, RZ, RZ, UR47 ;  /* 0x0000002fffa47e24 */ /* 0x000fca000f8e00ff */
[----:B------:R-:W-:-:S13]  /*18020*/  ISETP.NE.AND P6, PT, R164, 0x1, PT ;  /* 0x00000001a400780c */ /* 0x000fda0003fc5270 */
[----:B------:R-:W0:Y:S02]  /*18030*/  @P6 LDC.64 R128, c[0x0][0x9e8] ;  /* 0x00027a00ff806b82 */ /* 0x000e240000000a00 */
[----:B0-----:R-:W-:-:S05]  /*18040*/  @P6 IMAD.HI.U32 R128, R161, R128, RZ ;  /* 0x00000080a1806227 */ /* 0x001fca00078e00ff */
[----:B------:R-:W-:-:S07]  /*18050*/  @P6 SHF.R.U32.HI R161, RZ, R129, R128 ;  /* 0x00000081ffa16219 */ /* 0x000fce0000011680 */
.L_x_1798:
[----:B------:R-:W-:Y:S05]  /*18060*/  BSYNC B2 ;  /* 0x0000000000027941 */ /* 0x000fea0003800000 */
.L_x_1796:
[----:B------:R-:W-:-:S05]  /*18070*/  IMAD R5, R161, R164, R5 ;  /* 0x000000a4a1057224 */ /* 0x000fca00078e0205 */
[----:B------:R-:W-:Y:S02]  /*18080*/  VIADDMNMX R168, R5, R164, R168, PT ;  /* 0x000000a405a87246 */ /* 0x000fe400038001a8 */
[----:B------:R-:W-:-:S07]  /*18090*/  VIMNMX R167, R167, R5, !PT ;  /* 0x00000005a7a77248 */ /* 0x000fce0007fe0100 */
.L_x_1795:
        /* <DEDUP_REMOVED lines=65> */
[----:B------:R-:W-:Y:S01]  /*184b0*/  FMNMX.FTZ R14, R162, R5, !PT ;  /* 0x00000005a20e7209 */ /* 0x000fe20007810000 */
[----:B------:R-:W-:Y:S01]  /*184c0*/  IMAD.U32 R5, RZ, RZ, UR54 ;  /* 0x00000036ff057e24 */ /* 0x000fe2000f8e00ff */
[----:B------:R-:W-:-:S02]  /*184d0*/  ISETP.GT.AND P1, PT, R167, 0x30, !P1 ;  /* 0x00000030a700780c */ /* 0x000fc40004f24270 */
[----:B------:R-:W-:Y:S02]  /*184e0*/  FMNMX.FTZ R129, R163, R14, !PT ;  /* 0x0000000ea3817209 */ /* 0x000fe40007810000 */
[----:B------:R-:W-:Y:S02]  /*184f0*/  ISETP.LT.OR P1, PT, R168, 0x31, P1 ;  /* 0x00000031a800780c */ /* 0x000fe40000f21670 */
[C---:B------:R-:W-:Y:S01]  /*18500*/  LOP3.LUT P2, RZ, R22.reuse, 0x40, RZ, 0xc0, !PT ;  /* 0x0000004016ff7812 */ /* 0x040fe2000784c0ff */
[----:B------:R-:W0:Y:S01]  /*18510*/  SHFL.BFLY PT, R14, R129, 0x2, 0x1f ;  /* 0x0c401f00810e7f89 */ /* 0x000e2200000e0000 */
[----:B------:R-:W-:Y:S02]  /*18520*/  FSEL R141, R141, -INF , !P1 ;  /* 0xff8000008d8d7808 */ /* 0x000fe40004800000 */
[C---:B------:R-:W-:Y:S02]  /*18530*/  LOP3.LUT P1, RZ, R22.reuse, 0x800, RZ, 0xc0, !PT ;  /* 0x0000080016ff7812 */ /* 0x040fe4000782c0ff */
[----:B------:R-:W-:-:S02]  /*18540*/  LOP3.LUT P6, RZ, R22, 0x20, RZ, 0xc0, !PT ;  /* 0x0000002016ff7812 */ /* 0x000fc400078cc0ff */
[C---:B------:R-:W-:Y:S02]  /*18550*/  ISETP.GT.AND P1, PT, R167.reuse, 0x31, !P1 ;  /* 0x00000031a700780c */ /* 0x040fe40004f24270 */
[----:B------:R-:W-:Y:S02]  /*18560*/  ISETP.GT.AND P3, PT, R167, 0x50, !P3 ;  /* 0x00000050a700780c */ /* 0x000fe40005f64270 */
[C---:B------:R-:W-:Y:S02]  /*18570*/  ISETP.LT.OR P1, PT, R168.reuse, 0x32, P1 ;  /* 0x00000032a800780c */ /* 0x040fe40000f21670 */
[----:B------:R-:W-:Y:S02]  /*18580*/  ISETP.LT.OR P3, PT, R168, 0x51, P3 ;  /* 0x00000051a800780c */ /* 0x000fe40001f61670 */
[----:B------:R-:W-:Y:S02]  /*18590*/  FSEL R142, R142, -INF , !P1 ;  /* 0xff8000008e8e7808 */ /* 0x000fe40004800000 */
[----:B------:R-:W-:-:S02]  /*185a0*/  LOP3.LUT P1, RZ, R22, 0x400, RZ, 0xc0, !PT ;  /* 0x0000040016ff7812 */ /* 0x000fc4000782c0ff */
[C---:B------:R-:W-:Y:S02]  /*185b0*/  ISETP.GT.AND P4, PT, R167.reuse, 0x51, !P4 ;  /* 0x00000051a700780c */ /* 0x040fe40006784270 */
[----:B------:R-:W-:Y:S02]  /*185c0*/  ISETP.GT.AND P1, PT, R167, 0x38, !P1 ;  /* 0x00000038a700780c */ /* 0x000fe40004f24270 */
[----:B------:R-:W-:Y:S02]  /*185d0*/  FSEL R156, R156, -INF , !P3 ;  /* 0xff8000009c9c7808 */ /* 0x000fe40005800000 */
[----:B------:R-:W-:Y:S02]  /*185e0*/  ISETP.LT.OR P1, PT, R168, 0x39, P1 ;  /* 0x00000039a800780c */ /* 0x000fe40000f21670 */
[----:B0-----:R-:W-:Y:S02]  /*185f0*/  FMNMX.FTZ R161, R129, R14, !PT ;  /* 0x0000000e81a17209 */ /* 0x001fe40007810000 */
[----:B------:R-:W-:-:S02]  /*18600*/  FSEL R143, R143, -INF , !P1 ;  /* 0xff8000008f8f7808 */ /* 0x000fc40004800000 */
[----:B------:R-:W-:Y:S01]  /*18610*/  LOP3.LUT P1, RZ, R22, 0x200, RZ, 0xc0, !PT ;  /* 0x0000020016ff7812 */ /* 0x000fe2000782c0ff */
[----:B------:R-:W0:Y:S01]  /*18620*/  SHFL.BFLY PT, R14, R161, 0x1, 0x1f ;  /* 0x0c201f00a10e7f89 */ /* 0x000e2200000e0000 */
[C---:B------:R-:W-:Y:S02]  /*18630*/  ISETP.GT.AND P5, PT, R167.reuse, 0x58, !P5 ;  /* 0x00000058a700780c */ /* 0x040fe40006fa4270 */
[----:B------:R-:W-:Y:S02]  /*18640*/  ISETP.GT.AND P1, PT, R167, 0x39, !P1 ;  /* 0x00000039a700780c */ /* 0x000fe40004f24270 */
[C---:B------:R-:W-:Y:S02]  /*18650*/  ISETP.LT.OR P4, PT, R168.reuse, 0x52, P4 ;  /* 0x00000052a800780c */ /* 0x040fe40002781670 */
[C---:B------:R-:W-:Y:S02]  /*18660*/  ISETP.LT.OR P1, PT, R168.reuse, 0x3a, P1 ;  /* 0x0000003aa800780c */ /* 0x040fe40000f21670 */
[----:B------:R-:W-:-:S02]  /*18670*/  ISETP.LT.OR P5, PT, R168, 0x59, P5 ;  /* 0x00000059a800780c */ /* 0x000fc40002fa1670 */
[----:B------:R-:W-:Y:S02]  /*18680*/  FSEL R144, R144, -INF , !P1 ;  /* 0xff80000090907808 */ /* 0x000fe40004800000 */
[----:B------:R-:W-:Y:S02]  /*18690*/  LOP3.LUT P1, RZ, R22, 0x100, RZ, 0xc0, !PT ;  /* 0x0000010016ff7812 */ /* 0x000fe4000782c0ff */
[----:B------:R-:W-:Y:S02]  /*186a0*/  FSEL R155, R155, -INF , !P4 ;  /* 0xff8000009b9b7808 */ /* 0x000fe40006000000 */
[----:B------:R-:W-:Y:S02]  /*186b0*/  ISETP.GT.AND P1, PT, R167, 0x40, !P1 ;  /* 0x00000040a700780c */ /* 0x000fe40004f24270 */
[----:B------:R-:W-:Y:S02]  /*186c0*/  FSEL R159, R159, -INF , !P5 ;  /* 0xff8000009f9f7808 */ /* 0x000fe40006800000 */
[----:B------:R-:W-:-:S02]  /*186d0*/  ISETP.LT.OR P1, PT, R168, 0x41, P1 ;  /* 0x00000041a800780c */ /* 0x000fc40000f21670 */
[----:B0-----:R-:W-:Y:S02]  /*186e0*/  FMNMX.FTZ R14, R161, R14, !PT ;  /* 0x0000000ea10e7209 */ /* 0x001fe40007810000 */
[----:B------:R-:W-:Y:S02]  /*186f0*/  FSEL R147, R147, -INF , !P1 ;  /* 0xff80000093937808 */ /* 0x000fe40004800000 */
[----:B------:R-:W-:Y:S01]  /*18700*/  LOP3.LUT P1, RZ, R22, 0x80, RZ, 0xc0, !PT ;  /* 0x0000008016ff7812 */ /* 0x000fe2000782c0ff */
[----:B------:R-:W-:-:S03]  /*18710*/  FMUL.FTZ R164, R14, R5 ;  /* 0x000000050ea47220 */ /* 0x000fc60000410000 */
[----:B------:R-:W-:-:S04]  /*18720*/  ISETP.GT.AND P1, PT, R167, 0x41, !P1 ;  /* 0x00000041a700780c */ /* 0x000fc80004f24270 */
[----:B------:R-:W-:-:S04]  /*18730*/  ISETP.LT.OR P1, PT, R168, 0x42, P1 ;  /* 0x00000042a800780c */ /* 0x000fc80000f21670 */
[----:B------:R-:W-:Y:S02]  /*18740*/  FSEL R148, R148, -INF , !P1 ;  /* 0xff80000094947808 */ /* 0x000fe40004800000 */
[----:B------:R-:W-:Y:S02]  /*18750*/  ISETP.GT.AND P1, PT, R167, 0x48, !P2 ;  /* 0x00000048a700780c */ /* 0x000fe40005724270 */
[----:B------:R-:W-:Y:S02]  /*18760*/  LOP3.LUT P2, RZ, R22, 0x2, RZ, 0xc0, !PT ;  /* 0x0000000216ff7812 */ /* 0x000fe4000784c0ff */
[----:B------:R-:W-:-:S04]  /*18770*/  ISETP.LT.OR P1, PT, R168, 0x49, P1 ;  /* 0x00000049a800780c */ /* 0x000fc80000f21670 */
[----:B------:R-:W-:Y:S02]  /*18780*/  FSEL R151, R151, -INF , !P1 ;  /* 0xff80000097977808 */ /* 0x000fe40004800000 */
[----:B------:R-:W-:Y:S02]  /*18790*/  ISETP.GT.AND P1, PT, R167, 0x49, !P6 ;  /* 0x00000049a700780c */ /* 0x000fe40007724270 */
[----:B------:R-:W-:Y:S02]  /*187a0*/  LOP3.LUT P6, RZ, R22, 0x1, RZ, 0xc0, !PT ;  /* 0x0000000116ff7812 */ /* 0x000fe400078cc0ff */
[----:B------:R-:W-:-:S04]  /*187b0*/  ISETP.LT.OR P1, PT, R168, 0x4a, P1 ;  /* 0x0000004aa800780c */ /* 0x000fc80000f21670 */
[----:B------:R-:W-:Y:S02]  /*187c0*/  FSEL R152, R152, -INF , !P1 ;  /* 0xff80000098987808 */ /* 0x000fe40004800000 */
[C---:B------:R-:W-:Y:S02]  /*187d0*/  ISETP.GT.AND P1, PT, R167.reuse, RZ, !P2 ;  /* 0x000000ffa700720c */ /* 0x040fe40005724270 */
[----:B------:R-:W-:Y:S02]  /*187e0*/  ISETP.GT.AND P2, PT, R167, 0x59, !P6 ;  /* 0x00000059a700780c */ /* 0x000fe40007744270 */
[C---:B------:R-:W-:Y:S02]  /*187f0*/  ISETP.LT.OR P1, PT, R168.reuse, 0x1, P1 ;  /* 0x00000001a800780c */ /* 0x040fe40000f21670 */
[----:B------:R-:W-:Y:S02]  /*18800*/  ISETP.LT.OR P2, PT, R168, 0x5a, P2 ;  /* 0x0000005aa800780c */ /* 0x000fe40001741670 */
[----:B------:R-:W-:-:S02]  /*18810*/  FSEL R10, R10, -INF , !P1 ;  /* 0xff8000000a0a7808 */ /* 0x000fc40004800000 */
[----:B------:R-:W-:Y:S02]  /*18820*/  FSETP.NEU.FTZ.AND P1, PT, R14, -INF , PT ;  /* 0xff8000000e00780b */ /* 0x000fe40003f3d000 */
[----:B------:R-:W-:Y:S02]  /*18830*/  FSEL R160, R160, -INF , !P2 ;  /* 0xff800000a0a07808 */ /* 0x000fe40005000000 */
[----:B------:R-:W-:-:S05]  /*18840*/  FSEL R164, R164, RZ, P1 ;  /* 0x000000ffa4a47208 */ /* 0x000fca0000800000 */
[-CC-:B------:R-:W-:Y:S01]  /*18850*/  FFMA.FTZ R188, R6, R5.reuse, -R164.reuse ;  /* 0x0000000506bc7223 */ /* 0x180fe200000108a4 */
[----:B------:R-:W-:Y:S01]  /*18860*/  FMNMX.FTZ R6, R10, R0, !PT ;  /* 0x000000000a067209 */ /* 0x000fe20007810000 */
[-CC-:B------:R-:W-:Y:S01]  /*18870*/  FFMA.FTZ R161, R11, R5.reuse, -R164.reuse ;  /* 0x000000050ba17223 */ /* 0x180fe200000108a4 */
[-CC-:B------:R-:W-:Y:S01]  /*18880*/  FFMA.FTZ R184, R121, R5.reuse, -R164.reuse ;  /* 0x0000000579b87223 */ /* 0x180fe200000108a4 */
[-CC-:B------:R-:W-:Y:S01]  /*18890*/  FFMA.FTZ R121, R122, R5.reuse, -R164.reuse ;  /* 0x000000057a797223 */ /* 0x180fe200000108a4 */
[----:B------:R-:W-:Y:S01]  /*188a0*/  FMNMX.FTZ R6, R128, R6, !PT ;  /* 0x0000000680067209 */ /* 0x000fe20007810000 */
[-CC-:B------:R-:W-:Y:S01]  /*188b0*/  FFMA.FTZ R186, R125, R5.reuse, -R164.reuse ;  /* 0x000000057dba7223 */ /* 0x180fe200000108a4 */
[-CC-:B------:R-:W-:Y:S01]  /*188c0*/  FFMA.FTZ R125, R136, R5.reuse, -R164.reuse ;  /* 0x00000005887d7223 */ /* 0x180fe200000108a4 */
[-CC-:B------:R-:W-:Y:S01]  /*188d0*/  FFMA.FTZ R136, R140, R5.reuse, -R164.reuse ;  /* 0x000000058c887223 */ /* 0x180fe200000108a4 */
[----:B------:R-:W-:Y:S01]  /*188e0*/  FMNMX.FTZ R6, R21, R6, !PT ;  /* 0x0000000615067209 */ /* 0x000fe20007810000 */
[-CC-:B------:R-:W-:Y:S01]  /*188f0*/  FFMA.FTZ R176, R139, R5.reuse, -R164.reuse ;  /* 0x000000058bb07223 */ /* 0x180fe200000108a4 */
[----:B------:R-:W-:Y:S01]  /*18900*/  MUFU.EX2 R188, R188 ;  /* 0x000000bc00bc7308 */ /* 0x000fe20000000800 */
        /* <DEDUP_REMOVED lines=24> */
[----:B------:R-:W-:Y:S01]  /*18a90*/  FFMA.FTZ R163, R163, R5, -R164 ;  /* 0x00000005a3a37223 */ /* 0x000fe200000108a4 */
[----:B------:R-:W-:-:S04]  /*18aa0*/  FMNMX.FTZ R6, R134, R6, !PT ;  /* 0x0000000686067209 */ /* 0x000fc80007810000 */
[----:B------:R-:W-:Y:S02]  /*18ab0*/  FMNMX.FTZ R6, R137, R6, !PT ;  /* 0x0000000689067209 */ /* 0x000fe40007810000 */
[----:B------:R-:W-:Y:S02]  /*18ac0*/  MUFU.EX2 R184, R184 ;  /* 0x000000b800b87308 */ /* 0x000fe40000000800 */
        /* <DEDUP_REMOVED lines=18> */
[----:B------:R-:W-:-:S05]  /*18bf0*/  FMNMX.FTZ R6, R160, R6, !PT ;  /* 0x00000006a0067209 */ /* 0x000fca0007810000 */
[----:B------:R-:W0:Y:S01]  /*18c00*/  SHFL.BFLY PT, R11, R6, 0x2, 0x1f ;  /* 0x0c401f00060b7f89 */ /* 0x000e2200000e0000 */
[----:B------:R-:W-:Y:S08]  /*18c10*/  MUFU.EX2 R125, R125 ;  /* 0x0000007d007d7308 */ /* 0x000ff00000000800 */
[----:B------:R-:W-:Y:S08]  /*18c20*/  MUFU.EX2 R176, R176 ;  /* 0x000000b000b07308 */ /* 0x000ff00000000800 */
[----:B------:R-:W-:Y:S01]  /*18c30*/  MUFU.EX2 R136, R136 ;  /* 0x0000008800887308 */ /* 0x000fe20000000800 */
[----:B0-----:R-:W-:-:S07]  /*18c40*/  FMNMX.FTZ R6, R6, R11, !PT ;  /* 0x0000000b06067209 */ /* 0x001fce0007810000 */
[----:B------:R-:W-:Y:S01]  /*18c50*/  MUFU.EX2 R178, R178 ;  /* 0x000000b200b27308 */ /* 0x000fe20000000800 */
[----:B------:R-:W-:Y:S01]  /*18c60*/  FSEL R11, R14, RZ, P1 ;  /* 0x000000ff0e0b7208 */ /* 0x000fe20000800000 */
[----:B------:R-:W0:Y:S04]  /*18c70*/  SHFL.BFLY PT, R122, R6, 0x1, 0x1f ;  /* 0x0c201f00067a7f89 */ /* 0x000e2800000e0000 */
[----:B------:R-:W-:Y:S02]  /*18c80*/  FADD.FTZ R11, -R11, R3 ;  /* 0x000000030b0b7221 */ /* 0x000fe40000010100 */
[----:B------:R-:W-:Y:S02]  /*18c90*/  MUFU.EX2 R135, R135 ;  /* 0x0000008700877308 */ /* 0x000fe40000000800 */
[----:B------:R-:W-:-:S06]  /*18ca0*/  FMUL.FTZ R11, R11, R5 ;  /* 0x000000050b0b7220 */ /* 0x000fcc0000410000 */
[----:B------:R-:W1:Y:S08]  /*18cb0*/  MUFU.EX2 R11, R11 ;  /* 0x0000000b000b7308 */ /* 0x000e700000000800 */
[----:B------:R-:W-:Y:S01]  /*18cc0*/  MUFU.EX2 R172, R172 ;  /* 0x000000ac00ac7308 */ /* 0x000fe20000000800 */
[----:B0-----:R-:W-:-:S04]  /*18cd0*/  FMNMX.FTZ R122, R6, R122, !PT ;  /* 0x0000007a067a7209 */ /* 0x001fc80007810000 */
[C---:B------:R-:W-:Y:S01]  /*18ce0*/  FSETP.NEU.FTZ.AND P1, PT, R122.reuse, -INF , PT ;  /* 0xff8000007a00780b */ /* 0x040fe20003f3d000 */
[CC--:B------:R-:W-:Y:S01]  /*18cf0*/  FMUL.FTZ R140, R122.reuse, R5.reuse ;  /* 0x000000057a8c7220 */ /* 0x0c0fe20000410000 */
[----:B-1----:R-:W-:Y:S01]  /*18d00*/  FFMA.FTZ R8, R11, R8, R188 ;  /* 0x000000080b087223 */ /* 0x002fe200000100bc */
[----:B------:R-:W-:Y:S01]  /*18d10*/  MUFU.EX2 R132, R132 ;  /* 0x0000008400847308 */ /* 0x000fe20000000800 */
[----:B------:R-:W-:Y:S02]  /*18d20*/  FSEL R6, R122, RZ, P1 ;  /* 0x000000ff7a067208 */ /* 0x000fe40000800000 */
[----:B------:R-:W-:Y:S01]  /*18d30*/  FSEL R140, R140, RZ, P1 ;  /* 0x000000ff8c8c7208 */ /* 0x000fe20000800000 */
[----:B------:R-:W-:Y:S02]  /*18d40*/  FADD.FTZ R8, R161, R8 ;  /* 0x00000008a1087221 */ /* 0x000fe40000010000 */
[----:B------:R-:W-:Y:S02]  /*18d50*/  FADD.FTZ R6, -R6, R0 ;  /* 0x0000000006067221 */ /* 0x000fe40000010100 */
[-CC-:B------:R-:W-:Y:S01]  /*18d60*/  FFMA.FTZ R189, R10, R5.reuse, -R140.reuse ;  /* 0x000000050abd7223 */ /* 0x180fe2000001088c */
[-CC-:B------:R-:W-:Y:S01]  /*18d70*/  FFMA.FTZ R139, R128, R5.reuse, -R140.reuse ;  /* 0x00000005808b7223 */ /* 0x180fe2000001088c */
[-C--:B------:R-:W-:Y:S01]  /*18d80*/  FMUL.FTZ R6, R6, R5.reuse ;  /* 0x0000000506067220 */ /* 0x080fe20000410000 */
[-CC-:B------:R-:W-:Y:S01]  /*18d90*/  FFMA.FTZ R191, R21, R5.reuse, -R140.reuse ;  /* 0x0000000515bf7223 */ /* 0x180fe2000001088c */
[-CC-:B------:R-:W-:Y:S01]  /*18da0*/  FFMA.FTZ R128, R120, R5.reuse, -R140.reuse ;  /* 0x0000000578807223 */ /* 0x180fe2000001088c */
[-CC-:B------:R-:W-:Y:S01]  /*18db0*/  FFMA.FTZ R185, R123, R5.reuse, -R140.reuse ;  /* 0x000000057bb97223 */ /* 0x180fe2000001088c */
[----:B------:R-:W-:Y:S01]  /*18dc0*/  MUFU.EX2 R189, R189 ;  /* 0x000000bd00bd7308 */ /* 0x000fe20000000800 */
[-CC-:B------:R-:W-:Y:S01]  /*18dd0*/  FFMA.FTZ R120, R124, R5.reuse, -R140.reuse ;  /* 0x000000057c787223 */ /* 0x180fe2000001088c */
[-CC-:B------:R-:W-:Y:S01]  /*18de0*/  FFMA.FTZ R187, R127, R5.reuse, -R140.reuse ;  /* 0x000000057fbb7223 */ /* 0x180fe2000001088c */
[-C--:B------:R-:W-:Y:S01]  /*18df0*/  FFMA.FTZ R21, R130, R5.reuse, -R140 ;  /* 0x0000000582157223 */ /* 0x080fe2000001088c */
[----:B------:R-:W-:Y:S01]  /*18e00*/  FADD.FTZ R8, R190, R8 ;  /* 0x00000008be087221 */ /* 0x000fe20000010000 */
[-CC-:B------:R-:W-:Y:S01]  /*18e10*/  FFMA.FTZ R181, R133, R5.reuse, -R140.reuse ;  /* 0x0000000585b57223 */ /* 0x180fe2000001088c */
        /* <DEDUP_REMOVED lines=9> */
[-C--:B------:R-:W-:Y:S01]  /*18eb0*/  FFMA.FTZ R127, R144, R5.reuse, -R140 ;  /* 0x00000005907f7223 */ /* 0x080fe2000001088c */
[----:B------:R-:W1:Y:S01]  /*18ec0*/  MUFU.EX2 R139, R139 ;  /* 0x0000008b008b7308 */ /* 0x000e620000000800 */
[----:B------:R-:W-:Y:S01]  /*18ed0*/  FADD.FTZ R8, R121, R8 ;  /* 0x0000000879087221 */ /* 0x000fe20000010000 */
[-CC-:B------:R-:W-:Y:S01]  /*18ee0*/  FFMA.FTZ R173, R147, R5.reuse, -R140.reuse ;  /* 0x0000000593ad7223 */ /* 0x180fe2000001088c */
[-CC-:B------:R-:W-:Y:S01]  /*18ef0*/  FFMA.FTZ R124, R148, R5.reuse, -R140.reuse ;  /* 0x00000005947c7223 */ /* 0x180fe2000001088c */
[-C--:B------:R-:W-:Y:S01]  /*18f00*/  FFMA.FTZ R175, R151, R5.reuse, -R140 ;  /* 0x0000000597af7223 */ /* 0x080fe2000001088c */
[----:B------:R-:W-:Y:S01]  /*18f10*/  FADD.FTZ R8, R186, R8 ;  /* 0x00000008ba087221 */ /* 0x000fe20000010000 */
[-CC-:B------:R-:W-:Y:S01]  /*18f20*/  FFMA.FTZ R123, R152, R5.reuse, -R140.reuse ;  /* 0x00000005987b7223 */ /* 0x180fe2000001088c */
[----:B------:R-:W-:Y:S01]  /*18f30*/  FFMA.FTZ R169, R156, R5, -R140 ;  /* 0x000000059ca97223 */ /* 0x000fe2000001088c */
[----:B------:R-:W2:Y:S01]  /*18f40*/  MUFU.EX2 R191, R191 ;  /* 0x000000bf00bf7308 */ /* 0x000ea20000000800 */
[----:B0-----:R-:W-:Y:S01]  /*18f50*/  FFMA.FTZ R7, R6, R7, R189 ;  /* 0x0000000706077223 */ /* 0x001fe200000100bd */
[----:B------:R-:W-:Y:S01]  /*18f60*/  FADD.FTZ R8, R20, R8 ;  /* 0x0000000814087221 */ /* 0x000fe20000010000 */
[-CC-:B------:R-:W-:Y:S01]  /*18f70*/  FFMA.FTZ R0, R155, R5.reuse, -R140.reuse ;  /* 0x000000059b007223 */ /* 0x180fe2000001088c */
[-CC-:B------:R-:W-:Y:S01]  /*18f80*/  FFMA.FTZ R171, R159, R5.reuse, -R140.reuse ;  /* 0x000000059fab7223 */ /* 0x180fe2000001088c */
[----:B------:R-:W-:Y:S01]  /*18f90*/  FFMA.FTZ R134, R160, R5, -R140 ;  /* 0x00000005a0867223 */ /* 0x000fe2000001088c */
[----:B------:R-:W-:-:S02]  /*18fa0*/  FADD.FTZ R8, R180, R8 ;  /* 0x00000008b4087221 */ /* 0x000fc40000010000 */
        /* <DEDUP_REMOVED lines=14> */
[----:B------:R-:W-:-:S04]  /*19090*/  FADD.FTZ R8, R135, R8 ;  /* 0x0000000887087221 */ /* 0x000fc80000010000 */
[----:B------:R-:W-:Y:S02]  /*190a0*/  FADD.FTZ R8, R172, R8 ;  /* 0x00000008ac087221 */ /* 0x000fe40000010000 */
[----:B------:R-:W1:Y:S01]  /*190b0*/  MUFU.EX2 R21, R21 ;  /* 0x0000001500157308 */ /* 0x000e620000000800 */
[----:B--2---:R-:W-:Y:S01]  /*190c0*/  FADD.FTZ R7, R120, R7 ;  /* 0x0000000778077221 */ /* 0x004fe20000010000 */
[----:B------:R-:W-:-:S06]  /*190d0*/  FADD.FTZ R137, R132, R8 ;  /* 0x0000000884897221 */ /* 0x000fcc0000010000 */
        /* <DEDUP_REMOVED lines=48> */
.L_x_1799:
[C---:B------:R-:W-:Y:S01]  /*193e0*/  ISETP.GT.AND P1, PT, R4.reuse, R226, PT ;  /* 0x000000e20400720c */ /* 0x040fe20003f24270 */
[----:B------:R-:W-:Y:S01]  /*193f0*/  VIADD R4, R4, 0xffffffff ;  /* 0xffffffff04047836 */ /* 0x000fe20000000000 */
[----:B------:R-:W-:Y:S01]  /*19400*/  IADD3 R138, R13, 0x30860, RZ ;  /* 0x000308600d8a7810 */ /* 0x000fe20007ffe0ff */
[----:B------:R-:W-:Y:S01]  /*19410*/  IMAD.MOV.U32 R193, RZ, RZ, R9 ;  /* 0x000000ffffc17224 */ /* 0x000fe200078e0009 */
[----:B------:R-:W-:Y:S01]  /*19420*/  F2FP.F16.F32.PACK_AB R169, R0, R169 ;  /* 0x000000a900a9723e */ /* 0x000fe200000000ff */
[----:B------:R-:W-:Y:S01]  /*19430*/  IMAD.MOV.U32 R0, RZ, RZ, R122 ;  /* 0x000000ffff007224 */ /* 0x000fe200078e007a */
[----:B------:R-:W-:Y:S02]  /*19440*/  PRMT R13, R203, 0x654, R138 ;  /* 0x00000654cb0d7816 */ /* 0x000fe4000000008a */
[----:B------:R-:W-:Y:S01]  /*19450*/  F2FP.F16.F32.PACK_AB R170, R3, R170 ;  /* 0x000000aa03aa723e */ /* 0x000fe200000000ff */
[----:B------:R-:W-:Y:S01]  /*19460*/  IMAD.MOV.U32 R3, RZ, RZ, R14 ;  /* 0x000000ffff037224 */ /* 0x000fe200078e000e */
[----:B------:R0:W-:Y:S01]  /*19470*/  SYNCS.ARRIVE.TRANS64.RED.A1T0 RZ, [R13+URZ], RZ ;  /* 0x000000ff0dff79a7 */ /* 0x0001e2000810043f */
        /* <DEDUP_REMOVED lines=22> */
[----:B------:R-:W-:Y:S01]  /*195e0*/  MOV R198, R12 ;  /* 0x0000000c00c67202 */ /* 0x000fe20000000f00 */
[----:B0-----:R-:W-:Y:S06]  /*195f0*/  @P1 BRA `(.L_x_1800) ;  /* 0xffffffc4000c1947 */ /* 0x001fec000383ffff */
[----:B------:R-:W-:Y:S05]  /*19600*/  BSYNC B0 ;  /* 0x0000000000007941 */ /* 0x000fea0003800000 */
.L_x_1779:
[----:B------:R-:W-:Y:S01]  /*19610*/  IMAD.MOV.U32 R0, RZ, RZ, R122 ;  /* 0x000000ffff007224 */ /* 0x000fe200078e007a */
[----:B------:R-:W-:Y:S01]  /*19620*/  MOV R193, R9 ;  /* 0x0000000900c17202 */ /* 0x000fe20000000f00 */
[----:B------:R-:W-:Y:S02]  /*19630*/  IMAD.MOV.U32 R3, RZ, RZ, R14 ;  /* 0x000000ffff037224 */ /* 0x000fe400078e000e */
[----:B------:R-:W-:-:S07]  /*19640*/  IMAD.MOV.U32 R198, RZ, RZ, R12 ;  /* 0x000000ffffc67224 */ /* 0x000fce00078e000c */
.L_x_1778:
[----:B------:R-:W-:Y:S05]  /*19650*/  BSYNC B1 ;  /* 0x0000000000017941 */ /* 0x000fea0003800000 */
.L_x_1777:
[----:B------:R-:W2:Y:S01]  /*19660*/  LDL R9, [R1+0x30] ;  /* 0x0000300001097983 */ /* 0x000ea20000100800 */
[----:B------:R-:W0:Y:S01]  /*19670*/  LDC R10, c[0x0][0x448] ;  /* 0x00011200ff0a7b82 */ /* 0x000e220000000800 */
[----:B------:R-:W-:Y:S01]  /*19680*/  LOP3.LUT R22, R22, 0xfff7ffff, RZ, 0xc0, !PT ;  /* 0xfff7ffff16167812 */ /* 0x000fe200078ec0ff */
[----:B------:R-:W-:Y:S01]  /*19690*/  ULDC UR4, c[0x0][0x9dc] ;  /* 0x0002770000047ab9 */ /* 0x000fe20000000800 */
[----:B------:R-:W-:-:S05]  /*196a0*/  IADD3 R12, R200, 0x1, -R199 ;  /* 0x00000001c80c7810 */ /* 0x000fca0007ffe8c7 */
[----:B------:R-:W1:Y:S01]  /*196b0*/  LDC R14, c[0x0][0x9e4] ;  /* 0x00027900ff0e7b82 */ /* 0x000e620000000800 */
[----:B0-----:R-:W-:-:S13]  /*196c0*/  ISETP.NE.AND P1, PT, R10, 0x1, PT ;  /* 0x000000010a00780c */ /* 0x001fda0003f25270 */
[----:B------:R-:W0:Y:S01]  /*196d0*/  @P1 LDC R10, c[0x0][0x44c] ;  /* 0x00011300ff0a1b82 */ /* 0x000e220000000800 */
[----:B------:R-:W-:-:S04]  /*196e0*/  @P1 LOP3.LUT R22, R22, 0x80000, RZ, 0xfc, !PT ;  /* 0x0008000016161812 */ /* 0x000fc800078efcff */
[----:B------:R-:W-:-:S03]  /*196f0*/  LOP3.LUT R22, R22, 0xffefffff, RZ, 0xc0, !PT ;  /* 0xffefffff16167812 */ /* 0x000fc600078ec0ff */
[----:B------:R-:W3:Y:S01]  /*19700*/  @P1 LDC R13, c[0x0][0x450] ;  /* 0x00011400ff0d1b82 */ /* 0x000ee20000000800 */
[----:B--2---:R-:W-:-:S04]  /*19710*/  VIADD R9, R9, 0x7f ;  /* 0x0000007f09097836 */ /* 0x004fc80000000000 */
[----:B0-----:R-:W-:-:S05]  /*19720*/  @P1 IMAD.HI.U32 R10, R9, R10, RZ ;  /* 0x0000000a090a1227 */ /* 0x001fca00078e00ff */
[----:B---3--:R-:W-:Y:S02]  /*19730*/  @P1 SHF.R.U32.HI R9, RZ, R13, R10 ;  /* 0x0000000dff091219 */ /* 0x008fe4000001160a */
[----:B-1----:R-:W-:-:S03]  /*19740*/  ISETP.GE.AND P1, PT, R14, 0x1, PT ;  /* 0x000000010e00780c */ /* 0x002fc60003f26270 */
[----:B------:R-:W-:-:S05]  /*19750*/  IMAD.IADD R9, R12, 0x1, R9 ;  /* 0x000000010c097824 */ /* 0x000fca00078e0209 */
[----:B------:R-:W-:-:S05]  /*19760*/  IADD3 R10, R9, -UR4, RZ ;  /* 0x80000004090a7c10 */ /* 0x000fca000fffe0ff */
[----:B------:R-:W-:Y:S01]  /*19770*/  @P1 LOP3.LUT R22, R22, 0x100000, RZ, 0xfc, !PT ;  /* 0x0010000016161812 */ /* 0x000fe200078efcff */
        /* <DEDUP_REMOVED lines=11> */
.L_x_1803:
[----:B------:R-:W-:-:S13]  /*19830*/  ISETP.NE.AND P1, PT, R14, 0x1, PT ;  /* 0x000000010e00780c */ /* 0x000fda0003f25270 */
[----:B------:R-:W0:Y:S02]  /*19840*/  @P1 LDC.64 R12, c[0x0][0x9e8] ;  /* 0x00027a00ff0c1b82 */ /* 0x000e240000000a00 */
[----:B0-----:R-:W-:-:S05]  /*19850*/  @P1 IMAD.HI.U32 R12, R9, R12, RZ ;  /* 0x0000000c090c1227 */ /* 0x001fca00078e00ff */
[----:B------:R-:W-:-:S07]  /*19860*/  @P1 SHF.R.U32.HI R9, RZ, R13, R12 ;  /* 0x0000000dff091219 */ /* 0x000fce000001160c */
.L_x_1804:
[----:B------:R-:W-:Y:S05]  /*19870*/  BSYNC B0 ;  /* 0x0000000000007941 */ /* 0x000fea0003800000 */
.L_x_1802:
[----:B------:R-:W-:-:S05]  /*19880*/  IMAD R9, R9, R14, RZ ;  /* 0x0000000e09097224 */ /* 0x000fca00078e02ff */
[----:B------:R-:W-:-:S07]  /*19890*/  VIMNMX R10, R10, R9, !PT ;  /* 0x000000090a0a7248 */ /* 0x000fce0007fe0100 */
.L_x_1801:
[----:B------:R-:W2:Y:S01]  /*198a0*/  LDL R12, [R1+0x3c] ;  /* 0x00003c00010c7983 */ /* 0x000ea20000100800 */
[----:B------:R-:W-:Y:S01]  /*198b0*/  VIADD R10, R10, 0x5f ;  /* 0x0000005f0a0a7836 */ /* 0x000fe20000000000 */
[----:B------:R-:W-:Y:S03]  /*198c0*/  BSSY B0, `(.L_x_1805) ;  /* 0x00002a1000007945 */ /* 0x000fe60003800000 */
[----:B------:R-:W-:-:S05]  /*198d0*/  IMAD.HI R10, R10, 0x2aaaaaab, RZ ;  /* 0x2aaaaaab0a0a7827 */ /* 0x000fca00078e02ff */
[----:B------:R-:W-:-:S04]  /*198e0*/  SHF.R.U32.HI R9, RZ, 0x1f, R10 ;  /* 0x0000001fff097819 */ /* 0x000fc8000001160a */
[----:B------:R-:W-:-:S04]  /*198f0*/  LEA.HI.SX32 R9, R10, R9, 0x1c ;  /* 0x000000090a097211 */ /* 0x000fc800078fe2ff */
[----:B--2---:R-:W-:-:S04]  /*19900*/  VIMNMX R226, R12, R9, !PT ;  /* 0x000000090ce27248 */ /* 0x004fc80007fe0100 */
[----:B------:R-:W-:-:S13]  /*19910*/  ISETP.GE.AND P1, PT, R4, R226, PT ;  /* 0x000000e20400720c */ /* 0x000fda0003f26270 */
[----:B------:R-:W-:Y:S05]  /*19920*/  @!P1 BRA `(.L_x_1806) ;  /* 0x0000002800689947 */ /* 0x000fea0003800000 */
[----:B------:R-:W-:Y:S01]  /*19930*/  BSSY B1, `(.L_x_1807) ;  /* 0x0000298000017945 */ /* 0x000fe20003800000 */
[----:B------:R-:W-:Y:S01]  /*19940*/  MOV R12, R4 ;  /* 0x00000004000c7202 */ /* 0x000fe20000000f00 */
[----:B------:R-:W-:Y:S02]  /*19950*/  IMAD.MOV.U32 R9, RZ, RZ, R0 ;  /* 0x000000ffff097224 */ /* 0x000fe400078e0000 */
[----:B------:R-:W-:Y:S02]  /*19960*/  IMAD.MOV.U32 R10, RZ, RZ, R3 ;  /* 0x000000ffff0a7224 */ /* 0x000fe400078e0003 */
[----:B------:R-:W-:Y:S02]  /*19970*/  IMAD.MOV.U32 R4, RZ, RZ, R198 ;  /* 0x000000ffff047224 */ /* 0x000fe400078e00c6 */
[----:B------:R-:W-:-:S07]  /*19980*/  IMAD.MOV.U32 R14, RZ, RZ, R193 ;  /* 0x000000ffff0e7224 */ /* 0x000fce00078e00c1 */
.L_x_1820:
[----:B------:R-:W-:-:S04]  /*19990*/  ISETP.NE.AND P1, PT, R14, 0x1, PT ;  /* 0x000000010e00780c */ /* 0x000fc80003f25270 */
[----:B------:R-:W-:-:S04]  /*199a0*/  SEL R3, RZ, 0x1, P1 ;  /* 0x00000001ff037807 */ /* 0x000fc80000800000 */
[----:B------:R-:W-:Y:S01]  /*199b0*/  LOP3.LUT R198, R4, R3, RZ, 0x3c, !PT ;  /* 0x0000000304c67212 */ /* 0x000fe200078e3cff */
[----:B------:R-:W-:Y:S06]  /*199c0*/  @!P0 BRA `(.L_x_1808) ;  /* 0x0000000000048947 */ /* 0x000fec0003800000 */
[----:B------:R-:W-:Y:S01]  /*199d0*/  BPT.TRAP 0x1 ;  /* 0x000000040000795c */ /* 0x000fe20000300000 */
.L_x_1808:
        /* <DEDUP_REMOVED lines=8> */
.L_x_1809:
[----:B------:R-:W-:Y:S01]  /*19a60*/  IMAD R126, R193, 0x900, R217 ;  /* 0x00000900c17e7824 */ /* 0x000fe200078e02d9 */
[----:B------:R-:W-:Y:S03]  /*19a70*/  BSSY B2, `(.L_x_1810) ;  /* 0x0000006000027945 */ /* 0x000fe60003800000 */
[C---:B------:R-:W-:Y:S02]  /*19a80*/  VIADD R122, R126.reuse, 0x2 ;  /* 0x000000027e7a7836 */ /* 0x040fe40000000000 */
[----:B------:R-:W-:Y:S01]  /*19a90*/  VIADD R124, R126, 0x4 ;  /* 0x000000047e7c7836 */ /* 0x000fe20000000000 */
[----:B-1----:R-:W-:Y:S06]  /*19aa0*/  @P1 BRA `(.L_x_1811) ;  /* 0x0000000000081947 */ /* 0x002fec0003800000 */
[----:B------:R-:W1:Y:S02]  /*19ab0*/  SYNCS.PHASECHK.TRANS64.TRYWAIT P1, [R13+URZ+0x30830], R0 ;  /* 0x030830000d0075a7 */ /* 0x000e64000802017f */
[----:B-1----:R-:W-:Y:S05]  /*19ac0*/  @!P1 BRA `(.L_x_1812) ;  /* 0x0000012400889947 */ /* 0x002fea0003800000 */
.L_x_1811:
[----:B------:R-:W-:Y:S05]  /*19ad0*/  BSYNC B2 ;  /* 0x0000000000027941 */ /* 0x000fea0003800000 */
.L_x_1810:
[----:B------:R-:W2:Y:S01]  /*19ae0*/  LDL.64 R128, [R1+0x28] ;  /* 0x0000280001807983 */ /* 0x000ea20000100a00 */
[----:B------:R-:W-:Y:S01]  /*19af0*/  IMAD.MOV.U32 R120, RZ, RZ, R126 ;  /* 0x000000ffff787224 */ /* 0x000fe200078e007e */
[----:B------:R-:W-:Y:S01]  /*19b00*/  MOV R213, UR50 ;  /* 0x0000003200d57c02 */ /* 0x000fe20008000f00 */
[----:B------:R-:W-:Y:S01]  /*19b10*/  IMAD.MOV.U32 R123, RZ, RZ, 0x40000040 ;  /* 0x40000040ff7b7424 */ /* 0x000fe200078e00ff */
[----:B------:R-:W-:Y:S01]  /*19b20*/  MOV R209, UR46 ;  /* 0x0000002e00d17c02 */ /* 0x000fe20008000f00 */
[----:B------:R-:W-:Y:S01]  /*19b30*/  IMAD.MOV.U32 R125, RZ, RZ, 0x40000040 ;  /* 0x40000040ff7d7424 */ /* 0x000fe200078e00ff */
[----:B------:R-:W-:Y:S01]  /*19b40*/  R2UR UR50, R120 ;  /* 0x00000000783272ca */ /* 0x000fe200000e0000 */
[----:B------:R-:W-:Y:S01]  /*19b50*/  VIADD R120, R126, 0x6 ;  /* 0x000000067e787836 */ /* 0x000fe20000000000 */
[----:B------:R-:W-:Y:S01]  /*19b60*/  R2UR UR46, R122 ;  /* 0x000000007a2e72ca */ /* 0x000fe200000e0000 */
[----:B------:R-:W-:Y:S01]  /*19b70*/  IMAD.MOV.U32 R122, RZ, RZ, R124 ;  /* 0x000000ffff7a7224 */ /* 0x000fe200078e007c */
[----:B------:R-:W-:Y:S01]  /*19b80*/  IADD3 R124, R126, 0x300, RZ ;  /* 0x000003007e7c7810 */ /* 0x000fe20007ffe0ff */
[----:B------:R-:W-:Y:S01]  /*19b90*/  IMAD.MOV.U32 R127, RZ, RZ, 0x40000040 ;  /* 0x40000040ff7f7424 */ /* 0x000fe200078e00ff */
[----:B------:R-:W-:Y:S01]  /*19ba0*/  MOV R21, UR42 ;  /* 0x0000002a00157c02 */ /* 0x000fe20008000f00 */
[-C--:B------:R-:W-:Y:S01]  /*19bb0*/  FMUL.FTZ R24, R24, R11.reuse ;  /* 0x0000000b18187220 */ /* 0x080fe20000410000 */
[----:B------:R-:W-:Y:S01]  /*19bc0*/  MOV R3, UR38 ;  /* 0x0000002600037c02 */ /* 0x000fe20008000f00 */
[-C--:B------:R-:W-:Y:S01]  /*19bd0*/  FMUL.FTZ R25, R25, R11.reuse ;  /* 0x0000000b19197220 */ /* 0x080fe20000410000 */
        /* <DEDUP_REMOVED lines=219> */
.L_x_1813:
[----:B------:R-:W-:Y:S01]  /*1a990*/  SHF.L.U32 R0, R4, 0x1f, RZ ;  /* 0x0000001f04007819 */ /* 0x000fe200000006ff */
[----:B------:R-:W-:-:S04]  /*1a9a0*/  IMAD R20, R14, 0x8, R2 ;  /* 0x000000080e147824 */ /* 0x000fc800078e0202 */
[----:B------:R0:W1:Y:S01]  /*1a9b0*/  SYNCS.PHASECHK.TRANS64.TRYWAIT P1, [R20+URZ+0x30850], R0 ;  /* 0x03085000140075a7 */ /* 0x000062000802017f */
[----:B------:R-:W-:Y:S05]  /*1a9c0*/  @!P0 BRA `(.L_x_1814) ;  /* 0x0000000000048947 */ /* 0x000fea0003800000 */
[----:B------:R-:W-:Y:S01]  /*1a9d0*/  BPT.TRAP 0x1 ;  /* 0x000000040000795c */ /* 0x000fe20000300000 */
.L_x_1814:
[----:B------:R-:W-:Y:S04]  /*1a9e0*/  BSSY B2, `(.L_x_1815) ;  /* 0x0000004000027945 */ /* 0x000fe80003800000 */
[----:B-1----:R-:W-:Y:S05]  /*1a9f0*/  @P1 BRA `(.L_x_1816) ;  /* 0x0000000000081947 */ /* 0x002fea0003800000 */
[----:B------:R-:W1:Y:S02]  /*1aa00*/  SYNCS.PHASECHK.TRANS64.TRYWAIT P1, [R20+URZ+0x30850], R0 ;  /* 0x03085000140075a7 */ /* 0x000e64000802017f */
[----:B-1----:R-:W-:Y:S05]  /*1aa10*/  @!P1 BRA `(.L_x_1817) ;  /* 0x0000011400c89947 */ /* 0x002fea0003800000 */
.L_x_1816:
[----:B------:R-:W-:Y:S05]  /*1aa20*/  BSYNC B2 ;  /* 0x0000000000027941 */ /* 0x000fea0003800000 */
.L_x_1815:
[----:B01----:R-:W-:Y:S01]  /*1aa30*/  VIADD R0, R2, 0x400 ;  /* 0x0000040002007836 */ /* 0x003fe20000000000 */
[----:B------:R-:W-:Y:S01]  /*1aa40*/  MOV R5, 0x40000040 ;  /* 0x4000004000057802 */ /* 0x000fe20000000f00 */
[----:B------:R-:W-:Y:S01]  /*1aa50*/  WARPGROUP.ARRIVE ;  /* 0x00000000000079c5 */ /* 0x000fe20000000000 */
[----:B------:R-:W-:Y:S02]  /*1aa60*/  IMAD.MOV.U32 R15, RZ, RZ, 0x40000040 ;  /* 0x40000040ff0f7424 */ /* 0x000fe400078e00ff */
[----:B------:R-:W-:Y:S02]  /*1aa70*/  SHF.R.U32.HI R0, RZ, 0x4, R0 ;  /* 0x00000004ff007819 */ /* 0x000fe40000011600 */
[----:B------:R-:W-:Y:S01]  /*1aa80*/  R2UR UR7, R5 ;  /* 0x00000000050772ca */ /* 0x000fe200000e0000 */
[----:B------:R-:W-:Y:S01]  /*1aa90*/  IMAD.MOV.U32 R5, RZ, RZ, 0x40000040 ;  /* 0x40000040ff057424 */ /* 0x000fe200078e00ff */
[----:B------:R-:W-:-:S04]  /*1aaa0*/  LOP3.LUT R0, R0, 0x3fff, RZ, 0xc0, !PT ;  /* 0x00003fff00007812 */ /* 0x000fc800078ec0ff */
[----:B------:R-:W-:-:S05]  /*1aab0*/  LOP3.LUT R0, R0, 0x3000000, RZ, 0xfc, !PT ;  /* 0x0300000000007812 */ /* 0x000fca00078efcff */
[----:B------:R-:W-:-:S04]  /*1aac0*/  IMAD R4, R14, 0x900, R0 ;  /* 0x000009000e047824 */ /* 0x000fc800078e0200 */
[C---:B------:R-:W-:Y:S01]  /*1aad0*/  VIADD R14, R4.reuse, 0x80 ;  /* 0x00000080040e7836 */ /* 0x040fe20000000000 */
[----:B------:R-:W-:-:S13]  /*1aae0*/  R2UR UR6, R4 ;  /* 0x00000000040672ca */ /* 0x000fda00000e0000 */
        /* <DEDUP_REMOVED lines=16> */
[C---:B------:R-:W-:Y:S01]  /*1abf0*/  VIADD R14, R4.reuse, 0x200 ;  /* 0x00000200040e7836 */ /* 0x040fe20000000000 */
[----:B------:R-:W-:Y:S01]  /*1ac00*/  R2UR UR7, R15 ;  /* 0x000000000f0772ca */ /* 0x000fe200000e0000 */
[----:B------:R-:W-:Y:S01]  /*1ac10*/  VIADD R4, R4, 0x280 ;  /* 0x0000028004047836 */ /* 0x000fe20000000000 */
[----:B------:R-:W-:Y:S01]  /*1ac20*/  MOV R15, 0x40000040 ;  /* 0x40000040000f7802 */ /* 0x000fe20000000f00 */
[----:B------:R-:W-:Y:S02]  /*1ac30*/  WARPGROUP.DEPBAR.LE gsb0, 0x0 ;  /* 0x00008000000079c5 */ /* 0x000fe40000010000 */
[----:B------:R-:W-:-:S12]  /*1ac40*/  WARPGROUP.ARRIVE ;  /* 0x00000000000079c5 */ /* 0x000fd80000000000 */
        /* <DEDUP_REMOVED lines=14> */
.L_x_1818:
        /* <DEDUP_REMOVED lines=60> */
[----:B------:R-:W-:-:S02]  /*1b0f0*/  IADD3 R13, R13, 0x30840, RZ ;  /* 0x000308400d0d7810 */ /* 0x000fc40007ffe0ff */
[----:B------:R-:W1:Y:S01]  /*1b100*/  MUFU.TANH R123, R123 ;  /* 0x0000007b007b7308 */ /* 0x000e620000002400 */
[----:B--2---:R-:W-:Y:S02]  /*1b110*/  FMNMX.FTZ R3, R122, R3, !PT ;  /* 0x000000037a037209 */ /* 0x004fe40007810000 */
[----:B------:R-:W-:-:S04]  /*1b120*/  PRMT R13, R203, 0x654, R13 ;  /* 0x00000654cb0d7816 */ /* 0x000fc8000000000d */
[----:B------:R2:W-:Y:S01]  /*1b130*/  SYNCS.ARRIVE.TRANS64.RED.A1T0 RZ, [R13+URZ], RZ ;  /* 0x000000ff0dff79a7 */ /* 0x0005e2000810043f */
[----:B------:R-:W3:Y:S01]  /*1b140*/  MUFU.TANH R124, R124 ;  /* 0x0000007c007c7308 */ /* 0x000ee20000002400 */
[----:B0-----:R-:W-:-:S07]  /*1b150*/  FMNMX.FTZ R0, R121, R0, !PT ;  /* 0x0000000079007209 */ /* 0x001fce0007810000 */
[----:B------:R-:W0:Y:S01]  /*1b160*/  MUFU.TANH R126, R126 ;  /* 0x0000007e007e7308 */ /* 0x000e220000002400 */
[----:B-1----:R-:W-:-:S07]  /*1b170*/  FMNMX.FTZ R3, R123, R3, !PT ;  /* 0x000000037b037209 */ /* 0x002fce0007810000 */
[----:B------:R-:W1:Y:S01]  /*1b180*/  MUFU.TANH R125, R125 ;  /* 0x0000007d007d7308 */ /* 0x000e620000002400 */
[----:B---3--:R-:W-:-:S07]  /*1b190*/  FMNMX.FTZ R0, R124, R0, !PT ;  /* 0x000000007c007209 */ /* 0x008fce0007810000 */
        /* <DEDUP_REMOVED lines=73> */
[----:B0-----:R-:W-:Y:S02]  /*1b630*/  FMNMX.FTZ R5, R162, R3, !PT ;  /* 0x00000003a2057209 */ /* 0x001fe40007810000 */
[----:B-1----:R-:W-:-:S05]  /*1b640*/  FMNMX.FTZ R3, R161, R0, !PT ;  /* 0x00000000a1037209 */ /* 0x002fca0007810000 */
[----:B------:R-:W0:Y:S01]  /*1b650*/  SHFL.BFLY PT, R6, R3, 0x2, 0x1f ;  /* 0x0c401f0003067f89 */ /* 0x000e2200000e0000 */
[----:B---3--:R-:W-:-:S05]  /*1b660*/  FMNMX.FTZ R0, R163, R5, !PT ;  /* 0x00000005a3007209 */ /* 0x008fca0007810000 */
[----:B------:R-:W1:Y:S01]  /*1b670*/  SHFL.BFLY PT, R5, R0, 0x2, 0x1f ;  /* 0x0c401f0000057f89 */ /* 0x000e6200000e0000 */
[----:B0-----:R-:W-:-:S05]  /*1b680*/  FMNMX.FTZ R3, R3, R6, !PT ;  /* 0x0000000603037209 */ /* 0x001fca0007810000 */
[----:B------:R-:W0:Y:S01]  /*1b690*/  SHFL.BFLY PT, R6, R3, 0x1, 0x1f ;  /* 0x0c201f0003067f89 */ /* 0x000e2200000e0000 */
[----:B-1----:R-:W-:-:S05]  /*1b6a0*/  FMNMX.FTZ R0, R0, R5, !PT ;  /* 0x0000000500007209 */ /* 0x002fca0007810000 */
[----:B------:R-:W1:Y:S01]  /*1b6b0*/  SHFL.BFLY PT, R5, R0, 0x1, 0x1f ;  /* 0x0c201f0000057f89 */ /* 0x000e6200000e0000 */
[----:B0-----:R-:W-:-:S05]  /*1b6c0*/  FMNMX.FTZ R3, R3, R6, !PT ;  /* 0x0000000603037209 */ /* 0x001fca0007810000 */
[----:B------:R-:W-:Y:S01]  /*1b6d0*/  FADD.FTZ R11, -R3, R10 ;  /* 0x0000000a030b7221 */ /* 0x000fe20000010100 */
[----:B-1----:R-:W-:Y:S01]  /*1b6e0*/  FMNMX.FTZ R0, R0, R5, !PT ;  /* 0x0000000500007209 */ /* 0x002fe20007810000 */
[----:B------:R-:W-:-:S04]  /*1b6f0*/  IMAD.U32 R5, RZ, RZ, UR51 ;  /* 0x00000033ff057e24 */ /* 0x000fc8000f8e00ff */
[-C--:B------:R-:W-:Y:S01]  /*1b700*/  FMUL.FTZ R10, R3, R5.reuse ;  /* 0x00000005030a7220 */ /* 0x080fe20000410000 */
[----:B------:R-:W-:Y:S01]  /*1b710*/  FADD.FTZ R6, -R0, R9 ;  /* 0x0000000900067221 */ /* 0x000fe20000010100 */
[-C--:B------:R-:W-:Y:S02]  /*1b720*/  FMUL.FTZ R11, R11, R5.reuse ;  /* 0x000000050b0b7220 */ /* 0x080fe40000410000 */
[-CC-:B------:R-:W-:Y:S01]  /*1b730*/  FFMA.FTZ R180, R132, R5.reuse, -R10.reuse ;  /* 0x0000000584b47223 */ /* 0x180fe2000001080a */
[-C--:B------:R-:W-:Y:S01]  /*1b740*/  FMUL.FTZ R132, R0, R5.reuse ;  /* 0x0000000500847220 */ /* 0x080fe20000410000 */
[-C--:B------:R-:W-:Y:S01]  /*1b750*/  FMUL.FTZ R6, R6, R5.reuse ;  /* 0x0000000506067220 */ /* 0x080fe20000410000 */
[-CC-:B------:R-:W-:Y:S01]  /*1b760*/  FFMA.FTZ R188, R4, R5.reuse, -R10.reuse ;  /* 0x0000000504bc7223 */ /* 0x180fe2000001080a */
[-C--:B------:R-:W-:Y:S01]  /*1b770*/  FFMA.FTZ R184, R124, R5.reuse, -R10 ;  /* 0x000000057cb87223 */ /* 0x080fe2000001080a */
[-C--:B------:R-:W-:Y:S01]  /*1b780*/  FFMA.FTZ R189, R15, R5.reuse, -R132 ;  /* 0x000000050fbd7223 */ /* 0x080fe20000010884 */
[-CC-:B------:R-:W-:Y:S01]  /*1b790*/  FFMA.FTZ R124, R137, R5.reuse, -R10.reuse ;  /* 0x00000005897c7223 */ /* 0x180fe2000001080a */
[-C--:B------:R-:W-:Y:S01]  /*1b7a0*/  FFMA.FTZ R166, R14, R5.reuse, -R10 ;  /* 0x000000050ea67223 */ /* 0x080fe2000001080a */
[-C--:B------:R-:W-:Y:S01]  /*1b7b0*/  FFMA.FTZ R137, R21, R5.reuse, -R132 ;  /* 0x0000000515897223 */ /* 0x080fe20000010884 */
[----:B------:R-:W-:Y:S01]  /*1b7c0*/  MUFU.EX2 R11, R11 ;  /* 0x0000000b000b7308 */ /* 0x000fe20000000800 */
[-C--:B------:R-:W-:Y:S01]  /*1b7d0*/  FFMA.FTZ R190, R120, R5.reuse, -R10 ;  /* 0x0000000578be7223 */ /* 0x080fe2000001080a */
[-C--:B------:R-:W-:Y:S01]  /*1b7e0*/  FFMA.FTZ R191, R122, R5.reuse, -R132 ;  /* 0x000000057abf7223 */ /* 0x080fe20000010884 */
[-CC-:B------:R-:W-:Y:S01]  /*1b7f0*/  FFMA.FTZ R182, R136, R5.reuse, -R10.reuse ;  /* 0x0000000588b67223 */ /* 0x180fe2000001080a */
[-C--:B------:R-:W-:Y:S01]  /*1b800*/  FFMA.FTZ R165, R121, R5.reuse, -R10 ;  /* 0x0000000579a57223 */ /* 0x080fe2000001080a */
[-CC-:B------:R-:W-:Y:S01]  /*1b810*/  FFMA.FTZ R136, R123, R5.reuse, -R132.reuse ;  /* 0x000000057b887223 */ /* 0x180fe20000010884 */
[-C--:B------:R-:W-:Y:S01]  /*1b820*/  FFMA.FTZ R185, R126, R5.reuse, -R132 ;  /* 0x000000057eb97223 */ /* 0x080fe20000010884 */
[-CC-:B------:R-:W-:Y:S01]  /*1b830*/  FFMA.FTZ R164, R125, R5.reuse, -R10.reuse ;  /* 0x000000057da47223 */ /* 0x180fe2000001080a */
[----:B------:R-:W-:Y:S01]  /*1b840*/  MUFU.EX2 R6, R6 ;  /* 0x0000000600067308 */ /* 0x000fe20000000800 */
[-C--:B------:R-:W-:Y:S01]  /*1b850*/  FFMA.FTZ R125, R133, R5.reuse, -R10 ;  /* 0x00000005857d7223 */ /* 0x080fe2000001080a */
[-C--:B------:R-:W-:Y:S01]  /*1b860*/  FFMA.FTZ R133, R127, R5.reuse, -R132 ;  /* 0x000000057f857223 */ /* 0x080fe20000010884 */
[-C--:B------:R-:W-:Y:S01]  /*1b870*/  FFMA.FTZ R186, R128, R5.reuse, -R10 ;  /* 0x0000000580ba7223 */ /* 0x080fe2000001080a */
[-C--:B------:R-:W-:Y:S01]  /*1b880*/  FFMA.FTZ R187, R130, R5.reuse, -R132 ;  /* 0x0000000582bb7223 */ /* 0x080fe20000010884 */
[-C--:B------:R-:W-:Y:S01]  /*1b890*/  FFMA.FTZ R128, R129, R5.reuse, -R10 ;  /* 0x0000000581807223 */ /* 0x080fe2000001080a */
[-CC-:B------:R-:W-:Y:S01]  /*1b8a0*/  FFMA.FTZ R130, R131, R5.reuse, -R132.reuse ;  /* 0x0000000583827223 */ /* 0x180fe20000010884 */
[-CC-:B------:R-:W-:Y:S01]  /*1b8b0*/  FFMA.FTZ R181, R134, R5.reuse, -R132.reuse ;  /* 0x0000000586b57223 */ /* 0x180fe20000010884 */
[----:B------:R-:W0:Y:S01]  /*1b8c0*/  MUFU.EX2 R188, R188 ;  /* 0x000000bc00bc7308 */ /* 0x000e220000000800 */
[-CC-:B------:R-:W-:Y:S01]  /*1b8d0*/  FFMA.FTZ R129, R135, R5.reuse, -R132.reuse ;  /* 0x0000000587817223 */ /* 0x180fe20000010884 */
[-CC-:B------:R-:W-:Y:S01]  /*1b8e0*/  FFMA.FTZ R183, R138, R5.reuse, -R132.reuse ;  /* 0x000000058ab77223 */ /* 0x180fe20000010884 */
[-C--:B------:R-:W-:Y:S01]  /*1b8f0*/  FFMA.FTZ R127, R139, R5.reuse, -R132 ;  /* 0x000000058b7f7223 */ /* 0x080fe20000010884 */
[-C--:B------:R-:W-:Y:S01]  /*1b900*/  FFMA.FTZ R176, R140, R5.reuse, -R10 ;  /* 0x000000058cb07223 */ /* 0x080fe2000001080a */
[-C--:B------:R-:W-:Y:S01]  /*1b910*/  FFMA.FTZ R177, R142, R5.reuse, -R132 ;  /* 0x000000058eb17223 */ /* 0x080fe20000010884 */
[-C--:B------:R-:W-:Y:S01]  /*1b920*/  FFMA.FTZ R121, R141, R5.reuse, -R10 ;  /* 0x000000058d797223 */ /* 0x080fe2000001080a */
[-C--:B------:R-:W-:Y:S01]  /*1b930*/  FFMA.FTZ R126, R143, R5.reuse, -R132 ;  /* 0x000000058f7e7223 */ /* 0x080fe20000010884 */
[----:B------:R-:W1:Y:S01]  /*1b940*/  MUFU.EX2 R189, R189 ;  /* 0x000000bd00bd7308 */ /* 0x000e620000000800 */
[-C--:B------:R-:W-:Y:S01]  /*1b950*/  FFMA.FTZ R178, R144, R5.reuse, -R10 ;  /* 0x0000000590b27223 */ /* 0x080fe2000001080a */
[-C--:B------:R-:W-:Y:S01]  /*1b960*/  FFMA.FTZ R179, R146, R5.reuse, -R132 ;  /* 0x0000000592b37223 */ /* 0x080fe20000010884 */
[-C--:B------:R-:W-:Y:S01]  /*1b970*/  FFMA.FTZ R120, R145, R5.reuse, -R10 ;  /* 0x0000000591787223 */ /* 0x080fe2000001080a */
[-C--:B------:R-:W-:Y:S01]  /*1b980*/  FFMA.FTZ R123, R147, R5.reuse, -R132 ;  /* 0x00000005937b7223 */ /* 0x080fe20000010884 */
[-C--:B------:R-:W-:Y:S01]  /*1b990*/  FFMA.FTZ R172, R148, R5.reuse, -R10 ;  /* 0x0000000594ac7223 */ /* 0x080fe2000001080a */
[-C--:B------:R-:W-:Y:S01]  /*1b9a0*/  FFMA.FTZ R173, R150, R5.reuse, -R132 ;  /* 0x0000000596ad7223 */ /* 0x080fe20000010884 */
[-C--:B------:R-:W-:Y:S01]  /*1b9b0*/  FFMA.FTZ R14, R149, R5.reuse, -R10 ;  /* 0x00000005950e7223 */ /* 0x080fe2000001080a */
[----:B------:R-:W3:Y:S01]  /*1b9c0*/  MUFU.EX2 R166, R166 ;  /* 0x000000a600a67308 */ /* 0x000ee20000000800 */
[----:B0-----:R-:W-:Y:S01]  /*1b9d0*/  FFMA.FTZ R8, R11, R8, R188 ;  /* 0x000000080b087223 */ /* 0x001fe200000100bc */
[-C--:B------:R-:W-:Y:S01]  /*1b9e0*/  FFMA.FTZ R122, R151, R5.reuse, -R132 ;  /* 0x00000005977a7223 */ /* 0x080fe20000010884 */
[-C--:B------:R-:W-:Y:S01]  /*1b9f0*/  FFMA.FTZ R174, R152, R5.reuse, -R10 ;  /* 0x0000000598ae7223 */ /* 0x080fe2000001080a */
[-C--:B------:R-:W-:Y:S01]  /*1ba00*/  FFMA.FTZ R175, R154, R5.reuse, -R132 ;  /* 0x000000059aaf7223 */ /* 0x080fe20000010884 */
[-C--:B------:R-:W-:Y:S01]  /*1ba10*/  FFMA.FTZ R9, R153, R5.reuse, -R10 ;  /* 0x0000000599097223 */ /* 0x080fe2000001080a */
[-C--:B------:R-:W-:Y:S01]  /*1ba20*/  FFMA.FTZ R21, R155, R5.reuse, -R132 ;  /* 0x000000059b157223 */ /* 0x080fe20000010884 */
[----:B------:R-:W-:Y:S01]  /*1ba30*/  FFMA.FTZ R168, R156, R5, -R10 ;  /* 0x000000059ca87223 */ /* 0x000fe2000001080a */
[----:B------:R-:W0:Y:S01]  /*1ba40*/  MUFU.EX2 R137, R137 ;  /* 0x0000008900897308 */ /* 0x000e220000000800 */
[----:B-1----:R-:W-:Y:S01]  /*1ba50*/  FFMA.FTZ R7, R6, R7, R189 ;  /* 0x0000000706077223 */ /* 0x002fe200000100bd */
[-C--:B------:R-:W-:Y:S01]  /*1ba60*/  FFMA.FTZ R169, R158, R5.reuse, -R132 ;  /* 0x000000059ea97223 */ /* 0x080fe20000010884 */
[-C--:B------:R-:W-:Y:S01]  /*1ba70*/  FFMA.FTZ R4, R157, R5.reuse, -R10 ;  /* 0x000000059d047223 */ /* 0x080fe2000001080a */
[-C--:B------:R-:W-:Y:S01]  /*1ba80*/  FFMA.FTZ R15, R159, R5.reuse, -R132 ;  /* 0x000000059f0f7223 */ /* 0x080fe20000010884 */
[-C--:B------:R-:W-:Y:S01]  /*1ba90*/  FFMA.FTZ R170, R160, R5.reuse, -R10 ;  /* 0x00000005a0aa7223 */ /* 0x080fe2000001080a */
[-C--:B------:R-:W-:Y:S01]  /*1baa0*/  FFMA.FTZ R171, R162, R5.reuse, -R132 ;  /* 0x00000005a2ab7223 */ /* 0x080fe20000010884 */
[-C--:B------:R-:W-:Y:S01]  /*1bab0*/  FFMA.FTZ R10, R161, R5.reuse, -R10 ;  /* 0x00000005a10a7223 */ /* 0x080fe2000001080a */
[----:B------:R-:W1:Y:S01]  /*1bac0*/  MUFU.EX2 R190, R190 ;  /* 0x000000be00be7308 */ /* 0x000e620000000800 */
[----:B---3--:R-:W-:Y:S01]  /*1bad0*/  FADD.FTZ R8, R166, R8 ;  /* 0x00000008a6087221 */ /* 0x008fe20000010000 */
[----:B------:R-:W-:-:S06]  /*1bae0*/  FFMA.FTZ R132, R163, R5, -R132 ;  /* 0x00000005a3847223 */ /* 0x000fcc0000010884 */
[----:B------:R-:W3:Y:S01]  /*1baf0*/  MUFU.EX2 R191, R191 ;  /* 0x000000bf00bf7308 */ /* 0x000ee20000000800 */
[----:B0-----:R-:W-:-:S07]  /*1bb00*/  FADD.FTZ R7, R137, R7 ;  /* 0x0000000789077221 */ /* 0x001fce0000010000 */
[----:B------:R-:W0:Y:S01]  /*1bb10*/  MUFU.EX2 R165, R165 ;  /* 0x000000a500a57308 */ /* 0x000e220000000800 */
[----:B-1----:R-:W-:-:S07]  /*1bb20*/  FADD.FTZ R8, R190, R8 ;  /* 0x00000008be087221 */ /* 0x002fce0000010000 */
[----:B------:R-:W1:Y:S01]  /*1bb30*/  MUFU.EX2 R136, R136 ;  /* 0x0000008800887308 */ /* 0x000e620000000800 */
[----:B---3--:R-:W-:-:S07]  /*1bb40*/  FADD.FTZ R7, R191, R7 ;  /* 0x00000007bf077221 */ /* 0x008fce0000010000 */
        /* <DEDUP_REMOVED lines=78> */
[----:B--2---:R-:W2:Y:S01]  /*1c030*/  MUFU.EX2 R13, R132 ;  /* 0x00000084000d7308 */ /* 0x004ea20000000800 */
[----:B0-----:R-:W-:Y:S01]  /*1c040*/  FADD.FTZ R7, R171, R7 ;  /* 0x00000007ab077221 */ /* 0x001fe20000010000 */
[----:B-1----:R-:W-:-:S03]  /*1c050*/  FADD.FTZ R8, R10, R8 ;  /* 0x000000080a087221 */ /* 0x002fc60000010000 */
[----:B--2---:R-:W-:Y:S01]  /*1c060*/  FADD.FTZ R7, R13, R7 ;  /* 0x000000070d077221 */ /* 0x004fe20000010000 */
[----:B------:R-:W-:Y:S06]  /*1c070*/  @!P0 BRA `(.L_x_1819) ;  /* 0x0000000000048947 */ /* 0x000fec0003800000 */
[----:B------:R-:W-:Y:S01]  /*1c080*/  BPT.TRAP 0x1 ;  /* 0x000000040000795c */ /* 0x000fe20000300000 */
.L_x_1819:
[----:B------:R-:W-:Y:S01]  /*1c090*/  ISETP.GT.AND P1, PT, R12, R226, PT ;  /* 0x000000e20c00720c */ /* 0x000fe20003f24270 */
[----:B------:R-:W-:Y:S01]  /*1c0a0*/  VIADD R20, R20, 0x30860 ;  /* 0x0003086014147836 */ /* 0x000fe20000000000 */
[----:B------:R-:W-:Y:S01]  /*1c0b0*/  F2FP.F16.F32.PACK_AB R172, R14, R172 ;  /* 0x000000ac0eac723e */ /* 0x000fe200000000ff */
[----:B------:R-:W-:Y:S01]  /*1c0c0*/  VIADD R12, R12, 0xffffffff ;  /* 0xffffffff0c0c7836 */ /* 0x000fe20000000000 */
[----:B------:R-:W-:Y:S01]  /*1c0d0*/  F2FP.F16.F32.PACK_AB R174, R9, R174 ;  /* 0x000000ae09ae723e */ /* 0x000fe200000000ff */
[----:B------:R-:W-:Y:S01]  /*1c0e0*/  IMAD.MOV.U32 R9, RZ, RZ, R0 ;  /* 0x000000ffff097224 */ /* 0x000fe200078e0000 */
[----:B------:R-:W-:Y:S01]  /*1c0f0*/  PRMT R20, R203, 0x654, R20 ;  /* 0x00000654cb147816 */ /* 0x000fe20000000014 */
[----:B------:R-:W-:Y:S01]  /*1c100*/  IMAD.MOV.U32 R14, RZ, RZ, R193 ;  /* 0x000000ffff0e7224 */ /* 0x000fe200078e00c1 */
        /* <DEDUP_REMOVED lines=25> */
[----:B0-----:R-:W-:Y:S06]  /*1c2a0*/  @P1 BRA `(.L_x_1820) ;  /* 0xffffffd400b81947 */ /* 0x001fec000383ffff */
[----:B------:R-:W-:Y:S05]  /*1c2b0*/  BSYNC B1 ;  /* 0x0000000000017941 */ /* 0x000fea0003800000 */
.L_x_1807:
[----:B------:R-:W-:-:S07]  /*1c2c0*/  IMAD.MOV.U32 R4, RZ, RZ, R12 ;  /* 0x000000ffff047224 */ /* 0x000fce00078e000c */
.L_x_1806:
[----:B------:R-:W-:Y:S05]  /*1c2d0*/  BSYNC B0 ;  /* 0x0000000000007941 */ /* 0x000fea0003800000 */
.L_x_1805:
[----:B------:R-:W2:Y:S01]  /*1c2e0*/  LDL R9, [R1+0x3c] ;  /* 0x00003c0001097983 */ /* 0x000ea20000100800 */
[----:B------:R-:W-:Y:S01]  /*1c2f0*/  BSSY B0, `(.L_x_1821) ;  /* 0x00003c7000007945 */ /* 0x000fe20003800000 */
[----:B--2---:R-:W-:-:S13]  /*1c300*/  ISETP.GE.AND P1, PT, R4, R9, PT ;  /* 0x000000090400720c */ /* 0x004fda0003f26270 */
[----:B------:R-:W-:Y:S05]  /*1c310*/  @!P1 BRA `(.L_x_1822) ;  /* 0x0000003c00109947 */ /* 0x000fea0003800000 */
[----:B------:R-:W-:Y:S01]  /*1c320*/  MOV R9, R0 ;  /* 0x0000000000097202 */ /* 0x000fe20000000f00 */
[----:B------:R-:W-:Y:S02]  /*1c330*/  IMAD.MOV.U32 R12, RZ, RZ, R3 ;  /* 0x000000ffff0c7224 */ /* 0x000fe400078e0003 */
[----:B------:R-:W-:Y:S02]  /*1c340*/  IMAD.MOV.U32 R10, RZ, RZ, R198 ;  /* 0x000000ffff0a7224 */ /* 0x000fe400078e00c6 */
[----:B------:R-:W-:-:S07]  /*1c350*/  IMAD.MOV.U32 R13, RZ, RZ, R193 ;  /* 0x000000ffff0d7224 */ /* 0x000fce00078e00c1 */
.L_x_1843:
[----:B------:R-:W-:-:S04]  /*1c360*/  ISETP.NE.AND P1, PT, R13, 0x1, PT ;  /* 0x000000010d00780c */ /* 0x000fc80003f25270 */
[----:B------:R-:W-:-:S04]  /*1c370*/  SEL R3, RZ, 0x1, P1 ;  /* 0x00000001ff037807 */ /* 0x000fc80000800000 */
[----:B------:R-:W-:Y:S01]  /*1c380*/  LOP3.LUT R198, R10, R3, RZ, 0x3c, !PT ;  /* 0x000000030ac67212 */ /* 0x000fe200078e3cff */
[----:B------:R-:W-:Y:S06]  /*1c390*/  @!P0 BRA `(.L_x_1823) ;  /* 0x0000000000048947 */ /* 0x000fec0003800000 */
[----:B------:R-:W-:Y:S01]  /*1c3a0*/  BPT.TRAP 0x1 ;  /* 0x000000040000795c */ /* 0x000fe20000300000 */
.L_x_1823:
[----:B------:R-:W-:Y:S02]  /*1c3b0*/  IADD3 R193, R13, 0x1, RZ ;  /* 0x000000010dc17810 */ /* 0x000fe40007ffe0ff */
[----:B------:R-:W-:Y:S02]  /*1c3c0*/  SHF.L.U32 R3, R198, 0x1f, RZ ;  /* 0x0000001fc6037819 */ /* 0x000fe400000006ff */
[----:B------:R-:W-:-:S04]  /*1c3d0*/  ISETP.NE.AND P1, PT, R193, 0x2, PT ;  /* 0x00000002c100780c */ /* 0x000fc80003f25270 */
[----:B------:R-:W-:-:S05]  /*1c3e0*/  SEL R193, R193, RZ, P1 ;  /* 0x000000ffc1c17207 */ /* 0x000fca0000800000 */
[----:B------:R-:W-:-:S04]  /*1c3f0*/  IMAD R0, R193, 0x8, R2 ;  /* 0x00000008c1007824 */ /* 0x000fc800078e0202 */
[----:B------:R0:W1:Y:S01]  /*1c400*/  SYNCS.PHASECHK.TRANS64.TRYWAIT P1, [R0+URZ+0x30830], R3 ;  /* 0x03083003000075a7 */ /* 0x000062000802017f */
[----:B------:R-:W-:Y:S05]  /*1c410*/  @!P0 BRA `(.L_x_1824) ;  /* 0x0000000000048947 */ /* 0x000fea0003800000 */
[----:B------:R-:W-:Y:S01]  /*1c420*/  BPT.TRAP 0x1 ;  /* 0x000000040000795c */ /* 0x000fe20000300000 */
.L_x_1824:
[----:B------:R-:W-:Y:S01]  /*1c430*/  IMAD R126, R193, 0x900, R217 ;  /* 0x00000900c17e7824 */ /* 0x000fe200078e02d9 */
[----:B------:R-:W-:Y:S03]  /*1c440*/  BSSY B1, `(.L_x_1825) ;  /* 0x0000006000017945 */ /* 0x000fe60003800000 */
[C---:B------:R-:W-:Y:S02]  /*1c450*/  VIADD R122, R126.reuse, 0x2 ;  /* 0x000000027e7a7836 */ /* 0x040fe40000000000 */
[----:B------:R-:W-:Y:S01]  /*1c460*/  VIADD R124, R126, 0x4 ;  /* 0x000000047e7c7836 */ /* 0x000fe20000000000 */
[----:B-1----:R-:W-:Y:S06]  /*1c470*/  @P1 BRA `(.L_x_1826) ;  /* 0x0000000000081947 */ /* 0x002fec0003800000 */
[----:B------:R-:W1:Y:S02]  /*1c480*/  SYNCS.PHASECHK.TRANS64.TRYWAIT P1, [R0+URZ+0x30830], R3 ;  /* 0x03083003000075a7 */ /* 0x000e64000802017f */
[----:B-1----:R-:W-:Y:S05]  /*1c490*/  @!P1 BRA `(.L_x_1827) ;  /* 0x000000fc003c9947 */ /* 0x002fea0003800000 */
.L_x_1826:
[----:B------:R-:W-:Y:S05]  /*1c4a0*/  BSYNC B1 ;  /* 0x0000000000017941 */ /* 0x000fea0003800000 */
.L_x_1825:
[----:B------:R-:W2:Y:S01]  /*1c4b0*/  LDL.64 R128, [R1+0x28] ;  /* 0x0000280001807983 */ /* 0x000ea20000100a00 */
[----:B------:R-:W-:Y:S01]  /*1c4c0*/  MOV R120, R126 ;  /* 0x0000007e00787202 */ /* 0x000fe20000000f00 */
[----:B------:R-:W-:Y:S01]  /*1c4d0*/  IMAD.MOV.U32 R121, RZ, RZ, 0x40000040 ;  /* 0x40000040ff797424 */ /* 0x000fe200078e00ff */
[----:B------:R-:W-:Y:S01]  /*1c4e0*/  MOV R209, UR46 ;  /* 0x0000002e00d17c02 */ /* 0x000fe20008000f00 */
[----:B------:R-:W-:Y:S01]  /*1c4f0*/  IMAD.MOV.U32 R123, RZ, RZ, 0x40000040 ;  /* 0x40000040ff7b7424 */ /* 0x000fe200078e00ff */
[----:B------:R-:W-:Y:S01]  /*1c500*/  MOV R213, UR50 ;  /* 0x0000003200d57c02 */ /* 0x000fe20008000f00 */
[----:B------:R-:W-:Y:S01]  /*1c510*/  IMAD.MOV.U32 R127, RZ, RZ, 0x40000040 ;  /* 0x40000040ff7f7424 */ /* 0x000fe200078e00ff */
[----:B------:R-:W-:Y:S01]  /*1c520*/  R2UR UR46, R122 ;  /* 0x000000007a2e72ca */ /* 0x000fe200000e0000 */
[-C--:B------:R-:W-:Y:S01]  /*1c530*/  FMUL.FTZ R24, R24, R11.reuse ;  /* 0x0000000b18187220 */ /* 0x080fe20000410000 */
[----:B------:R-:W-:Y:S01]  /*1c540*/  R2UR UR50, R120 ;  /* 0x00000000783272ca */ /* 0x000fe200000e0000 */
[C---:B------:R-:W-:Y:S01]  /*1c550*/  VIADD R120, R126.reuse, 0x6 ;  /* 0x000000067e787836 */ /* 0x040fe20000000000 */
[----:B------:R-:W-:Y:S01]  /*1c560*/  MOV R122, R124 ;  /* 0x0000007c007a7202 */ /* 0x000fe20000000f00 */
[----:B------:R-:W-:Y:S01]  /*1c570*/  VIADD R124, R126, 0x300 ;  /* 0x000003007e7c7836 */ /* 0x000fe20000000000 */
        /* <DEDUP_REMOVED lines=22> */
[----:B------:R-:W-:Y:S01]  /*1c6e0*/  R2UR UR51, R121 ;  /* 0x00000000793372ca */ /* 0x000fe200000e0000 */
[-C--:B------:R-:W-:Y:S01]  /*1c6f0*/  FMUL.FTZ R37, R37, R11.reuse ;  /* 0x0000000b25257220 */ /* 0x080fe20000410000 */
[C---:B------:R-:W-:Y:S01]  /*1c700*/  IADD3 R124, R126.reuse, 0x604, RZ ;  /* 0x000006047e7c7810 */ /* 0x040fe20007ffe0ff */
[----:B------:R-:W-:Y:S01]  /*1c710*/  VIADD R126, R126, 0x606 ;  /* 0x000006067e7e7836 */ /* 0x000fe20000000000 */
[----:B------:R-:W-:Y:S01]  /*1c720*/  MOV R125, 0x40000040 ;  /* 0x40000040007d7802 */ /* 0x000fe20000000f00 */
[-C--:B------:R-:W-:Y:S01]  /*1c730*/  FMUL.FTZ R40, R40, R11.reuse ;  /* 0x0000000b28287220 */ /* 0x080fe20000410000 */
[----:B------:R-:W-:Y:S01]  /*1c740*/  MOV R208, UR47 ;  /* 0x0000002f00d07c02 */ /* 0x000fe20008000f00 */
[-C--:B------:R-:W-:Y:S01]  /*1c750*/  FMUL.FTZ R41, R41, R11.reuse ;  /* 0x0000000b29297220 */ /* 0x080fe20000410000 */
[----:B------:R-:W-:Y:S01]  /*1c760*/  MOV R20, UR43 ;  /* 0x0000002b00147c02 */ /* 0x000fe20008000f00 */
[-C--:B------:R-:W-:Y:S01]  /*1c770*/  FMUL.FTZ R44, R44, R11.reuse ;  /* 0x0000000b2c2c7220 */ /* 0x080fe20000410000 */
[----:B01----:R-:W-:Y:S01]  /*1c780*/  MOV R3, UR39 ;  /* 0x0000002700037c02 */ /* 0x003fe20008000f00 */
[-C--:B------:R-:W-:Y:S01]  /*1c790*/  FMUL.FTZ R45, R45, R11.reuse ;  /* 0x0000000b2d2d7220 */ /* 0x080fe20000410000 */
[C---:B------:R-:W-:Y:S01]  /*1c7a0*/  R2UR UR47, R123.reuse ;  /* 0x000000007b2f72ca */ /* 0x040fe200000e0000 */
        /* <DEDUP_REMOVED lines=187> */
.L_x_1828:
[----:B------:R-:W-:Y:S01]  /*1d360*/  SHF.L.U32 R3, R10, 0x1f, RZ ;  /* 0x0000001f0a037819 */ /* 0x000fe200000006ff */
[----:B------:R-:W-:-:S04]  /*1d370*/  IMAD R20, R13, 0x8, R2 ;  /* 0x000000080d147824 */ /* 0x000fc800078e0202 */
[----:B------:R0:W1:Y:S01]  /*1d380*/  SYNCS.PHASECHK.TRANS64.TRYWAIT P1, [R20+URZ+0x30850], R3 ;  /* 0x03085003140075a7 */ /* 0x000062000802017f */
[----:B------:R-:W-:Y:S05]  /*1d390*/  @!P0 BRA `(.L_x_1829) ;  /* 0x0000000000048947 */ /* 0x000fea0003800000 */
[----:B------:R-:W-:Y:S01]  /*1d3a0*/  BPT.TRAP 0x1 ;  /* 0x000000040000795c */ /* 0x000fe20000300000 */
.L_x_1829:
[----:B------:R-:W-:Y:S04]  /*1d3b0*/  BSSY B1, `(.L_x_1830) ;  /* 0x0000004000017945 */ /* 0x000fe80003800000 */
[----:B-1----:R-:W-:Y:S05]  /*1d3c0*/  @P1 BRA `(.L_x_1831) ;  /* 0x0000000000081947 */ /* 0x002fea0003800000 */
[----:B------:R-:W1:Y:S02]  /*1d3d0*/  SYNCS.PHASECHK.TRANS64.TRYWAIT P1, [R20+URZ+0x30850], R3 ;  /* 0x03085003140075a7 */ /* 0x000e64000802017f */
[----:B-1----:R-:W-:Y:S05]  /*1d3e0*/  @!P1 BRA `(.L_x_1832) ;  /* 0x000000ec007c9947 */ /* 0x002fea0003800000 */
.L_x_1831:
[----:B------:R-:W-:Y:S05]  /*1d3f0*/  BSYNC B1 ;  /* 0x0000000000017941 */ /* 0x000fea0003800000 */
.L_x_1830:
[----:B01----:R-:W-:Y:S01]  /*1d400*/  IADD3 R3, R2, 0x400, RZ ;  /* 0x0000040002037810 */ /* 0x003fe20007ffe0ff */
[----:B------:R-:W-:Y:S01]  /*1d410*/  IMAD.MOV.U32 R11, RZ, RZ, 0x40000040 ;  /* 0x40000040ff0b7424 */ /* 0x000fe200078e00ff */
[----:B------:R-:W-:Y:S01]  /*1d420*/  WARPGROUP.ARRIVE ;  /* 0x00000000000079c5 */ /* 0x000fe20000000000 */
[----:B------:R-:W-:Y:S01]  /*1d430*/  IMAD.MOV.U32 R15, RZ, RZ, 0x40000040 ;  /* 0x40000040ff0f7424 */ /* 0x000fe200078e00ff */
        /* <DEDUP_REMOVED lines=44> */
.L_x_1833:
        /* <DEDUP_REMOVED lines=31> */
[----:B------:R-:W-:-:S02]  /*1d8f0*/  IMAD R161, R4, -0x60, RZ ;  /* 0xffffffa004a17824 */ /* 0x000fc400078e02ff */
        /* <DEDUP_REMOVED lines=20> */
[----:B------:R-:W-:Y:S01]  /*1da40*/  FMUL.FTZ R154, R162, UR39 ;  /* 0x00000027a29a7c20 */ /* 0x000fe20008410000 */
[----:B------:R-:W-:Y:S01]  /*1da50*/  FMUL.FTZ R159, R164, UR39 ;  /* 0x00000027a49f7c20 */ /* 0x000fe20008410000 */
[----:B------:R-:W-:Y:S01]  /*1da60*/  FMUL.FTZ R162, R165, UR39 ;  /* 0x00000027a5a27c20 */ /* 0x000fe20008410000 */
[----:B------:R-:W-:Y:S01]  /*1da70*/  FMUL.FTZ R157, R167, UR39 ;  /* 0x00000027a79d7c20 */ /* 0x000fe20008410000 */
        /* <DEDUP_REMOVED lines=30> */
[----:B------:R-:W4:Y:S01]  /*1dc60*/  MUFU.TANH R141, R141 ;  /* 0x0000008d008d7308 */ /* 0x000f220000002400 */
[----:B--2---:R-:W-:-:S02]  /*1dc70*/  IADD3 R160, R169, R170, RZ ;  /* 0x000000aaa9a07210 */ /* 0x004fc40007ffe0ff */
[----:B------:R-:W2:Y:S01]  /*1dc80*/  LDC R169, c[0x0][0x9e4] ;  /* 0x00027900ffa97b82 */ /* 0x000ea20000000800 */
[----:B---3--:R-:W-:-:S04]  /*1dc90*/  IMAD R158, R168, -0x2, R158 ;  /* 0xfffffffea89e7824 */ /* 0x008fc800078e029e */
[----:B------:R-:W3:Y:S01]  /*1dca0*/  MUFU.TANH R142, R142 ;  /* 0x0000008e008e7308 */ /* 0x000ee20000002400 */
[----:B0-----:R-:W-:-:S05]  /*1dcb0*/  @P1 IMAD.HI.U32 R127, R160, R127, RZ ;  /* 0x0000007fa07f1227 */ /* 0x001fca00078e00ff */
[----:B-1----:R-:W-:Y:S01]  /*1dcc0*/  @P1 SHF.R.U32.HI R160, RZ, R126, R127 ;  /* 0x0000007effa01219 */ /* 0x002fe2000001167f */
[----:B------:R-:W-:Y:S02]  /*1dcd0*/  VIADD R126, R0, 0x30840 ;  /* 0x00030840007e7836 */ /* 0x000fe40000000000 */
[----:B------:R-:W-:Y:S01]  /*1dce0*/  FMUL.FTZ R0, R166, UR39 ;  /* 0x00000027a6007c20 */ /* 0x000fe20008410000 */
[----:B------:R-:W0:Y:S01]  /*1dcf0*/  MUFU.TANH R147, R147 ;  /* 0x0000009300937308 */ /* 0x000e220000002400 */
[----:B------:R-:W-:Y:S01]  /*1dd00*/  IADD3 R166, -R199, R158, R200 ;  /* 0x0000009ec7a67210 */ /* 0x000fe20007ffe1c8 */
[----:B------:R-:W1:Y:S01]  /*1dd10*/  SHFL.IDX PT, R163, R160, RZ, 0x1c1f ;  /* 0x001c1fffa0a37589 */ /* 0x000e6200000e0000 */
[----:B------:R-:W-:Y:S01]  /*1dd20*/  PRMT R126, R203, 0x654, R126 ;  /* 0x00000654cb7e7816 */ /* 0x000fe2000000007e */
[----:B------:R-:W-:Y:S02]  /*1dd30*/  VIADD R158, R158, 0xffffffff ;  /* 0xffffffff9e9e7836 */ /* 0x000fe40000000000 */
[C---:B------:R-:W-:Y:S01]  /*1dd40*/  VIADD R167, R166.reuse, UR55 ;  /* 0x00000037a6a77c36 */ /* 0x040fe20008000000 */
[----:B------:R-:W-:Y:S01]  /*1dd50*/  IADD3 R166, R166, UR38, RZ ;  /* 0x00000026a6a67c10 */ /* 0x000fe2000fffe0ff */
[----:B------:R-:W0:Y:S01]  /*1dd60*/  MUFU.TANH R148, R148 ;  /* 0x0000009400947308 */ /* 0x000e220000002400 */
[----:B------:R0:W-:Y:S01]  /*1dd70*/  SYNCS.ARRIVE.TRANS64.RED.A1T0 RZ, [R126+URZ], RZ ;  /* 0x000000ff7eff79a7 */ /* 0x0001e2000810043f */
[----:B--2---:R-:W-:-:S06]  /*1dd80*/  ISETP.GE.AND P1, PT, R169, 0x1, PT ;  /* 0x00000001a900780c */ /* 0x004fcc0003f26270 */
[----:B------:R-:W2:Y:S08]  /*1dd90*/  MUFU.TANH R145, R145 ;  /* 0x0000009100917308 */ /* 0x000eb00000002400 */
[----:B------:R-:W0:Y:S01]  /*1dda0*/  MUFU.TANH R146, R146 ;  /* 0x0000009200927308 */ /* 0x000e220000002400 */
[--C-:B-1----:R-:W-:Y:S02]  /*1ddb0*/  IMAD.IADD R165, R167, 0x1, R163.reuse ;  /* 0x00000001a7a57824 */ /* 0x102fe400078e02a3 */
[----:B------:R-:W-:-:S05]  /*1ddc0*/  IMAD.IADD R164, R166, 0x1, R163 ;  /* 0x00000001a6a47824 */ /* 0x000fca00078e02a3 */
        /* <DEDUP_REMOVED lines=17> */
[----:B------:R-:W-:Y:S02]  /*1dee0*/  MOV R168, UR46 ;  /* 0x0000002e00a87c02 */ /* 0x000fe40008000f00 */
[----:B------:R-:W-:Y:S02]  /*1def0*/  LOP3.LUT R163, RZ, R163, RZ, 0x33, !PT ;  /* 0x000000a3ffa37212 */ /* 0x000fe400078e33ff */
[----:B------:R-:W-:-:S13]  /*1df00*/  ISETP.NE.AND P1, PT, R168, 0x1, PT ;  /* 0x00000001a800780c */ /* 0x000fda0003f25270 */
[----:B0-----:R-:W0:Y:S02]  /*1df10*/  @P1 LDC.64 R126, c[0x0][0x9e8] ;  /* 0x00027a00ff7e1b82 */ /* 0x001e240000000a00 */
[----:B0-----:R-:W-:-:S05]  /*1df20*/  @P1 IMAD.HI.U32 R126, R163, R126, RZ ;  /* 0x0000007ea37e1227 */ /* 0x001fca00078e00ff */
[----:B------:R-:W-:-:S04]  /*1df30*/  @P1 SHF.R.U32.HI R163, RZ, R127, R126 ;  /* 0x0000007fffa31219 */ /* 0x000fc8000001167e */
[----:B------:R-:W-:Y:S01]  /*1df40*/  LOP3.LUT R163, RZ, R163, RZ, 0x33, !PT ;  /* 0x000000a3ffa37212 */ /* 0x000fe200078e33ff */
[----:B------:R-:W-:Y:S06]  /*1df50*/  BRA `(.L_x_1837) ;  /* 0x0000000000147947 */ /* 0x000fec0003800000 */
.L_x_1836:
[----:B------:R-:W-:-:S05]  /*1df60*/  IMAD.U32 R168, RZ, RZ, UR46 ;  /* 0x0000002effa87e24 */ /* 0x000fca000f8e00ff */
[----:B------:R-:W-:-:S13]  /*1df70*/  ISETP.NE.AND P1, PT, R168, 0x1, PT ;  /* 0x00000001a800780c */ /* 0x000fda0003f25270 */
[----:B0-----:R-:W0:Y:S02]  /*1df80*/  @P1 LDC.64 R126, c[0x0][0x9e8] ;  /* 0x00027a00ff7e1b82 */ /* 0x001e240000000a00 */
[----:B0-----:R-:W-:-:S05]  /*1df90*/  @P1 IMAD.HI.U32 R126, R163, R126, RZ ;  /* 0x0000007ea37e1227 */ /* 0x001fca00078e00ff */
[----:B------:R-:W-:-:S07]  /*1dfa0*/  @P1 SHF.R.U32.HI R163, RZ, R127, R126 ;  /* 0x0000007fffa31219 */ /* 0x000fce000001167e */
.L_x_1837:
[----:B------:R-:W-:Y:S05]  /*1dfb0*/  BSYNC B1 ;  /* 0x0000000000017941 */ /* 0x000fea0003800000 */
.L_x_1835:
[----:B------:R-:W-:-:S05]  /*1dfc0*/  IMAD R163, R163, R168, R158 ;  /* 0x000000a8a3a37224 */ /* 0x000fca00078e029e */
[----:B------:R-:W-:Y:S02]  /*1dfd0*/  VIADDMNMX R165, R163, R168, R165, PT ;  /* 0x000000a8a3a57246 */ /* 0x000fe400038001a5 */
[----:B------:R-:W-:-:S07]  /*1dfe0*/  VIMNMX R164, R164, R163, !PT ;  /* 0x000000a3a4a47248 */ /* 0x000fce0007fe0100 */
.L_x_1834:
[C---:B------:R-:W-:Y:S02]  /*1dff0*/  ISETP.GE.AND P1, PT, R161.reuse, 0x2, PT ;  /* 0x00000002a100780c */ /* 0x040fe40003f26270 */
        /* <DEDUP_REMOVED lines=92> */
[----:B0-----:R-:W-:Y:S02]  /*1e5c0*/  FSEL R147, R147, -INF , !P3 ;  /* 0xff80000093937808 */ /* 0x001fe40005800000 */
        /* <DEDUP_REMOVED lines=41> */
[----:B------:R-:W-:Y:S01]  /*1e860*/  ISETP.GE.AND P6, PT, R169, 0x1, PT ;  /* 0x00000001a900780c */ /* 0x000fe20003fc6270 */
[--C-:B0-----:R-:W-:Y:S02]  /*1e870*/  IMAD.IADD R167, R167, 0x1, R3.reuse ;  /* 0x00000001a7a77824 */ /* 0x101fe400078e0203 */
[----:B------:R-:W-:-:S10]  /*1e880*/  IMAD.IADD R166, R166, 0x1, R3 ;  /* 0x00000001a6a67824 */ /* 0x000fd400078e0203 */
[----:B------:R-:W-:Y:S05]  /*1e890*/  @!P6 BRA `(.L_x_1838) ;  /* 0x000000000054e947 */ /* 0x000fea0003800000 */
[----:B------:R-:W-:Y:S01]  /*1e8a0*/  IADD3 R3, -R199, R200, R3 ;  /* 0x000000c8c7037210 */ /* 0x000fe20007ffe103 */
[----:B------:R-:W-:Y:S03]  /*1e8b0*/  BSSY B1, `(.L_x_1839) ;  /* 0x0000010000017945 */ /* 0x000fe60003800000 */
[----:B------:R-:W-:-:S13]  /*1e8c0*/  ISETP.GT.AND P6, PT, R3, -0x1, PT ;  /* 0xffffffff0300780c */ /* 0x000fda0003fc4270 */
[----:B------:R-:W-:Y:S05]  /*1e8d0*/  @P6 BRA `(.L_x_1840) ;  /* 0x0000000000206947 */ /* 0x000fea0003800000 */
[----:B------:R-:W-:Y:S02]  /*1e8e0*/  MOV R5, UR46 ;  /* 0x0000002e00057c02 */ /* 0x000fe40008000f00 */
[----:B------:R-:W-:Y:S02]  /*1e8f0*/  LOP3.LUT R3, RZ, R3, RZ, 0x33, !PT ;  /* 0x00000003ff037212 */ /* 0x000fe400078e33ff */
[----:B------:R-:W-:-:S13]  /*1e900*/  ISETP.NE.AND P6, PT, R5, 0x1, PT ;  /* 0x000000010500780c */ /* 0x000fda0003fc5270 */
[----:B------:R-:W0:Y:S02]  /*1e910*/  @P6 LDC.64 R126, c[0x0][0x9e8] ;  /* 0x00027a00ff7e6b82 */ /* 0x000e240000000a00 */
[----:B0-----:R-:W-:-:S05]  /*1e920*/  @P6 IMAD.HI.U32 R126, R3, R126, RZ ;  /* 0x0000007e037e6227 */ /* 0x001fca00078e00ff */
[----:B------:R-:W-:-:S04]  /*1e930*/  @P6 SHF.R.U32.HI R3, RZ, R127, R126 ;  /* 0x0000007fff036219 */ /* 0x000fc8000001167e */
[----:B------:R-:W-:Y:S01]  /*1e940*/  LOP3.LUT R3, RZ, R3, RZ, 0x33, !PT ;  /* 0x00000003ff037212 */ /* 0x000fe200078e33ff */
[----:B------:R-:W-:Y:S06]  /*1e950*/  BRA `(.L_x_1841) ;  /* 0x0000000000147947 */ /* 0x000fec0003800000 */
.L_x_1840:
[----:B------:R-:W-:-:S05]  /*1e960*/  IMAD.U32 R5, RZ, RZ, UR46 ;  /* 0x0000002eff057e24 */ /* 0x000fca000f8e00ff */
[----:B------:R-:W-:-:S13]  /*1e970*/  ISETP.NE.AND P6, PT, R5, 0x1, PT ;  /* 0x000000010500780c */ /* 0x000fda0003fc5270 */
[----:B------:R-:W0:Y:S02]  /*1e980*/  @P6 LDC.64 R126, c[0x0][0x9e8] ;  /* 0x00027a00ff7e6b82 */ /* 0x000e240000000a00 */
[----:B0-----:R-:W-:-:S05]  /*1e990*/  @P6 IMAD.HI.U32 R126, R3, R126, RZ ;  /* 0x0000007e037e6227 */ /* 0x001fca00078e00ff */
[----:B------:R-:W-:-:S07]  /*1e9a0*/  @P6 SHF.R.U32.HI R3, RZ, R127, R126 ;  /* 0x0000007fff036219 */ /* 0x000fce000001167e */
.L_x_1841:
[----:B------:R-:W-:Y:S05]  /*1e9b0*/  BSYNC B1 ;  /* 0x0000000000017941 */ /* 0x000fea0003800000 */
.L_x_1839:
[----:B------:R-:W-:-:S05]  /*1e9c0*/  IMAD R158, R3, R5, R158 ;  /* 0x00000005039e7224 */ /* 0x000fca00078e029e */
[----:B------:R-:W-:Y:S02]  /*1e9d0*/  VIADDMNMX R167, R158, R5, R167, PT ;  /* 0x000000059ea77246 */ /* 0x000fe400038001a7 */
[----:B------:R-:W-:-:S07]  /*1e9e0*/  VIMNMX R166, R166, R158, !PT ;  /* 0x0000009ea6a67248 */ /* 0x000fce0007fe0100 */
.L_x_1838:
[C---:B------:R-:W-:Y:S01]  /*1e9f0*/  ISETP.GT.AND P1, PT, R166.reuse, 0x1, !P1 ;  /* 0x00000001a600780c */ /* 0x040fe20004f24270 */
[----:B------:R-:W-:Y:S01]  /*1ea00*/  IMAD.U32 R5, RZ, RZ, UR50 ;  /* 0x00000032ff057e24 */ /* 0x000fe2000f8e00ff */
        /* <DEDUP_REMOVED lines=95> */
[----:B------:R-:W-:Y:S02]  /*1f000*/  ISETP.GT.AND P1, PT, R166, 0x40, !P1 ;  /* 0x00000040a600780c */ /* 0x000fe40004f24270 */
[----:B------:R-:W-:-:S02]  /*1f010*/  FSEL R160, R0, -INF , !P5 ;  /* 0xff80000000a07808 */ /* 0x000fc40006800000 */
[----:B------:R-:W-:Y:S02]  /*1f020*/  ISETP.LT.OR P1, PT, R167, 0x41, P1 ;  /* 0x00000041a700780c */ /* 0x000fe40000f21670 */
[----:B0-----:R-:W-:Y:S02]  /*1f030*/  FMNMX.FTZ R3, R127, R158, !PT ;  /* 0x0000009e7f037209 */ /* 0x001fe40007810000 */
[----:B------:R-:W-:Y:S02]  /*1f040*/  FSEL R145, R145, -INF , !P1 ;  /* 0xff80000091917808 */ /* 0x000fe40004800000 */
[----:B------:R-:W-:Y:S01]  /*1f050*/  LOP3.LUT P1, RZ, R22, 0x80, RZ, 0xc0, !PT ;  /* 0x0000008016ff7812 */ /* 0x000fe2000782c0ff */
[----:B------:R-:W-:-:S03]  /*1f060*/  FMUL.FTZ R158, R3, R5 ;  /* 0x00000005039e7220 */ /* 0x000fc60000410000 */
        /* <DEDUP_REMOVED lines=20> */
[-CC-:B------:R-:W-:Y:S01]  /*1f1b0*/  FFMA.FTZ R190, R11, R5.reuse, -R158.reuse ;  /* 0x000000050bbe7223 */ /* 0x180fe2000001089e */
[----:B------:R-:W-:Y:S01]  /*1f1c0*/  FMNMX.FTZ R126, R14, R126, !PT ;  /* 0x0000007e0e7e7209 */ /* 0x000fe20007810000 */
[-CC-:B------:R-:W-:Y:S01]  /*1f1d0*/  FFMA.FTZ R182, R133, R5.reuse, -R158.reuse ;  /* 0x0000000585b67223 */ /* 0x180fe2000001089e */
[----:B------:R-:W-:Y:S01]  /*1f1e0*/  FSEL R157, R157, -INF , !P2 ;  /* 0xff8000009d9d7808 */ /* 0x000fe20005000000 */
[-CC-:B------:R-:W-:Y:S01]  /*1f1f0*/  FFMA.FTZ R176, R137, R5.reuse, -R158.reuse ;  /* 0x0000000589b07223 */ /* 0x180fe2000001089e */
[----:B------:R-:W-:Y:S01]  /*1f200*/  FMNMX.FTZ R126, R15, R126, !PT ;  /* 0x0000007e0f7e7209 */ /* 0x000fe20007810000 */
[-CC-:B------:R-:W-:Y:S01]  /*1f210*/  FFMA.FTZ R133, R138, R5.reuse, -R158.reuse ;  /* 0x000000058a857223 */ /* 0x180fe2000001089e */
[----:B------:R-:W-:Y:S01]  /*1f220*/  FSEL R137, R3, RZ, P1 ;  /* 0x000000ff03897208 */ /* 0x000fe20000800000 */
[-CC-:B------:R-:W-:Y:S01]  /*1f230*/  FFMA.FTZ R188, R168, R5.reuse, -R158.reuse ;  /* 0x00000005a8bc7223 */ /* 0x180fe2000001089e */
[----:B------:R-:W-:Y:S01]  /*1f240*/  FMNMX.FTZ R126, R121, R126, !PT ;  /* 0x0000007e797e7209 */ /* 0x000fe20007810000 */
[-CC-:B------:R-:W-:Y:S01]  /*1f250*/  FFMA.FTZ R127, R163, R5.reuse, -R158.reuse ;  /* 0x00000005a37f7223 */ /* 0x180fe2000001089e */
[-C--:B------:R-:W-:Y:S01]  /*1f260*/  FFMA.FTZ R178, R143, R5.reuse, -R158 ;  /* 0x000000058fb27223 */ /* 0x080fe2000001089e */
[----:B------:R-:W-:Y:S01]  /*1f270*/  FADD.FTZ R137, -R137, R12 ;  /* 0x0000000c89897221 */ /* 0x000fe20000010100 */
[----:B------:R-:W-:Y:S01]  /*1f280*/  FMNMX.FTZ R11, R122, R126, !PT ;  /* 0x0000007e7a0b7209 */ /* 0x000fe20007810000 */
[----:B------:R-:W-:Y:S01]  /*1f290*/  MUFU.EX2 R188, R188 ;  /* 0x000000bc00bc7308 */ /* 0x000fe20000000800 */
[-CC-:B------:R-:W-:Y:S01]  /*1f2a0*/  FFMA.FTZ R13, R13, R5.reuse, -R158.reuse ;  /* 0x000000050d0d7223 */ /* 0x180fe2000001089e */
[----:B------:R-:W-:Y:S01]  /*1f2b0*/  FMUL.FTZ R137, R137, R5 ;  /* 0x0000000589897220 */ /* 0x000fe20000410000 */
        /* <DEDUP_REMOVED lines=19> */
[----:B------:R-:W-:Y:S01]  /*1f3f0*/  FFMA.FTZ R170, R159, R5, -R158 ;  /* 0x000000059faa7223 */ /* 0x000fe2000001089e */
[----:B------:R-:W-:Y:S01]  /*1f400*/  FMNMX.FTZ R11, R136, R11, !PT ;  /* 0x0000000b880b7209 */ /* 0x000fe20007810000 */
[----:B------:R0:W-:Y:S03]  /*1f410*/  MUFU.EX2 R126, R13 ;  /* 0x0000000d007e7308 */ /* 0x0001e60000000800 */
[----:B------:R-:W-:-:S04]  /*1f420*/  FMNMX.FTZ R11, R139, R11, !PT ;  /* 0x0000000b8b0b7209 */ /* 0x000fc80007810000 */
[----:B------:R-:W-:Y:S01]  /*1f430*/  FMNMX.FTZ R11, R140, R11, !PT ;  /* 0x0000000b8c0b7209 */ /* 0x000fe20007810000 */
[----:B------:R-:W-:Y:S01]  /*1f440*/  MUFU.EX2 R184, R184 ;  /* 0x000000b800b87308 */ /* 0x000fe20000000800 */
[-CC-:B0-----:R-:W-:Y:S01]  /*1f450*/  FFMA.FTZ R13, R124, R5.reuse, -R158.reuse ;  /* 0x000000057c0d7223 */ /* 0x181fe2000001089e */
[--C-:B------:R-:W-:Y:S01]  /*1f460*/  FFMA.FTZ R124, R153, R5, -R158.reuse ;  /* 0x00000005997c7223 */ /* 0x100fe2000001089e */
[----:B------:R-:W-:Y:S01]  /*1f470*/  FMNMX.FTZ R11, R141, R11, !PT ;  /* 0x0000000b8d0b7209 */ /* 0x000fe20007810000 */
[----:B------:R-:W-:-:S03]  /*1f480*/  FFMA.FTZ R158, R162, R5, -R158 ;  /* 0x00000005a29e7223 */ /* 0x000fc6000001089e */
        /* <DEDUP_REMOVED lines=24> */
[----:B0-----:R-:W-:-:S04]  /*1f610*/  FMNMX.FTZ R0, R0, R11, !PT ;  /* 0x0000000b00007209 */ /* 0x001fc80007810000 */
[C---:B------:R-:W-:Y:S01]  /*1f620*/  FSETP.NEU.FTZ.AND P1, PT, R0.reuse, -INF , PT ;  /* 0xff8000000000780b */ /* 0x040fe20003f3d000 */
[----:B------:R-:W-:Y:S02]  /*1f630*/  FMUL.FTZ R138, R0, R5 ;  /* 0x00000005008a7220 */ /* 0x000fe40000410000 */
[----:B------:R-:W0:Y:S03]  /*1f640*/  MUFU.EX2 R11, R137 ;  /* 0x00000089000b7308 */ /* 0x000e260000000800 */
[----:B------:R-:W-:-:S05]  /*1f650*/  FSEL R138, R138, RZ, P1 ;  /* 0x000000ff8a8a7208 */ /* 0x000fca0000800000 */
        /* <DEDUP_REMOVED lines=8> */
[-C--:B------:R-:W-:Y:S01]  /*1f6e0*/  FFMA.FTZ R14, R128, R5.reuse, -R138 ;  /* 0x00000005800e7223 */ /* 0x080fe2000001088a */
[----:B0-----:R-:W-:Y:S01]  /*1f6f0*/  FFMA.FTZ R8, R11, R8, R188 ;  /* 0x000000080b087223 */ /* 0x001fe200000100bc */
[-CC-:B------:R-:W-:Y:S01]  /*1f700*/  FFMA.FTZ R181, R131, R5.reuse, -R138.reuse ;  /* 0x0000000583b57223 */ /* 0x180fe2000001088a */
[-CC-:B------:R-:W-:Y:S01]  /*1f710*/  FFMA.FTZ R10, R132, R5.reuse, -R138.reuse ;  /* 0x00000005840a7223 */ /* 0x180fe2000001088a */
[-C--:B------:R-:W-:Y:S01]  /*1f720*/  FFMA.FTZ R183, R135, R5.reuse, -R138 ;  /* 0x0000000587b77223 */ /* 0x080fe2000001088a */
[----:B------:R-:W-:Y:S01]  /*1f730*/  MUFU.EX2 R189, R189 ;  /* 0x000000bd00bd7308 */ /* 0x000fe20000000800 */
[----:B-1----:R-:W-:Y:S01]  /*1f740*/  FSEL R6, R0, RZ, P1 ;  /* 0x000000ff00067208 */ /* 0x002fe20000800000 */
[----:B------:R-:W-:Y:S01]  /*1f750*/  FADD.FTZ R8, R127, R8 ;  /* 0x000000087f087221 */ /* 0x000fe20000010000 */
[-CC-:B------:R-:W-:Y:S01]  /*1f760*/  FFMA.FTZ R131, R136, R5.reuse, -R138.reuse ;  /* 0x0000000588837223 */ /* 0x180fe2000001088a */
[-CC-:B------:R-:W-:Y:S01]  /*1f770*/  FFMA.FTZ R177, R139, R5.reuse, -R138.reuse ;  /* 0x000000058bb17223 */ /* 0x180fe2000001088a */
[-C--:B------:R-:W-:Y:S01]  /*1f780*/  FFMA.FTZ R128, R140, R5.reuse, -R138 ;  /* 0x000000058c807223 */ /* 0x080fe2000001088a */
[----:B------:R-:W-:Y:S01]  /*1f790*/  FADD.FTZ R6, -R6, R9 ;  /* 0x0000000906067221 */ /* 0x000fe20000010100 */
[----:B------:R-:W-:Y:S01]  /*1f7a0*/  FADD.FTZ R8, R190, R8 ;  /* 0x00000008be087221 */ /* 0x000fe20000010000 */
[----:B------:R-:W-:Y:S01]  /*1f7b0*/  MUFU.EX2 R143, R143 ;  /* 0x0000008f008f7308 */ /* 0x000fe20000000800 */
[-C--:B------:R-:W-:Y:S01]  /*1f7c0*/  FFMA.FTZ R179, R141, R5.reuse, -R138 ;  /* 0x000000058db37223 */ /* 0x080fe2000001088a */
[-C--:B------:R-:W-:Y:S01]  /*1f7d0*/  FMUL.FTZ R6, R6, R5.reuse ;  /* 0x0000000506067220 */ /* 0x080fe20000410000 */
[----:B------:R-:W-:Y:S01]  /*1f7e0*/  FADD.FTZ R8, R126, R8 ;  /* 0x000000087e087221 */ /* 0x000fe20000010000 */
[-CC-:B------:R-:W-:Y:S01]  /*1f7f0*/  FFMA.FTZ R125, R142, R5.reuse, -R138.reuse ;  /* 0x000000058e7d7223 */ /* 0x180fe2000001088a */
[-CC-:B------:R-:W-:Y:S01]  /*1f800*/  FFMA.FTZ R173, R145, R5.reuse, -R138.reuse ;  /* 0x0000000591ad7223 */ /* 0x180fe2000001088a */
[-C--:B------:R-:W-:Y:S01]  /*1f810*/  FFMA.FTZ R122, R146, R5.reuse, -R138 ;  /* 0x00000005927a7223 */ /* 0x080fe2000001088a */
[----:B------:R-:W-:Y:S01]  /*1f820*/  FADD.FTZ R8, R184, R8 ;  /* 0x00000008b8087221 */ /* 0x000fe20000010000 */
[----:B------:R-:W0:Y:S01]  /*1f830*/  MUFU.EX2 R6, R6 ;  /* 0x0000000600067308 */ /* 0x000e220000000800 */
[-CC-:B------:R-:W-:Y:S01]  /*1f840*/  FFMA.FTZ R175, R149, R5.reuse, -R138.reuse ;  /* 0x0000000595af7223 */ /* 0x180fe2000001088a */
[-C--:B------:R-:W-:Y:S01]  /*1f850*/  FFMA.FTZ R121, R150, R5.reuse, -R138 ;  /* 0x0000000596797223 */ /* 0x080fe2000001088a */
[----:B------:R-:W-:Y:S01]  /*1f860*/  FADD.FTZ R8, R21, R8 ;  /* 0x0000000815087221 */ /* 0x000fe20000010000 */
[-CC-:B------:R-:W-:Y:S01]  /*1f870*/  FFMA.FTZ R169, R154, R5.reuse, -R138.reuse ;  /* 0x000000059aa97223 */ /* 0x180fe2000001088a */
[-CC-:B------:R-:W-:Y:S01]  /*1f880*/  FFMA.FTZ R9, R152, R5.reuse, -R138.reuse ;  /* 0x0000000598097223 */ /* 0x180fe2000001088a */
[-C--:B------:R-:W-:Y:S01]  /*1f890*/  FFMA.FTZ R171, R160, R5.reuse, -R138 ;  /* 0x00000005a0ab7223 */ /* 0x080fe2000001088a */
[----:B------:R-:W-:Y:S01]  /*1f8a0*/  FADD.FTZ R8, R186, R8 ;  /* 0x00000008ba087221 */ /* 0x000fe20000010000 */
[----:B------:R-:W1:Y:S01]  /*1f8b0*/  MUFU.EX2 R191, R191 ;  /* 0x000000bf00bf7308 */ /* 0x000e620000000800 */
[----:B------:R-:W-:-:S02]  /*1f8c0*/  FFMA.FTZ R132, R157, R5, -R138 ;  /* 0x000000059d847223 */ /* 0x000fc4000001088a */
[----:B------:R-:W-:-:S04]  /*1f8d0*/  FADD.FTZ R8, R13, R8 ;  /* 0x000000080d087221 */ /* 0x000fc80000010000 */
[----:B------:R-:W-:Y:S01]  /*1f8e0*/  FADD.FTZ R8, R180, R8 ;  /* 0x00000008b4087221 */ /* 0x000fe20000010000 */
[----:B------:R-:W2:Y:S01]  /*1f8f0*/  MUFU.EX2 R185, R185 ;  /* 0x000000b900b97308 */ /* 0x000ea20000000800 */
[----:B0-----:R-:W-:Y:S02]  /*1f900*/  FFMA.FTZ R7, R6, R7, R189 ;  /* 0x0000000706077223 */ /* 0x001fe400000100bd */
[----:B------:R-:W-:Y:S02]  /*1f910*/  FADD.FTZ R8, R120, R8 ;  /* 0x0000000878087221 */ /* 0x000fe40000010000 */
[----:B------:R-:W-:Y:S02]  /*1f920*/  FADD.FTZ R7, R143, R7 ;  /* 0x000000078f077221 */ /* 0x000fe40000010000 */
[----:B------:R-:W-:Y:S01]  /*1f930*/  FADD.FTZ R8, R182, R8 ;  /* 0x00000008b6087221 */ /* 0x000fe20000010000 */
[----:B------:R-:W0:Y:S01]  /*1f940*/  MUFU.EX2 R15, R15 ;  /* 0x0000000f000f7308 */ /* 0x000e220000000800 */
[----:B-1----:R-:W-:-:S02]  /*1f950*/  FADD.FTZ R7, R191, R7 ;  /* 0x00000007bf077221 */ /* 0x002fc40000010000 */
[----:B------:R-:W-:Y:S02]  /*1f960*/  FADD.FTZ R8, R134, R8 ;  /* 0x0000000886087221 */ /* 0x000fe40000010000 */
[----:B------:R-:W-:Y:S02]  /*1f970*/  FADD.FTZ R7, R137, R7 ;  /* 0x0000000789077221 */ /* 0x000fe40000010000 */
[----:B------:R-:W-:Y:S01]  /*1f980*/  FADD.FTZ R8, R176, R8 ;  /* 0x00000008b0087221 */ /* 0x000fe20000010000 */
[----:B------:R-:W1:Y:S01]  /*1f990*/  MUFU.EX2 R187, R187 ;  /* 0x000000bb00bb7308 */ /* 0x000e620000000800 */
[----:B--2---:R-:W-:Y:S02]  /*1f9a0*/  FADD.FTZ R7, R185, R7 ;  /* 0x00000007b9077221 */ /* 0x004fe40000010000 */
[----:B------:R-:W-:-:S04]  /*1f9b0*/  FADD.FTZ R8, R133, R8 ;  /* 0x0000000885087221 */ /* 0x000fc80000010000 */
[----:B------:R-:W-:Y:S01]  /*1f9c0*/  FADD.FTZ R8, R178, R8 ;  /* 0x00000008b2087221 */ /* 0x000fe20000010000 */
[----:B------:R-:W2:Y:S01]  /*1f9d0*/  MUFU.EX2 R14, R14 ;  /* 0x0000000e000e7308 */ /* 0x000ea20000000800 */
[----:B0-----:R-:W-:Y:S02]  /*1f9e0*/  FADD.FTZ R7, R15, R7 ;  /* 0x000000070f077221 */ /* 0x001fe40000010000 */
[----:B------:R-:W-:-:S04]  /*1f9f0*/  FADD.FTZ R8, R130, R8 ;  /* 0x0000000882087221 */ /* 0x000fc80000010000 */
[----:B------:R-:W-:Y:S01]  /*1fa00*/  FADD.FTZ R8, R172, R8 ;  /* 0x00000008ac087221 */ /* 0x000fe20000010000 */
        /* <DEDUP_REMOVED lines=45> */
[----:B--2---:R-:W-:Y:S01]  /*1fce0*/  FADD.FTZ R135, R171, R8 ;  /* 0x00000008ab877221 */ /* 0x004fe20000010000 */
[----:B0-----:R-:W-:-:S03]  /*1fcf0*/  FADD.FTZ R8, R12, R7 ;  /* 0x000000070c087221 */ /* 0x001fc60000010000 */
[----:B-1----:R-:W-:Y:S01]  /*1fd00*/  FADD.FTZ R7, R132, R135 ;  /* 0x0000008784077221 */ /* 0x002fe20000010000 */
[----:B------:R-:W-:Y:S06]  /*1fd10*/  @!P0 BRA `(.L_x_1842) ;  /* 0x0000000000048947 */ /* 0x000fec0003800000 */
[----:B------:R-:W-:Y:S01]  /*1fd20*/  BPT.TRAP 0x1 ;  /* 0x000000040000795c */ /* 0x000fe20000300000 */
.L_x_1842:
[----:B------:R-:W2:Y:S01]  /*1fd30*/  LDL R135, [R1+0x3c] ;  /* 0x00003c0001877983 */ /* 0x000ea20000100800 */
[----:B------:R-:W-:Y:S01]  /*1fd40*/  VIADD R20, R20, 0x30860 ;  /* 0x0003086014147836 */ /* 0x000fe20000000000 */
[----:B------:R-:W-:Y:S02]  /*1fd50*/  F2FP.F16.F32.PACK_AB R186, R13, R186 ;  /* 0x000000ba0dba723e */ /* 0x000fe400000000ff */
[----:B------:R-:W-:Y:S01]  /*1fd60*/  F2FP.F16.F32.PACK_AB R181, R10, R181 ;  /* 0x000000b50ab5723e */ /* 0x000fe200000000ff */
[----:B------:R-:W-:Y:S01]  /*1fd70*/  IMAD.MOV.U32 R10, RZ, RZ, R198 ;  /* 0x000000ffff0a7224 */ /* 0x000fe200078e00c6 */
[----:B------:R-:W-:Y:S02]  /*1fd80*/  PRMT R20, R203, 0x654, R20 ;  /* 0x00000654cb147816 */ /* 0x000fe40000000014 */
[----:B------:R-:W-:Y:S01]  /*1fd90*/  F2FP.F16.F32.PACK_AB R169, R9, R169 ;  /* 0x000000a909a9723e */ /* 0x000fe200000000ff */
[----:B------:R-:W-:Y:S01]  /*1fda0*/  IMAD.MOV.U32 R9, RZ, RZ, R0 ;  /* 0x000000ffff097224 */ /* 0x000fe200078e0000 */
[----:B------:R0:W-:Y:S01]  /*1fdb0*/  SYNCS.ARRIVE.TRANS64.RED.A1T0 RZ, [R20+URZ], RZ ;  /* 0x000000ff14ff79a7 */ /* 0x0001e2000810043f */
        /* <DEDUP_REMOVED lines=22> */
[----:B------:R-:W-:Y:S02]  /*1ff20*/  MOV R13, R193 ;  /* 0x000000c1000d7202 */ /* 0x000fe40000000f00 */
[C---:B--2---:R-:W-:Y:S02]  /*1ff30*/  ISETP.GT.AND P1, PT, R4.reuse, R135, PT ;  /* 0x000000870400720c */ /* 0x044fe40003f24270 */
[----:B------:R-:W-:-:S11]  /*1ff40*/  IADD3 R4, R4, -0x1, RZ ;  /* 0xffffffff04047810 */ /* 0x000fd60007ffe0ff */
[----:B0-----:R-:W-:Y:S05]  /*1ff50*/  @P1 BRA `(.L_x_1843) ;  /* 0xffffffc400001947 */ /* 0x001fea000383ffff */
.L_x_1822:
[----:B------:R-:W-:Y:S05]  /*1ff60*/  BSYNC B0 ;  /* 0x0000000000007941 */ /* 0x000fea0003800000 */
.L_x_1821:
        /* <DEDUP_REMOVED lines=99> */
.L_x_1844:
[----:B------:R-:W-:Y:S01]  /*205a0*/  IMAD R9, R193, 0x8, R2 ;  /* 0x00000008c1097824 */ /* 0x000fe200078e0202 */
[----:B------:R-:W-:-:S04]  /*205b0*/  SHF.L.U32 R4, R198, 0x1f, RZ ;  /* 0x0000001fc6047819 */ /* 0x000fc800000006ff */
[----:B------:R0:W1:Y:S01]  /*205c0*/  SYNCS.PHASECHK.TRANS64.TRYWAIT P1, [R9+URZ+0x30850], R4 ;  /* 0x03085004090075a7 */ /* 0x000062000802017f */
[----:B------:R-:W-:Y:S05]  /*205d0*/  @!P0 BRA `(.L_x_1845) ;  /* 0x0000000000048947 */ /* 0x000fea0003800000 */
[----:B------:R-:W-:Y:S01]  /*205e0*/  BPT.TRAP 0x1 ;  /* 0x000000040000795c */ /* 0x000fe20000300000 */
.L_x_1845:
        /* <DEDUP_REMOVED lines=9> */
.L_x_1847:
[----:B------:R-:W-:Y:S05]  /*20680*/  BSYNC B0 ;  /* 0x0000000000007941 */ /* 0x000fea0003800000 */
.L_x_1846:
[----:B------:R-:W-:Y:S01]  /*20690*/  IMAD.MOV.U32 R10, RZ, RZ, R2 ;  /* 0x000000ffff0a7224 */ /* 0x000fe200078e0002 */
[----:B------:R-:W-:Y:S01]  /*206a0*/  MOV R11, 0x40000040 ;  /* 0x40000040000b7802 */ /* 0x000fe20000000f00 */
[----:B------:R-:W-:Y:S01]  /*206b0*/  WARPGROUP.ARRIVE ;  /* 0x00000000000079c5 */ /* 0x000fe20000000000 */
[----:B------:R-:W-:Y:S02]  /*206c0*/  IMAD.MOV.U32 R6, RZ, RZ, -0x800000 ;  /* 0xff800000ff067424 */ /* 0x000fe400078e00ff */
[----:B------:R-:W-:Y:S01]  /*206d0*/  R2UR UR6, R10 ;  /* 0x000000000a0672ca */ /* 0x000fe200000e0000 */
[----:B------:R-:W-:Y:S01]  /*206e0*/  VIADD R10, R2, 0x80 ;  /* 0x00000080020a7836 */ /* 0x000fe20000000000 */
[----:B------:R-:W-:Y:S01]  /*206f0*/  R2UR UR7, R11 ;  /* 0x000000000b0772ca */ /* 0x000fe200000e0000 */
[----:B------:R-:W-:-:S12]  /*20700*/  IMAD.MOV.U32 R11, RZ, RZ, 0x40000040 ;  /* 0x40000040ff0b7424 */ /* 0x000fd800078e00ff */
        /* <DEDUP_REMOVED lines=26> */
[----:B------:R-:W0:Y:S02]  /*208b0*/  SHFL.BFLY PT, R2, R7, 0x2, 0x1f ;  /* 0x0c401f0007027f89 */ /* 0x000e2400000e0000 */
[----:B01----:R-:W-:Y:S01]  /*208c0*/  FADD.FTZ R4, R2, R7 ;  /* 0x0000000702047221 */ /* 0x003fe20000010000 */
[----:B------:R-:W-:-:S04]  /*208d0*/  IMAD.MOV.U32 R7, RZ, RZ, RZ ;  /* 0x000000ffff077224 */ /* 0x000fc800078e00ff */
[----:B------:R-:W0:Y:S02]  /*208e0*/  SHFL.BFLY PT, R13, R4, 0x1, 0x1f ;  /* 0x0c201f00040d7f89 */ /* 0x000e2400000e0000 */
[----:B0-----:R-:W-:Y:S01]  /*208f0*/  FADD.FTZ R13, R4, R13 ;  /* 0x0000000d040d7221 */ /* 0x001fe20000010000 */
[----:B------:R-:W-:-:S04]  /*20900*/  IMAD.MOV.U32 R4, RZ, RZ, -0x800000 ;  /* 0xff800000ff047424 */ /* 0x000fc800078e00ff */
[----:B------:R-:W-:-:S13]  /*20910*/  FSETP.NE.FTZ.AND P2, PT, R13, RZ, PT ;  /* 0x000000ff0d00720b */ /* 0x000fda0003f55000 */
[----:B------:R-:W0:Y:S01]  /*20920*/  @P2 MUFU.LG2 R12, R13 ;  /* 0x0000000d000c2308 */ /* 0x000e220000000c00 */
[----:B------:R-:W-:Y:S01]  /*20930*/  @P2 FMUL.FTZ R20, R5, 0.69314718246459960938 ;  /* 0x3f31721805142820 */ /* 0x000fe20000410000 */
[----:B------:R-:W-:Y:S02]  /*20940*/  WARPGROUP.DEPBAR.LE gsb0, 0x0 ;  /* 0x00008000000079c5 */ /* 0x000fe40000010000 */
[----:B------:R-:W-:-:S06]  /*20950*/  WARPGROUP.ARRIVE ;  /* 0x00000000000079c5 */ /* 0x000fcc0000000000 */
[----:B------:R-:W-:Y:S01]  /*20960*/  HGMMA.64x192x16.F32 R24, R172, gdesc[UR4].tnspB, R24, gsb0 ;  /* 0x42e00004ac187df0 */ /* 0x000fe20008000818 */
[----:B------:R-:W-:Y:S02]  /*20970*/  R2UR UR6, R10 ;  /* 0x000000000a0672ca */ /* 0x000fe400000e0000 */
[----:B------:R-:W-:Y:S02]  /*20980*/  R2UR UR7, R11 ;  /* 0x000000000b0772ca */ /* 0x000fe400000e0000 */
[----:B------:R-:W1:Y:S02]  /*20990*/  SHFL.BFLY PT, R11, R8, 0x2, 0x1f ;  /* 0x0c401f00080b7f89 */ /* 0x000e6400000e0000 */
[----:B-1----:R-:W-:-:S05]  /*209a0*/  FADD.FTZ R11, R11, R8 ;  /* 0x000000080b0b7221 */ /* 0x002fca0000010000 */
[----:B------:R-:W1:Y:S02]  /*209b0*/  SHFL.BFLY PT, R2, R11, 0x1, 0x1f ;  /* 0x0c201f000b027f89 */ /* 0x000e6400000e0000 */
[----:B-1----:R-:W-:Y:S01]  /*209c0*/  FADD.FTZ R14, R11, R2 ;  /* 0x000000020b0e7221 */ /* 0x002fe20000010000 */
[----:B------:R-:W-:Y:S01]  /*209d0*/  MOV R2, RZ ;  /* 0x000000ff00027202 */ /* 0x000fe20000000f00 */
[----:B0-----:R-:W-:-:S03]  /*209e0*/  @P2 FMUL.FTZ R11, R12, 0.69314718246459960938 ;  /* 0x3f3172180c0b2820 */ /* 0x001fc60000410000 */
[----:B------:R-:W-:Y:S01]  /*209f0*/  FSETP.NE.FTZ.AND P1, PT, R14, RZ, PT ;  /* 0x000000ff0e00720b */ /* 0x000fe20003f35000 */
[----:B------:R-:W-:Y:S01]  /*20a00*/  @P2 FFMA.FTZ R4, R20, R0, R11 ;  /* 0x0000000014042223 */ /* 0x000fe2000001000b */
[----:B------:R-:W-:Y:S11]  /*20a10*/  @P2 MUFU.RCP R2, R13 ;  /* 0x0000000d00022308 */ /* 0x000ff60000001000 */
[----:B------:R-:W0:Y:S01]  /*20a20*/  @P1 MUFU.LG2 R10, R14 ;  /* 0x0000000e000a1308 */ /* 0x000e220000000c00 */
[----:B------:R-:W-:-:S07]  /*20a30*/  @P1 FMUL.FTZ R8, R5, 0.69314718246459960938 ;  /* 0x3f31721805081820 */ /* 0x000fce0000410000 */
        /* <DEDUP_REMOVED lines=9> */
.L_x_1849:
[----:B------:R-:W2:Y:S01]  /*20ad0*/  LDL.LU R10, [R1+0x58] ;  /* 0x00005800010a7983 */ /* 0x000ea20000300800 */
[----:B------:R-:W-:Y:S01]  /*20ae0*/  VIADD R0, R9, 0x30860 ;  /* 0x0003086009007836 */ /* 0x000fe20000000000 */
[----:B------:R-:W-:Y:S01]  /*20af0*/  IADD3 R193, R193, 0x1, RZ ;  /* 0x00000001c1c17810 */ /* 0x000fe20007ffe0ff */
[-C--:B------:R-:W-:Y:S01]  /*20b00*/  FMUL.FTZ R125, R83, R2.reuse ;  /* 0x00000002537d7220 */ /* 0x080fe20000410000 */
        /* <DEDUP_REMOVED lines=8> */
[----:B------:R-:W-:Y:S01]  /*20b90*/  SEL R9, RZ, 0x1, P1 ;  /* 0x00000001ff097807 */ /* 0x000fe20000800000 */
        /* <DEDUP_REMOVED lines=95> */
.L_x_1701:
[----:B------:R-:W0:Y:S08]  /*21190*/  S2UR UR4, SR_CgaCtaId ;  /* 0x00000000000479c3 */ /* 0x000e300000008800 */
[----:B------:R-:W-:Y:S01]  /*211a0*/  BAR.SYNC.DEFER_BLOCKING 0x5, 0x180 ;  /* 0x0146000000007b1d */ /* 0x000fe20000010000 */
[----:B------:R-:W-:-:S05]  /*211b0*/  MOV R2, 0x400 ;  /* 0x0000040000027802 */ /* 0x000fca0000000f00 */
[----:B------:R-:W-:Y:S01]  /*211c0*/  BSSY B0, `(.L_x_1850) ;  /* 0x0000272000007945 */ /* 0x000fe20003800000 */
[----:B0-----:R-:W-:-:S05]  /*211d0*/  IMAD.U32 R203, RZ, RZ, UR4 ;  /* 0x00000004ffcb7e24 */ /* 0x001fca000f8e00ff */
[----:B------:R-:W-:-:S05]  /*211e0*/  LEA R2, R203, R2, 0x18 ;  /* 0x00000002cb027211 */ /* 0x000fca00078ec0ff */
[----:B------:R0:W1:Y:S01]  /*211f0*/  LDS.128 R28, [R2+0x308d0] ;  /* 0x0308d000021c7984 */ /* 0x0000620000000c00 */
[----:B------:R-:W-:Y:S06]  /*21200*/  BAR.ARV 0x4, 0x180 ;  /* 0x0106000000007b1d */ /* 0x000fec0000002000 */
[----:B------:R-:W-:Y:S05]  /*21210*/  @P0 BRA `(.L_x_1851) ;  /* 0x0000001800900947 */ /* 0x000fea0003800000 */
[----:B------:R-:W2:Y:S01]  /*21220*/  LDL R10, [R1+0x88] ;  /* 0x00008800010a7983 */ /* 0x000ea20000100800 */
[----:B------:R-:W-:-:S03]  /*21230*/  ULDC.64 UR4, c[0x0][0xc00] ;  /* 0x0003000000047ab9 */ /* 0x000fc60000000a00 */
[----:B------:R-:W3:Y:S01]  /*21240*/  LDL R102, [R1+0x54] ;  /* 0x0000540001667983 */ /* 0x000ee20000100800 */
[----:B------:R-:W4:Y:S01]  /*21250*/  S2R R9, SR_SWINHI ;  /* 0x0000000000097919 */ /* 0x000f220000002f00 */
[----:B------:R-:W-:Y:S02]  /*21260*/  F2FP.F16.F32.PACK_AB R24, R25, R24 ;  /* 0x000000181918723e */ /* 0x000fe400000000ff */
[----:B------:R-:W-:Y:S01]  /*21270*/  F2FP.F16.F32.PACK_AB R25, R139, R26 ;  /* 0x0000001a8b19723e */ /* 0x000fe200000000ff */
[----:B------:R-:W3:Y:S01]  /*21280*/  LDL R94, [R1+0x50] ;  /* 0x00005000015e7983 */ /* 0x000ee20000100800 */
[----:B------:R-:W-:Y:S02]  /*21290*/  F2FP.F16.F32.PACK_AB R26, R3, R0 ;  /* 0x00000000031a723e */ /* 0x000fe400000000ff */
[----:B------:R-:W-:Y:S02]  /*212a0*/  MOV R12, R2 ;  /* 0x00000002000c7202 */ /* 0x000fe40000000f00 */
[----:B----4-:R-:W-:-:S02]  /*212b0*/  MOV R13, R9 ;  /* 0x00000009000d7202 */ /* 0x010fc40000000f00 */
        /* <DEDUP_REMOVED lines=37> */
[----:B--2---:R-:W-:-:S03]  /*21510*/  IMAD.WIDE R74, R10, 0x2, R12 ;  /* 0x000000020a4a7825 */ /* 0x004fc600078e020c */
[C---:B------:R-:W-:Y:S02]  /*21520*/  IADD3 R111, P2, R74.reuse, 0x20, RZ ;  /* 0x000000204a6f7810 */ /* 0x040fe40007f5e0ff */
[C---:B------:R-:W-:Y:S02]  /*21530*/  IADD3 R147, P0, R74.reuse, 0x4020, RZ ;  /* 0x000040204a937810 */ /* 0x040fe40007f1e0ff */
[C---:B------:R-:W-:Y:S02]  /*21540*/  IADD3 R141, P1, R74.reuse, 0x40, RZ ;  /* 0x000000404a8d7810 */ /* 0x040fe40007f3e0ff */
[C---:B------:R-:W-:Y:S02]  /*21550*/  IADD3 R145, P5, R74.reuse, 0x4000, RZ ;  /* 0x000040004a917810 */ /* 0x040fe40007fbe0ff */
[----:B------:R-:W-:Y:S02]  /*21560*/  LOP3.LUT R10, R111, 0x380, RZ, 0xc0, !PT ;  /* 0x000003806f0a7812 */ /* 0x000fe400078ec0ff */
[C---:B------:R-:W-:Y:S01]  /*21570*/  LOP3.LUT R9, R74.reuse, 0x380, RZ, 0xc0, !PT ;  /* 0x000003804a097812 */ /* 0x040fe200078ec0ff */
[--C-:B------:R-:W-:Y:S01]  /*21580*/  IMAD.X R47, RZ, RZ, R75.reuse, P0 ;  /* 0x000000ffff2f7224 */ /* 0x100fe200000e064b */
[C---:B------:R-:W-:Y:S01]  /*21590*/  IADD3 R143, P6, R74.reuse, 0x60, RZ ;  /* 0x000000604a8f7810 */ /* 0x040fe20007fde0ff */
[--C-:B------:R-:W-:Y:S01]  /*215a0*/  IMAD.X R11, RZ, RZ, R75.reuse, P2 ;  /* 0x000000ffff0b7224 */ /* 0x100fe200010e064b */
[----:B------:R-:W-:Y:S01]  /*215b0*/  IADD3 R151, P3, R74, 0x4060, RZ ;  /* 0x000040604a977810 */ /* 0x000fe20007f7e0ff */
[----:B------:R-:W-:Y:S01]  /*215c0*/  IMAD.X R39, RZ, RZ, R75, P5 ;  /* 0x000000ffff277224 */ /* 0x000fe200028e064b */
[----:B------:R-:W-:-:S02]  /*215d0*/  IADD3.X R15, RZ, R75, RZ, P1, !PT ;  /* 0x0000004bff0f7210 */ /* 0x000fc40000ffe4ff */
[----:B-1----:R-:W-:Y:S02]  /*215e0*/  IADD3 R28, P1, R74, 0x8020, RZ ;  /* 0x000080204a1c7810 */ /* 0x002fe40007f3e0ff */
[----:B------:R-:W-:Y:S02]  /*215f0*/  SHF.R.U64 R10, R10, 0x3, RZ ;  /* 0x000000030a0a7819 */ /* 0x000fe400000012ff */
[----:B------:R-:W-:Y:S02]  /*21600*/  ISETP.NE.U32.AND P0, PT, RZ, UR4, PT ;  /* 0x00000004ff007c0c */ /* 0x000fe4000bf05070 */
[C---:B------:R-:W-:Y:S02]  /*21610*/  IADD3 R153, P2, R74.reuse, 0x8000, RZ ;  /* 0x000080004a997810 */ /* 0x040fe40007f5e0ff */
[C---:B------:R-:W-:Y:S02]  /*21620*/  IADD3 R72, P5, R74.reuse, 0x8060, RZ ;  /* 0x000080604a487810 */ /* 0x040fe40007fbe0ff */
[----:B------:R-:W-:Y:S01]  /*21630*/  SHF.R.U64 R9, R9, 0x3, RZ ;  /* 0x0000000309097819 */ /* 0x000fe200000012ff */
[----:B------:R-:W-:Y:S01]  /*21640*/  IMAD.X R21, RZ, RZ, R75, P6 ;  /* 0x000000ffff157224 */ /* 0x000fe200030e064b */
[----:B------:R-:W-:-:S02]  /*21650*/  IADD3 R149, P4, R74, 0x4040, RZ ;  /* 0x000040404a957810 */ /* 0x000fc40007f9e0ff */
[----:B------:R-:W-:Y:S02]  /*21660*/  LOP3.LUT R14, R141, 0x380, RZ, 0xc0, !PT ;  /* 0x000003808d0e7812 */ /* 0x000fe400078ec0ff */
[----:B------:R-:W-:Y:S02]  /*21670*/  LOP3.LUT R20, R143, 0x380, RZ, 0xc0, !PT ;  /* 0x000003808f147812 */ /* 0x000fe400078ec0ff */
[----:B------:R-:W-:Y:S02]  /*21680*/  LOP3.LUT R58, R151, 0x380, RZ, 0xc0, !PT ;  /* 0x00000380973a7812 */ /* 0x000fe400078ec0ff */
[----:B------:R-:W-:Y:S02]  /*21690*/  IADD3 R70, P6, R74, 0x8040, RZ ;  /* 0x000080404a467810 */ /* 0x000fe40007fde0ff */
[----:B------:R-:W-:Y:S02]  /*216a0*/  LOP3.LUT R38, R145, 0x380, RZ, 0xc0, !PT ;  /* 0x0000038091267812 */ /* 0x000fe400078ec0ff */
[----:B------:R-:W-:-:S02]  /*216b0*/  LOP3.LUT R10, R10, R111, RZ, 0x3c, !PT ;  /* 0x0000006f0a0a7212 */ /* 0x000fc400078e3cff */
[----:B------:R-:W-:Y:S02]  /*216c0*/  LOP3.LUT R66, R28, 0x380, RZ, 0xc0, !PT ;  /* 0x000003801c427812 */ /* 0x000fe400078ec0ff */
[----:B------:R-:W-:Y:S01]  /*216d0*/  ISETP.NE.AND.EX P0, PT, RZ, UR5, PT, P0 ;  /* 0x00000005ff007c0c */ /* 0x000fe2000bf05300 */
[----:B------:R-:W-:Y:S01]  /*216e0*/  ULDC.64 UR4, c[0x0][0xc08] ;  /* 0x0003020000047ab9 */ /* 0x000fe20000000a00 */
[----:B------:R-:W-:Y:S01]  /*216f0*/  LOP3.LUT R74, R9, R74, RZ, 0x3c, !PT ;  /* 0x0000004a094a7212 */ /* 0x000fe200078e3cff */
[----:B------:R-:W-:Y:S01]  /*21700*/  IMAD.X R63, RZ, RZ, R75, P2 ;  /* 0x000000ffff3f7224 */ /* 0x000fe200010e064b */
[----:B------:R-:W-:Y:S02]  /*21710*/  LOP3.LUT R46, R147, 0x380, RZ, 0xc0, !PT ;  /* 0x00000380932e7812 */ /* 0x000fe400078ec0ff */
[----:B------:R-:W-:Y:S02]  /*21720*/  LOP3.LUT R111, R72, 0x380, RZ, 0xc0, !PT ;  /* 0x00000380486f7812 */ /* 0x000fe400078ec0ff */
[----:B------:R-:W-:-:S02]  /*21730*/  SHF.R.U64 R14, R14, 0x3, RZ ;  /* 0x000000030e0e7819 */ /* 0x000fc400000012ff */
[----:B------:R-:W-:Y:S02]  /*21740*/  LOP3.LUT R54, R149, 0x380, RZ, 0xc0, !PT ;  /* 0x0000038095367812 */ /* 0x000fe400078ec0ff */
[----:B------:R-:W-:Y:S02]  /*21750*/  SHF.R.U64 R20, R20, 0x3, RZ ;  /* 0x0000000314147819 */ /* 0x000fe400000012ff */
[----:B------:R-:W-:Y:S02]  /*21760*/  SHF.R.U64 R58, R58, 0x3, RZ ;  /* 0x000000033a3a7819 */ /* 0x000fe400000012ff */
[----:B------:R-:W-:Y:S01]  /*21770*/  ISETP.NE.U32.AND P2, PT, RZ, UR4, PT ;  /* 0x00000004ff007c0c */ /* 0x000fe2000bf45070 */
[--C-:B------:R-:W-:Y:S01]  /*21780*/  IMAD.X R59, RZ, RZ, R75.reuse, P3 ;  /* 0x000000ffff3b7224 */ /* 0x100fe200018e064b */
[----:B------:R-:W-:Y:S01]  /*21790*/  SHF.R.U64 R38, R38, 0x3, RZ ;  /* 0x0000000326267819 */ /* 0x000fe200000012ff */
[--C-:B------:R-:W-:Y:S01]  /*217a0*/  IMAD.X R67, RZ, RZ, R75.reuse, P1 ;  /* 0x000000ffff437224 */ /* 0x100fe200008e064b */
[----:B------:R-:W-:Y:S01]  /*217b0*/  LOP3.LUT R62, R153, 0x380, RZ, 0xc0, !PT ;  /* 0x00000380993e7812 */ /* 0x000fe200078ec0ff */
[----:B------:R-:W-:Y:S01]  /*217c0*/  IMAD.X R9, RZ, RZ, R75, P5 ;  /* 0x000000ffff097224 */ /* 0x000fe200028e064b */
[----:B------:R-:W-:-:S02]  /*217d0*/  SHF.R.U64 R3, R66, 0x3, RZ ;  /* 0x0000000342037819 */ /* 0x000fc400000012ff */
[-C--:B------:R-:W-:Y:S02]  /*217e0*/  IADD3.X R55, RZ, R75.reuse, RZ, P4, !PT ;  /* 0x0000004bff377210 */ /* 0x080fe400027fe4ff */
[-C--:B------:R-:W-:Y:S02]  /*217f0*/  IADD3.X R71, RZ, R75.reuse, RZ, P6, !PT ;  /* 0x0000004bff477210 */ /* 0x080fe400037fe4ff */
[----:B------:R-:W-:Y:S02]  /*21800*/  SHF.R.U64 R46, R46, 0x3, RZ ;  /* 0x000000032e2e7819 */ /* 0x000fe400000012ff */
[----:B------:R-:W-:Y:S01]  /*21810*/  MOV R74, R74 ;  /* 0x0000004a004a7202 */ /* 0x000fe20000000f00 */
[----:B------:R-:W-:Y:S01]  /*21820*/  BAR.SYNC.DEFER_BLOCKING 0x1, 0x100 ;  /* 0x0044000000007b1d */ /* 0x000fe20000010000 */
[----:B------:R-:W-:Y:S02]  /*21830*/  SHF.R.U64 R111, R111, 0x3, RZ ;  /* 0x000000036f6f7819 */ /* 0x000fe400000012ff */
[----:B------:R-:W-:-:S02]  /*21840*/  LOP3.LUT R14, R14, R141, RZ, 0x3c, !PT ;  /* 0x0000008d0e0e7212 */ /* 0x000fc400078e3cff */
[----:B------:R-:W-:Y:S02]  /*21850*/  SHF.R.U64 R54, R54, 0x3, RZ ;  /* 0x0000000336367819 */ /* 0x000fe400000012ff */
[----:B------:R-:W-:Y:S02]  /*21860*/  LOP3.LUT R75, R70, 0x380, RZ, 0xc0, !PT ;  /* 0x00000380464b7812 */ /* 0x000fe400078ec0ff */
[----:B------:R-:W-:Y:S02]  /*21870*/  LOP3.LUT R20, R20, R143, RZ, 0x3c, !PT ;  /* 0x0000008f14147212 */ /* 0x000fe400078e3cff */
[----:B------:R-:W-:Y:S02]  /*21880*/  LOP3.LUT R58, R58, R151, RZ, 0x3c, !PT ;  /* 0x000000973a3a7212 */ /* 0x000fe400078e3cff */
[----:B------:R-:W-:Y:S02]  /*21890*/  ISETP.NE.AND.EX P2, PT, RZ, UR5, PT, P2 ;  /* 0x00000005ff007c0c */ /* 0x000fe4000bf45320 */
[----:B------:R-:W-:-:S02]  /*218a0*/  LOP3.LUT R38, R38, R145, RZ, 0x3c, !PT ;  /* 0x0000009126267212 */ /* 0x000fc400078e3cff */
[----:B------:R-:W-:Y:S02]  /*218b0*/  SHF.R.U64 R62, R62, 0x3, RZ ;  /* 0x000000033e3e7819 */ /* 0x000fe400000012ff */
[----:B------:R-:W-:Y:S02]  /*218c0*/  LOP3.LUT R66, R3, R28, RZ, 0x3c, !PT ;  /* 0x0000001c03427212 */ /* 0x000fe400078e3cff */
[----:B------:R-:W-:Y:S02]  /*218d0*/  MOV R11, R10 ;  /* 0x0000000a000b7202 */ /* 0x000fe40000000f00 */
[----:B------:R-:W-:Y:S02]  /*218e0*/  LOP3.LUT R46, R46, R147, RZ, 0x3c, !PT ;  /* 0x000000932e2e7212 */ /* 0x000fe400078e3cff */
[----:B------:R-:W-:Y:S02]  /*218f0*/  LOP3.LUT R8, R111, R72, RZ, 0x3c, !PT ;  /* 0x000000486f087212 */ /* 0x000fe400078e3cff */
[----:B------:R-:W-:-:S02]  /*21900*/  LOP3.LUT R54, R54, R149, RZ, 0x3c, !PT ;  /* 0x0000009536367212 */ /* 0x000fc400078e3cff */
[----:B------:R-:W-:Y:S02]  /*21910*/  SHF.R.U64 R75, R75, 0x3, RZ ;  /* 0x000000034b4b7819 */ /* 0x000fe400000012ff */
[----:B------:R-:W-:Y:S01]  /*21920*/  MOV R14, R14 ;  /* 0x0000000e000e7202 */ /* 0x000fe20000000f00 */
[----:B------:R-:W-:Y:S01]  /*21930*/  STSM.16.M88.4 [R74], R24 ;  /* 0x000000184a007844 */ /* 0x000fe20000000200 */
[----:B------:R-:W-:Y:S02]  /*21940*/  MOV R20, R20 ;  /* 0x0000001400147202 */ /* 0x000fe40000000f00 */
[----:B------:R-:W-:Y:S01]  /*21950*/  MOV R3, R58 ;  /* 0x0000003a00037202 */ /* 0x000fe20000000f00 */
[----:B------:R1:W-:Y:S01]  /*21960*/  STSM.16.M88.4 [R11], R32 ;  /* 0x000000200b007844 */ /* 0x0003e20000000200 */
[----:B------:R-:W-:Y:S02]  /*21970*/  LOP3.LUT R62, R62, R153, RZ, 0x3c, !PT ;  /* 0x000000993e3e7212 */ /* 0x000fe400078e3cff */
[----:B------:R-:W-:-:S02]  /*21980*/  MOV R38, R38 ;  /* 0x0000002600267202 */ /* 0x000fc40000000f00 */
[----:B------:R-:W-:Y:S02]  /*21990*/  MOV R21, R66 ;  /* 0x0000004200157202 */ /* 0x000fe40000000f00 */
[----:B------:R-:W-:Y:S02]  /*219a0*/  F2FP.F16.F32.PACK_AB R58, R61, R60 ;  /* 0x0000003c3d3a723e */ /* 0x000fe400000000ff */
[----:B------:R-:W-:Y:S02]  /*219b0*/  F2FP.F16.F32.PACK_AB R59, R130, R120 ;  /* 0x00000078823b723e */ /* 0x000fe400000000ff */
[----:B------:R-:W-:Y:S02]  /*219c0*/  MOV R46, R46 ;  /* 0x0000002e002e7202 */ /* 0x000fe40000000f00 */
[----:B------:R-:W-:Y:S02]  /*219d0*/  MOV R0, R8 ;  /* 0x0000000800007202 */ /* 0x000fe40000000f00 */
[----:B------:R-:W-:-:S02]  /*219e0*/  F2FP.F16.F32.PACK_AB R66, R69, R68 ;  /* 0x000000444542723e */ /* 0x000fc400000000ff */
[----:B------:R-:W-:Y:S01]  /*219f0*/  F2FP.F16.F32.PACK_AB R67, R128, R122 ;  /* 0x0000007a8043723e */ /* 0x000fe200000000ff */
[----:B------:R2:W-:Y:S01]  /*21a00*/  STSM.16.M88.4 [R14], R40 ;  /* 0x000000280e007844 */ /* 0x0005e20000000200 */
[----:B------:R-:W-:Y:S02]  /*21a10*/  LOP3.LUT R70, R75, R70, RZ, 0x3c, !PT ;  /* 0x000000464b467212 */ /* 0x000fe400078e3cff */
[----:B------:R-:W-:Y:S02]  /*21a20*/  MOV R54, R54 ;  /* 0x0000003600367202 */ /* 0x000fe40000000f00 */
[----:B------:R-:W-:Y:S02]  /*21a30*/  F2FP.F16.F32.PACK_AB R8, R73, R5 ;  /* 0x000000054908723e */ /* 0x000fe400000000ff */
[----:B------:R-:W-:Y:S02]  /*21a40*/  F2FP.F16.F32.PACK_AB R9, R127, R123 ;  /* 0x0000007b7f09723e */ /* 0x000fe400000000ff */
[----:B------:R-:W-:-:S02]  /*21a50*/  F2FP.F16.F32.PACK_AB R10, R77, R76 ;  /* 0x0000004c4d0a723e */ /* 0x000fc400000000ff */
[----:B-1----:R-:W-:Y:S01]  /*21a60*/  F2FP.F16.F32.PACK_AB R11, R126, R78 ;  /* 0x0000004e7e0b723e */ /* 0x002fe200000000ff */
[----:B------:R-:W-:Y:S01]  /*21a70*/  STSM.16.M88.4 [R20], R48 ;  /* 0x0000003014007844 */ /* 0x000fe20000000200 */
[----:B------:R-:W-:Y:S02]  /*21a80*/  MOV R62, R62 ;  /* 0x0000003e003e7202 */ /* 0x000fe40000000f00 */
[----:B------:R-:W-:Y:S01]  /*21a90*/  MOV R70, R70 ;  /* 0x0000004600467202 */ /* 0x000fe20000000f00 */
[----:B------:R-:W-:Y:S01]  /*21aa0*/  STSM.16.M88.4 [R38], R56 ;  /* 0x0000003826007844 */ /* 0x000fe20000000200 */
[----:B--2---:R-:W3:Y:S03]  /*21ab0*/  LDC.64 R14, c[0x0][0xc00] ;  /* 0x00030000ff0e7b82 */ /* 0x004ee60000000a00 */
[----:B------:R-:W-:Y:S04]  /*21ac0*/  STSM.16.M88.4 [R46], R64 ;  /* 0x000000402e007844 */ /* 0x000fe80000000200 */
[----:B------:R1:W-:Y:S04]  /*21ad0*/  STSM.16.M88.4 [R54], R8 ;  /* 0x0000000836007844 */ /* 0x0003e80000000200 */
[----:B------:R2:W-:Y:S04]  /*21ae0*/  STSM.16.M88.4 [R3], R80 ;  /* 0x0000005003007844 */ /* 0x0005e80000000200 */
[----:B------:R4:W-:Y:S04]  /*21af0*/  STSM.16.M88.4 [R62], R88 ;  /* 0x000000583e007844 */ /* 0x0009e80000000200 */
[----:B------:R4:W-:Y:S01]  /*21b00*/  STSM.16.M88.4 [R21], R96 ;  /* 0x0000006015007844 */ /* 0x0009e20000000200 */
[----:B-1----:R-:W1:Y:S03]  /*21b10*/  @P2 LDC.64 R8, c[0x0][0xc08] ;  /* 0x00030200ff082b82 */ /* 0x002e660000000a00 */
[----:B------:R4:W-:Y:S04]  /*21b20*/  STSM.16.M88.4 [R70], R104 ;  /* 0x0000006846007844 */ /* 0x0009e80000000200 */
[----:B------:R4:W-:Y:S01]  /*21b30*/  STSM.16.M88.4 [R0], R112 ;  /* 0x0000007000007844 */ /* 0x0009e20000000200 */
[----:B------:R-:W-:Y:S01]  /*21b40*/  ULDC UR4, c[0x0][0xa88] ;  /* 0x0002a20000047ab9 */ /* 0x000fe20000000800 */
[----:B------:R-:W-:Y:S01]  /*21b50*/  IMAD.MOV.U32 R20, RZ, RZ, RZ ;  /* 0x000000ffff147224 */ /* 0x000fe200078e00ff */
[----:B--2---:R-:W2:Y:S01]  /*21b60*/  LDC R3, c[0x0][0xbe8] ;  /* 0x0002fa00ff037b82 */ /* 0x004ea20000000800 */
[----:B------:R-:W-:-:S02]  /*21b70*/  IMAD.U32 R66, RZ, RZ, UR4 ;  /* 0x00000004ff427e24 */ /* 0x000fc4000f8e00ff */
[----:B---3--:R-:W-:-:S05]  /*21b80*/  IMAD.WIDE R14, R102, 0x4, R14 ;  /* 0x00000004660e7825 */ /* 0x008fca00078e020e */
[----:B------:R-:W-:Y:S01]  /*21b90*/  BAR.SYNC.DEFER_BLOCKING 0x1, 0x100 ;  /* 0x0044000000007b1d */ /* 0x000fe20000010000 */
[----:B-1----:R-:W-:-:S05]  /*21ba0*/  @P2 IMAD.WIDE R8, R102, 0x4, R8 ;  /* 0x0000000466082825 */ /* 0x002fca00078e0208 */
[----:B------:R4:W5:Y:S04]  /*21bb0*/  @P0 LDG.E R20, desc[UR60][R14.64] ;  /* 0x0000003c0e140981 */ /* 0x000968000c1e1900 */
[----:B------:R4:W5:Y:S01]  /*21bc0*/  @P2 LDG.E R66, desc[UR60][R8.64] ;  /* 0x0000003c08422981 */ /* 0x000962000c1e1900 */
[----:B--2---:R-:W-:-:S13]  /*21bd0*/  ISETP.NE.AND P1, PT, R3, 0x1, PT ;  /* 0x000000010300780c */ /* 0x004fda0003f25270 */
[----:B------:R-:W1:Y:S08]  /*21be0*/  @P1 LDC R5, c[0x0][0xbec] ;  /* 0x0002fb00ff051b82 */ /* 0x000e700000000800 */
[----:B------:R-:W2:Y:S01]  /*21bf0*/  @P1 LDC R10, c[0x0][0xbf0] ;  /* 0x0002fc00ff0a1b82 */ /* 0x000ea20000000800 */
[----:B------:R-:W-:Y:S01]  /*21c00*/  SHF.R.S32.HI R28, RZ, 0x1f, R94 ;  /* 0x0000001fff1c7819 */ /* 0x000fe2000001145e */
[----:B----4-:R-:W-:Y:S06]  /*21c10*/  @P2 BRA `(.L_x_1852) ;  /* 0x0000000000102947 */ /* 0x010fec0003800000 */
[----:B------:R-:W-:Y:S05]  /*21c20*/  @!P0 BRA `(.L_x_1852) ;  /* 0x00000000000c8947 */ /* 0x000fea0003800000 */
[----:B------:R-:W3:Y:S04]  /*21c30*/  LDG.E R7, desc[UR60][R14.64] ;  /* 0x0000003c0e077981 */ /* 0x000ee8000c1e1900 */
[----:B-----5:R-:W3:Y:S02]  /*21c40*/  LDG.E R66, desc[UR60][R14.64+0x4] ;  /* 0x0000043c0e427981 */ /* 0x020ee4000c1e1900 */
[----:B---3--:R-:W-:-:S07]  /*21c50*/  IADD3 R66, -R7, R66, RZ ;  /* 0x0000004207427210 */ /* 0x008fce0007ffe1ff */
.L_x_1852:
[----:B------:R-:W3:Y:S01]  /*21c60*/  LDL R7, [R1+0x44] ;  /* 0x0000440001077983 */ /* 0x000ee20000100800 */
[----:B------:R-:W-:-:S03]  /*21c70*/  ULDC.64 UR4, c[0x0][0xb90] ;  /* 0x0002e40000047ab9 */ /* 0x000fc60000000a00 */
[----:B------:R-:W4:Y:S01]  /*21c80*/  LDL R68, [R1+0x4c] ;  /* 0x00004c0001447983 */ /* 0x000f220000100800 */
[----:B-----5:R-:W-:Y:S01]  /*21c90*/  SHF.R.S32.HI R21, RZ, 0x1f, R20 ;  /* 0x0000001fff157819 */ /* 0x020fe20000011414 */
[----:B------:R-:W0:Y:S02]  /*21ca0*/  @P1 LDC R69, c[0x0][0xbec] ;  /* 0x0002fb00ff451b82 */ /* 0x000e240000000800 */
[----:B------:R-:W3:Y:S04]  /*21cb0*/  LDL.LU R72, [R1+0x30] ;  /* 0x0000300001487983 */ /* 0x000ee80000300800 */
[----:B------:R-:W2:Y:S01]  /*21cc0*/  LDL R70, [R1+0x60] ;  /* 0x0000600001467983 */ /* 0x000ea20000100800 */
[----:B------:R-:W-:Y:S01]  /*21cd0*/  IMAD R0, R28, UR4, RZ ;  /* 0x000000041c007c24 */ /* 0x000fe2000f8e02ff */
[----:B------:R-:W-:Y:S01]  /*21ce0*/  SHF.R.S32.HI R64, RZ, 0x1f, R102 ;  /* 0x0000001fff407819 */ /* 0x000fe20000011466 */
[----:B------:R-:W-:Y:S01]  /*21cf0*/  IMAD.WIDE.U32 R8, R94, UR4, R20 ;  /* 0x000000045e087c25 */ /* 0x000fe2000f8e0014 */
[----:B------:R-:W2:Y:S01]  /*21d00*/  LDL R27, [R1+0x84] ;  /* 0x00008400011b7983 */ /* 0x000ea20000100800 */
[----:B------:R-:W-:Y:S01]  /*21d10*/  SEL R65, R102, RZ, !P0 ;  /* 0x000000ff66417207 */ /* 0x000fe20004000000 */
[----:B------:R-:W0:Y:S01]  /*21d20*/  @P1 LDC R71, c[0x0][0xbf0] ;  /* 0x0002fc00ff471b82 */ /* 0x000e220000000800 */
[----:B------:R-:W-:Y:S01]  /*21d30*/  SEL R64, R64, RZ, !P0 ;  /* 0x000000ff40407207 */ /* 0x000fe20004000000 */
[----:B------:R-:W2:Y:S01]  /*21d40*/  LDL R26, [R1+0x64] ;  /* 0x00006400011a7983 */ /* 0x000ea20000100800 */
[----:B------:R-:W-:Y:S01]  /*21d50*/  IMAD R66, R66, R3, RZ ;  /* 0x0000000342427224 */ /* 0x000fe200078e02ff */
[----:B------:R-:W-:Y:S01]  /*21d60*/  BSSY B1, `(.L_x_1853) ;  /* 0x00000b7000017945 */ /* 0x000fe20003800000 */
[----:B---3--:R-:W-:-:S02]  /*21d70*/  IMAD.IADD R24, R7, 0x1, R72 ;  /* 0x0000000107187824 */ /* 0x008fc400078e0248 */
[----:B------:R-:W-:Y:S01]  /*21d80*/  IMAD R7, R94, UR5, R0 ;  /* 0x000000055e077c24 */ /* 0x000fe2000f8e0200 */
[----:B------:R-:W-:Y:S01]  /*21d90*/  ULDC.64 UR4, c[0x0][0xb98] ;  /* 0x0002e60000047ab9 */ /* 0x000fe20000000a00 */
[----:B-1----:R-:W-:-:S04]  /*21da0*/  @P1 IMAD.HI.U32 R5, R24, R5, RZ ;  /* 0x0000000518051227 */ /* 0x002fc800078e00ff */
[----:B----4-:R-:W-:Y:S02]  /*21db0*/  IMAD.SHL.U32 R0, R68, 0x8, RZ ;  /* 0x0000000844007824 */ /* 0x010fe400078e00ff */
[----:B------:R-:W-:Y:S01]  /*21dc0*/  IMAD.MOV.U32 R11, RZ, RZ, R24 ;  /* 0x000000ffff0b7224 */ /* 0x000fe200078e0018 */
[----:B--2---:R-:W-:Y:S01]  /*21dd0*/  @P1 SHF.R.U32.HI R11, RZ, R10, R5 ;  /* 0x0000000aff0b1219 */ /* 0x004fe20000011605 */
[----:B------:R-:W-:Y:S01]  /*21de0*/  IMAD.IADD R9, R9, 0x1, R7 ;  /* 0x0000000109097824 */ /* 0x000fe200078e0207 */
[----:B------:R-:W-:-:S03]  /*21df0*/  LEA R5, R70, R0, 0x6 ;  /* 0x0000000046057211 */ /* 0x000fc600078e30ff */
[----:B------:R-:W-:Y:S02]  /*21e00*/  IMAD.MOV R14, RZ, RZ, -R11 ;  /* 0x000000ffff0e7224 */ /* 0x000fe400078e0a0b */
[----:B------:R-:W-:-:S04]  /*21e10*/  IMAD.WIDE R12, R5, 0x2, R12 ;  /* 0x00000002050c7825 */ /* 0x000fc800078e020c */
[----:B------:R-:W-:Y:S02]  /*21e20*/  IMAD R10, R64, UR4, RZ ;  /* 0x00000004400a7c24 */ /* 0x000fe4000f8e02ff */
        /* <DEDUP_REMOVED lines=11> */
[----:B------:R-:W-:-:S03]  /*21ee0*/  ULDC.64 UR4, c[0x0][0xb50] ;  /* 0x0002d40000047ab9 */ /* 0x000fc60000000a00 */
[----:B------:R-:W-:Y:S01]  /*21ef0*/  IMAD.IADD R5, R11, 0x1, R7 ;  /* 0x000000010b057824 */ /* 0x000fe200078e0207 */
[----:B------:R-:W-:Y:S02]  /*21f00*/  LEA R7, P0, R10, UR4, 0x2 ;  /* 0x000000040a077c11 */ /* 0x000fe4000f8010ff */
[----:B------:R-:W-:Y:S02]  /*21f10*/  IADD3 R25, P2, R12, 0x1000, RZ ;  /* 0x000010000c197810 */ /* 0x000fe40007f5e0ff */
[----:B------:R-:W-:Y:S01]  /*21f20*/  LEA.HI.X R11, R10, UR5, R5, 0x2, P0 ;  /* 0x000000050a0b7c11 */ /* 0x000fe200080f1405 */
[----:B------:R-:W-:Y:S02]  /*21f30*/  ULDC.64 UR4, c[0x0][0xaa0] ;  /* 0x0002a80000047ab9 */ /* 0x000fe40000000a00 */
[----:B------:R-:W-:Y:S01]  /*21f40*/  IMAD R21, R21, UR4, RZ ;  /* 0x0000000415157c24 */ /* 0x000fe2000f8e02ff */
[----:B------:R-:W-:-:S03]  /*21f50*/  LOP3.LUT R8, R25, 0x380, RZ, 0xc0, !PT ;  /* 0x0000038019087812 */ /* 0x000fc600078ec0ff */
[----:B------:R-:W-:Y:S01]  /*21f60*/  IMAD R67, R20, UR5, R21 ;  /* 0x0000000514437c24 */ /* 0x000fe2000f8e0215 */
[----:B------:R-:W-:Y:S01]  /*21f70*/  SHF.R.U64 R8, R8, 0x3, RZ ;  /* 0x0000000308087819 */ /* 0x000fe200000012ff */
[----:B------:R-:W-:Y:S01]  /*21f80*/  IMAD.WIDE.U32 R20, R20, UR4, RZ ;  /* 0x0000000414147c25 */ /* 0x000fe2000f8e00ff */
[----:B------:R-:W-:Y:S01]  /*21f90*/  IADD3 R37, P0, R12, 0x5000, RZ ;  /* 0x000050000c257810 */ /* 0x000fe20007f1e0ff */
[----:B------:R-:W-:Y:S01]  /*21fa0*/  ULDC.64 UR4, c[0x0][0xae8] ;  /* 0x0002ba0000047ab9 */ /* 0x000fe20000000a00 */
[----:B------:R-:W-:Y:S01]  /*21fb0*/  LOP3.LUT R8, R8, R25, RZ, 0x3c, !PT ;  /* 0x0000001908087212 */ /* 0x000fe200078e3cff */
[----:B------:R-:W-:Y:S01]  /*21fc0*/  IMAD.IADD R21, R21, 0x1, R67 ;  /* 0x0000000115157824 */ /* 0x000fe200078e0243 */
[----:B------:R-:W-:Y:S01]  /*21fd0*/  IADD3 R15, P6, R12, 0x2000, RZ ;  /* 0x000020000c0f7810 */ /* 0x000fe20007fde0ff */
[----:B------:R-:W-:Y:S01]  /*21fe0*/  IMAD R67, R68, 0x20, R70 ;  /* 0x0000002044437824 */ /* 0x000fe200078e0246 */
[C---:B------:R-:W-:Y:S02]  /*21ff0*/  IADD3 R25, P5, R12.reuse, 0x3000, RZ ;  /* 0x000030000c197810 */ /* 0x040fe40007fbe0ff */
[----:B------:R-:W-:-:S02]  /*22000*/  IADD3 R33, P4, R12, 0x4000, RZ ;  /* 0x000040000c217810 */ /* 0x000fc40007f9e0ff */
[----:B------:R-:W-:Y:S02]  /*22010*/  IADD3 R41, P3, R12, 0x6000, RZ ;  /* 0x000060000c297810 */ /* 0x000fe40007f7e0ff */
[----:B------:R-:W-:Y:S01]  /*22020*/  IADD3.X R9, RZ, R13, RZ, P2, !PT ;  /* 0x0000000dff097210 */ /* 0x000fe200017fe4ff */
[----:B------:R-:W-:Y:S01]  /*22030*/  IMAD R28, R28, UR4, RZ ;  /* 0x000000041c1c7c24 */ /* 0x000fe2000f8e02ff */
[----:B------:R-:W-:Y:S02]  /*22040*/  LOP3.LUT R36, R37, 0x380, RZ, 0xc0, !PT ;  /* 0x0000038025247812 */ /* 0x000fe400078ec0ff */
[----:B------:R-:W-:Y:S02]  /*22050*/  IADD3 R45, P2, R12, 0x7000, RZ ;  /* 0x000070000c2d7810 */ /* 0x000fe40007f5e0ff */
[----:B------:R-:W-:Y:S02]  /*22060*/  LOP3.LUT R14, R15, 0x380, RZ, 0xc0, !PT ;  /* 0x000003800f0e7812 */ /* 0x000fe400078ec0ff */
[----:B------:R-:W-:-:S02]  /*22070*/  LOP3.LUT R24, R25, 0x380, RZ, 0xc0, !PT ;  /* 0x0000038019187812 */ /* 0x000fc400078ec0ff */
[----:B------:R-:W-:Y:S02]  /*22080*/  LOP3.LUT R32, R33, 0x380, RZ, 0xc0, !PT ;  /* 0x0000038021207812 */ /* 0x000fe400078ec0ff */
[----:B------:R-:W-:Y:S01]  /*22090*/  IADD3 R68, R72, R67, RZ ;  /* 0x0000004348447210 */ /* 0x000fe20007ffe0ff */
[----:B------:R-:W-:Y:S01]  /*220a0*/  SHFL.IDX PT, R54, R7, RZ, 0x1c1f ;  /* 0x001c1fff07367589 */ /* 0x000fe200000e0000 */
[----:B------:R-:W-:Y:S01]  /*220b0*/  LOP3.LUT R40, R41, 0x380, RZ, 0xc0, !PT ;  /* 0x0000038029287812 */ /* 0x000fe200078ec0ff */
[----:B------:R-:W-:Y:S01]  /*220c0*/  IMAD R67, R94, UR5, R28 ;  /* 0x000000055e437c24 */ /* 0x000fe2000f8e021c */
[----:B------:R-:W-:Y:S01]  /*220d0*/  SHF.R.U64 R36, R36, 0x3, RZ ;  /* 0x0000000324247819 */ /* 0x000fe200000012ff */
[----:B------:R-:W1:Y:S01]  /*220e0*/  SHFL.IDX PT, R55, R11, RZ, 0x1c1f ;  /* 0x001c1fff0b377589 */ /* 0x000e6200000e0000 */
[----:B------:R-:W-:Y:S01]  /*220f0*/  LOP3.LUT R44, R45, 0x380, RZ, 0xc0, !PT ;  /* 0x000003802d2c7812 */ /* 0x000fe200078ec0ff */
[----:B------:R-:W-:Y:S01]  /*22100*/  IMAD.WIDE.U32 R20, R94, UR4, R20 ;  /* 0x000000045e147c25 */ /* 0x000fe2000f8e0014 */
[----:B------:R-:W-:Y:S01]  /*22110*/  SHF.R.U64 R14, R14, 0x3, RZ ;  /* 0x000000030e0e7819 */ /* 0x000fe200000012ff */
[----:B------:R-:W-:Y:S01]  /*22120*/  SHFL.IDX PT, R58, R7, 0x1, 0x1c1f ;  /* 0x003c1f00073a7f89 */ /* 0x000fe200000e0000 */
[----:B------:R-:W-:Y:S01]  /*22130*/  SHF.R.U64 R24, R24, 0x3, RZ ;  /* 0x0000000318187819 */ /* 0x000fe200000012ff */
[----:B0-----:R-:W-:Y:S01]  /*22140*/  @P1 IMAD.HI.U32 R28, R68, R69, RZ ;  /* 0x00000045441c1227 */ /* 0x001fe200078e00ff */
[----:B------:R-:W-:Y:S01]  /*22150*/  SHF.R.U64 R32, R32, 0x3, RZ ;  /* 0x0000000320207819 */ /* 0x000fe200000012ff */
[----:B------:R-:W0:Y:S01]  /*22160*/  SHFL.IDX PT, R59, R11, 0x1, 0x1c1f ;  /* 0x003c1f000b3b7f89 */ /* 0x000e2200000e0000 */
[----:B------:R-:W-:-:S02]  /*22170*/  IADD3 R27, R27, R72, RZ ;  /* 0x000000481b1b7210 */ /* 0x000fc40007ffe0ff */
[----:B------:R-:W-:Y:S01]  /*22180*/  SHF.R.U64 R40, R40, 0x3, RZ ;  /* 0x0000000328287819 */ /* 0x000fe200000012ff */
[----:B------:R-:W-:Y:S01]  /*22190*/  IMAD.IADD R21, R21, 0x1, R67 ;  /* 0x0000000115157824 */ /* 0x000fe200078e0243 */
[----:B------:R-:W-:Y:S01]  /*221a0*/  LOP3.LUT R36, R36, R37, RZ, 0x3c, !PT ;  /* 0x0000002524247212 */ /* 0x000fe200078e3cff */
[--C-:B------:R-:W-:Y:S01]  /*221b0*/  IMAD.X R37, RZ, RZ, R13.reuse, P0 ;  /* 0x000000ffff257224 */ /* 0x100fe200000e060d */
[----:B------:R-:W-:Y:S01]  /*221c0*/  SHF.R.U64 R44, R44, 0x3, RZ ;  /* 0x000000032c2c7819 */ /* 0x000fe200000012ff */
[----:B------:R-:W-:Y:S01]  /*221d0*/  ULDC.64 UR4, c[0x0][0xaf0] ;  /* 0x0002bc0000047ab9 */ /* 0x000fe20000000a00 */
[----:B------:R-:W-:Y:S01]  /*221e0*/  LOP3.LUT R14, R14, R15, RZ, 0x3c, !PT ;  /* 0x0000000f0e0e7212 */ /* 0x000fe200078e3cff */
[--C-:B------:R-:W-:Y:S01]  /*221f0*/  IMAD.X R15, RZ, RZ, R13.reuse, P6 ;  /* 0x000000ffff0f7224 */ /* 0x100fe200030e060d */
[----:B------:R-:W-:Y:S01]  /*22200*/  LOP3.LUT R24, R24, R25, RZ, 0x3c, !PT ;  /* 0x0000001918187212 */ /* 0x000fe200078e3cff */
[--C-:B------:R-:W-:Y:S01]  /*22210*/  IMAD.X R25, RZ, RZ, R13.reuse, P5 ;  /* 0x000000ffff197224 */ /* 0x100fe200028e060d */
[----:B------:R-:W-:Y:S01]  /*22220*/  LOP3.LUT R32, R32, R33, RZ, 0x3c, !PT ;  /* 0x0000002120207212 */ /* 0x000fe200078e3cff */
[--C-:B------:R-:W-:Y:S01]  /*22230*/  IMAD.X R33, RZ, RZ, R13.reuse, P4 ;  /* 0x000000ffff217224 */ /* 0x100fe200020e060d */
[----:B------:R-:W-:Y:S01]  /*22240*/  LOP3.LUT R40, R40, R41, RZ, 0x3c, !PT ;  /* 0x0000002928287212 */ /* 0x000fe200078e3cff */
[----:B------:R-:W-:Y:S01]  /*22250*/  VIADD R5, R27, 0x8 ;  /* 0x000000081b057836 */ /* 0x000fe20000000000 */
[----:B------:R-:W-:Y:S01]  /*22260*/  LOP3.LUT P0, RZ, R26, 0x3, RZ, 0xc0, !PT ;  /* 0x000000031aff7812 */ /* 0x000fe2000780c0ff */
[----:B------:R-:W-:Y:S01]  /*22270*/  IMAD.MOV.U32 R67, RZ, RZ, R68 ;  /* 0x000000ffff437224 */ /* 0x000fe200078e0044 */
[C---:B------:R-:W-:Y:S01]  /*22280*/  IADD3 R49, P6, R12.reuse, 0x8000, RZ ;  /* 0x000080000c317810 */ /* 0x040fe20007fde0ff */
[----:B------:R-:W-:Y:S01]  /*22290*/  IMAD.X R41, RZ, RZ, R13, P3 ;  /* 0x000000ffff297224 */ /* 0x000fe200018e060d */
[----:B------:R-:W-:Y:S01]  /*222a0*/  IADD3 R53, P5, R12, 0x9000, RZ ;  /* 0x000090000c357810 */ /* 0x000fe20007fbe0ff */
[----:B------:R-:W-:Y:S01]  /*222b0*/  IMAD R64, R64, UR4, RZ ;  /* 0x0000000440407c24 */ /* 0x000fe2000f8e02ff */
[----:B------:R-:W-:-:S02]  /*222c0*/  IADD3 R57, P4, R12, 0xa000, RZ ;  /* 0x0000a0000c397810 */ /* 0x000fc40007f9e0ff */
[----:B------:R-:W-:Y:S02]  /*222d0*/  @P1 SHF.R.U32.HI R67, RZ, R71, R28 ;  /* 0x00000047ff431219 */ /* 0x000fe4000001161c */
[----:B------:R-:W-:Y:S02]  /*222e0*/  LOP3.LUT R44, R44, R45, RZ, 0x3c, !PT ;  /* 0x0000002d2c2c7212 */ /* 0x000fe400078e3cff */
[----:B------:R-:W-:Y:S02]  /*222f0*/  IADD3 R10, P3, R12, 0xb000, RZ ;  /* 0x0000b0000c0a7810 */ /* 0x000fe40007f7e0ff */
[----:B------:R-:W-:Y:S01]  /*22300*/  IADD3.X R45, RZ, R13, RZ, P2, !PT ;  /* 0x0000000dff2d7210 */ /* 0x000fe200017fe4ff */
[----:B------:R-:W-:Y:S01]  /*22310*/  IMAD R69, R65, UR5, R64 ;  /* 0x0000000541457c24 */ /* 0x000fe2000f8e0240 */
[----:B------:R-:W-:Y:S01]  /*22320*/  ISETP.GE.OR P2, PT, R27, R66, P0 ;  /* 0x000000421b00720c */ /* 0x000fe20000746670 */
[----:B------:R-:W-:Y:S01]  /*22330*/  IMAD.WIDE.U32 R20, R65, UR4, R20 ;  /* 0x0000000441147c25 */ /* 0x000fe2000f8e0014 */
[----:B------:R-:W-:Y:S01]  /*22340*/  LOP3.LUT R48, R49, 0x380, RZ, 0xc0, !PT ;  /* 0x0000038031307812 */ /* 0x000fe200078ec0ff */
[----:B------:R-:W-:Y:S01]  /*22350*/  ULDC.64 UR4, c[0x0][0xae0] ;  /* 0x0002b80000047ab9 */ /* 0x000fe20000000a00 */
[----:B------:R-:W-:Y:S01]  /*22360*/  LOP3.LUT R52, R53, 0x380, RZ, 0xc0, !PT ;  /* 0x0000038035347812 */ /* 0x000fe200078ec0ff */
[----:B------:R-:W-:Y:S01]  /*22370*/  IMAD.MOV R64, RZ, RZ, -R67 ;  /* 0x000000ffff407224 */ /* 0x000fe200078e0a43 */
[----:B------:R-:W-:-:S02]  /*22380*/  LOP3.LUT R56, R57, 0x380, RZ, 0xc0, !PT ;  /* 0x0000038039387812 */ /* 0x000fc400078ec0ff */
[----:B------:R-:W-:Y:S02]  /*22390*/  LOP3.LUT R61, R12, 0x380, RZ, 0xc0, !PT ;  /* 0x000003800c3d7812 */ /* 0x000fe400078ec0ff */
[----:B------:R-:W-:Y:S02]  /*223a0*/  ISETP.GE.OR P0, PT, R5, R66, P0 ;  /* 0x000000420500720c */ /* 0x000fe40000706670 */
[----:B------:R-:W-:Y:S02]  /*223b0*/  SHF.R.S32.HI R28, RZ, 0x1f, R67 ;  /* 0x0000001fff1c7819 */ /* 0x000fe40000011443 */
[----:B------:R-:W-:Y:S01]  /*223c0*/  LOP3.LUT R5, R10, 0x380, RZ, 0xc0, !PT ;  /* 0x000003800a057812 */ /* 0x000fe200078ec0ff */
[----:B------:R-:W-:Y:S01]  /*223d0*/  IMAD R3, R3, R64, R68 ;  /* 0x0000004003037224 */ /* 0x000fe200078e0244 */
[----:B------:R-:W-:Y:S01]  /*223e0*/  SHF.R.U64 R48, R48, 0x3, RZ ;  /* 0x0000000330307819 */ /* 0x000fe200000012ff */
[----:B------:R-:W-:Y:S01]  /*223f0*/  IMAD R28, R28, UR4, RZ ;  /* 0x000000041c1c7c24 */ /* 0x000fe2000f8e02ff */
[----:B------:R-:W-:-:S02]  /*22400*/  SHF.R.U64 R52, R52, 0x3, RZ ;  /* 0x0000000334347819 */ /* 0x000fc400000012ff */
[----:B------:R-:W-:Y:S02]  /*22410*/  SHF.R.U64 R56, R56, 0x3, RZ ;  /* 0x0000000338387819 */ /* 0x000fe400000012ff */
[----:B------:R-:W-:Y:S02]  /*22420*/  SHF.R.U64 R61, R61, 0x3, RZ ;  /* 0x000000033d3d7819 */ /* 0x000fe400000012ff */
[----:B------:R-:W-:Y:S02]  /*22430*/  SHF.R.U64 R5, R5, 0x3, RZ ;  /* 0x0000000305057819 */ /* 0x000fe400000012ff */
[----:B------:R-:W-:Y:S01]  /*22440*/  IADD3 R21, R21, R69, RZ ;  /* 0x0000004515157210 */ /* 0x000fe20007ffe0ff */
[----:B------:R-:W-:Y:S01]  /*22450*/  IMAD R65, R67, UR5, R28 ;  /* 0x0000000543417c24 */ /* 0x000fe2000f8e021c */
[----:B------:R-:W-:Y:S01]  /*22460*/  LOP3.LUT R48, R48, R49, RZ, 0x3c, !PT ;  /* 0x0000003130307212 */ /* 0x000fe200078e3cff */
[--C-:B------:R-:W-:Y:S01]  /*22470*/  IMAD.X R49, RZ, RZ, R13.reuse, P6 ;  /* 0x000000ffff317224 */ /* 0x100fe200030e060d */
[----:B------:R-:W-:Y:S01]  /*22480*/  LOP3.LUT R52, R52, R53, RZ, 0x3c, !PT ;  /* 0x0000003534347212 */ /* 0x000fe200078e3cff */
[--C-:B------:R-:W-:Y:S01]  /*22490*/  IMAD.X R53, RZ, RZ, R13.reuse, P5 ;  /* 0x000000ffff357224 */ /* 0x100fe200028e060d */
[----:B------:R-:W-:Y:S01]  /*224a0*/  LOP3.LUT R56, R56, R57, RZ, 0x3c, !PT ;  /* 0x0000003938387212 */ /* 0x000fe200078e3cff */
[--C-:B------:R-:W-:Y:S01]  /*224b0*/  IMAD.X R57, RZ, RZ, R13.reuse, P4 ;  /* 0x000000ffff397224 */ /* 0x100fe200020e060d */
[----:B------:R-:W-:Y:S01]  /*224c0*/  LOP3.LUT R60, R61, R12, RZ, 0x3c, !PT ;  /* 0x0000000c3d3c7212 */ /* 0x000fe200078e3cff */
[----:B------:R-:W-:Y:S01]  /*224d0*/  IMAD.MOV.U32 R61, RZ, RZ, R13 ;  /* 0x000000ffff3d7224 */ /* 0x000fe200078e000d */
[----:B------:R-:W-:-:S02]  /*224e0*/  IADD3.X R63, RZ, R13, RZ, P3, !PT ;  /* 0x0000000dff3f7210 */ /* 0x000fc40001ffe4ff */
[----:B------:R-:W-:Y:S01]  /*224f0*/  LOP3.LUT R62, R5, R10, RZ, 0x3c, !PT ;  /* 0x0000000a053e7212 */ /* 0x000fe200078e3cff */
[----:B------:R-:W-:Y:S01]  /*22500*/  IMAD.WIDE.U32 R20, R67, UR4, R20 ;  /* 0x0000000443147c25 */ /* 0x000fe2000f8e0014 */
[----:B------:R-:W-:Y:S01]  /*22510*/  SHF.R.S32.HI R28, RZ, 0x1f, R3 ;  /* 0x0000001fff1c7819 */ /* 0x000fe20000011403 */
[----:B-1----:R-:W-:Y:S01]  /*22520*/  @!P2 ST.E desc[UR60][R54.64], R6 ;  /* 0x000000063600a985 */ /* 0x002fe2000c10193c */
[----:B------:R-:W-:Y:S01]  /*22530*/  ULDC.64 UR4, c[0x0][0xad8] ;  /* 0x0002b60000047ab9 */ /* 0x000fe20000000a00 */
[----:B------:R-:W-:Y:S02]  /*22540*/  IMAD.IADD R21, R21, 0x1, R65 ;  /* 0x0000000115157824 */ /* 0x000fe400078e0241 */
[----:B0-----:R0:W-:Y:S01]  /*22550*/  @!P0 ST.E desc[UR60][R58.64], R4 ;  /* 0x000000043a008985 */ /* 0x0011e2000c10193c */
[----:B------:R-:W-:-:S03]  /*22560*/  IMAD R28, R28, UR4, RZ ;  /* 0x000000041c1c7c24 */ /* 0x000fc6000f8e02ff */
[----:B------:R-:W5:Y:S01]  /*22570*/  LD.E.128 R8, desc[UR60][R8.64] ;  /* 0x0000003c08087980 */ /* 0x000f62000c101d00 */
[----:B------:R-:W-:-:S03]  /*22580*/  IMAD.IADD R71, R70, 0x1, R72 ;  /* 0x0000000146477824 */ /* 0x000fc600078e0248 */
[----:B------:R-:W5:Y:S04]  /*22590*/  LD.E.128 R12, desc[UR60][R14.64] ;  /* 0x0000003c0e0c7980 */ /* 0x000f68000c101d00 */
[----:B0-----:R0:W5:Y:S04]  /*225a0*/  LD.E.128 R4, desc[UR60][R60.64] ;  /* 0x0000003c3c047980 */ /* 0x001168000c101d00 */
        /* <DEDUP_REMOVED lines=15> */
[----:B-1----:R-:W1:Y:S01]  /*226a0*/  FENCE.VIEW.ASYNC.S ;  /* 0x00000000000073c6 */ /* 0x002e620000000000 */
[----:B------:R-:W-:Y:S01]  /*226b0*/  IMAD.WIDE.U32 R20, R3, UR4, R20 ;  /* 0x0000000403147c25 */ /* 0x000fe2000f8e0014 */
[----:B------:R-:W-:Y:S01]  /*226c0*/  ULDC.64 UR4, c[0x0][0xa80] ;  /* 0x0002a00000047ab9 */ /* 0x000fe20000000a00 */
[----:B------:R-:W-:-:S02]  /*226d0*/  IADD3 R67, R71, 0x40, RZ ;  /* 0x0000004047437810 */ /* 0x000fc40007ffe0ff */
[----:B------:R-:W-:Y:S01]  /*226e0*/  IMAD.IADD R21, R21, 0x1, R69 ;  /* 0x0000000115157824 */ /* 0x000fe200078e0245 */
[C---:B------:R-:W-:Y:S02]  /*226f0*/  LEA R28, P2, R20.reuse, UR4, 0x1 ;  /* 0x00000004141c7c11 */ /* 0x040fe4000f8408ff */
[-C--:B------:R-:W-:Y:S02]  /*22700*/  ISETP.GE.AND P0, PT, R67, R66.reuse, PT ;  /* 0x000000424300720c */ /* 0x080fe40003f06270 */
[----:B------:R-:W-:Y:S01]  /*22710*/  LEA.HI.X R67, R20, UR5, R21, 0x1, P2 ;  /* 0x0000000514437c11 */ /* 0x000fe200090f0c15 */
[----:B------:R-:W-:Y:S01]  /*22720*/  VIADD R3, R2, 0x30820 ;  /* 0x0003082002037836 */ /* 0x000fe20000000000 */
[----:B------:R-:W-:-:S04]  /*22730*/  ISETP.GE.AND P2, PT, R71, R66, PT ;  /* 0x000000424700720c */ /* 0x000fc80003f46270 */
[----:B------:R-:W-:Y:S01]  /*22740*/  PRMT R3, RZ, 0x654, R3 ;  /* 0x00000654ff037816 */ /* 0x000fe20000000003 */
[----:B------:R-:W-:Y:S01]  /*22750*/  VIADD R65, R71, 0x20 ;  /* 0x0000002047417836 */ /* 0x000fe20000000000 */
[C---:B------:R-:W-:Y:S01]  /*22760*/  IADD3 R74, R0.reuse, 0x80, RZ ;  /* 0x00000080004a7810 */ /* 0x040fe20007ffe0ff */
[----:B------:R-:W-:Y:S01]  /*22770*/  VIADD R72, R0, 0x40 ;  /* 0x0000004000487836 */ /* 0x000fe20000000000 */
[----:B-1----:R0:W1:Y:S01]  /*22780*/  SHFL.IDX PT, R69, R28, RZ, 0x181f ;  /* 0x00181fff1c457589 */ /* 0x00206200000e0000 */
[----:B------:R2:W-:Y:S01]  /*22790*/  SYNCS.ARRIVE.TRANS64.RED.A1T0 RZ, [R3+URZ], RZ ;  /* 0x000000ff03ff79a7 */ /* 0x0005e2000810043f */
[----:B------:R-:W-:Y:S02]  /*227a0*/  ISETP.GE.AND P1, PT, R65, R66, PT ;  /* 0x000000424100720c */ /* 0x000fe40003f26270 */
[----:B------:R-:W-:Y:S02]  /*227b0*/  SHF.R.S32.HI R70, RZ, 0x1f, R0 ;  /* 0x0000001fff467819 */ /* 0x000fe40000011400 */
[----:B------:R-:W-:Y:S01]  /*227c0*/  SHF.R.S32.HI R73, RZ, 0x1f, R72 ;  /* 0x0000001fff497819 */ /* 0x000fe20000011448 */
[----:B--2---:R0:W2:Y:S01]  /*227d0*/  SHFL.IDX PT, R3, R67, RZ, 0x181f ;  /* 0x00181fff43037589 */ /* 0x0040a200000e0000 */
[----:B------:R-:W-:Y:S01]  /*227e0*/  SHF.R.S32.HI R75, RZ, 0x1f, R74 ;  /* 0x0000001fff4b7819 */ /* 0x000fe2000001144a */
[----:B------:R-:W-:Y:S06]  /*227f0*/  @P2 BRA `(.L_x_1854) ;  /* 0x0000000000342947 */ /* 0x000fec0003800000 */
        /* <DEDUP_REMOVED lines=13> */
.L_x_1854:
[----:B------:R-:W-:Y:S05]  /*228d0*/  BSYNC B1 ;  /* 0x0000000000017941 */ /* 0x000fea0003800000 */
.L_x_1853:
        /* <DEDUP_REMOVED lines=17> */
.L_x_1856:
[----:B------:R-:W-:Y:S05]  /*229f0*/  BSYNC B1 ;  /* 0x0000000000017941 */ /* 0x000fea0003800000 */
.L_x_1855:
        /* <DEDUP_REMOVED lines=17> */
.L_x_1858:
[----:B------:R-:W-:Y:S05]  /*22b10*/  BSYNC B1 ;  /* 0x0000000000017941 */ /* 0x000fea0003800000 */
.L_x_1857:
[----:B0-----:R-:W-:Y:S01]  /*22b20*/  VIADD R3, R71, 0x60 ;  /* 0x0000006047037836 */ /* 0x001fe20000000000 */
[----:B--2-4-:R-:W0:Y:S04]  /*22b30*/  SHFL.IDX PT, R67, R67, 0x3, 0x181f ;  /* 0x00781f0043437f89 */ /* 0x014e2800000e0000 */
[----:B------:R-:W-:Y:S01]  /*22b40*/  ISETP.GE.AND P0, PT, R3, R66, PT ;  /* 0x000000420300720c */ /* 0x000fe20003f06270 */
[----:B---3--:R2:W3:-:S12]  /*22b50*/  SHFL.IDX PT, R9, R28, 0x3, 0x181f ;  /* 0x00781f001c097f89 */ /* 0x0084d800000e0000 */
[----:B--2---:R-:W-:Y:S05]  /*22b60*/  @P0 BRA `(.L_x_1859) ;  /* 0x0000000c005c0947 */ /* 0x004fea0003800000 */
[----:B------:R-:W-:Y:S02]  /*22b70*/  ULDC UR4, c[0x0][0xac8] ;  /* 0x0002b20000047ab9 */ /* 0x000fe40000000800 */
[----:B------:R-:W-:Y:S02]  /*22b80*/  ISETP.GE.AND P2, PT, R0, UR4, PT ;  /* 0x0000000400007c0c */ /* 0x000fe4000bf46270 */
[----:B------:R-:W-:-:S11]  /*22b90*/  ISETP.GE.AND P3, PT, R72, UR4, PT ;  /* 0x0000000448007c0c */ /* 0x000fd6000bf66270 */
[-C--:B---3--:R-:W-:Y:S02]  /*22ba0*/  @!P2 LEA R4, P0, R0, R9.reuse, 0x1 ;  /* 0x000000090004a211 */ /* 0x088fe400078008ff */
        /* <DEDUP_REMOVED lines=11> */
.L_x_1851:
[----:B------:R-:W2:Y:S01]  /*22c60*/  LDL R9, [R1+0x54] ;  /* 0x0000540001097983 */ /* 0x000ea20000100800 */
[----:B------:R-:W-:Y:S01]  /*22c70*/  ULDC.64 UR4, c[0x0][0xc00] ;  /* 0x0003000000047ab9 */ /* 0x000fe20000000a00 */
[----:B------:R-:W2:Y:S01]  /*22c80*/  LDC.64 R4, c[0x0][0xc00] ;  /* 0x00030000ff047b82 */ /* 0x000ea20000000a00 */
[----:B------:R-:W-:Y:S01]  /*22c90*/  ISETP.NE.U32.AND P0, PT, RZ, UR4, PT ;  /* 0x00000004ff007c0c */ /* 0x000fe2000bf05070 */
[----:B------:R-:W-:-:S03]  /*22ca0*/  IMAD.MOV.U32 R3, RZ, RZ, RZ ;  /* 0x000000ffff037224 */ /* 0x000fc600078e00ff */
[----:B------:R-:W-:Y:S01]  /*22cb0*/  ISETP.NE.AND.EX P0, PT, RZ, UR5, PT, P0 ;  /* 0x00000005ff007c0c */ /* 0x000fe2000bf05300 */
[----:B------:R-:W-:Y:S02]  /*22cc0*/  ULDC.64 UR4, c[0x0][0xc08] ;  /* 0x0003020000047ab9 */ /* 0x000fe40000000a00 */
[----:B------:R-:W-:Y:S01]  /*22cd0*/  ISETP.NE.U32.AND P1, PT, RZ, UR4, PT ;  /* 0x00000004ff007c0c */ /* 0x000fe2000bf25070 */
[----:B------:R-:W3:Y:S03]  /*22ce0*/  LDC R21, c[0x0][0xbe8] ;  /* 0x0002fa00ff157b82 */ /* 0x000ee60000000800 */
[----:B------:R-:W-:-:S13]  /*22cf0*/  ISETP.NE.AND.EX P1, PT, RZ, UR5, PT, P1 ;  /* 0x00000005ff007c0c */ /* 0x000fda000bf25310 */
[----:B------:R-:W4:Y:S01]  /*22d00*/  @P1 LDC.64 R6, c[0x0][0xc08] ;  /* 0x00030200ff061b82 */ /* 0x000f220000000a00 */
[----:B------:R-:W-:Y:S02]  /*22d10*/  ULDC UR4, c[0x0][0xa88] ;  /* 0x0002a20000047ab9 */ /* 0x000fe40000000800 */
[----:B------:R-:W-:Y:S01]  /*22d20*/  IMAD.U32 R0, RZ, RZ, UR4 ;  /* 0x00000004ff007e24 */ /* 0x000fe2000f8e00ff */
[----:B------:R-:W0:Y:S01]  /*22d30*/  S2R R11, SR_TID.X ;  /* 0x00000000000b7919 */ /* 0x000e220000002100 */
[----:B--2---:R-:W-:-:S04]  /*22d40*/  IMAD.WIDE R4, R9, 0x4, R4 ;  /* 0x0000000409047825 */ /* 0x004fc800078e0204 */
[----:B----4-:R-:W-:Y:S01]  /*22d50*/  @P1 IMAD.WIDE R6, R9, 0x4, R6 ;  /* 0x0000000409061825 */ /* 0x010fe200078e0206 */
[----:B------:R2:W5:Y:S04]  /*22d60*/  @P0 LDG.E R3, desc[UR60][R4.64] ;  /* 0x0000003c04030981 */ /* 0x000568000c1e1900 */
[----:B------:R2:W5:Y:S01]  /*22d70*/  @P1 LDG.E R0, desc[UR60][R6.64] ;  /* 0x0000003c06001981 */ /* 0x000562000c1e1900 */
[----:B---3--:R-:W-:Y:S02]  /*22d80*/  ISETP.NE.AND P2, PT, R21, 0x1, PT ;  /* 0x000000011500780c */ /* 0x008fe40003f45270 */
[----:B0-----:R-:W-:-:S04]  /*22d90*/  IADD3 R8, R11, -0x80, RZ ;  /* 0xffffff800b087810 */ /* 0x001fc80007ffe0ff */
[----:B------:R-:W-:Y:S02]  /*22da0*/  ISETP.GE.AND P3, PT, R8, 0x80, PT ;  /* 0x000000800800780c */ /* 0x000fe40003f66270 */
[----:B------:R-:W-:-:S05]  /*22db0*/  SHF.R.S32.HI R8, RZ, 0x1f, R9 ;  /* 0x0000001fff087819 */ /* 0x000fca0000011409 */
[----:B------:R-:W0:Y:S08]  /*22dc0*/  @P2 LDC R24, c[0x0][0xbec] ;  /* 0x0002fb00ff182b82 */ /* 0x000e300000000800 */
[----:B------:R-:W3:Y:S01]  /*22dd0*/  @P2 LDC R25, c[0x0][0xbf0] ;  /* 0x0002fc00ff192b82 */ /* 0x000ee20000000800 */
[----:B--2---:R-:W-:Y:S05]  /*22de0*/  @P1 BRA `(.L_x_1860) ;  /* 0x0000000000101947 */ /* 0x004fea0003800000 */
[----:B------:R-:W-:Y:S05]  /*22df0*/  @!P0 BRA `(.L_x_1860) ;  /* 0x00000000000c8947 */ /* 0x000fea0003800000 */
[----:B------:R-:W2:Y:S04]  /*22e00*/  LDG.E R7, desc[UR60][R4.64] ;  /* 0x0000003c04077981 */ /* 0x000ea8000c1e1900 */
[----:B-----5:R-:W2:Y:S02]  /*22e10*/  LDG.E R0, desc[UR60][R4.64+0x4] ;  /* 0x0000043c04007981 */ /* 0x020ea4000c1e1900 */
[----:B--2---:R-:W-:-:S07]  /*22e20*/  IMAD.IADD R0, R0, 0x1, -R7 ;  /* 0x0000000100007824 */ /* 0x004fce00078e0a07 */
.L_x_1860:
[----:B------:R-:W2:Y:S04]  /*22e30*/  LDL R27, [R1+0x50] ;  /* 0x00005000011b7983 */ /* 0x000ea80000100800 */
[----:B------:R4:W5:Y:S01]  /*22e40*/  LDL R26, [R1+0x30] ;  /* 0x00003000011a7983 */ /* 0x0009620000100800 */
[----:B------:R-:W-:Y:S01]  /*22e50*/  BSSY B1, `(.L_x_1861) ;  /* 0x000002c000017945 */ /* 0x000fe20003800000 */
[----:B------:R-:W-:Y:S02]  /*22e60*/  SEL R13, R9, RZ, !P0 ;  /* 0x000000ff090d7207 */ /* 0x000fe40004000000 */
[----:B------:R-:W-:Y:S02]  /*22e70*/  SEL R14, R8, RZ, !P0 ;  /* 0x000000ff080e7207 */ /* 0x000fe40004000000 */
[----:B-----5:R-:W-:-:S02]  /*22e80*/  SHF.R.S32.HI R10, RZ, 0x1f, R3 ;  /* 0x0000001fff0a7819 */ /* 0x020fc40000011403 */
[----:B--2---:R-:W-:Y:S01]  /*22e90*/  SHF.R.S32.HI R12, RZ, 0x1f, R27 ;  /* 0x0000001fff0c7819 */ /* 0x004fe2000001141b */
[----:B----4-:R-:W-:Y:S06]  /*22ea0*/  @P3 BRA `(.L_x_1862) ;  /* 0x0000000000983947 */ /* 0x010fec0003800000 */
[----:B------:R-:W2:Y:S01]  /*22eb0*/  LDC R20, c[0x0][0xbe8] ;  /* 0x0002fa00ff147b82 */ /* 0x000ea20000000800 */
[----:B------:R-:W-:Y:S01]  /*22ec0*/  IADD3 R11, R26, -0x80, R11 ;  /* 0xffffff801a0b7810 */ /* 0x000fe20007ffe00b */
[----:B--2---:R-:W-:-:S05]  /*22ed0*/  IMAD R4, R0, R20, RZ ;  /* 0x0000001400047224 */ /* 0x004fca00078e02ff */
        /* <DEDUP_REMOVED lines=9> */
[----:B------:R-:W2:Y:S01]  /*22f70*/  @P0 LDC R6, c[0x0][0xbec] ;  /* 0x0002fb00ff060b82 */ /* 0x000ea20000000800 */
[----:B------:R-:W-:Y:S01]  /*22f80*/  IMAD R9, R27, UR5, R8 ;  /* 0x000000051b097c24 */ /* 0x000fe2000f8e0208 */
[----:B------:R-:W-:-:S03]  /*22f90*/  ULDC.64 UR4, c[0x0][0xb98] ;  /* 0x0002e60000047ab9 */ /* 0x000fc60000000a00 */
[----:B------:R-:W-:-:S03]  /*22fa0*/  IMAD.IADD R5, R5, 0x1, R9 ;  /* 0x0000000105057824 */ /* 0x000fc600078e0209 */
[----:B------:R-:W4:Y:S01]  /*22fb0*/  @P0 LDC R15, c[0x0][0xbf0] ;  /* 0x0002fc00ff0f0b82 */ /* 0x000f220000000800 */
[----:B------:R-:W-:-:S04]  /*22fc0*/  IMAD.WIDE.U32 R4, R13, UR4, R4 ;  /* 0x000000040d047c25 */ /* 0x000fc8000f8e0004 */
[----:B--2---:R-:W-:-:S05]  /*22fd0*/  @P0 IMAD.HI.U32 R6, R11, R6, RZ ;  /* 0x000000060b060227 */ /* 0x004fca00078e00ff */
[----:B----4-:R-:W-:Y:S01]  /*22fe0*/  @P0 SHF.R.U32.HI R7, RZ, R15, R6 ;  /* 0x0000000fff070219 */ /* 0x010fe20000011606 */
[----:B------:R-:W-:-:S03]  /*22ff0*/  IMAD R6, R14, UR4, RZ ;  /* 0x000000040e067c24 */ /* 0x000fc6000f8e02ff */
[----:B------:R-:W-:Y:S01]  /*23000*/  IADD3 R4, P0, R7, R4, RZ ;  /* 0x0000000407047210 */ /* 0x000fe20007f1e0ff */
[----:B------:R-:W-:Y:S02]  /*23010*/  IMAD.MOV R9, RZ, RZ, -R7 ;  /* 0x000000ffff097224 */ /* 0x000fe400078e0a07 */
[----:B------:R-:W-:Y:S01]  /*23020*/  IMAD R8, R13, UR5, R6 ;  /* 0x000000050d087c24 */ /* 0x000fe2000f8e0206 */
[----:B------:R-:W-:Y:S01]  /*23030*/  ULDC.64 UR4, c[0x0][0xb88] ;  /* 0x0002e20000047ab9 */ /* 0x000fe20000000a00 */
[----:B------:R-:W-:Y:S01]  /*23040*/  IMAD R9, R20, R9, R11 ;  /* 0x0000000914097224 */ /* 0x000fe200078e020b */
[----:B------:R-:W-:-:S04]  /*23050*/  SHF.R.S32.HI R11, RZ, 0x1f, R7 ;  /* 0x0000001fff0b7819 */ /* 0x000fc80000011407 */
        /* <DEDUP_REMOVED lines=8> */
[----:B------:R-:W-:Y:S02]  /*230e0*/  LEA.HI.X R7, R4, UR5, R5, 0x2, P0 ;  /* 0x0000000504077c11 */ /* 0x000fe400080f1405 */
[----:B------:R-:W-:-:S05]  /*230f0*/  MOV R5, 0xff800000 ;  /* 0xff80000000057802 */ /* 0x000fca0000000f00 */
[----:B------:R2:W-:Y:S02]  /*23100*/  STG.E desc[UR60][R6.64], R5 ;  /* 0x0000000506007986 */ /* 0x0005e4000c10193c */
.L_x_1862:
[----:B------:R-:W-:Y:S05]  /*23110*/  BSYNC B1 ;  /* 0x0000000000017941 */ /* 0x000fea0003800000 */
.L_x_1861:
[----:B------:R-:W4:Y:S01]  /*23120*/  LDL R15, [R1+0x60] ;  /* 0x00006000010f7983 */ /* 0x000f220000100800 */
[----:B------:R-:W-:-:S03]  /*23130*/  ULDC.64 UR4, c[0x0][0xaa0] ;  /* 0x0002a80000047ab9 */ /* 0x000fc60000000a00 */
[----:B------:R-:W4:Y:S01]  /*23140*/  LDL R11, [R1+0x4c] ;  /* 0x00004c00010b7983 */ /* 0x000f220000100800 */
[----:B------:R-:W-:Y:S01]  /*23150*/  IMAD R4, R10, UR4, RZ ;  /* 0x000000040a047c24 */ /* 0x000fe2000f8e02ff */
[----:B------:R-:W-:Y:S03]  /*23160*/  BSSY B1, `(.L_x_1863) ;  /* 0x0000041000017945 */ /* 0x000fe60003800000 */
[C---:B--2---:R-:W-:Y:S02]  /*23170*/  IMAD R7, R3.reuse, UR5, R4 ;  /* 0x0000000503077c24 */ /* 0x044fe4000f8e0204 */
[----:B------:R-:W-:Y:S01]  /*23180*/  IMAD.WIDE.U32 R4, R3, UR4, RZ ;  /* 0x0000000403047c25 */ /* 0x000fe2000f8e00ff */
        /* <DEDUP_REMOVED lines=10> */
[----:B------:R-:W-:-:S03]  /*23230*/  ULDC.64 UR4, c[0x0][0xae0] ;  /* 0x0002b80000047ab9 */ /* 0x000fc60000000a00 */
[----:B------:R-:W-:Y:S02]  /*23240*/  IMAD.IADD R5, R5, 0x1, R7 ;  /* 0x0000000105057824 */ /* 0x000fe400078e0207 */
[----:B----4-:R-:W-:-:S04]  /*23250*/  IMAD R3, R11, 0x20, R15 ;  /* 0x000000200b037824 */ /* 0x010fc800078e020f */
[----:B------:R-:W-:-:S04]  /*23260*/  IMAD.IADD R9, R26, 0x1, R3 ;  /* 0x000000011a097824 */ /* 0x000fc800078e0203 */
[----:B0-----:R-:W-:Y:S01]  /*23270*/  @P2 IMAD.HI.U32 R6, R9, R24, RZ ;  /* 0x0000001809062227 */ /* 0x001fe200078e00ff */
[----:B------:R-:W-:-:S04]  /*23280*/  MOV R3, R9 ;  /* 0x0000000900037202 */ /* 0x000fc80000000f00 */
[----:B---3--:R-:W-:-:S04]  /*23290*/  @P2 SHF.R.U32.HI R3, RZ, R25, R6 ;  /* 0x00000019ff032219 */ /* 0x008fc80000011606 */
[--C-:B------:R-:W-:Y:S01]  /*232a0*/  SHF.R.S32.HI R6, RZ, 0x1f, R3.reuse ;  /* 0x0000001fff067819 */ /* 0x100fe20000011403 */
[----:B------:R-:W-:Y:S02]  /*232b0*/  IMAD.MOV R8, RZ, RZ, -R3 ;  /* 0x000000ffff087224 */ /* 0x000fe400078e0a03 */
[----:B------:R-:W-:-:S04]  /*232c0*/  IMAD.WIDE.U32 R4, R3, UR4, R4 ;  /* 0x0000000403047c25 */ /* 0x000fc8000f8e0004 */
[----:B------:R-:W-:Y:S02]  /*232d0*/  IMAD R6, R6, UR4, RZ ;  /* 0x0000000406067c24 */ /* 0x000fe4000f8e02ff */
[----:B------:R-:W-:Y:S02]  /*232e0*/  IMAD R7, R21, R8, R9 ;  /* 0x0000000815077224 */ /* 0x000fe400078e0209 */
[----:B------:R-:W-:Y:S01]  /*232f0*/  IMAD R9, R3, UR5, R6 ;  /* 0x0000000503097c24 */ /* 0x000fe2000f8e0206 */
[----:B------:R-:W-:Y:S01]  /*23300*/  ULDC.64 UR4, c[0x0][0xad8] ;  /* 0x0002b60000047ab9 */ /* 0x000fe20000000a00 */
[----:B------:R-:W-:Y:S01]  /*23310*/  IMAD.IADD R8, R15, 0x1, R26 ;  /* 0x000000010f087824 */ /* 0x000fe200078e021a */
[----:B------:R-:W-:Y:S01]  /*23320*/  SHF.R.S32.HI R3, RZ, 0x1f, R7 ;  /* 0x0000001fff037819 */ /* 0x000fe20000011407 */
[----:B------:R-:W-:Y:S01]  /*23330*/  IMAD R21, R0, R21, RZ ;  /* 0x0000001500157224 */ /* 0x000fe200078e02ff */
[----:B------:R-:W-:Y:S01]  /*23340*/  IADD3 R5, R5, R9, RZ ;  /* 0x0000000905057210 */ /* 0x000fe20007ffe0ff */
[----:B------:R-:W-:-:S02]  /*23350*/  VIADD R0, R8, 0x20 ;  /* 0x0000002008007836 */ /* 0x000fc40000000000 */
[----:B------:R-:W-:Y:S01]  /*23360*/  IMAD R6, R3, UR4, RZ ;  /* 0x0000000403067c24 */ /* 0x000fe2000f8e02ff */
[CC--:B------:R-:W-:Y:S01]  /*23370*/  ISETP.GE.AND P2, PT, R8.reuse, R21.reuse, PT ;  /* 0x000000150800720c */ /* 0x0c0fe20003f46270 */
[----:B------:R-:W-:Y:S01]  /*23380*/  VIADD R3, R8, 0x40 ;  /* 0x0000004008037836 */ /* 0x000fe20000000000 */
[-C--:B------:R-:W-:Y:S01]  /*23390*/  ISETP.GE.AND P0, PT, R0, R21.reuse, PT ;  /* 0x000000150000720c */ /* 0x080fe20003f06270 */
[C---:B------:R-:W-:Y:S02]  /*233a0*/  IMAD R9, R7.reuse, UR5, R6 ;  /* 0x0000000507097c24 */ /* 0x040fe4000f8e0206 */
[----:B------:R-:W-:Y:S01]  /*233b0*/  IMAD.WIDE.U32 R4, R7, UR4, R4 ;  /* 0x0000000407047c25 */ /* 0x000fe2000f8e0004 */
[----:B------:R-:W-:Y:S01]  /*233c0*/  ISETP.GE.AND P1, PT, R3, R21, PT ;  /* 0x000000150300720c */ /* 0x000fe20003f26270 */
[----:B------:R-:W-:Y:S01]  /*233d0*/  ULDC.64 UR4, c[0x0][0xa80] ;  /* 0x0002a00000047ab9 */ /* 0x000fe20000000a00 */
[----:B------:R-:W-:Y:S01]  /*233e0*/  SHF.L.U32 R7, R11, 0x3, RZ ;  /* 0x000000030b077819 */ /* 0x000fe200000006ff */
[----:B------:R-:W-:Y:S01]  /*233f0*/  IMAD.IADD R3, R5, 0x1, R9 ;  /* 0x0000000105037824 */ /* 0x000fe200078e0209 */
[----:B------:R-:W-:-:S02]  /*23400*/  LEA R6, P3, R4, UR4, 0x1 ;  /* 0x0000000404067c11 */ /* 0x000fc4000f8608ff */
[----:B------:R-:W-:Y:S01]  /*23410*/  SHF.R.S32.HI R12, RZ, 0x1f, R7 ;  /* 0x0000001fff0c7819 */ /* 0x000fe20000011407 */
[C---:B------:R-:W-:Y:S01]  /*23420*/  VIADD R9, R7.reuse, 0x80 ;  /* 0x0000008007097836 */ /* 0x040fe20000000000 */
[----:B------:R-:W-:Y:S01]  /*23430*/  LEA.HI.X R3, R4, UR5, R3, 0x1, P3 ;  /* 0x0000000504037c11 */ /* 0x000fe200098f0c03 */
[----:B------:R-:W-:Y:S01]  /*23440*/  VIADD R11, R7, 0x40 ;  /* 0x00000040070b7836 */ /* 0x000fe20000000000 */
[----:B------:R0:W2:Y:S02]  /*23450*/  SHFL.IDX PT, R4, R6, RZ, 0x181f ;  /* 0x00181fff06047589 */ /* 0x0000a400000e0000 */
[----:B------:R-:W-:Y:S02]  /*23460*/  SHF.R.S32.HI R10, RZ, 0x1f, R9 ;  /* 0x0000001fff0a7819 */ /* 0x000fe40000011409 */
[----:B------:R0:W3:Y:S01]  /*23470*/  SHFL.IDX PT, R0, R3, RZ, 0x181f ;  /* 0x00181fff03007589 */ /* 0x0000e200000e0000 */
[----:B------:R-:W-:Y:S01]  /*23480*/  SHF.R.S32.HI R14, RZ, 0x1f, R11 ;  /* 0x0000001fff0e7819 */ /* 0x000fe2000001140b */
[----:B------:R-:W-:Y:S06]  /*23490*/  @P2 BRA `(.L_x_1864) ;  /* 0x0000000000342947 */ /* 0x000fec0003800000 */
[----:B------:R-:W-:Y:S02]  /*234a0*/  ULDC UR4, c[0x0][0xac8] ;  /* 0x0002b20000047ab9 */ /* 0x000fe40000000800 */
[----:B------:R-:W-:Y:S02]  /*234b0*/  ISETP.GE.AND P4, PT, R7, UR4, PT ;  /* 0x0000000407007c0c */ /* 0x000fe4000bf86270 */
[----:B------:R-:W-:Y:S02]  /*234c0*/  ISETP.GE.AND P3, PT, R11, UR4, PT ;  /* 0x000000040b007c0c */ /* 0x000fe4000bf66270 */
[----:B------:R-:W-:-:S09]  /*234d0*/  ISETP.GE.AND P2, PT, R9, UR4, PT ;  /* 0x0000000409007c0c */ /* 0x000fd2000bf46270 */
[-C--:B--2---:R-:W-:Y:S02]  /*234e0*/  @!P4 LEA R24, P6, R7, R4.reuse, 0x1 ;  /* 0x000000040718c211 */ /* 0x084fe400078c08ff */
[----:B------:R-:W-:Y:S02]  /*234f0*/  @!P3 LEA R26, P5, R11, R4, 0x1 ;  /* 0x000000040b1ab211 */ /* 0x000fe400078a08ff */
[----:B---3--:R-:W-:Y:S02]  /*23500*/  @!P4 LEA.HI.X R25, R7, R0, R12, 0x1, P6 ;  /* 0x000000000719c211 */ /* 0x008fe400030f0c0c */
[----:B------:R-:W-:Y:S02]  /*23510*/  @!P2 LEA R4, P6, R9, R4, 0x1 ;  /* 0x000000040904a211 */ /* 0x000fe400078c08ff */
[-C--:B------:R-:W-:Y:S01]  /*23520*/  @!P3 LEA.HI.X R27, R11, R0.reuse, R14, 0x1, P5 ;  /* 0x000000000b1bb211 */ /* 0x080fe200028f0c0e */
[----:B------:R4:W-:Y:S01]  /*23530*/  @!P4 ST.E.128 desc[UR60][R24.64], RZ ;  /* 0x000000ff1800c985 */ /* 0x0009e2000c101d3c */
[----:B------:R-:W-:-:S03]  /*23540*/  @!P2 LEA.HI.X R5, R9, R0, R10, 0x1, P6 ;  /* 0x000000000905a211 */ /* 0x000fc600030f0c0a */
[----:B------:R4:W-:Y:S04]  /*23550*/  @!P3 ST.E.128 desc[UR60][R26.64], RZ ;  /* 0x000000ff1a00b985 */ /* 0x0009e8000c101d3c */
[----:B------:R4:W-:Y:S02]  /*23560*/  @!P2 ST.E.128 desc[UR60][R4.64], RZ ;  /* 0x000000ff0400a985 */ /* 0x0009e4000c101d3c */
.L_x_1864:
[----:B------:R-:W-:Y:S05]  /*23570*/  BSYNC B1 ;  /* 0x0000000000017941 */ /* 0x000fea0003800000 */
.L_x_1863:
[----:B---3--:R3:W0:Y:S01]  /*23580*/  SHFL.IDX PT, R0, R3, 0x1, 0x181f ;  /* 0x00381f0003007f89 */ /* 0x00862200000e0000 */
[----:B------:R-:W-:Y:S03]  /*23590*/  BSSY B1, `(.L_x_1865) ;  /* 0x0000010000017945 */ /* 0x000fe60003800000 */
[----:B--2-4-:R3:W2:Y:S01]  /*235a0*/  SHFL.IDX PT, R4, R6, 0x1, 0x181f ;  /* 0x00381f0006047f89 */ /* 0x0146a200000e0000 */
[----:B------:R-:W-:Y:S05]  /*235b0*/  @P0 BRA `(.L_x_1866) ;  /* 0x0000000000340947 */ /* 0x000fea0003800000 */
[----:B------:R-:W-:Y:S02]  /*235c0*/  ULDC UR4, c[0x0][0xac8] ;  /* 0x0002b20000047ab9 */ /* 0x000fe40000000800 */
[----:B------:R-:W-:Y:S02]  /*235d0*/  ISETP.GE.AND P4, PT, R7, UR4, PT ;  /* 0x0000000407007c0c */ /* 0x000fe4000bf86270 */
[----:B------:R-:W-:Y:S02]  /*235e0*/  ISETP.GE.AND P5, PT, R11, UR4, PT ;  /* 0x000000040b007c0c */ /* 0x000fe4000bfa6270 */
[----:B------:R-:W-:-:S09]  /*235f0*/  ISETP.GE.AND P6, PT, R9, UR4, PT ;  /* 0x0000000409007c0c */ /* 0x000fd2000bfc6270 */
[-C--:B--2---:R-:W-:Y:S02]  /*23600*/  @!P4 LEA R24, P0, R7, R4.reuse, 0x1 ;  /* 0x000000040718c211 */ /* 0x084fe400078008ff */
        /* <DEDUP_REMOVED lines=8> */
.L_x_1866:
[----:B------:R-:W-:Y:S05]  /*23690*/  BSYNC B1 ;  /* 0x0000000000017941 */ /* 0x000fea0003800000 */
.L_x_1865:
[----:B0-----:R0:W0:Y:S01]  /*236a0*/  SHFL.IDX PT, R0, R3, 0x2, 0x181f ;  /* 0x00581f0003007f89 */ /* 0x00102200000e0000 */
[----:B------:R-:W-:Y:S03]  /*236b0*/  BSSY B1, `(.L_x_1867) ;  /* 0x0000010000017945 */ /* 0x000fe60003800000 */
[----:B--2-4-:R2:W4:Y:S01]  /*236c0*/  SHFL.IDX PT, R4, R6, 0x2, 0x181f ;  /* 0x00581f0006047f89 */ /* 0x01452200000e0000 */
[----:B------:R-:W-:Y:S05]  /*236d0*/  @P1 BRA `(.L_x_1868) ;  /* 0x0000000000341947 */ /* 0x000fea0003800000 */
[----:B------:R-:W-:Y:S02]  /*236e0*/  ULDC UR4, c[0x0][0xac8] ;  /* 0x0002b20000047ab9 */ /* 0x000fe40000000800 */
[----:B------:R-:W-:Y:S02]  /*236f0*/  ISETP.GE.AND P3, PT, R7, UR4, PT ;  /* 0x0000000407007c0c */ /* 0x000fe4000bf66270 */
[----:B------:R-:W-:Y:S02]  /*23700*/  ISETP.GE.AND P4, PT, R11, UR4, PT ;  /* 0x000000040b007c0c */ /* 0x000fe4000bf86270 */
[----:B------:R-:W-:-:S09]  /*23710*/  ISETP.GE.AND P5, PT, R9, UR4, PT ;  /* 0x0000000409007c0c */ /* 0x000fd2000bfa6270 */
[-C--:B----4-:R-:W-:Y:S02]  /*23720*/  @!P3 LEA R24, P0, R7, R4.reuse, 0x1 ;  /* 0x000000040718b211 */ /* 0x090fe400078008ff */
        /* <DEDUP_REMOVED lines=8> */
.L_x_1868:
[----:B------:R-:W-:Y:S05]  /*237b0*/  BSYNC B1 ;  /* 0x0000000000017941 */ /* 0x000fea0003800000 */
.L_x_1867:
[----:B0-----:R-:W-:Y:S01]  /*237c0*/  IADD3 R0, R8, 0x60, RZ ;  /* 0x0000006008007810 */ /* 0x001fe20007ffe0ff */
[----:B---3--:R-:W0:Y:S03]  /*237d0*/  SHFL.IDX PT, R3, R3, 0x3, 0x181f ;  /* 0x00781f0003037f89 */ /* 0x008e2600000e0000 */
[----:B------:R-:W-:Y:S01]  /*237e0*/  ISETP.GE.AND P0, PT, R0, R21, PT ;  /* 0x000000150000720c */ /* 0x000fe20003f06270 */
[----:B----4-:R3:W4:-:S12]  /*237f0*/  SHFL.IDX PT, R4, R6, 0x3, 0x181f ;  /* 0x00781f0006047f89 */ /* 0x01071800000e0000 */
[----:B---3--:R-:W-:Y:S05]  /*23800*/  @P0 BRA `(.L_x_1859) ;  /* 0x0000000000340947 */ /* 0x008fea0003800000 */
[----:B------:R-:W-:Y:S02]  /*23810*/  ULDC UR4, c[0x0][0xac8] ;  /* 0x0002b20000047ab9 */ /* 0x000fe40000000800 */
[----:B------:R-:W-:Y:S02]  /*23820*/  ISETP.GE.AND P3, PT, R7, UR4, PT ;  /* 0x0000000407007c0c */ /* 0x000fe4000bf66270 */
[----:B------:R-:W-:Y:S02]  /*23830*/  ISETP.GE.AND P4, PT, R11, UR4, PT ;  /* 0x000000040b007c0c */ /* 0x000fe4000bf86270 */
[----:B------:R-:W-:-:S09]  /*23840*/  ISETP.GE.AND P5, PT, R9, UR4, PT ;  /* 0x0000000409007c0c */ /* 0x000fd2000bfa6270 */
[-C--:B--2-4-:R-:W-:Y:S02]  /*23850*/  @!P3 LEA R6, P0, R7, R4.reuse, 0x1 ;  /* 0x000000040706b211 */ /* 0x094fe400078008ff */
        /* <DEDUP_REMOVED lines=8> */
.L_x_1859:
[----:B------:R-:W-:Y:S05]  /*238e0*/  BSYNC B0 ;  /* 0x0000000000007941 */ /* 0x000fea0003800000 */
.L_x_1850:
[----:B------:R-:W-:Y:S02]  /*238f0*/  ULDC UR4, c[0x0][0xc3c] ;  /* 0x00030f0000047ab9 */ /* 0x000fe40000000800 */
[----:B-1----:R-:W-:-:S13]  /*23900*/  ISETP.GE.AND P0, PT, R31, UR4, PT ;  /* 0x000000041f007c0c */ /* 0x002fda000bf06270 */
[----:B------:R-:W-:Y:S05]  /*23910*/  @!P0 BRA `(.L_x_1869) ;  /* 0xfffffdd800888947 */ /* 0x000fea000383ffff */
[----:B------:R-:W-:Y:S05]  /*23920*/  BRA `(.L_x_1568) ;  /* 0x0000007400a47947 */ /* 0x000fea0003800000 */
.L_x_1566:
[----:B------:R-:W-:-:S08]  /*23930*/  NOP ;  /* 0x0000000000007918 */ /* 0x000fd00000000000 */
[----:B0-----:R-:W0:-:S00]  /*23940*/  USETMAXREG.DEALLOC.CTAPOOL 0x28 ;  /* 0x00000028000079c8 */ /* 0x001e0000080e0500 */
        /* <DEDUP_REMOVED lines=14> */
.L_x_1870:
        /* <DEDUP_REMOVED lines=23> */
[----:B-1----:R-:W-:-:S04]  /*23ba0*/  SEL R3, R8, RZ, P3 ;  /* 0x000000ff08037207 */ /* 0x002fc80001800000 */
[----:B------:R-:W-:-:S05]  /*23bb0*/  IADD3 R3, R6, R3, RZ ;  /* 0x0000000306037210 */ /* 0x000fca0007ffe0ff */
[----:B------:R-:W1:Y:S02]  /*23bc0*/  SHFL.UP PT, R2, R3, 0x8, RZ ;  /* 0x0500000003027989 */ /* 0x000e6400000e00ff */
[----:B-1----:R-:W-:-:S05]  /*23bd0*/  SEL R2, R2, RZ, P4 ;  /* 0x000000ff02027207 */ /* 0x002fca0002000000 */
[----:B------:R-:W-:-:S05]  /*23be0*/  IMAD.IADD R2, R3, 0x1, R2 ;  /* 0x0000000103027824 */ /* 0x000fca00078e0202 */
[----:B------:R-:W1:Y:S02]  /*23bf0*/  SHFL.UP PT, R7, R2, 0x10, RZ ;  /* 0x0600000002077989 */ /* 0x000e6400000e00ff */
[----:B-1----:R-:W-:-:S05]  /*23c00*/  SEL R7, R7, RZ, P5 ;  /* 0x000000ff07077207 */ /* 0x002fca0002800000 */
[----:B------:R-:W-:-:S05]  /*23c10*/  IMAD.IADD R8, R2, 0x1, R7 ;  /* 0x0000000102087824 */ /* 0x000fca00078e0207 */
[----:B------:R-:W1:Y:S02]  /*23c20*/  SHFL.IDX PT, R6, R8, 0x1f, 0x1f ;  /* 0x03e01f0008067f89 */ /* 0x000e6400000e0000 */
[----:B-1----:R-:W-:-:S05]  /*23c30*/  IMAD R6, R6, UR5, RZ ;  /* 0x0000000506067c24 */ /* 0x002fca000f8e02ff */
[----:B0-----:R-:W-:Y:S02]  /*23c40*/  ISETP.GT.AND P6, PT, R6, UR6, PT ;  /* 0x0000000606007c0c */ /* 0x001fe4000bfc4270 */
[----:B------:R-:W-:-:S11]  /*23c50*/  MOV R3, R6 ;  /* 0x0000000600037202 */ /* 0x000fd60000000f00 */
[----:B------:R-:W-:Y:S05]  /*23c60*/  @P6 BRA `(.L_x_1872) ;  /* 0x0000000000986947 */ /* 0x000fea0003800000 */
[----:B------:R-:W0:Y:S01]  /*23c70*/  LDC R10, c[0x0][0xc3c] ;  /* 0x00030f00ff0a7b82 */ /* 0x000e220000000800 */
[----:B------:R-:W-:Y:S01]  /*23c80*/  IMAD.MOV.U32 R6, RZ, RZ, R3 ;  /* 0x000000ffff067224 */ /* 0x000fe200078e0003 */
[----:B------:R-:W-:Y:S01]  /*23c90*/  UMOV UR4, URZ ;  /* 0x0000003f00047c82 */ /* 0x000fe20008000000 */
[----:B------:R-:W-:Y:S01]  /*23ca0*/  ULDC UR7, c[0x0][0xc3c] ;  /* 0x00030f0000077ab9 */ /* 0x000fe20000000800 */
[----:B------:R-:W-:-:S05]  /*23cb0*/  ULDC UR5, c[0x0][0xc38] ;  /* 0x00030e0000057ab9 */ /* 0x000fca0000000800 */
.L_x_1876:
[----:B------:R-:W-:Y:S01]  /*23cc0*/  UIADD3 UR4, UR4, 0x1f, URZ ;  /* 0x0000001f04047890 */ /* 0x000fe2000fffe03f */
[----:B------:R-:W-:-:S05]  /*23cd0*/  IMAD.U32 R19, RZ, RZ, UR7 ;  /* 0x00000007ff137e24 */ /* 0x000fca000f8e00ff */
[----:B0-----:R-:W-:-:S13]  /*23ce0*/  ISETP.LE.AND P6, PT, R10, UR4, PT ;  /* 0x000000040a007c0c */ /* 0x001fda000bfc3270 */
[----:B------:R-:W-:Y:S05]  /*23cf0*/  @P6 BRA `(.L_x_1873) ;  /* 0x0000000400b06947 */ /* 0x000fea0003800000 */
[----:B------:R-:W-:Y:S01]  /*23d00*/  VIADD R7, R5, UR4 ;  /* 0x0000000405077c36 */ /* 0x000fe20008000000 */
[----:B------:R-:W-:Y:S01]  /*23d10*/  BSSY B0, `(.L_x_1874) ;  /* 0x0000007000007945 */ /* 0x000fe20003800000 */
[----:B------:R-:W-:-:S03]  /*23d20*/  MOV R4, RZ ;  /* 0x000000ff00047202 */ /* 0x000fc60000000f00 */
[----:B------:R-:W-:-:S13]  /*23d30*/  ISETP.GE.OR P6, PT, R7, R10, !P0 ;  /* 0x0000000a0700720c */ /* 0x000fda00047c6670 */
[----:B------:R-:W-:Y:S05]  /*23d40*/  @P6 BRA `(.L_x_1875) ;  /* 0x00000000000c6947 */ /* 0x000fea0003800000 */
[----:B------:R-:W0:Y:S02]  /*23d50*/  LDC.64 R2, c[0x0][0xc80] ;  /* 0x00032000ff027b82 */ /* 0x000e240000000a00 */
[----:B0-----:R-:W-:-:S05]  /*23d60*/  IMAD.WIDE R2, R7, 0x4, R2 ;  /* 0x0000000407027825 */ /* 0x001fca00078e0202 */
[----:B------:R0:W5:Y:S02]  /*23d70*/  LDG.E R4, desc[UR60][R2.64] ;  /* 0x0000003c02047981 */ /* 0x000164000c1e1900 */
.L_x_1875:
[----:B------:R-:W-:Y:S05]  /*23d80*/  BSYNC B0 ;  /* 0x0000000000007941 */ /* 0x000fea0003800000 */
.L_x_1874:
        /* <DEDUP_REMOVED lines=20> */
.L_x_1872:
[----:B------:R-:W-:-:S04]  /*23ed0*/  IMAD.IADD R13, R6, 0x1, -R3 ;  /* 0x00000001060d7824 */ /* 0x000fc800078e0a03 */
[----:B------:R-:W-:-:S05]  /*23ee0*/  IMAD R2, R8, UR5, R13 ;  /* 0x0000000508027c24 */ /* 0x000fca000f8e020d */
[----:B------:R-:W-:Y:S02]  /*23ef0*/  ISETP.GT.AND P0, PT, R2, UR6, PT ;  /* 0x0000000602007c0c */ /* 0x000fe4000bf04270 */
[----:B------:R-:W0:Y:S11]  /*23f00*/  LDC.64 R2, c[0x0][0xc90] ;  /* 0x00032400ff027b82 */ /* 0x000e360000000a00 */
[----:B------:R-:W-:-:S04]  /*23f10*/  VOTE.ANY R9, PT, !P0 ;  /* 0x0000000000097806 */ /* 0x000fc800040e0100 */
[----:B------:R-:W1:Y:S02]  /*23f20*/  POPC R15, R9 ;  /* 0x00000009000f7309 */ /* 0x000e640000000000 */
[----:B-1----:R-:W-:-:S05]  /*23f30*/  IADD3 R19, R15, UR4, RZ ;  /* 0x000000040f137c10 */ /* 0x002fca000fffe0ff */
        /* <DEDUP_REMOVED lines=13> */
.L_x_1877:
[----:B---3--:R-:W-:Y:S01]  /*24010*/  IMAD R16, R16, UR5, R13 ;  /* 0x0000000510107c24 */ /* 0x008fe2000f8e020d */
[----:B------:R-:W-:Y:S01]  /*24020*/  IABS R2, R6 ;  /* 0x0000000600027213 */ /* 0x000fe20000000000 */
[----:B01----:R-:W-:-:S03]  /*24030*/  IMAD.MOV R11, RZ, RZ, -R3 ;  /* 0x000000ffff0b7224 */ /* 0x003fc600078e0a03 */
[----:B--2---:R-:W-:Y:S01]  /*24040*/  IADD3 R9, -R16, UR6, RZ ;  /* 0x0000000610097c10 */ /* 0x004fe2000fffe1ff */
[----:B------:R-:W-:Y:S01]  /*24050*/  IMAD R11, R11, R12, RZ ;  /* 0x0000000c0b0b7224 */ /* 0x000fe200078e02ff */
[----:B------:R-:W-:Y:S01]  /*24060*/  IADD3 R10, RZ, -R2, RZ ;  /* 0x80000002ff0a7210 */ /* 0x000fe20007ffe0ff */
[----:B------:R-:W-:Y:S01]  /*24070*/  IMAD.MOV.U32 R2, RZ, RZ, RZ ;  /* 0x000000ffff027224 */ /* 0x000fe200078e00ff */
[----:B------:R-:W-:-:S03]  /*24080*/  IABS R8, R9 ;  /* 0x0000000900087213 */ /* 0x000fc60000000000 */
[----:B------:R-:W-:-:S04]  /*24090*/  IMAD.HI.U32 R2, R3, R11, R2 ;  /* 0x0000000b03027227 */ /* 0x000fc800078e0002 */
[----:B------:R-:W-:Y:S02]  /*240a0*/  IMAD.MOV.U32 R3, RZ, RZ, R8 ;  /* 0x000000ffff037224 */ /* 0x000fe400078e0008 */
[----:B------:R-:W-:Y:S02]  /*240b0*/  IMAD.MOV.U32 R8, RZ, RZ, R10 ;  /* 0x000000ffff087224 */ /* 0x000fe400078e000a */
[----:B------:R-:W-:-:S04]  /*240c0*/  IMAD.HI.U32 R2, R2, R3, RZ ;  /* 0x0000000302027227 */ /* 0x000fc800078e00ff */
[----:B------:R-:W-:-:S05]  /*240d0*/  IMAD R3, R2, R8, R3 ;  /* 0x0000000802037224 */ /* 0x000fca00078e0203 */
[----:B------:R-:W-:-:S13]  /*240e0*/  ISETP.GT.U32.AND P1, PT, R12, R3, PT ;  /* 0x000000030c00720c */ /* 0x000fda0003f24070 */
[-C--:B------:R-:W-:Y:S01]  /*240f0*/  @!P1 IADD3 R3, R3, -R12.reuse, RZ ;  /* 0x8000000c03039210 */ /* 0x080fe20007ffe0ff */
        /* <DEDUP_REMOVED lines=9> */
[----:B------:R-:W-:-:S03]  /*24190*/  IMAD.MOV R2, RZ, RZ, -R2 ;  /* 0x000000ffff027224 */ /* 0x000fc600078e0a02 */
[----:B------:R-:W-:Y:S01]  /*241a0*/  IADD3 R10, -R8, RZ, RZ ;  /* 0x000000ff080a7210 */ /* 0x000fe20007ffe1ff */
[----:B------:R-:W-:Y:S02]  /*241b0*/  IMAD R13, R6, R2, R9 ;  /* 0x00000002060d7224 */ /* 0x000fe400078e0209 */
[----:B------:R-:W-:Y:S01]  /*241c0*/  IMAD.MOV.U32 R2, RZ, RZ, RZ ;  /* 0x000000ffff027224 */ /* 0x000fe200078e00ff */
[----:B------:R-:W-:-:S04]  /*241d0*/  VIADDMNMX R18, R10, UR5, R7, PT ;  /* 0x000000050a127c46 */ /* 0x000fc8000b800107 */
[-C--:B------:R-:W-:Y:S02]  /*241e0*/  IABS R10, R18.reuse ;  /* 0x00000012000a7213 */ /* 0x080fe40000000000 */
[----:B------:R-:W-:Y:S02]  /*241f0*/  IABS R6, R18 ;  /* 0x0000001200067213 */ /* 0x000fe40000000000 */
[----:B------:R-:W0:Y:S08]  /*24200*/  I2F.RP R7, R10 ;  /* 0x0000000a00077306 */ /* 0x000e300000209400 */
[----:B0-----:R-:W0:Y:S02]  /*24210*/  MUFU.RCP R7, R7 ;  /* 0x0000000700077308 */ /* 0x001e240000001000 */
[----:B0-----:R-:W-:-:S06]  /*24220*/  VIADD R3, R7, 0xffffffe ;  /* 0x0ffffffe07037836 */ /* 0x001fcc0000000000 */
[----:B------:R-:W0:Y:S02]  /*24230*/  F2I.FTZ.U32.TRUNC.NTZ R3, R3 ;  /* 0x0000000300037305 */ /* 0x000e24000021f000 */
[----:B0-----:R-:W-:-:S05]  /*24240*/  IMAD.MOV R11, RZ, RZ, -R3 ;  /* 0x000000ffff0b7224 */ /* 0x001fca00078e0a03 */
[----:B------:R-:W-:Y:S02]  /*24250*/  MOV R9, R11 ;  /* 0x0000000b00097202 */ /* 0x000fe40000000f00 */
[----:B------:R-:W-:-:S03]  /*24260*/  IABS R11, R13 ;  /* 0x0000000d000b7213 */ /* 0x000fc60000000000 */
[----:B------:R-:W-:-:S04]  /*24270*/  IMAD R9, R9, R10, RZ ;  /* 0x0000000a09097224 */ /* 0x000fc800078e02ff */
[----:B------:R-:W-:-:S04]  /*24280*/  IMAD.HI.U32 R2, R3, R9, R2 ;  /* 0x0000000903027227 */ /* 0x000fc800078e0002 */
[----:B------:R-:W-:Y:S02]  /*24290*/  IMAD.MOV R3, RZ, RZ, -R6 ;  /* 0x000000ffff037224 */ /* 0x000fe400078e0a06 */
        /* <DEDUP_REMOVED lines=8> */
[----:B------:R-:W-:Y:S01]  /*24320*/  ISETP.GE.AND P2, PT, R3, RZ, PT ;  /* 0x000000ff0300720c */ /* 0x000fe20003f46270 */
[----:B------:R-:W-:-:S06]  /*24330*/  IMAD.IADD R3, R13, 0x1, R8 ;  /* 0x000000010d037824 */ /* 0x000fcc00078e0208 */
[----:B------:R-:W-:-:S06]  /*24340*/  @P0 VIADD R2, R2, 0x1 ;  /* 0x0000000102020836 */ /* 0x000fcc0000000000 */
[----:B------:R-:W-:Y:S01]  /*24350*/  @!P2 IMAD.MOV R2, RZ, RZ, -R2 ;  /* 0x000000ffff02a224 */ /* 0x000fe200078e0a02 */
[----:B------:R-:W-:Y:S02]  /*24360*/  @!P1 LOP3.LUT R2, RZ, R18, RZ, 0x33, !PT ;  /* 0x00000012ff029212 */ /* 0x000fe400078e33ff */
[----:B------:R-:W-:Y:S02]  /*24370*/  IADD3 R18, -R18, RZ, RZ ;  /* 0x000000ff12127210 */ /* 0x000fe40007ffe1ff */
[----:B------:R-:W-:-:S03]  /*24380*/  LOP3.LUT R17, RZ, R2, RZ, 0x33, !PT ;  /* 0x00000002ff117212 */ /* 0x000fc600078e33ff */
[----:B------:R-:W-:Y:S02]  /*24390*/  IMAD R18, R2, R18, R3 ;  /* 0x0000001202127224 */ /* 0x000fe400078e0203 */
[----:B------:R-:W-:Y:S01]  /*243a0*/  IMAD.IADD R17, R4, 0x1, R17 ;  /* 0x0000000104117824 */ /* 0x000fe200078e0211 */
[----:B------:R-:W-:Y:S06]  /*243b0*/  BRA `(.L_x_1878) ;  /* 0x00000000000c7947 */ /* 0x000fec0003800000 */
.L_x_1873:
[----:B------:R-:W-:Y:S01]  /*243c0*/  IMAD.MOV.U32 R17, RZ, RZ, RZ ;  /* 0x000000ffff117224 */ /* 0x000fe200078e00ff */
[----:B------:R-:W-:Y:S01]  /*243d0*/  MOV R18, RZ ;  /* 0x000000ff00127202 */ /* 0x000fe20000000f00 */
[----:B------:R-:W-:-:S07]  /*243e0*/  IMAD.U32 R16, RZ, RZ, UR6 ;  /* 0x00000006ff107e24 */ /* 0x000fce000f8e00ff */
.L_x_1878:
[----:B------:R-:W-:-:S13]  /*243f0*/  ISETP.NE.AND P0, PT, R5, RZ, PT ;  /* 0x000000ff0500720c */ /* 0x000fda0003f05270 */
[----:B------:R-:W0:Y:S01]  /*24400*/  @!P0 S2R R3, SR_CgaCtaId ;  /* 0x0000000000038919 */ /* 0x000e220000008800 */
[----:B------:R-:W-:-:S04]  /*24410*/  @!P0 MOV R2, 0x400 ;  /* 0x0000040000028802 */ /* 0x000fc80000000f00 */
[----:B0-----:R-:W-:-:S05]  /*24420*/  @!P0 LEA R2, R3, R2, 0x18 ;  /* 0x0000000203028211 */ /* 0x001fca00078ec0ff */
[----:B------:R1:W-:Y:S01]  /*24430*/  @!P0 STS.128 [R2+0x308d0], R16 ;  /* 0x0308d01002008388 */ /* 0x0003e20000000c00 */
[----:B------:R-:W-:Y:S06]  /*24440*/  BAR.ARV 0x5, 0x180 ;  /* 0x0146000000007b1d */ /* 0x000fec0000002000 */
.L_x_1871:
[----:B------:R2:W-:Y:S01]  /*24450*/  STL [R1+0x2c], RZ ;  /* 0x00002cff01007387 */ /* 0x0005e20000100800 */
[----:B------:R-:W-:Y:S01]  /*24460*/  ULDC UR4, c[0x0][0xc3c] ;  /* 0x00030f0000047ab9 */ /* 0x000fe20000000800 */
[----:B------:R-:W-:Y:S01]  /*24470*/  IMAD.MOV.U32 R29, RZ, RZ, 0x1 ;  /* 0x00000001ff1d7424 */ /* 0x000fe200078e00ff */
[----:B0-----:R-:W-:Y:S01]  /*24480*/  ISETP.GE.AND P0, PT, R19, UR4, PT ;  /* 0x0000000413007c0c */ /* 0x001fe2000bf06270 */
[----:B------:R-:W-:-:S12]  /*24490*/  IMAD.MOV.U32 R26, RZ, RZ, RZ ;  /* 0x000000ffff1a7224 */ /* 0x000fd800078e00ff */
[----:B--2---:R-:W-:Y:S05]  /*244a0*/  @P0 BRA `(.L_x_1879) ;  /* 0x0000006400e00947 */ /* 0x004fea0003800000 */
[----:B-1----:R-:W2:Y:S01]  /*244b0*/  LDL R2, [R1+0x8c] ;  /* 0x00008c0001027983 */ /* 0x002ea20000100800 */
[----:B------:R-:W0:Y:S01]  /*244c0*/  S2UR UR5, SR_CgaCtaId ;  /* 0x00000000000579c3 */ /* 0x000e220000008800 */
[C---:B------:R-:W-:Y:S01]  /*244d0*/  IMAD.SHL.U32 R34, R0.reuse, 0x8, RZ ;  /* 0x0000000800227824 */ /* 0x040fe200078e00ff */
[----:B------:R-:W-:Y:S01]  /*244e0*/  LOP3.LUT R5, R0, 0x7f, RZ, 0xc0, !PT ;  /* 0x0000007f00057812 */ /* 0x000fe200078ec0ff */
[----:B------:R-:W-:Y:S01]  /*244f0*/  BSSY B8, `(.L_x_1879) ;  /* 0x0000673000087945 */ /* 0x000fe20003800000 */
[----:B------:R-:W-:Y:S01]  /*24500*/  IMAD.MOV.U32 R30, RZ, RZ, 0x1 ;  /* 0x00000001ff1e7424 */ /* 0x000fe200078e00ff */
[----:B------:R-:W-:Y:S02]  /*24510*/  CS2R R26, SRZ ;  /* 0x00000000001a7805 */ /* 0x000fe4000001ff00 */
[C---:B------:R-:W-:Y:S01]  /*24520*/  LOP3.LUT R3, R34.reuse, 0x1f8, RZ, 0xc0, !PT ;  /* 0x000001f822037812 */ /* 0x040fe200078ec0ff */
[----:B------:R-:W-:Y:S01]  /*24530*/  IMAD.MOV.U32 R29, RZ, RZ, 0x1 ;  /* 0x00000001ff1d7424 */ /* 0x000fe200078e00ff */
[----:B------:R-:W-:Y:S01]  /*24540*/  LOP3.LUT R34, R34, 0x38, RZ, 0xc0, !PT ;  /* 0x0000003822227812 */ /* 0x000fe200078ec0ff */
[----:B------:R-:W-:Y:S01]  /*24550*/  ULDC.64 UR36, c[0x0][0x198] ;  /* 0x0000660000247ab9 */ /* 0x000fe20000000a00 */
[----:B------:R-:W-:Y:S01]  /*24560*/  LOP3.LUT R3, R3, 0x38, R0, 0x78, !PT ;  /* 0x0000003803037812 */ /* 0x000fe200078e7800 */
[----:B------:R-:W-:Y:S01]  /*24570*/  IMAD.SHL.U32 R0, R0, 0x10, RZ ;  /* 0x0000001000007824 */ /* 0x000fe200078e00ff */
[C---:B------:R-:W-:Y:S01]  /*24580*/  LOP3.LUT R37, R34.reuse, 0x40, RZ, 0xfc, !PT ;  /* 0x0000004022257812 */ /* 0x040fe200078efcff */
[----:B------:R-:W-:Y:S01]  /*24590*/  ULDC UR38, c[0x0][0xc] ;  /* 0x0000030000267ab9 */ /* 0x000fe20000000800 */
[----:B------:R-:W-:-:S02]  /*245a0*/  LOP3.LUT R36, R34, 0x80, RZ, 0xfc, !PT ;  /* 0x0000008022247812 */ /* 0x000fc400078efcff */
[----:B--2---:R-:W-:Y:S02]  /*245b0*/  R2UR UR4, R2 ;  /* 0x00000000020472ca */ /* 0x004fe400000e0000 */
[----:B------:R-:W-:-:S04]  /*245c0*/  SHF.L.U32 R2, R5, 0x3, RZ ;  /* 0x0000000305027819 */ /* 0x000fc800000006ff */
[----:B------:R-:W-:Y:S02]  /*245d0*/  LOP3.LUT R4, R3, 0x200, R2, 0xf8, !PT ;  /* 0x0000020003047812 */ /* 0x000fe400078ef802 */
[----:B------:R-:W-:-:S03]  /*245e0*/  SHF.R.U32.HI R2, RZ, 0x3, R5 ;  /* 0x00000003ff027819 */ /* 0x000fc60000011605 */
[----:B------:R1:W-:Y:S01]  /*245f0*/  STL [R1], R4 ;  /* 0x0000000401007387 */ /* 0x0003e20000100800 */
[----:B------:R-:W-:Y:S01]  /*24600*/  LOP3.LUT R0, R2, 0x70, R0, 0xf8, !PT ;  /* 0x0000007002007812 */ /* 0x000fe200078ef800 */
[----:B------:R-:W-:Y:S02]  /*24610*/  ULOP3.LUT UR39, UR4, 0x2, URZ, 0xfc, !UPT ;  /* 0x0000000204277892 */ /* 0x000fe4000f8efc3f */
[----:B------:R1:W-:Y:S01]  /*24620*/  STL [R1+0x2c], RZ ;  /* 0x00002cff01007387 */ /* 0x0003e20000100800 */
[----:B------:R-:W-:Y:S02]  /*24630*/  UMOV UR4, 0x400 ;  /* 0x0000040000047882 */ /* 0x000fe40000000000 */
[----:B0-----:R-:W-:-:S06]  /*24640*/  ULEA UR4, UR5, UR4, 0x18 ;  /* 0x0000000405047291 */ /* 0x001fcc000f8ec03f */
[----:B------:R-:W-:-:S05]  /*24650*/  MOV R23, UR4 ;  /* 0x0000000400177c02 */ /* 0x000fca0008000f00 */
[----:B------:R-:W-:-:S05]  /*24660*/  IMAD R0, R4, 0x2, R23 ;  /* 0x0000000204007824 */ /* 0x000fca00078e0217 */
[----:B------:R1:W-:Y:S02]  /*24670*/  STL [R1+0x4], R0 ;  /* 0x0000040001007387 */ /* 0x0003e40000100800 */
.L_x_1998:
[----:B------:R-:W-:Y:S05]  /*24680*/  YIELD ;  /* 0x0000000000007946 */ /* 0x000fea0003800000 */
[----:B------:R-:W-:Y:S01]  /*24690*/  ULDC.64 UR4, c[0x0][0xa28] ;  /* 0x00028a0000047ab9 */ /* 0x000fe20000000a00 */
[----:B------:R-:W-:Y:S01]  /*246a0*/  IMAD.MOV.U32 R11, RZ, RZ, RZ ;  /* 0x000000ffff0b7224 */ /* 0x000fe200078e00ff */
[----:B------:R-:W-:Y:S01]  /*246b0*/  ISETP.NE.U32.AND P0, PT, RZ, UR4, PT ;  /* 0x00000004ff007c0c */ /* 0x000fe2000bf05070 */
[----:B01----:R-:W0:Y:S01]  /*246c0*/  LDC.64 R4, c[0x0][0xa00] ;  /* 0x00028000ff047b82 */ /* 0x003e220000000a00 */
[----:B------:R-:W-:Y:S02]  /*246d0*/  ULDC.64 UR6, c[0x0][0xa10] ;  /* 0x0002840000067ab9 */ /* 0x000fe40000000a00 */
[----:B------:R-:W-:Y:S01]  /*246e0*/  ISETP.NE.AND.EX P0, PT, RZ, UR5, PT, P0 ;  /* 0x00000005ff007c0c */ /* 0x000fe2000bf05300 */
[----:B------:R-:W-:-:S12]  /*246f0*/  ULDC.64 UR4, c[0x0][0xa18] ;  /* 0x0002860000047ab9 */ /* 0x000fd80000000a00 */
[----:B------:R-:W1:Y:S01]  /*24700*/  @P0 LDC.64 R2, c[0x0][0xa28] ;  /* 0x00028a00ff020b82 */ /* 0x000e620000000a00 */
[----:B------:R-:W-:Y:S01]  /*24710*/  ISETP.NE.U32.AND P1, PT, RZ, UR6, PT ;  /* 0x00000006ff007c0c */ /* 0x000fe2000bf25070 */
[----:B-1----:R-:W-:-:S05]  /*24720*/  @P0 IMAD.WIDE R2, R19, 0x4, R2 ;  /* 0x0000000413020825 */ /* 0x002fca00078e0202 */
[----:B--2---:R1:W2:Y:S01]  /*24730*/  @P0 LDG.E R11, desc[UR60][R2.64] ;  /* 0x0000003c020b0981 */ /* 0x0042a2000c1e1900 */
[----:B------:R-:W-:Y:S01]  /*24740*/  ISETP.NE.U32.AND P0, PT, RZ, UR4, PT ;  /* 0x00000004ff007c0c */ /* 0x000fe2000bf05070 */
[----:B------:R-:W-:Y:S01]  /*24750*/  IMAD.MOV.U32 R35, RZ, RZ, RZ ;  /* 0x000000ffff237224 */ /* 0x000fe200078e00ff */
[----:B------:R-:W-:Y:S01]  /*24760*/  ISETP.NE.AND.EX P1, PT, RZ, UR7, PT, P1 ;  /* 0x00000007ff007c0c */ /* 0x000fe2000bf25310 */
[----:B0-----:R-:W-:Y:S01]  /*24770*/  IMAD.WIDE R4, R19, 0x4, R4 ;  /* 0x0000000413047825 */ /* 0x001fe200078e0204 */
[----:B------:R-:W-:Y:S01]  /*24780*/  ISETP.NE.AND.EX P2, PT, RZ, UR5, PT, P0 ;  /* 0x00000005ff007c0c */ /* 0x000fe2000bf45300 */
[----:B------:R-:W-:Y:S01]  /*24790*/  ULDC.64 UR4, c[0x0][0xa00] ;  /* 0x0002800000047ab9 */ /* 0x000fe20000000a00 */
[----:B------:R-:W-:Y:S02]  /*247a0*/  MOV R0, RZ ;  /* 0x000000ff00007202 */ /* 0x000fe40000000f00 */
[----:B------:R-:W-:Y:S01]  /*247b0*/  ISETP.NE.U32.AND P0, PT, RZ, UR4, PT ;  /* 0x00000004ff007c0c */ /* 0x000fe2000bf05070 */
[----:B-1----:R-:W0:Y:S03]  /*247c0*/  LDC.64 R2, c[0x0][0xa10] ;  /* 0x00028400ff027b82 */ /* 0x002e260000000a00 */
[----:B------:R-:W-:-:S05]  /*247d0*/  ISETP.NE.AND.EX P0, PT, RZ, UR5, PT, P0 ;  /* 0x00000005ff007c0c */ /* 0x000fca000bf05300 */
[----:B------:R-:W1:Y:S08]  /*247e0*/  @P2 LDC.64 R6, c[0x0][0xa18] ;  /* 0x00028600ff062b82 */ /* 0x000e700000000a00 */
[----:B------:R-:W5:Y:S01]  /*247f0*/  @P0 LDG.E R35, desc[UR60][R4.64] ;  /* 0x0000003c04230981 */ /* 0x000f62000c1e1900 */
[----:B0-----:R-:W-:-:S05]  /*24800*/  IMAD.WIDE R2, R19, 0x4, R2 ;  /* 0x0000000413027825 */ /* 0x001fca00078e0202 */
[----:B------:R-:W5:Y:S01]  /*24810*/  @P1 LDG.E R0, desc[UR60][R2.64] ;  /* 0x0000003c02001981 */ /* 0x000f62000c1e1900 */
[----:B------:R-:W-:Y:S02]  /*24820*/  ULDC UR4, c[0x0][0x288] ;  /* 0x0000a20000047ab9 */ /* 0x000fe40000000800 */
[----:B------:R-:W-:Y:S01]  /*24830*/  IMAD.U32 R31, RZ, RZ, UR4 ;  /* 0x00000004ff1f7e24 */ /* 0x000fe2000f8e00ff */
[----:B------:R-:W-:Y:S02]  /*24840*/  ULDC.64 UR4, c[0x0][0x418] ;  /* 0x0001060000047ab9 */ /* 0x000fe40000000a00 */
[----:B------:R-:W-:-:S03]  /*24850*/  UISETP.NE.U32.AND UP0, UPT, UR4, URZ, UPT ;  /* 0x0000003f0400728c */ /* 0x000fc6000bf05070 */
[----:B------:R-:W-:Y:S01]  /*24860*/  ULDC UR4, c[0x0][0x424] ;  /* 0x0001090000047ab9 */ /* 0x000fe20000000800 */
[----:B------:R-:W-:Y:S01]  /*24870*/  UISETP.NE.AND.EX UP0, UPT, UR5, URZ, UPT, UP0 ;  /* 0x0000003f0500728c */ /* 0x000fe2000bf05300 */
[----:B-1----:R-:W-:Y:S02]  /*24880*/  @P2 IMAD.WIDE R6, R19, 0x4, R6 ;  /* 0x0000000413062825 */ /* 0x002fe400078e0206 */
[----:B------:R-:W-:Y:S01]  /*24890*/  ULDC UR5, c[0x0][0x2f0] ;  /* 0x0000bc0000057ab9 */ /* 0x000fe20000000800 */
[----:B------:R-:W-:Y:S02]  /*248a0*/  USEL UR4, UR4, 0x1, UP0 ;  /* 0x0000000104047887 */ /* 0x000fe40008000000 */
[----:B------:R0:W5:Y:S02]  /*248b0*/  @P2 LDG.E R31, desc[UR60][R6.64] ;  /* 0x0000003c061f2981 */ /* 0x000164000c1e1900 */
[----:B------:R-:W-:-:S03]  /*248c0*/  UIMAD UR4, UR4, UR5, URZ ;  /* 0x00000005040472a4 */ /* 0x000fc6000f8e023f */
[----:B------:R-:W-:-:S03]  /*248d0*/  ULDC UR5, c[0x0][0x348] ;  /* 0x0000d20000057ab9 */ /* 0x000fc60000000800 */
[----:B------:R-:W-:Y:S02]  /*248e0*/  IMAD.U32 R10, RZ, RZ, UR4 ;  /* 0x00000004ff0a7e24 */ /* 0x000fe4000f8e00ff */
[----:B0-----:R-:W-:Y:S01]  /*248f0*/  IMAD.U32 R6, RZ, RZ, UR5 ;  /* 0x00000005ff067e24 */ /* 0x001fe2000f8e00ff */
[----:B--2---:R0:W-:Y:S01]  /*24900*/  STL [R1+0xc], R11 ;  /* 0x00000c0b01007387 */ /* 0x0041e20000100800 */
[----:B------:R-:W-:Y:S05]  /*24910*/  @P2 BRA `(.L_x_1880) ;  /* 0x0000000000102947 */ /* 0x000fea0003800000 */
[----:B------:R-:W-:Y:S05]  /*24920*/  @!P0 BRA `(.L_x_1880) ;  /* 0x00000000000c8947 */ /* 0x000fea0003800000 */
[----:B------:R-:W2:Y:S04]  /*24930*/  LDG.E R8, desc[UR60][R4.64] ;  /* 0x0000003c04087981 */ /* 0x000ea8000c1e1900 */
[----:B-----5:R-:W2:Y:S02]  /*24940*/  LDG.E R31, desc[UR60][R4.64+0x4] ;  /* 0x0000043c041f7981 */ /* 0x020ea4000c1e1900 */
[----:B--2---:R-:W-:-:S07]  /*24950*/  IADD3 R31, -R8, R31, RZ ;  /* 0x0000001f081f7210 */ /* 0x004fce0007ffe1ff */
.L_x_1880:
[----:B------:R-:W-:Y:S02]  /*24960*/  ULDC.64 UR4, c[0x0][0xa20] ;  /* 0x0002880000047ab9 */ /* 0x000fe40000000a00 */
[----:B------:R-:W-:-:S04]  /*24970*/  ISETP.NE.U32.AND P0, PT, RZ, UR4, PT ;  /* 0x00000004ff007c0c */ /* 0x000fc8000bf05070 */
[----:B------:R-:W-:-:S13]  /*24980*/  ISETP.NE.AND.EX P0, PT, RZ, UR5, PT, P0 ;  /* 0x00000005ff007c0c */ /* 0x000fda000bf05300 */
[----:B------:R-:W-:Y:S05]  /*24990*/  @!P0 BRA `(.L_x_1881) ;  /* 0x0000000000108947 */ /* 0x000fea0003800000 */
[----:B------:R-:W1:Y:S02]  /*249a0*/  LDC.64 R4, c[0x0][0xa20] ;  /* 0x00028800ff047b82 */ /* 0x000e640000000a00 */
[----:B-1----:R-:W-:-:S05]  /*249b0*/  IMAD.WIDE R4, R19, 0x4, R4 ;  /* 0x0000000413047825 */ /* 0x002fca00078e0204 */
[----:B------:R1:W5:Y:S01]  /*249c0*/  LDG.E R10, desc[UR60][R4.64] ;  /* 0x0000003c040a7981 */ /* 0x000362000c1e1900 */
[----:B------:R-:W-:Y:S05]  /*249d0*/  BRA `(.L_x_1882) ;  /* 0x0000000000247947 */ /* 0x000fea0003800000 */
.L_x_1881:
        /* <DEDUP_REMOVED lines=9> */
.L_x_1882:
[----:B-1----:R-:W2:Y:S01]  /*24a70*/  @P1 LDG.E R5, desc[UR60][R2.64] ;  /* 0x0000003c02051981 */ /* 0x002ea2000c1e1900 */
[----:B------:R-:W1:Y:S03]  /*24a80*/  LDC R7, c[0x0][0x448] ;  /* 0x00011200ff077b82 */ /* 0x000e660000000800 */
[----:B------:R3:W2:Y:S01]  /*24a90*/  @P1 LDG.E R4, desc[UR60][R2.64+0x4] ;  /* 0x0000043c02041981 */ /* 0x0006a2000c1e1900 */
[----:B------:R-:W-:Y:S02]  /*24aa0*/  IMAD.SHL.U32 R28, R17, 0x80, RZ ;  /* 0x00000080111c7824 */ /* 0x000fe400078e00ff */
[----:B-----5:R-:W-:Y:S02]  /*24ab0*/  IMAD.IADD R10, R10, 0x1, -R11 ;  /* 0x000000010a0a7824 */ /* 0x020fe400078e0a0b */
[----:B---3--:R-:W3:Y:S01]  /*24ac0*/  LDC.64 R2, c[0x0][0x9e0] ;  /* 0x00027800ff027b82 */ /* 0x008ee20000000a00 */
[----:B-1----:R-:W-:-:S02]  /*24ad0*/  ISETP.NE.AND P2, PT, R7, 0x1, PT ;  /* 0x000000010700780c */ /* 0x002fc40003f45270 */
[----:B------:R-:W-:-:S11]  /*24ae0*/  IADD3 R7, R28, 0x7f, RZ ;  /* 0x0000007f1c077810 */ /* 0x000fd60007ffe0ff */
[----:B------:R-:W1:Y:S01]  /*24af0*/  @P2 LDC R8, c[0x0][0x44c] ;  /* 0x00011300ff082b82 */ /* 0x000e620000000800 */
[----:B---3--:R-:W-:-:S07]  /*24b00*/  ISETP.GE.AND P3, PT, R3, 0x1, PT ;  /* 0x000000010300780c */ /* 0x008fce0003f66270 */
[----:B------:R-:W3:Y:S01]  /*24b10*/  @P2 LDC R9, c[0x0][0x450] ;  /* 0x00011400ff092b82 */ /* 0x000ee20000000800 */
[----:B--2---:R-:W-:Y:S02]  /*24b20*/  @P1 IMAD.IADD R6, R4, 0x1, -R5 ;  /* 0x0000000104061824 */ /* 0x004fe400078e0a05 */
[----:B-1----:R-:W-:-:S04]  /*24b30*/  @P2 IMAD.HI.U32 R4, R7, R8, RZ ;  /* 0x0000000807042227 */ /* 0x002fc800078e00ff */
[----:B------:R-:W-:Y:S01]  /*24b40*/  IMAD.IADD R13, R10, 0x1, R6 ;  /* 0x000000010a0d7824 */ /* 0x000fe200078e0206 */
[----:B---3--:R-:W-:-:S03]  /*24b50*/  @P2 SHF.R.U32.HI R7, RZ, R9, R4 ;  /* 0x00000009ff072219 */ /* 0x008fc60000011604 */
[C---:B------:R-:W-:Y:S01]  /*24b60*/  VIADD R4, R13.reuse, 0x5f ;  /* 0x0000005f0d047836 */ /* 0x040fe20000000000 */
[----:B------:R1:W-:Y:S01]  /*24b70*/  STL [R1+0x8], R13 ;  /* 0x0000080d01007387 */ /* 0x0003e20000100800 */
[----:B------:R-:W-:Y:S02]  /*24b80*/  IADD3 R8, R13, 0x1, -R31 ;  /* 0x000000010d087810 */ /* 0x000fe40007ffe81f */
[----:B------:R-:W-:Y:S02]  /*24b90*/  IMAD.HI R4, R4, 0x2aaaaaab, RZ ;  /* 0x2aaaaaab04047827 */ /* 0x000fe400078e02ff */
[----:B------:R-:W-:-:S03]  /*24ba0*/  IADD3 R7, R8, R7, RZ ;  /* 0x0000000708077210 */ /* 0x000fc60007ffe0ff */
[----:B------:R-:W-:Y:S02]  /*24bb0*/  SHF.R.U32.HI R9, RZ, 0x1f, R4 ;  /* 0x0000001fff097819 */ /* 0x000fe40000011604 */
[----:B------:R-:W-:Y:S02]  /*24bc0*/  IMAD.IADD R2, R7, 0x1, R2 ;  /* 0x0000000107027824 */ /* 0x000fe400078e0202 */
[----:B------:R-:W-:Y:S01]  /*24bd0*/  LEA.HI.SX32 R9, R4, R9, 0x1c ;  /* 0x0000000904097211 */ /* 0x000fe200078fe2ff */
[----:B-1----:R-:W-:Y:S06]  /*24be0*/  @!P3 BRA `(.L_x_1883) ;  /* 0x000000000048b947 */ /* 0x002fec0003800000 */
[C---:B------:R-:W-:Y:S01]  /*24bf0*/  ISETP.GT.AND P0, PT, R7.reuse, RZ, PT ;  /* 0x000000ff0700720c */ /* 0x040fe20003f04270 */
[----:B------:R-:W-:Y:S01]  /*24c00*/  BSSY B0, `(.L_x_1884) ;  /* 0x000000e000007945 */ /* 0x000fe20003800000 */
[----:B0-----:R-:W-:-:S11]  /*24c10*/  VIADD R11, R7, 0xffffffff ;  /* 0xffffffff070b7836 */ /* 0x001fd60000000000 */
        /* <DEDUP_REMOVED lines=8> */
.L_x_1885:
[----:B------:R-:W-:-:S13]  /*24ca0*/  ISETP.NE.AND P0, PT, R3, 0x1, PT ;  /* 0x000000010300780c */ /* 0x000fda0003f05270 */
[----:B------:R-:W0:Y:S02]  /*24cb0*/  @P0 LDC.64 R4, c[0x0][0x9e8] ;  /* 0x00027a00ff040b82 */ /* 0x000e240000000a00 */
[----:B0-----:R-:W-:-:S05]  /*24cc0*/  @P0 IMAD.HI.U32 R4, R11, R4, RZ ;  /* 0x000000040b040227 */ /* 0x001fca00078e00ff */
[----:B------:R-:W-:-:S07]  /*24cd0*/  @P0 SHF.R.U32.HI R11, RZ, R5, R4 ;  /* 0x00000005ff0b0219 */ /* 0x000fce0000011604 */
.L_x_1886:
[----:B------:R-:W-:Y:S05]  /*24ce0*/  BSYNC B0 ;  /* 0x0000000000007941 */ /* 0x000fea0003800000 */
.L_x_1884:
[----:B------:R-:W-:-:S05]  /*24cf0*/  IMAD R11, R11, R3, R3 ;  /* 0x000000030b0b7224 */ /* 0x000fca00078e0203 */
[----:B------:R-:W-:-:S07]  /*24d00*/  VIMNMX R2, R2, R11, PT ;  /* 0x0000000b02027248 */ /* 0x000fce0003fe0100 */
.L_x_1883:
[----:B------:R-:W1:Y:S01]  /*24d10*/  @P2 LDC R5, c[0x0][0x44c] ;  /* 0x00011300ff052b82 */ /* 0x000e620000000800 */
[----:B------:R-:W-:Y:S01]  /*24d20*/  MOV R4, R28 ;  /* 0x0000001c00047202 */ /* 0x000fe20000000f00 */
[----:B------:R-:W-:Y:S01]  /*24d30*/  IMAD.IADD R7, R13, 0x1, -R31 ;  /* 0x000000010d077824 */ /* 0x000fe200078e0a1f */
[----:B------:R-:W-:-:S05]  /*24d40*/  ULDC UR4, c[0x0][0x9dc] ;  /* 0x0002770000047ab9 */ /* 0x000fca0000000800 */
[----:B------:R-:W2:Y:S01]  /*24d50*/  @P2 LDC R12, c[0x0][0x450] ;  /* 0x00011400ff0c2b82 */ /* 0x000ea20000000800 */
[----:B-1----:R-:W-:-:S05]  /*24d60*/  @P2 IMAD.HI.U32 R5, R28, R5, RZ ;  /* 0x000000051c052227 */ /* 0x002fca00078e00ff */
[----:B--2---:R-:W-:-:S05]  /*24d70*/  @P2 SHF.R.U32.HI R4, RZ, R12, R5 ;  /* 0x0000000cff042219 */ /* 0x004fca0000011605 */
[----:B------:R-:W-:-:S04]  /*24d80*/  IMAD.IADD R12, R7, 0x1, R4 ;  /* 0x00000001070c7824 */ /* 0x000fc800078e0204 */
[----:B0-----:R-:W-:Y:S01]  /*24d90*/  VIADD R11, R12, -UR4 ;  /* 0x800000040c0b7c36 */ /* 0x001fe20008000000 */
        /* <DEDUP_REMOVED lines=11> */
.L_x_1889:
[----:B------:R-:W-:-:S13]  /*24e50*/  ISETP.NE.AND P0, PT, R3, 0x1, PT ;  /* 0x000000010300780c */ /* 0x000fda0003f05270 */
[----:B------:R-:W0:Y:S02]  /*24e60*/  @P0 LDC.64 R4, c[0x0][0x9e8] ;  /* 0x00027a00ff040b82 */ /* 0x000e240000000a00 */
[----:B0-----:R-:W-:-:S05]  /*24e70*/  @P0 IMAD.HI.U32 R4, R12, R4, RZ ;  /* 0x000000040c040227 */ /* 0x001fca00078e00ff */
[----:B------:R-:W-:-:S07]  /*24e80*/  @P0 SHF.R.U32.HI R12, RZ, R5, R4 ;  /* 0x00000005ff0c0219 */ /* 0x000fce0000011604 */
.L_x_1890:
[----:B------:R-:W-:Y:S05]  /*24e90*/  BSYNC B0 ;  /* 0x0000000000007941 */ /* 0x000fea0003800000 */
.L_x_1888:
[----:B------:R-:W-:-:S05]  /*24ea0*/  IMAD R12, R12, R3, RZ ;  /* 0x000000030c0c7224 */ /* 0x000fca00078e02ff */
[----:B------:R-:W-:-:S07]  /*24eb0*/  VIMNMX R11, R11, R12, !PT ;  /* 0x0000000c0b0b7248 */ /* 0x000fce0007fe0100 */
.L_x_1887:
[----:B------:R-:W-:Y:S01]  /*24ec0*/  IADD3 R2, R2, 0x5f, RZ ;  /* 0x0000005f02027810 */ /* 0x000fe20007ffe0ff */
[----:B------:R-:W-:Y:S01]  /*24ed0*/  IMAD.HI R11, R11, 0x2aaaaaab, RZ ;  /* 0x2aaaaaab0b0b7827 */ /* 0x000fe200078e02ff */
[----:B------:R-:W-:Y:S03]  /*24ee0*/  BSSY B0, `(.L_x_1891) ;  /* 0x0000157000007945 */ /* 0x000fe60003800000 */
        /* <DEDUP_REMOVED lines=10> */
[----:B------:R-:W-:-:S04]  /*24f90*/  VIMNMX R4, R5, R6, PT ;  /* 0x0000000605047248 */ /* 0x000fc80003fe0100 */
[----:B------:R-:W-:Y:S01]  /*24fa0*/  ISETP.GT.AND P0, PT, R4, R3, PT ;  /* 0x000000030400720c */ /* 0x000fe20003f04270 */
[----:B------:R-:W-:-:S05]  /*24fb0*/  IMAD.WIDE.U32 R2, R3, -0x55555555, RZ ;  /* 0xaaaaaaab03027825 */ /* 0x000fca00078e00ff */
[----:B------:R-:W-:-:S05]  /*24fc0*/  SHF.R.U32.HI R5, RZ, 0x6, R3 ;  /* 0x00000006ff057819 */ /* 0x000fca0000011603 */
[----:B------:R-:W-:Y:S02]  /*24fd0*/  IMAD.MOV.U32 R2, RZ, RZ, R5 ;  /* 0x000000ffff027224 */ /* 0x000fe400078e0005 */
        /* <DEDUP_REMOVED lines=14> */
.L_x_2066:
[----:B-1----:R-:W-:Y:S02]  /*250c0*/  ISETP.NE.AND P0, PT, R14, RZ, PT ;  /* 0x000000ff0e00720c */ /* 0x002fe40003f05270 */
[----:B------:R-:W-:-:S11]  /*250d0*/  PLOP3.LUT P6, PT, PT, PT, PT, 0x8, 0x0 ;  /* 0x000000000000781c */ /* 0x000fd60003fce170 */
[----:B------:R-:W-:Y:S05]  /*250e0*/  @P0 BRA `(.L_x_1894) ;  /* 0x00000000000c0947 */ /* 0x000fea0003800000 */
[----:B------:R-:W-:-:S03]  /*250f0*/  UMOV UR4, 0xffffffff ;  /* 0xffffffff00047882 */ /* 0x000fc60000000000 */
[----:B------:R-:W-:Y:S05]  /*25100*/  BRA.DIV UR4, `(.L_x_1895) ;  /* 0x0000007204907947 */ /* 0x000fea000b800000 */
[----:B------:R-:W-:-:S13]  /*25110*/  ELECT P6, URZ, PT ;  /* 0x00000000003f782f */ /* 0x000fda00038c0000 */
.L_x_1894:
        /* <DEDUP_REMOVED lines=9> */
.L_x_2069:
[----:B------:R-:W-:Y:S05]  /*251b0*/  BSYNC B1 ;  /* 0x0000000000017941 */ /* 0x000fea0003800000 */
.L_x_1896:
        /* <DEDUP_REMOVED lines=10> */
.L_x_2070:
[----:B------:R-:W-:Y:S05]  /*25260*/  BSYNC B2 ;  /* 0x0000000000027941 */ /* 0x000fea0003800000 */
.L_x_1900:
[----:B------:R-:W-:Y:S04]  /*25270*/  BSSY B2, `(.L_x_1902) ;  /* 0x0000009000027945 */ /* 0x000fe80003800000 */
[----:B------:R-:W-:Y:S05]  /*25280*/  @P1 BRA `(.L_x_1903) ;  /* 0x00000000001c1947 */ /* 0x000fea0003800000 */
[----:B------:R-:W2:Y:S01]  /*25290*/  S2R R10, SR_TID.X ;  /* 0x00000000000a7919 */ /* 0x000ea20000002100 */
[----:B0-----:R-:W-:-:S04]  /*252a0*/  IMAD.MOV.U32 R6, RZ, RZ, 0x9000 ;  /* 0x00009000ff067424 */ /* 0x001fc800078e00ff */
[----:B------:R3:W-:Y:S01]  /*252b0*/  SYNCS.ARRIVE.TRANS64 RZ, [R3+URZ+0x30890], R6 ;  /* 0x0308900603ff79a7 */ /* 0x0007e2000800003f */
[----:B--2---:R-:W-:-:S04]  /*252c0*/  LOP3.LUT R10, R10, 0x1f, RZ, 0xc0, !PT ;  /* 0x0000001f0a0a7812 */ /* 0x004fc800078ec0ff */
[----:B------:R-:W-:-:S13]  /*252d0*/  ISETP.NE.AND P0, PT, R10, RZ, PT ;  /* 0x000000ff0a00720c */ /* 0x000fda0003f05270 */
[----:B---3--:R-:W-:Y:S05]  /*252e0*/  @!P0 BRA `(.L_x_1903) ;  /* 0x0000000000048947 */ /* 0x008fea0003800000 */
[----:B------:R-:W-:Y:S01]  /*252f0*/  BPT.TRAP 0x1 ;  /* 0x000000040000795c */ /* 0x000fe20000300000 */
.L_x_1903:
[----:B------:R-:W-:Y:S05]  /*25300*/  BSYNC B2 ;  /* 0x0000000000027941 */ /* 0x000fea0003800000 */
.L_x_1902:
[----:B------:R-:W-:Y:S01]  /*25310*/  IMAD.MOV.U32 R14, RZ, RZ, RZ ;  /* 0x000000ffff0e7224 */ /* 0x000fe200078e00ff */
[----:B------:R-:W-:Y:S01]  /*25320*/  UIADD3 UR4, UP0, UR36, 0x570, URZ ;  /* 0x0000057024047890 */ /* 0x000fe2000ff1e03f */
[----:B------:R-:W-:Y:S01]  /*25330*/  IMAD R12, R2, 0x60, R0 ;  /* 0x00000060020c7824 */ /* 0x000fe200078e0200 */
[----:B------:R-:W-:Y:S01]  /*25340*/  PLOP3.LUT P0, PT, PT, PT, PT, 0x80, 0x0 ;  /* 0x000000000000781c */ /* 0x000fe20003f0f070 */
[----:B0-----:R-:W-:Y:S01]  /*25350*/  IMAD R6, R27, 0x9000, R23 ;  /* 0x000090001b067824 */ /* 0x001fe200078e0217 */
[----:B------:R-:W-:Y:S01]  /*25360*/  R2UR UR10, R14 ;  /* 0x000000000e0a72ca */ /* 0x000fe200000e0000 */
[----:B------:R-:W-:Y:S01]  /*25370*/  VIADD R10, R3, 0x30890 ;  /* 0x00030890030a7836 */ /* 0x000fe20000000000 */
[----:B------:R-:W-:Y:S01]  /*25380*/  IADD3 R12, R12, -0x60, RZ ;  /* 0xffffffa00c0c7810 */ /* 0x000fe20007ffe0ff */
[----:B------:R-:W-:Y:S01]  /*25390*/  VIADD R13, R6, 0x1e400 ;  /* 0x0001e400060d7836 */ /* 0x000fe20000000000 */
[----:B------:R-:W-:Y:S01]  /*253a0*/  UIADD3.X UR5, URZ, UR37, URZ, UP0, !UPT ;  /* 0x000000253f057290 */ /* 0x000fe200087fe43f */
[----:B------:R-:W-:Y:S01]  /*253b0*/  UMOV UR6, 0x0 ;  /* 0x0000000000067882 */ /* 0x000fe20000000000 */
[----:B------:R-:W-:-:S10]  /*253c0*/  UMOV UR7, 0x12f00000 ;  /* 0x12f0000000077882 */ /* 0x000fd40000000000 */
.L_x_1904:
        /* <DEDUP_REMOVED lines=16> */
.L_x_1905:
        /* <DEDUP_REMOVED lines=12> */
[----:B------:R-:W-:Y:S01]  /*25590*/  VIADD R13, R6, 0x24400 ;  /* 0x00024400060d7836 */ /* 0x000fe20000000000 */
[----:B------:R-:W-:Y:S01]  /*255a0*/  UMOV UR6, 0x0 ;  /* 0x0000000000067882 */ /* 0x000fe20000000000 */
[----:B------:R-:W-:Y:S01]  /*255b0*/  UMOV UR7, 0x12f00000 ;  /* 0x12f0000000077882 */ /* 0x000fe20000000000 */
[----:B------:R-:W-:-:S15]  /*255c0*/  R2UR UR10, R15 ;  /* 0x000000000f0a72ca */ /* 0x000fde00000e0000 */
.L_x_1906:
        /* <DEDUP_REMOVED lines=13> */
.L_x_2071:
[----:B------:R-:W-:Y:S05]  /*256a0*/  BSYNC B2 ;  /* 0x0000000000027941 */ /* 0x000fea0003800000 */
.L_x_1907:
[----:B------:R-:W-:Y:S01]  /*256b0*/  BSSY B2, `(.L_x_1909) ;  /* 0x000000b000027945 */ /* 0x000fe20003800000 */
[----:B------:R-:W-:Y:S01]  /*256c0*/  IMAD.MOV.U32 R10, RZ, RZ, 0x0 ;  /* 0x00000000ff0a7424 */ /* 0x000fe200078e00ff */
[----:B01----:R-:W-:Y:S02]  /*256d0*/  MOV R11, 0x12f00000 ;  /* 0x12f00000000b7802 */ /* 0x003fe40000000f00 */
[----:B------:R-:W-:Y:S05]  /*256e0*/  @P1 BRA `(.L_x_1910) ;  /* 0x00000000001c1947 */ /* 0x000fea0003800000 */
[----:B------:R-:W0:Y:S01]  /*256f0*/  S2R R20, SR_TID.X ;  /* 0x0000000000147919 */ /* 0x000e220000002100 */
[----:B------:R-:W-:-:S04]  /*25700*/  IMAD.MOV.U32 R13, RZ, RZ, 0x9000 ;  /* 0x00009000ff0d7424 */ /* 0x000fc800078e00ff */
[----:B------:R1:W-:Y:S01]  /*25710*/  SYNCS.ARRIVE.TRANS64 RZ, [R3+URZ+0x308b0], R13 ;  /* 0x0308b00d03ff79a7 */ /* 0x0003e2000800003f */
[----:B0-----:R-:W-:-:S04]  /*25720*/  LOP3.LUT R20, R20, 0x1f, RZ, 0xc0, !PT ;  /* 0x0000001f14147812 */ /* 0x001fc800078ec0ff */
[----:B------:R-:W-:-:S13]  /*25730*/  ISETP.NE.AND P0, PT, R20, RZ, PT ;  /* 0x000000ff1400720c */ /* 0x000fda0003f05270 */
[----:B-1----:R-:W-:Y:S05]  /*25740*/  @!P0 BRA `(.L_x_1910) ;  /* 0x0000000000048947 */ /* 0x002fea0003800000 */
[----:B------:R-:W-:Y:S01]  /*25750*/  BPT.TRAP 0x1 ;  /* 0x000000040000795c */ /* 0x000fe20000300000 */
.L_x_1910:
[----:B------:R-:W-:Y:S05]  /*25760*/  BSYNC B2 ;  /* 0x0000000000027941 */ /* 0x000fea0003800000 */
.L_x_1909:
[----:B------:R-:W-:Y:S01]  /*25770*/  R2UR UR10, R14 ;  /* 0x000000000e0a72ca */ /* 0x000fe200000e0000 */
[----:B------:R-:W-:Y:S01]  /*25780*/  UIADD3 UR4, UP0, UR36, 0x670, URZ ;  /* 0x0000067024047890 */ /* 0x000fe2000ff1e03f */
[----:B------:R-:W-:Y:S01]  /*25790*/  R2UR UR6, R10 ;  /* 0x000000000a0672ca */ /* 0x000fe200000e0000 */
[----:B------:R-:W-:Y:S01]  /*257a0*/  VIADD R3, R3, 0x308b0 ;  /* 0x000308b003037836 */ /* 0x000fe20000000000 */
[----:B------:R-:W-:Y:S01]  /*257b0*/  R2UR UR7, R11 ;  /* 0x000000000b0772ca */ /* 0x000fe200000e0000 */
[----:B------:R-:W-:Y:S01]  /*257c0*/  VIADD R13, R6, 0x400 ;  /* 0x00000400060d7836 */ /* 0x000fe20000000000 */
[----:B------:R-:W-:Y:S01]  /*257d0*/  PLOP3.LUT P0, PT, PT, PT, PT, 0x80, 0x0 ;  /* 0x000000000000781c */ /* 0x000fe20003f0f070 */
[----:B------:R-:W-:-:S12]  /*257e0*/  UIADD3.X UR5, URZ, UR37, URZ, UP0, !UPT ;  /* 0x000000253f057290 */ /* 0x000fd800087fe43f */
.L_x_1911:
        /* <DEDUP_REMOVED lines=15> */
.L_x_1912:
        /* <DEDUP_REMOVED lines=15> */
.L_x_1913:
        /* <DEDUP_REMOVED lines=10> */
.L_x_1899:
[----:B------:R-:W-:Y:S05]  /*25a70*/  BSYNC B1 ;  /* 0x0000000000017941 */ /* 0x000fea0003800000 */
.L_x_1898:
[----:B------:R-:W-:Y:S01]  /*25a80*/  VIADD R12, R2, 0xfffffffe ;  /* 0xfffffffe020c7836 */ /* 0x000fe20000000000 */
[----:B------:R-:W-:Y:S01]  /*25a90*/  PLOP3.LUT P0, PT, PT, PT, PT, 0x8, 0x0 ;  /* 0x000000000000781c */ /* 0x000fe20003f0e170 */
[----:B------:R-:W-:-:S03]  /*25aa0*/  VIADD R27, R27, 0x1 ;  /* 0x000000011b1b7836 */ /* 0x000fc60000000000 */
[----:B------:R-:W-:Y:S02]  /*25ab0*/  ISETP.GE.AND P2, PT, R12, R5, PT ;  /* 0x000000050c00720c */ /* 0x000fe40003f46270 */
[----:B------:R-:W-:-:S04]  /*25ac0*/  ISETP.NE.AND P1, PT, R27, 0x2, PT ;  /* 0x000000021b00780c */ /* 0x000fc80003f25270 */
[----:B------:R-:W-:Y:S02]  /*25ad0*/  SEL R3, RZ, 0x1, P1 ;  /* 0x00000001ff037807 */ /* 0x000fe40000800000 */
[----:B------:R-:W-:Y:S02]  /*25ae0*/  SEL R27, R27, RZ, P1 ;  /* 0x000000ff1b1b7207 */ /* 0x000fe40000800000 */
[----:B------:R-:W-:-:S03]  /*25af0*/  LOP3.LUT R30, R30, R3, RZ, 0x3c, !PT ;  /* 0x000000031e1e7212 */ /* 0x000fc600078e3cff */
[----:B------:R-:W-:Y:S05]  /*25b00*/  @!P2 BRA `(.L_x_1892) ;  /* 0x000000080050a947 */ /* 0x000fea0003800000 */
.L_x_1930:
        /* <DEDUP_REMOVED lines=11> */
.L_x_2072:
[----:B------:R-:W-:Y:S05]  /*25bc0*/  BSYNC B2 ;  /* 0x0000000000027941 */ /* 0x000fea0003800000 */
.L_x_1916:
        /* <DEDUP_REMOVED lines=9> */
.L_x_1919:
[----:B------:R-:W-:Y:S05]  /*25c60*/  BSYNC B2 ;  /* 0x0000000000027941 */ /* 0x000fea0003800000 */
.L_x_1918:
[----:B------:R-:W-:Y:S01]  /*25c70*/  IMAD.MOV.U32 R15, RZ, RZ, RZ ;  /* 0x000000ffff0f7224 */ /* 0x000fe200078e00ff */
[----:B------:R-:W-:Y:S01]  /*25c80*/  UIADD3 UR4, UP0, UR36, 0x570, URZ ;  /* 0x0000057024047890 */ /* 0x000fe2000ff1e03f */
[----:B------:R-:W-:Y:S01]  /*25c90*/  IMAD R10, R27, 0x9000, R23 ;  /* 0x000090001b0a7824 */ /* 0x000fe200078e0217 */
        /* <DEDUP_REMOVED lines=8> */
.L_x_1920:
        /* <DEDUP_REMOVED lines=16> */
.L_x_1921:
        /* <DEDUP_REMOVED lines=16> */
.L_x_1922:
        /* <DEDUP_REMOVED lines=13> */
.L_x_2073:
[----:B------:R-:W-:Y:S05]  /*25ff0*/  BSYNC B2 ;  /* 0x0000000000027941 */ /* 0x000fea0003800000 */
.L_x_1923:
[----:B------:R-:W-:Y:S01]  /*26000*/  BSSY B2, `(.L_x_1925) ;  /* 0x000000b000027945 */ /* 0x000fe20003800000 */
[----:B01----:R-:W-:Y:S02]  /*26010*/  IMAD.MOV.U32 R2, RZ, RZ, 0x0 ;  /* 0x00000000ff027424 */ /* 0x003fe400078e00ff */
[----:B------:R-:W-:Y:S01]  /*26020*/  IMAD.MOV.U32 R3, RZ, RZ, 0x12f00000 ;  /* 0x12f00000ff037424 */ /* 0x000fe200078e00ff */
[----:B------:R-:W-:Y:S06]  /*26030*/  @P2 BRA `(.L_x_1926) ;  /* 0x00000000001c2947 */ /* 0x000fec0003800000 */
[----:B------:R-:W0:Y:S01]  /*26040*/  S2R R20, SR_TID.X ;  /* 0x0000000000147919 */ /* 0x000e220000002100 */
[----:B------:R-:W-:-:S04]  /*26050*/  IMAD.MOV.U32 R14, RZ, RZ, 0x9000 ;  /* 0x00009000ff0e7424 */ /* 0x000fc800078e00ff */
[----:B------:R1:W-:Y:S01]  /*26060*/  SYNCS.ARRIVE.TRANS64 RZ, [R11+URZ+0x308b0], R14 ;  /* 0x0308b00e0bff79a7 */ /* 0x0003e2000800003f */
[----:B0-----:R-:W-:-:S04]  /*26070*/  LOP3.LUT R20, R20, 0x1f, RZ, 0xc0, !PT ;  /* 0x0000001f14147812 */ /* 0x001fc800078ec0ff */
[----:B------:R-:W-:-:S13]  /*26080*/  ISETP.NE.AND P1, PT, R20, RZ, PT ;  /* 0x000000ff1400720c */ /* 0x000fda0003f25270 */
[----:B-1----:R-:W-:Y:S05]  /*26090*/  @!P1 BRA `(.L_x_1926) ;  /* 0x0000000000049947 */ /* 0x002fea0003800000 */
[----:B------:R-:W-:Y:S01]  /*260a0*/  BPT.TRAP 0x1 ;  /* 0x000000040000795c */ /* 0x000fe20000300000 */
.L_x_1926:
[----:B------:R-:W-:Y:S05]  /*260b0*/  BSYNC B2 ;  /* 0x0000000000027941 */ /* 0x000fea0003800000 */
.L_x_1925:
[----:B------:R-:W-:Y:S01]  /*260c0*/  R2UR UR10, R15 ;  /* 0x000000000f0a72ca */ /* 0x000fe200000e0000 */
[----:B------:R-:W-:Y:S01]  /*260d0*/  UIADD3 UR4, UP0, UR36, 0x670, URZ ;  /* 0x0000067024047890 */ /* 0x000fe2000ff1e03f */
[----:B------:R-:W-:Y:S01]  /*260e0*/  R2UR UR6, R2 ;  /* 0x00000000020672ca */ /* 0x000fe200000e0000 */
[----:B------:R-:W-:Y:S01]  /*260f0*/  VIADD R14, R10, 0x400 ;  /* 0x000004000a0e7836 */ /* 0x000fe20000000000 */
[----:B------:R-:W-:Y:S01]  /*26100*/  R2UR UR7, R3 ;  /* 0x00000000030772ca */ /* 0x000fe200000e0000 */
[----:B------:R-:W-:Y:S01]  /*26110*/  UIADD3.X UR5, URZ, UR37, URZ, UP0, !UPT ;  /* 0x000000253f057290 */ /* 0x000fe200087fe43f */
[----:B------:R-:W-:Y:S02]  /*26120*/  PLOP3.LUT P1, PT, PT, PT, PT, 0x80, 0x0 ;  /* 0x000000000000781c */ /* 0x000fe40003f2f070 */
[----:B------:R-:W-:-:S11]  /*26130*/  IADD3 R11, R11, 0x308b0, RZ ;  /* 0x000308b00b0b7810 */ /* 0x000fd60007ffe0ff */
.L_x_1927:
        /* <DEDUP_REMOVED lines=15> */
.L_x_1928:
        /* <DEDUP_REMOVED lines=15> */
.L_x_1929:
        /* <DEDUP_REMOVED lines=10> */
.L_x_1915:
[----:B------:R-:W-:Y:S05]  /*263c0*/  BSYNC B1 ;  /* 0x0000000000017941 */ /* 0x000fea0003800000 */
.L_x_1914:
        /* <DEDUP_REMOVED lines=8> */
.L_x_1892:
[----:B------:R-:W-:Y:S05]  /*26450*/  BSYNC B0 ;  /* 0x0000000000007941 */ /* 0x000fea0003800000 */
.L_x_1891:
[----:B------:R-:W1:Y:S01]  /*26460*/  LDC R0, c[0x0][0x448] ;  /* 0x00011200ff007b82 */ /* 0x000e620000000800 */
[----:B------:R-:W-:Y:S01]  /*26470*/  VIADD R5, R28, 0x7f ;  /* 0x0000007f1c057836 */ /* 0x000fe20000000000 */
[----:B------:R-:W-:Y:S06]  /*26480*/  @!P0 WARPSYNC.ALL ;  /* 0x0000000000008948 */ /* 0x000fec0003800000 */
[----:B------:R-:W2:Y:S08]  /*26490*/  LDC.64 R2, c[0x0][0x9e0] ;  /* 0x00027800ff027b82 */ /* 0x000eb00000000a00 */
[----:B------:R-:W-:Y:S01]  /*264a0*/  @!P0 BAR.SYNC.DEFER_BLOCKING 0xc, 0x180 ;  /* 0x0306000000008b1d */ /* 0x000fe20000010000 */
[----:B-1----:R-:W-:-:S02]  /*264b0*/  ISETP.NE.AND P1, PT, R0, 0x1, PT ;  /* 0x000000010000780c */ /* 0x002fc40003f25270 */
[----:B--2---:R-:W-:-:S11]  /*264c0*/  ISETP.GE.AND P2, PT, R3, 0x1, PT ;  /* 0x000000010300780c */ /* 0x004fd60003f46270 */
[----:B------:R-:W1:Y:S08]  /*264d0*/  @P1 LDC R0, c[0x0][0x44c] ;  /* 0x00011300ff001b82 */ /* 0x000e700000000800 */
[----:B------:R-:W2:Y:S01]  /*264e0*/  @P1 LDC R11, c[0x0][0x450] ;  /* 0x00011400ff0b1b82 */ /* 0x000ea20000000800 */
[----:B-1----:R-:W-:-:S05]  /*264f0*/  @P1 IMAD.HI.U32 R0, R5, R0, RZ ;  /* 0x0000000005001227 */ /* 0x002fca00078e00ff */
[----:B--2---:R-:W-:-:S05]  /*26500*/  @P1 SHF.R.U32.HI R5, RZ, R11, R0 ;  /* 0x0000000bff051219 */ /* 0x004fca0000011600 */
[----:B------:R-:W-:-:S05]  /*26510*/  IMAD.IADD R11, R8, 0x1, R5 ;  /* 0x00000001080b7824 */ /* 0x000fca00078e0205 */
        /* <DEDUP_REMOVED lines=8> */
[----:B------:R-:W1:Y:S02]  /*265a0*/  @P0 LDC.64 R4, c[0x0][0x9e8] ;  /* 0x00027a00ff040b82 */ /* 0x000e640000000a00 */
[----:B-1----:R-:W-:-:S05]  /*265b0*/  @P0 IMAD.HI.U32 R4, R11, R4, RZ ;  /* 0x000000040b040227 */ /* 0x002fca00078e00ff */
[----:B------:R-:W-:-:S04]  /*265c0*/  @P0 SHF.R.U32.HI R11, RZ, R5, R4 ;  /* 0x00000005ff0b0219 */ /* 0x000fc80000011604 */
[----:B------:R-:W-:Y:S01]  /*265d0*/  LOP3.LUT R0, RZ, R11, RZ, 0x33, !PT ;  /* 0x0000000bff007212 */ /* 0x000fe200078e33ff */
[----:B------:R-:W-:Y:S06]  /*265e0*/  BRA `(.L_x_1934) ;  /* 0x0000000000107947 */ /* 0x000fec0003800000 */
.L_x_1933:
[----:B------:R-:W-:-:S13]  /*265f0*/  ISETP.NE.AND P0, PT, R3, 0x1, PT ;  /* 0x000000010300780c */ /* 0x000fda0003f05270 */
[----:B------:R-:W1:Y:S02]  /*26600*/  @P0 LDC.64 R4, c[0x0][0x9e8] ;  /* 0x00027a00ff040b82 */ /* 0x000e640000000a00 */
[----:B-1----:R-:W-:-:S05]  /*26610*/  @P0 IMAD.HI.U32 R4, R0, R4, RZ ;  /* 0x0000000400040227 */ /* 0x002fca00078e00ff */
[----:B------:R-:W-:-:S07]  /*26620*/  @P0 SHF.R.U32.HI R0, RZ, R5, R4 ;  /* 0x00000005ff000219 */ /* 0x000fce0000011604 */
.L_x_1934:
[----:B------:R-:W-:Y:S05]  /*26630*/  BSYNC B0 ;  /* 0x0000000000007941 */ /* 0x000fea0003800000 */
.L_x_1932:
[----:B------:R-:W-:-:S05]  /*26640*/  IMAD R5, R0, R3, R3 ;  /* 0x0000000300057224 */ /* 0x000fca00078e0203 */
[----:B------:R-:W-:-:S07]  /*26650*/  VIMNMX R2, R2, R5, PT ;  /* 0x0000000502027248 */ /* 0x000fce0003fe0100 */
.L_x_1931:
[----:B------:R-:W1:Y:S01]  /*26660*/  @P1 LDC R5, c[0x0][0x44c] ;  /* 0x00011300ff051b82 */ /* 0x000e620000000800 */
[----:B------:R-:W-:Y:S01]  /*26670*/  IADD3 R2, R2, 0x5f, RZ ;  /* 0x0000005f02027810 */ /* 0x000fe20007ffe0ff */
[----:B------:R-:W-:Y:S01]  /*26680*/  IMAD.MOV.U32 R0, RZ, RZ, R28 ;  /* 0x000000ffff007224 */ /* 0x000fe200078e001c */
[----:B------:R-:W-:-:S03]  /*26690*/  ULDC UR4, c[0x0][0x9dc] ;  /* 0x0002770000047ab9 */ /* 0x000fc60000000800 */
[----:B------:R-:W-:Y:S02]  /*266a0*/  IMAD.HI R2, R2, 0x2aaaaaab, RZ ;  /* 0x2aaaaaab02027827 */ /* 0x000fe400078e02ff */
[----:B------:R-:W2:Y:S02]  /*266b0*/  @P1 LDC R4, c[0x0][0x450] ;  /* 0x00011400ff041b82 */ /* 0x000ea40000000800 */
[----:B-1----:R-:W-:-:S05]  /*266c0*/  @P1 IMAD.HI.U32 R5, R28, R5, RZ ;  /* 0x000000051c051227 */ /* 0x002fca00078e00ff */
[----:B--2---:R-:W-:Y:S02]  /*266d0*/  @P1 SHF.R.U32.HI R0, RZ, R4, R5 ;  /* 0x00000004ff001219 */ /* 0x004fe40000011605 */
[----:B------:R-:W-:-:S03]  /*266e0*/  SHF.R.U32.HI R5, RZ, 0x1f, R2 ;  /* 0x0000001fff057819 */ /* 0x000fc60000011602 */
[----:B------:R-:W-:Y:S01]  /*266f0*/  IMAD.IADD R7, R7, 0x1, R0 ;  /* 0x0000000107077824 */ /* 0x000fe200078e0200 */
[----:B------:R-:W-:-:S03]  /*26700*/  LEA.HI.SX32 R2, R2, R5, 0x1c ;  /* 0x0000000502027211 */ /* 0x000fc600078fe2ff */
[----:B------:R-:W-:Y:S01]  /*26710*/  VIADD R0, R7, -UR4 ;  /* 0x8000000407007c36 */ /* 0x000fe20008000000 */
[----:B------:R-:W-:-:S05]  /*26720*/  VIMNMX R24, R9, R2, PT ;  /* 0x0000000209187248 */ /* 0x000fca0003fe0100 */
[----:B------:R1:W-:Y:S01]  /*26730*/  STL [R1+0x28], R24 ;  /* 0x0000281801007387 */ /* 0x0003e20000100800 */
[----:B------:R-:W-:Y:S05]  /*26740*/  @!P2 BRA `(.L_x_1935) ;  /* 0x000000000044a947 */ /* 0x000fea0003800000 */
[----:B------:R-:W-:Y:S01]  /*26750*/  ISETP.GT.AND P0, PT, R7, -0x1, PT ;  /* 0xffffffff0700780c */ /* 0x000fe20003f04270 */
[----:B------:R-:W-:-:S12]  /*26760*/  BSSY B0, `(.L_x_1936) ;  /* 0x000000d000007945 */ /* 0x000fd80003800000 */
[----:B------:R-:W-:Y:S05]  /*26770*/  @P0 BRA `(.L_x_1937) ;  /* 0x00000000001c0947 */ /* 0x000fea0003800000 */
[----:B------:R-:W-:Y:S02]  /*26780*/  ISETP.NE.AND P0, PT, R3, 0x1, PT ;  /* 0x000000010300780c */ /* 0x000fe40003f05270 */
[----:B------:R-:W-:-:S11]  /*26790*/  LOP3.LUT R7, RZ, R7, RZ, 0x33, !PT ;  /* 0x00000007ff077212 */ /* 0x000fd600078e33ff */
[----:B------:R-:W2:Y:S02]  /*267a0*/  @P0 LDC.64 R4, c[0x0][0x9e8] ;  /* 0x00027a00ff040b82 */ /* 0x000ea40000000a00 */
[----:B--2---:R-:W-:-:S05]  /*267b0*/  @P0 IMAD.HI.U32 R4, R7, R4, RZ ;  /* 0x0000000407040227 */ /* 0x004fca00078e00ff */
[----:B------:R-:W-:-:S04]  /*267c0*/  @P0 SHF.R.U32.HI R7, RZ, R5, R4 ;  /* 0x00000005ff070219 */ /* 0x000fc80000011604 */
[----:B------:R-:W-:Y:S01]  /*267d0*/  LOP3.LUT R7, RZ, R7, RZ, 0x33, !PT ;  /* 0x00000007ff077212 */ /* 0x000fe200078e33ff */
[----:B------:R-:W-:Y:S06]  /*267e0*/  BRA `(.L_x_1938) ;  /* 0x0000000000107947 */ /* 0x000fec0003800000 */
.L_x_1937:
[----:B------:R-:W-:-:S13]  /*267f0*/  ISETP.NE.AND P0, PT, R3, 0x1, PT ;  /* 0x000000010300780c */ /* 0x000fda0003f05270 */
[----:B------:R-:W2:Y:S02]  /*26800*/  @P0 LDC.64 R4, c[0x0][0x9e8] ;  /* 0x00027a00ff040b82 */ /* 0x000ea40000000a00 */
[----:B--2---:R-:W-:-:S05]  /*26810*/  @P0 IMAD.HI.U32 R4, R7, R4, RZ ;  /* 0x0000000407040227 */ /* 0x004fca00078e00ff */
[----:B------:R-:W-:-:S07]  /*26820*/  @P0 SHF.R.U32.HI R7, RZ, R5, R4 ;  /* 0x00000005ff070219 */ /* 0x000fce0000011604 */
.L_x_1938:
[----:B------:R-:W-:Y:S05]  /*26830*/  BSYNC B0 ;  /* 0x0000000000007941 */ /* 0x000fea0003800000 */
.L_x_1936:
[----:B------:R-:W-:-:S05]  /*26840*/  IMAD R3, R7, R3, RZ ;  /* 0x0000000307037224 */ /* 0x000fca00078e02ff */
[----:B------:R-:W-:-:S07]  /*26850*/  VIMNMX R0, R0, R3, !PT ;  /* 0x0000000300007248 */ /* 0x000fce0007fe0100 */
.L_x_1935:
[----:B------:R-:W-:Y:S01]  /*26860*/  IMAD.HI R0, R0, 0x2aaaaaab, RZ ;  /* 0x2aaaaaab00007827 */ /* 0x000fe200078e02ff */
[----:B------:R-:W-:Y:S04]  /*26870*/  BSSY B7, `(.L_x_1939) ;  /* 0x0000379000077945 */ /* 0x000fe80003800000 */
[----:B------:R-:W-:-:S04]  /*26880*/  SHF.R.U32.HI R3, RZ, 0x1f, R0 ;  /* 0x0000001fff037819 */ /* 0x000fc80000011600 */
[----:B------:R-:W-:-:S04]  /*26890*/  LEA.HI.SX32 R3, R0, R3, 0x1c ;  /* 0x0000000300037211 */ /* 0x000fc800078fe2ff */
[----:B------:R-:W-:-:S04]  /*268a0*/  VIMNMX R2, RZ, R3, !PT ;  /* 0x00000003ff027248 */ /* 0x000fc80007fe0100 */
[----:B------:R-:W-:Y:S01]  /*268b0*/  ISETP.GT.AND P0, PT, R24, R2, PT ;  /* 0x000000021800720c */ /* 0x000fe20003f04270 */
[----:B------:R2:W-:-:S12]  /*268c0*/  STL [R1+0x10], R2 ;  /* 0x0000100201007387 */ /* 0x0005d80000100800 */
[----:B--2---:R-:W-:Y:S05]  /*268d0*/  @P0 BRA `(.L_x_1940) ;  /* 0x0000000000440947 */ /* 0x004fea0003800000 */
[----:B------:R-:W2:Y:S02]  /*268e0*/  S2R R2, SR_TID.X ;  /* 0x0000000000027919 */ /* 0x000ea40000002100 */
[----:B--2---:R-:W-:-:S04]  /*268f0*/  LOP3.LUT R2, R2, 0x7f, RZ, 0xc0, !PT ;  /* 0x0000007f02027812 */ /* 0x004fc800078ec0ff */
[----:B------:R-:W-:-:S13]  /*26900*/  ISETP.NE.AND P0, PT, R2, RZ, PT ;  /* 0x000000ff0200720c */ /* 0x000fda0003f05270 */
[----:B------:R-:W-:Y:S05]  /*26910*/  @P0 BRA `(.L_x_1941) ;  /* 0x0000003400b80947 */ /* 0x000fea0003800000 */
[----:B------:R-:W2:Y:S01]  /*26920*/  S2R R5, SR_LANEID ;  /* 0x0000000000057919 */ /* 0x000ea20000000000 */
[----:B------:R-:W-:Y:S01]  /*26930*/  VOTEU.ANY UR4, UPT, PT ;  /* 0x0000000000047886 */ /* 0x000fe200038e0100 */
[----:B------:R-:W3:Y:S01]  /*26940*/  LDC.64 R2, c[0x0][0xc60] ;  /* 0x00031800ff027b82 */ /* 0x000ee20000000a00 */
[----:B------:R-:W2:Y:S02]  /*26950*/  FLO.U32 R0, UR4 ;  /* 0x0000000400007d00 */ /* 0x000ea400080e0000 */
[----:B--2---:R-:W-:-:S06]  /*26960*/  ISETP.EQ.U32.AND P0, PT, R0, R5, PT ;  /* 0x000000050000720c */ /* 0x004fcc0003f02070 */
[----:B------:R-:W3:Y:S07]  /*26970*/  POPC R5, UR4 ;  /* 0x0000000400057d09 */ /* 0x000eee0008000000 */
[----:B---3--:R-:W2:Y:S01]  /*26980*/  @P0 ATOMG.E.ADD.STRONG.GPU PT, R3, desc[UR60][R2.64], R5 ;  /* 0x00000005020309a8 */ /* 0x008ea200081ee1fc */
[----:B------:R-:W3:Y:S02]  /*26990*/  S2R R4, SR_LTMASK ;  /* 0x0000000000047919 */ /* 0x000ee40000003900 */
[----:B---3--:R-:W-:-:S04]  /*269a0*/  LOP3.LUT R4, R4, UR4, RZ, 0xc0, !PT ;  /* 0x0000000404047c12 */ /* 0x008fc8000f8ec0ff */
[----:B------:R-:W3:Y:S01]  /*269b0*/  POPC R7, R4 ;  /* 0x0000000400077309 */ /* 0x000ee20000000000 */
[----:B--2---:R-:W3:Y:S02]  /*269c0*/  SHFL.IDX PT, R0, R3, R0, 0x1f ;  /* 0x00001f0003007589 */ /* 0x004ee400000e0000 */
[----:B---3--:R-:W-:Y:S01]  /*269d0*/  IADD3 R16, R0, UR38, R7 ;  /* 0x0000002600107c10 */ /* 0x008fe2000fffe007 */
[----:B------:R-:W-:Y:S06]  /*269e0*/  BRA `(.L_x_1941) ;  /* 0x0000003400847947 */ /* 0x000fec0003800000 */
.L_x_1940:
        /* <DEDUP_REMOVED lines=8> */
[----:B------:R-:W-:Y:S01]  /*26a70*/  MOV R4, UR6 ;  /* 0x0000000600047c02 */ /* 0x000fe20008000f00 */
[----:B------:R-:W-:Y:S01]  /*26a80*/  IMAD.U32 R5, RZ, RZ, UR7 ;  /* 0x00000007ff057e24 */ /* 0x000fe2000f8e00ff */
[----:B------:R-:W2:Y:S01]  /*26a90*/  LDC.64 R2, c[0x4][R2] ;  /* 0x0100000002027b82 */ /* 0x000ea20000000a00 */
[----:B0-----:R-:W-:Y:S01]  /*26aa0*/  IMAD.U32 R6, RZ, RZ, UR8 ;  /* 0x00000008ff067e24 */ /* 0x001fe2000f8e00ff */
[----:B------:R-:W-:Y:S01]  /*26ab0*/  MOV R10, UR4 ;  /* 0x00000004000a7c02 */ /* 0x000fe20008000f00 */
[----:B------:R-:W-:Y:S01]  /*26ac0*/  IMAD.U32 R7, RZ, RZ, UR9 ;  /* 0x00000009ff077e24 */ /* 0x000fe2000f8e00ff */
[----:B------:R-:W-:Y:S01]  /*26ad0*/  MOV R13, RZ ;  /* 0x000000ff000d7202 */ /* 0x000fe20000000f00 */
[----:B------:R-:W-:-:S02]  /*26ae0*/  IMAD.U32 R11, RZ, RZ, UR5 ;  /* 0x00000005ff0b7e24 */ /* 0x000fc4000f8e00ff */
[----:B------:R-:W-:Y:S02]  /*26af0*/  IMAD.MOV.U32 R8, RZ, RZ, 0x70 ;  /* 0x00000070ff087424 */ /* 0x000fe400078e00ff */
[----:B------:R-:W-:-:S07]  /*26b00*/  IMAD.MOV.U32 R12, RZ, RZ, 0x1 ;  /* 0x00000001ff0c7424 */ /* 0x000fce00078e00ff */
[----:B------:R-:W-:-:S07]  /*26b10*/  LEPC R20, `(.L_x_1943) ;  /* 0x000000001014794e */ /* 0x000fce0000000000 */
[----:B-12---:R-:W-:Y:S05]  /*26b20*/  CALL.ABS.NOINC R2 ;  /* 0x0000000002007343 */ /* 0x006fea0003c00000 */
.L_x_1943:
[----:B------:R-:W-:Y:S05]  /*26b30*/  BSYNC B6 ;  /* 0x0000000000067941 */ /* 0x000fea0003800000 */
.L_x_1942:
        /* <DEDUP_REMOVED lines=8> */
[----:B------:R2:W3:Y:S01]  /*26bc0*/  LDC.64 R2, c[0x4][R17] ;  /* 0x0100000011027b82 */ /* 0x0004e20000000a00 */
[----:B------:R-:W-:Y:S01]  /*26bd0*/  IMAD.U32 R4, RZ, RZ, UR6 ;  /* 0x00000006ff047e24 */ /* 0x000fe2000f8e00ff */
[----:B0-----:R-:W-:Y:S01]  /*26be0*/  MOV R6, UR8 ;  /* 0x0000000800067c02 */ /* 0x001fe20008000f00 */
[----:B------:R-:W-:Y:S01]  /*26bf0*/  IMAD.U32 R5, RZ, RZ, UR7 ;  /* 0x00000007ff057e24 */ /* 0x000fe2000f8e00ff */
[----:B------:R-:W-:Y:S01]  /*26c00*/  MOV R8, 0x70 ;  /* 0x0000007000087802 */ /* 0x000fe20000000f00 */
[----:B------:R-:W-:Y:S02]  /*26c10*/  IMAD.U32 R7, RZ, RZ, UR9 ;  /* 0x00000009ff077e24 */ /* 0x000fe4000f8e00ff */
[----:B------:R-:W-:-:S02]  /*26c20*/  IMAD.U32 R10, RZ, RZ, UR4 ;  /* 0x00000004ff0a7e24 */ /* 0x000fc4000f8e00ff */
[----:B------:R-:W-:Y:S02]  /*26c30*/  IMAD.U32 R11, RZ, RZ, UR5 ;  /* 0x00000005ff0b7e24 */ /* 0x000fe4000f8e00ff */
[----:B------:R-:W-:Y:S02]  /*26c40*/  IMAD.MOV.U32 R12, RZ, RZ, 0x1 ;  /* 0x00000001ff0c7424 */ /* 0x000fe400078e00ff */
[----:B--2---:R-:W-:-:S07]  /*26c50*/  IMAD.MOV.U32 R13, RZ, RZ, RZ ;  /* 0x000000ffff0d7224 */ /* 0x004fce00078e00ff */
[----:B------:R-:W-:-:S07]  /*26c60*/  LEPC R20, `(.L_x_1946) ;  /* 0x000000001014794e */ /* 0x000fce0000000000 */
[----:B-1-3--:R-:W-:Y:S05]  /*26c70*/  CALL.ABS.NOINC R2 ;  /* 0x0000000002007343 */ /* 0x00afea0003c00000 */
.L_x_1946:
[----:B------:R0:W1:Y:S01]  /*26c80*/  LDC.64 R2, c[0x4][R17] ;  /* 0x0100000011027b82 */ /* 0x0000620000000a00 */
[----:B------:R-:W-:Y:S01]  /*26c90*/  ULDC.64 UR4, c[0x4][0x88] ;  /* 0x0100220000047ab9 */ /* 0x000fe20000000a00 */
[----:B------:R-:W-:Y:S01]  /*26ca0*/  ULDC.64 UR6, c[0x4][0x90] ;  /* 0x0100240000067ab9 */ /* 0x000fe20000000a00 */
[----:B------:R-:W-:Y:S01]  /*26cb0*/  ULDC.64 UR8, c[0x4][0x18] ;  /* 0x0100060000087ab9 */ /* 0x000fe20000000a00 */
[----:B------:R-:W-:Y:S01]  /*26cc0*/  IMAD.U32 R4, RZ, RZ, UR4 ;  /* 0x00000004ff047e24 */ /* 0x000fe2000f8e00ff */
[----:B------:R-:W-:Y:S01]  /*26cd0*/  MOV R5, UR5 ;  /* 0x0000000500057c02 */ /* 0x000fe20008000f00 */
[----:B------:R-:W-:Y:S01]  /*26ce0*/  IMAD.U32 R6, RZ, RZ, UR6 ;  /* 0x00000006ff067e24 */ /* 0x000fe2000f8e00ff */
[----:B------:R-:W-:Y:S01]  /*26cf0*/  MOV R11, UR9 ;  /* 0x00000009000b7c02 */ /* 0x000fe20008000f00 */
[----:B------:R-:W-:Y:S02]  /*26d00*/  IMAD.U32 R7, RZ, RZ, UR7 ;  /* 0x00000007ff077e24 */ /* 0x000fe4000f8e00ff */
[----:B------:R-:W-:-:S02]  /*26d10*/  IMAD.U32 R10, RZ, RZ, UR8 ;  /* 0x00000008ff0a7e24 */ /* 0x000fc4000f8e00ff */
[----:B------:R-:W-:Y:S02]  /*26d20*/  IMAD.MOV.U32 R8, RZ, RZ, 0x70 ;  /* 0x00000070ff087424 */ /* 0x000fe400078e00ff */
[----:B------:R-:W-:Y:S02]  /*26d30*/  IMAD.MOV.U32 R12, RZ, RZ, 0x1 ;  /* 0x00000001ff0c7424 */ /* 0x000fe400078e00ff */
[----:B0-----:R-:W-:-:S07]  /*26d40*/  IMAD.MOV.U32 R13, RZ, RZ, RZ ;  /* 0x000000ffff0d7224 */ /* 0x001fce00078e00ff */
[----:B------:R-:W-:-:S07]  /*26d50*/  LEPC R20, `(.L_x_1945) ;  /* 0x000000001014794e */ /* 0x000fce0000000000 */
[----:B-1----:R-:W-:Y:S05]  /*26d60*/  CALL.ABS.NOINC R2 ;  /* 0x0000000002007343 */ /* 0x002fea0003c00000 */
.L_x_1945:
[----:B------:R-:W-:Y:S05]  /*26d70*/  BSYNC B6 ;  /* 0x0000000000067941 */ /* 0x000fea0003800000 */
.L_x_1944:
[----:B------:R-:W-:Y:S01]  /*26d80*/  ULDC.64 UR4, c[0x0][0x9f8] ;  /* 0x00027e0000047ab9 */ /* 0x000fe20000000a00 */
[----:B------:R-:W2:Y:S01]  /*26d90*/  LDL R21, [R1+0x8] ;  /* 0x0000080001157983 */ /* 0x000ea20000100800 */
[----:B------:R-:W-:Y:S01]  /*26da0*/  ISETP.NE.U32.AND P0, PT, RZ, UR4, PT ;  /* 0x00000004ff007c0c */ /* 0x000fe2000bf05070 */
[----:B------:R-:W3:Y:S02]  /*26db0*/  LDC R0, c[0x0][0x430] ;  /* 0x00010c00ff007b82 */ /* 0x000ee40000000800 */
[----:B------:R-:W4:Y:S01]  /*26dc0*/  LDL R20, [R1+0xc] ;  /* 0x00000c0001147983 */ /* 0x000f220000100800 */
[----:B------:R-:W-:Y:S01]  /*26dd0*/  ISETP.NE.AND.EX P0, PT, RZ, UR5, PT, P0 ;  /* 0x00000005ff007c0c */ /* 0x000fe2000bf05300 */
[----:B------:R-:W-:Y:S01]  /*26de0*/  ULDC UR4, c[0x0][0x2f4] ;  /* 0x0000bd0000047ab9 */ /* 0x000fe20000000800 */
[----:B------:R-:W-:Y:S01]  /*26df0*/  MOV R33, R19 ;  /* 0x0000001300217202 */ /* 0x000fe20000000f00 */
[----:B------:R-:W0:Y:S10]  /*26e00*/  S2R R17, SR_TID.X ;  /* 0x0000000000117919 */ /* 0x000e340000002100 */
[----:B------:R-:W1:Y:S01]  /*26e10*/  @P0 LDC.64 R2, c[0x0][0x9f8] ;  /* 0x00027e00ff020b82 */ /* 0x000e620000000a00 */
[----:B0-----:R-:W-:Y:S01]  /*26e20*/  LOP3.LUT R17, R17, 0x7f, RZ, 0xc0, !PT ;  /* 0x0000007f11117812 */ /* 0x001fe200078ec0ff */
[----:B-1----:R-:W-:-:S03]  /*26e30*/  @P0 IMAD.WIDE R2, R19, 0x4, R2 ;  /* 0x0000000413020825 */ /* 0x002fc600078e0202 */
[----:B------:R-:W-:Y:S02]  /*26e40*/  SHF.R.U32.HI R25, RZ, 0x3, R17 ;  /* 0x00000003ff197819 */ /* 0x000fe40000011611 */
[----:B------:R0:W4:Y:S01]  /*26e50*/  @P0 LDG.E R33, desc[UR60][R2.64] ;  /* 0x0000003c02210981 */ /* 0x000122000c1e1900 */
[----:B---3--:R-:W-:Y:S01]  /*26e60*/  ISETP.NE.AND P1, PT, R0, 0x1, PT ;  /* 0x000000010000780c */ /* 0x008fe20003f25270 */
[----:B------:R-:W1:-:S12]  /*26e70*/  S2R R17, SR_TID.X ;  /* 0x0000000000117919 */ /* 0x000e580000002100 */
[----:B------:R-:W3:Y:S08]  /*26e80*/  @P1 LDC R4, c[0x0][0x434] ;  /* 0x00010d00ff041b82 */ /* 0x000ef00000000800 */
[----:B------:R-:W0:Y:S01]  /*26e90*/  @P1 LDC R6, c[0x0][0x438] ;  /* 0x00010e00ff061b82 */ /* 0x000e220000000800 */
[----:B-1----:R-:W-:-:S05]  /*26ea0*/  IMAD.SHL.U32 R17, R17, 0x10, RZ ;  /* 0x0000001011117824 */ /* 0x002fca00078e00ff */
[----:B------:R-:W-:Y:S01]  /*26eb0*/  LOP3.LUT R17, R25, 0x70, R17, 0xf8, !PT ;  /* 0x0000007019117812 */ /* 0x000fe200078ef811 */
[----:B------:R-:W-:-:S04]  /*26ec0*/  VIADD R25, R24, 0xffffffff ;  /* 0xffffffff18197836 */ /* 0x000fc80000000000 */
[----:B------:R-:W-:Y:S01]  /*26ed0*/  IMAD R5, R25, 0x60, R17 ;  /* 0x0000006019057824 */ /* 0x000fe200078e0211 */
[----:B------:R-:W-:Y:S02]  /*26ee0*/  LOP3.LUT R22, R22, 0xfffffff7, RZ, 0xc0, !PT ;  /* 0xfffffff716167812 */ /* 0x000fe400078ec0ff */
[----:B------:R-:W-:Y:S01]  /*26ef0*/  ISETP.GE.AND P3, PT, R34, UR4, PT ;  /* 0x0000000422007c0c */ /* 0x000fe2000bf66270 */
[----:B------:R-:W-:Y:S01]  /*26f00*/  UMOV UR5, 0xffffffff ;  /* 0xffffffff00057882 */ /* 0x000fe20000000000 */
[----:B--2---:R-:W-:-:S04]  /*26f10*/  ISETP.GE.AND P0, PT, R5, R21, PT ;  /* 0x000000150500720c */ /* 0x004fc80003f06270 */
[----:B------:R-:W-:Y:S01]  /*26f20*/  ISETP.GT.U32.OR P0, PT, R17, 0x5f, P0 ;  /* 0x0000005f1100780c */ /* 0x000fe20000704470 */
[----:B----4-:R-:W-:-:S04]  /*26f30*/  IMAD.IADD R5, R5, 0x1, R20 ;  /* 0x0000000105057824 */ /* 0x010fc800078e0214 */
[----:B---3--:R-:W-:Y:S01]  /*26f40*/  @P1 IMAD.HI.U32 R7, R5, R4, RZ ;  /* 0x0000000405071227 */ /* 0x008fe200078e00ff */
[----:B------:R-:W-:-:S04]  /*26f50*/  MOV R4, R5 ;  /* 0x0000000500047202 */ /* 0x000fc80000000f00 */
[----:B0-----:R-:W-:-:S03]  /*26f60*/  @P1 SHF.R.U32.HI R4, RZ, R6, R7 ;  /* 0x00000006ff041219 */ /* 0x001fc60000011607 */
[----:B------:R-:W0:Y:S02]  /*26f70*/  @!P0 LDC.64 R2, c[0x0][0x428] ;  /* 0x00010a00ff028b82 */ /* 0x000e240000000a00 */
[----:B------:R-:W-:-:S04]  /*26f80*/  IMAD.MOV R6, RZ, RZ, -R4 ;  /* 0x000000ffff067224 */ /* 0x000fc800078e0a04 */
[----:B------:R-:W-:Y:S01]  /*26f90*/  IMAD R0, R0, R6, R5 ;  /* 0x0000000600007224 */ /* 0x000fe200078e0205 */
[--C-:B------:R-:W-:Y:S02]  /*26fa0*/  @!P0 SHF.R.S32.HI R5, RZ, 0x1f, R4.reuse ;  /* 0x0000001fff058819 */ /* 0x100fe40000011404 */
[----:B------:R-:W-:Y:S01]  /*26fb0*/  SHF.R.S32.HI R8, RZ, 0x1f, R33 ;  /* 0x0000001fff087819 */ /* 0x000fe20000011421 */
[----:B0-----:R-:W-:-:S04]  /*26fc0*/  @!P0 IMAD.WIDE.U32 R4, R33, R2, R4 ;  /* 0x0000000221048225 */ /* 0x001fc800078e0004 */
[----:B------:R-:W-:Y:S01]  /*26fd0*/  @!P0 IMAD R6, R8, R2, RZ ;  /* 0x0000000208068224 */ /* 0x000fe200078e02ff */
[----:B------:R0:W-:Y:S03]  /*26fe0*/  STL [R1+0x14], R8 ;  /* 0x0000140801007387 */ /* 0x0001e60000100800 */
[----:B------:R-:W-:Y:S02]  /*26ff0*/  @!P0 IMAD R6, R33, R3, R6 ;  /* 0x0000000321068224 */ /* 0x000fe400078e0206 */
[----:B------:R-:W1:Y:S02]  /*27000*/  @!P0 LDC.64 R2, c[0x0][0x418] ;  /* 0x00010600ff028b82 */ /* 0x000e640000000a00 */
[----:B------:R-:W-:Y:S01]  /*27010*/  @!P0 IMAD.IADD R6, R5, 0x1, R6 ;  /* 0x0000000105068824 */ /* 0x000fe200078e0206 */
[----:B------:R-:W-:Y:S02]  /*27020*/  MOV R5, UR39 ;  /* 0x0000002700057c02 */ /* 0x000fe40008000f00 */
[----:B-1----:R-:W-:-:S04]  /*27030*/  @!P0 LEA R2, P1, R4, R2, 0x2 ;  /* 0x0000000204028211 */ /* 0x002fc800078210ff */
[----:B------:R-:W-:Y:S01]  /*27040*/  @!P0 LEA.HI.X R3, R4, R3, R6, 0x2, P1 ;  /* 0x0000000304038211 */ /* 0x000fe200008f1406 */
[----:B------:R-:W-:-:S06]  /*27050*/  IMAD.MOV.U32 R4, RZ, RZ, RZ ;  /* 0x000000ffff047224 */ /* 0x000fcc00078e00ff */
[----:B------:R0:W5:Y:S01]  /*27060*/  @!P0 LDG.E R4, desc[UR60][R2.64] ;  /* 0x0000003c02048981 */ /* 0x000162000c1e1900 */
[----:B------:R-:W-:Y:S02]  /*27070*/  ISETP.GT.U32.AND P0, PT, R17, 0x5f, PT ;  /* 0x0000005f1100780c */ /* 0x000fe40003f04070 */
[----:B------:R-:W-:Y:S02]  /*27080*/  ISETP.NE.AND P2, PT, R5, 0x3, PT ;  /* 0x000000030500780c */ /* 0x000fe40003f45270 */
[----:B------:R-:W-:-:S09]  /*27090*/  ISETP.GE.AND P1, PT, R37, UR4, PT ;  /* 0x0000000425007c0c */ /* 0x000fd2000bf26270 */
[----:B------:R-:W-:Y:S02]  /*270a0*/  @P0 LOP3.LUT R22, R22, 0x8, RZ, 0xfc, !PT ;  /* 0x0000000816160812 */ /* 0x000fe400078efcff */
[----:B------:R-:W-:Y:S02]  /*270b0*/  ISETP.GE.AND P0, PT, R36, UR4, PT ;  /* 0x0000000424007c0c */ /* 0x000fe4000bf06270 */
[----:B------:R-:W-:-:S04]  /*270c0*/  LOP3.LUT R22, R22, 0xffffffef, RZ, 0xc0, !PT ;  /* 0xffffffef16167812 */ /* 0x000fc800078ec0ff */
[----:B------:R-:W-:-:S04]  /*270d0*/  @P2 LOP3.LUT R22, R22, 0x10, RZ, 0xfc, !PT ;  /* 0x0000001016162812 */ /* 0x000fc800078efcff */
[----:B------:R-:W-:-:S04]  /*270e0*/  LOP3.LUT R22, R22, 0xfffffffb, RZ, 0xc0, !PT ;  /* 0xfffffffb16167812 */ /* 0x000fc800078ec0ff */
[----:B------:R-:W-:-:S04]  /*270f0*/  @P3 LOP3.LUT R22, R22, 0x4, RZ, 0xfc, !PT ;  /* 0x0000000416163812 */ /* 0x000fc800078efcff */
[----:B------:R-:W-:-:S04]  /*27100*/  LOP3.LUT R22, R22, 0xfffffffe, RZ, 0xc0, !PT ;  /* 0xfffffffe16167812 */ /* 0x000fc800078ec0ff */
[----:B------:R-:W-:-:S04]  /*27110*/  LOP3.LUT R22, R22, 0xfffffffd, RZ, 0xc0, !PT ;  /* 0xfffffffd16167812 */ /* 0x000fc800078ec0ff */
[----:B------:R-:W-:-:S04]  /*27120*/  @P1 LOP3.LUT R22, R22, 0x2, RZ, 0xfc, !PT ;  /* 0x0000000216161812 */ /* 0x000fc800078efcff */
[----:B------:R-:W-:Y:S01]  /*27130*/  @P0 LOP3.LUT R22, R22, 0x1, RZ, 0xfc, !PT ;  /* 0x0000000116160812 */ /* 0x000fe200078efcff */
[----:B0-----:R-:W-:Y:S06]  /*27140*/  BRA.DIV UR5, `(.L_x_1947) ;  /* 0x0000005605047947 */ /* 0x001fec000b800000 */
.L_x_2076:
[----:B------:R-:W-:Y:S01]  /*27150*/  SHF.R.S32.HI R32, RZ, 0x1f, R18 ;  /* 0x0000001fff207819 */ /* 0x000fe20000011412 */
[----:B------:R-:W-:Y:S06]  /*27160*/  @!P2 BRA `(.L_x_1948) ;  /* 0x000000000004a947 */ /* 0x000fec0003800000 */
[----:B------:R-:W-:Y:S01]  /*27170*/  BPT.TRAP 0x1 ;  /* 0x000000040000795c */ /* 0x000fe20000300000 */
.L_x_1948:
        /* <DEDUP_REMOVED lines=25> */
.L_x_2077:
[----:B------:R-:W-:Y:S05]  /*27310*/  BSYNC B0 ;  /* 0x0000000000007941 */ /* 0x000fea0003800000 */
.L_x_1949:
[----:B------:R-:W2:Y:S01]  /*27320*/  LDL R10, [R1+0x8] ;  /* 0x00000800010a7983 */ /* 0x000ea20000100800 */
[----:B------:R-:W-:-:S03]  /*27330*/  ULDC.64 UR4, c[0x0][0x300] ;  /* 0x0000c00000047ab9 */ /* 0x000fc60000000a00 */
[----:B------:R-:W3:Y:S01]  /*27340*/  LDL R8, [R1] ;  /* 0x0000000001087983 */ /* 0x000ee20000100800 */
[----:B------:R-:W-:Y:S01]  /*27350*/  IMAD R5, R5, UR4, RZ ;  /* 0x0000000405057c24 */ /* 0x000fe2000f8e02ff */
[----:B------:R-:W-:Y:S01]  /*27360*/  LOP3.LUT P4, RZ, R22, 0x4, RZ, 0xc0, !PT ;  /* 0x0000000416ff7812 */ /* 0x000fe2000788c0ff */
[----:B0-----:R-:W-:Y:S01]  /*27370*/  IMAD.WIDE.U32 R2, R0, UR4, RZ ;  /* 0x0000000400027c25 */ /* 0x001fe2000f8e00ff */
[----:B------:R-:W0:Y:S01]  /*27380*/  S2R R9, SR_TID.X ;  /* 0x0000000000097919 */ /* 0x000e220000002100 */
[----:B------:R-:W-:Y:S02]  /*27390*/  LOP3.LUT P3, RZ, R22, 0x2, RZ, 0xc0, !PT ;  /* 0x0000000216ff7812 */ /* 0x000fe4000786c0ff */
[----:B------:R-:W-:Y:S01]  /*273a0*/  IMAD R5, R0, UR5, R5 ;  /* 0x0000000500057c24 */ /* 0x000fe2000f8e0205 */
[----:B------:R-:W-:Y:S01]  /*273b0*/  ULDC.64 UR4, c[0x0][0x310] ;  /* 0x0000c40000047ab9 */ /* 0x000fe20000000a00 */
[----:B------:R-:W-:Y:S01]  /*273c0*/  LOP3.LUT P2, RZ, R22, 0x1, RZ, 0xc0, !PT ;  /* 0x0000000116ff7812 */ /* 0x000fe2000784c0ff */
[----:B------:R-:W-:-:S02]  /*273d0*/  IMAD R6, R6, UR4, RZ ;  /* 0x0000000406067c24 */ /* 0x000fc4000f8e02ff */
        /* <DEDUP_REMOVED lines=12> */
[----:B0-----:R-:W-:-:S03]  /*274a0*/  LOP3.LUT R9, R9, 0x7f, RZ, 0xc0, !PT ;  /* 0x0000007f09097812 */ /* 0x001fc600078ec0ff */
[----:B------:R-:W-:Y:S02]  /*274b0*/  LEA.HI.X R0, R2, UR5, R0, 0x1, P0 ;  /* 0x0000000502007c11 */ /* 0x000fe400080f0c00 */
[----:B------:R-:W-:Y:S01]  /*274c0*/  SHF.R.U32.HI R9, RZ, 0x3, R9 ;  /* 0x00000003ff097819 */ /* 0x000fe20000011609 */
[----:B--2---:R-:W-:Y:S02]  /*274d0*/  IMAD R6, R25, -0x60, R10 ;  /* 0xffffffa019067824 */ /* 0x004fe400078e020a */
[----:B---3--:R-:W-:-:S03]  /*274e0*/  IMAD R5, R26, 0x4800, R8 ;  /* 0x000048001a057824 */ /* 0x008fc600078e0208 */
[----:B------:R-:W-:-:S04]  /*274f0*/  IADD3 R6, -R9, R6, RZ ;  /* 0x0000000609067210 */ /* 0x000fc80007ffe1ff */
        /* <DEDUP_REMOVED lines=64> */
.L_x_2091:
        /* <DEDUP_REMOVED lines=12> */
.L_x_1952:
        /* <DEDUP_REMOVED lines=10> */
.L_x_1953:
[----:B------:R2:W-:Y:S02]  /*27a60*/  SYNCS.ARRIVE.TRANS64.A1T0 RZ, [R7+URZ+0x30830], RZ ;  /* 0x030830ff07ff79a7 */ /* 0x0005e4000810003f */
[----:B------:R-:W-:Y:S05]  /*27a70*/  WARPSYNC.ALL ;  /* 0x0000000000007948 */ /* 0x000fea0003800000 */
[----:B------:R-:W-:Y:S01]  /*27a80*/  ULDC.64 UR4, c[0x0][0xa00] ;  /* 0x0002800000047ab9 */ /* 0x000fe20000000a00 */
[----:B-1----:R-:W-:Y:S01]  /*27a90*/  VIADD R2, R23, 0x12400 ;  /* 0x0001240017027836 */ /* 0x002fe20000000000 */
[----:B------:R-:W-:Y:S01]  /*27aa0*/  BAR.SYNC.DEFER_BLOCKING 0x8, 0x180 ;  /* 0x0206000000007b1d */ /* 0x000fe20000010000 */
[----:B------:R-:W-:Y:S02]  /*27ab0*/  ISETP.NE.U32.AND P0, PT, RZ, UR4, PT ;  /* 0x00000004ff007c0c */ /* 0x000fe4000bf05070 */
[----:B------:R-:W-:-:S02]  /*27ac0*/  SHF.R.S32.HI R0, RZ, 0x1f, R19 ;  /* 0x0000001fff007819 */ /* 0x000fc40000011413 */
[----:B------:R-:W-:Y:S01]  /*27ad0*/  ISETP.NE.AND.EX P0, PT, RZ, UR5, PT, P0 ;  /* 0x00000005ff007c0c */ /* 0x000fe2000bf05300 */
[----:B------:R-:W-:Y:S01]  /*27ae0*/  ULDC.64 UR4, c[0x0][0x298] ;  /* 0x0000a60000047ab9 */ /* 0x000fe20000000a00 */
[----:B------:R-:W-:Y:S01]  /*27af0*/  LOP3.LUT P1, RZ, R2, 0x3ff, RZ, 0xc0, !PT ;  /* 0x000003ff02ff7812 */ /* 0x000fe2000782c0ff */
[----:B------:R-:W-:Y:S01]  /*27b00*/  BSSY B6, `(.L_x_1954) ;  /* 0x000001c000067945 */ /* 0x000fe20003800000 */
[----:B------:R-:W-:Y:S02]  /*27b10*/  SEL R0, R0, RZ, !P0 ;  /* 0x000000ff00007207 */ /* 0x000fe40004000000 */
[----:B------:R-:W-:-:S03]  /*27b20*/  SEL R2, R19, RZ, !P0 ;  /* 0x000000ff13027207 */ /* 0x000fc60004000000 */
[----:B------:R1:W-:Y:S04]  /*27b30*/  STL [R1+0x30], R0 ;  /* 0x0000300001007387 */ /* 0x0003e80000100800 */
[----:B------:R3:W-:Y:S01]  /*27b40*/  STL [R1+0x1c], R2 ;  /* 0x00001c0201007387 */ /* 0x0007e20000100800 */
[----:B-1----:R-:W-:Y:S01]  /*27b50*/  SHF.R.S32.HI R0, RZ, 0x1f, R35 ;  /* 0x0000001fff007819 */ /* 0x002fe20000011423 */
[----:B---3--:R-:W-:-:S04]  /*27b60*/  IMAD.WIDE.U32 R2, R35, UR4, RZ ;  /* 0x0000000423027c25 */ /* 0x008fc8000f8e00ff */
[----:B------:R-:W-:Y:S01]  /*27b70*/  IMAD R0, R0, UR4, RZ ;  /* 0x0000000400007c24 */ /* 0x000fe2000f8e02ff */
[----:B------:R1:W-:Y:S03]  /*27b80*/  STL.64 [R1+0x20], R2 ;  /* 0x0000200201007387 */ /* 0x0003e60000100a00 */
[----:B------:R-:W-:-:S04]  /*27b90*/  IMAD R0, R35, UR5, R0 ;  /* 0x0000000523007c24 */ /* 0x000fc8000f8e0200 */
[----:B------:R-:W-:Y:S01]  /*27ba0*/  IMAD.IADD R35, R3, 0x1, R0 ;  /* 0x0000000103237824 */ /* 0x000fe200078e0200 */
[----:B------:R-:W-:Y:S06]  /*27bb0*/  @!P1 BRA `(.L_x_1955) ;  /* 0x0000000000409947 */ /* 0x000fec0003800000 */
[----:B-1----:R-:W-:Y:S01]  /*27bc0*/  MOV R2, 0x0 ;  /* 0x0000000000027802 */ /* 0x002fe20000000f00 */
[----:B------:R-:W-:Y:S01]  /*27bd0*/  ULDC.64 UR4, c[0x4][0x88] ;  /* 0x0100220000047ab9 */ /* 0x000fe20000000a00 */
[----:B------:R-:W-:Y:S01]  /*27be0*/  ULDC.64 UR6, c[0x4][0x90] ;  /* 0x0100240000067ab9 */ /* 0x000fe20000000a00 */
[----:B------:R-:W-:Y:S01]  /*27bf0*/  ULDC.64 UR8, c[0x4][0x20] ;  /* 0x0100080000087ab9 */ /* 0x000fe20000000a00 */
[----:B0-----:R-:W-:Y:S01]  /*27c00*/  IMAD.U32 R4, RZ, RZ, UR4 ;  /* 0x00000004ff047e24 */ /* 0x001fe2000f8e00ff */
[----:B------:R-:W-:Y:S01]  /*27c10*/  MOV R5, UR5 ;  /* 0x0000000500057c02 */ /* 0x000fe20008000f00 */
[----:B------:R-:W0:Y:S01]  /*27c20*/  LDC.64 R2, c[0x4][R2] ;  /* 0x0100000002027b82 */ /* 0x000e220000000a00 */
[----:B------:R-:W-:Y:S01]  /*27c30*/  IMAD.U32 R6, RZ, RZ, UR6 ;  /* 0x00000006ff067e24 */ /* 0x000fe2000f8e00ff */
[----:B------:R-:W-:Y:S01]  /*27c40*/  MOV R11, UR9 ;  /* 0x00000009000b7c02 */ /* 0x000fe20008000f00 */
[----:B--2---:R-:W-:Y:S02]  /*27c50*/  IMAD.U32 R7, RZ, RZ, UR7 ;  /* 0x00000007ff077e24 */ /* 0x004fe4000f8e00ff */
[----:B------:R-:W-:-:S02]  /*27c60*/  IMAD.U32 R10, RZ, RZ, UR8 ;  /* 0x00000008ff0a7e24 */ /* 0x000fc4000f8e00ff */
[----:B------:R-:W-:Y:S02]  /*27c70*/  IMAD.MOV.U32 R8, RZ, RZ, 0x70 ;  /* 0x00000070ff087424 */ /* 0x000fe400078e00ff */
[----:B------:R-:W-:Y:S02]  /*27c80*/  IMAD.MOV.U32 R12, RZ, RZ, 0x1 ;  /* 0x00000001ff0c7424 */ /* 0x000fe400078e00ff */
[----:B------:R-:W-:-:S07]  /*27c90*/  IMAD.MOV.U32 R13, RZ, RZ, RZ ;  /* 0x000000ffff0d7224 */ /* 0x000fce00078e00ff */
[----:B------:R-:W-:-:S07]  /*27ca0*/  LEPC R20, `(.L_x_1955) ;  /* 0x000000001014794e */ /* 0x000fce0000000000 */
[----:B0-----:R-:W-:Y:S05]  /*27cb0*/  CALL.ABS.NOINC R2 ;  /* 0x0000000002007343 */ /* 0x001fea0003c00000 */
.L_x_1955:
[----:B------:R-:W-:Y:S05]  /*27cc0*/  BSYNC B6 ;  /* 0x0000000000067941 */ /* 0x000fea0003800000 */
.L_x_1954:
[----:B------:R-:W3:Y:S01]  /*27cd0*/  LDL.LU R20, [R1+0x30] ;  /* 0x0000300001147983 */ /* 0x000ee20000300800 */
[----:B------:R-:W-:Y:S01]  /*27ce0*/  ULDC.64 UR4, c[0x0][0x2d8] ;  /* 0x0000b60000047ab9 */ /* 0x000fe20000000a00 */
[----:B--2---:R-:W2:Y:S02]  /*27cf0*/  LDC R7, c[0x0][0x448] ;  /* 0x00011200ff077b82 */ /* 0x004ea40000000800 */
[----:B------:R-:W4:Y:S04]  /*27d00*/  LDL.LU R21, [R1+0x1c] ;  /* 0x00001c0001157983 */ /* 0x000f280000300800 */
[----:B-1----:R-:W3:Y:S01]  /*27d10*/  LDL.LU.64 R2, [R1+0x20] ;  /* 0x0000200001027983 */ /* 0x002ee20000300a00 */
[----:B------:R-:W-:-:S03]  /*27d20*/  IMAD R0, R32, UR4, RZ ;  /* 0x0000000420007c24 */ /* 0x000fc6000f8e02ff */
[----:B------:R1:W5:Y:S01]  /*27d30*/  LDL R8, [R1+0x4] ;  /* 0x0000040001087983 */ /* 0x0003620000100800 */
[----:B------:R-:W-:Y:S01]  /*27d40*/  IMAD R0, R18, UR5, R0 ;  /* 0x0000000512007c24 */ /* 0x000fe2000f8e0200 */
[----:B--2---:R-:W-:-:S13]  /*27d50*/  ISETP.NE.AND P0, PT, R7, 0x1, PT ;  /* 0x000000010700780c */ /* 0x004fda0003f05270 */
[----:B------:R-:W2:Y:S01]  /*27d60*/  @P0 LDC R6, c[0x0][0x44c] ;  /* 0x00011300ff060b82 */ /* 0x000ea20000000800 */
[----:B---3--:R-:W-:-:S03]  /*27d70*/  MOV R3, R35 ;  /* 0x0000002300037202 */ /* 0x008fc60000000f00 */
[----:B------:R-:W-:Y:S01]  /*27d80*/  IMAD.WIDE.U32 R2, R18, UR4, R2 ;  /* 0x0000000412027c25 */ /* 0x000fe2000f8e0002 */
[----:B------:R-:W-:-:S03]  /*27d90*/  ULDC.64 UR4, c[0x0][0x2e0] ;  /* 0x0000b80000047ab9 */ /* 0x000fc60000000a00 */
[----:B------:R-:W-:Y:S02]  /*27da0*/  IMAD.IADD R3, R3, 0x1, R0 ;  /* 0x0000000103037824 */ /* 0x000fe400078e0200 */
[----:B------:R-:W-:Y:S02]  /*27db0*/  IMAD R0, R20, UR4, RZ ;  /* 0x0000000414007c24 */ /* 0x000fe4000f8e02ff */
[----:B------:R-:W3:Y:S01]  /*27dc0*/  S2R R20, SR_TID.X ;  /* 0x0000000000147919 */ /* 0x000ee20000002100 */
[----:B----4-:R-:W-:-:S04]  /*27dd0*/  IMAD.WIDE.U32 R2, R21, UR4, R2 ;  /* 0x0000000415027c25 */ /* 0x010fc8000f8e0002 */
[----:B------:R-:W-:Y:S01]  /*27de0*/  IMAD R0, R21, UR5, R0 ;  /* 0x0000000515007c24 */ /* 0x000fe2000f8e0200 */
[----:B------:R-:W-:-:S03]  /*27df0*/  ULDC.64 UR4, c[0x0][0x2d0] ;  /* 0x0000b40000047ab9 */ /* 0x000fc60000000a00 */
[----:B------:R-:W-:Y:S02]  /*27e00*/  IMAD.IADD R3, R3, 0x1, R0 ;  /* 0x0000000103037824 */ /* 0x000fe400078e0200 */
[----:B------:R-:W4:Y:S01]  /*27e10*/  @P0 LDC R0, c[0x0][0x450] ;  /* 0x00011400ff000b82 */ /* 0x000f220000000800 */
[----:B---3--:R-:W-:-:S04]  /*27e20*/  LOP3.LUT R20, R20, 0x7f, RZ, 0xc0, !PT ;  /* 0x0000007f14147812 */ /* 0x008fc800078ec0ff */
[----:B------:R-:W-:Y:S02]  /*27e30*/  SHF.R.U32.HI R21, RZ, 0x3, R20 ;  /* 0x00000003ff157819 */ /* 0x000fe40000011614 */
[----:B------:R-:W3:Y:S02]  /*27e40*/  S2R R20, SR_TID.X ;  /* 0x0000000000147919 */ /* 0x000ee40000002100 */
[----:B---3--:R-:W-:-:S05]  /*27e50*/  IMAD.SHL.U32 R20, R20, 0x10, RZ ;  /* 0x0000001014147824 */ /* 0x008fca00078e00ff */
[----:B------:R-:W-:-:S04]  /*27e60*/  LOP3.LUT R20, R21, 0x70, R20, 0xf8, !PT ;  /* 0x0000007015147812 */ /* 0x000fc800078ef814 */
[----:B------:R-:W-:-:S05]  /*27e70*/  IADD3 R5, R20, R28, RZ ;  /* 0x0000001c14057210 */ /* 0x000fca0007ffe0ff */
[----:B--2---:R-:W-:-:S04]  /*27e80*/  @P0 IMAD.HI.U32 R6, R5, R6, RZ ;  /* 0x0000000605060227 */ /* 0x004fc800078e00ff */
[----:B0-----:R-:W-:Y:S01]  /*27e90*/  IMAD.MOV.U32 R4, RZ, RZ, R5 ;  /* 0x000000ffff047224 */ /* 0x001fe200078e0005 */
[----:B----4-:R-:W-:Y:S01]  /*27ea0*/  @P0 SHF.R.U32.HI R4, RZ, R0, R6 ;  /* 0x00000000ff040219 */ /* 0x010fe20000011606 */
[----:B------:R-:W0:Y:S04]  /*27eb0*/  S2R R20, SR_TID.X ;  /* 0x0000000000147919 */ /* 0x000e280000002100 */
        /* <DEDUP_REMOVED lines=14> */
[----:B------:R-:W-:Y:S01]  /*27fa0*/  ULDC UR4, c[0x0][0x2b8] ;  /* 0x0000ae0000047ab9 */ /* 0x000fe20000000800 */
[----:B------:R-:W-:Y:S02]  /*27fb0*/  IADD3 R4, R3, R5, RZ ;  /* 0x0000000503047210 */ /* 0x000fe40007ffe0ff */
[----:B0-----:R-:W-:Y:S02]  /*27fc0*/  LOP3.LUT R20, R20, 0x7f, RZ, 0xc0, !PT ;  /* 0x0000007f14147812 */ /* 0x001fe400078ec0ff */
[----:B------:R-:W-:Y:S01]  /*27fd0*/  LEA.HI.X R4, R2, UR5, R4, 0x1, P0 ;  /* 0x0000000502047c11 */ /* 0x000fe200080f0c04 */
[----:B------:R-:W-:Y:S01]  /*27fe0*/  UMOV UR5, 0xffffffff ;  /* 0xffffffff00057882 */ /* 0x000fe20000000000 */
[----:B------:R-:W-:-:S02]  /*27ff0*/  ISETP.GE.AND P3, PT, R34, UR4, PT ;  /* 0x0000000422007c0c */ /* 0x000fc4000bf66270 */
[----:B------:R-:W-:Y:S02]  /*28000*/  ISETP.GE.AND P2, PT, R37, UR4, PT ;  /* 0x0000000425007c0c */ /* 0x000fe4000bf46270 */
[----:B------:R-:W-:Y:S02]  /*28010*/  ISETP.GE.AND P0, PT, R36, UR4, PT ;  /* 0x0000000424007c0c */ /* 0x000fe4000bf06270 */
[----:B------:R-:W-:Y:S01]  /*28020*/  SHF.R.U32.HI R9, RZ, 0x3, R20 ;  /* 0x00000003ff097819 */ /* 0x000fe20000011614 */
[----:B-1----:R-:W-:Y:S10]  /*28030*/  BRA.DIV UR5, `(.L_x_1956) ;  /* 0x0000004e05b87947 */ /* 0x002ff4000b800000 */
        /* <DEDUP_REMOVED lines=8> */
[----:B------:R-:W-:Y:S01]  /*280c0*/  @!P1 IMAD.MOV.U32 R2, RZ, RZ, R5 ;  /* 0x000000ffff029224 */ /* 0x000fe200078e0005 */
[----:B------:R-:W-:-:S04]  /*280d0*/  IADD3 R5, R28, 0x10, RZ ;  /* 0x000000101c057810 */ /* 0x000fc80007ffe0ff */
[----:B-----5:R-:W-:Y:S04]  /*280e0*/  @!P1 LDGSTS.E.BYPASS.LTC128B.128 [R8+0x12400], desc[UR60][R2.64], !P3 ;  /* 0x1240000002089fae */ /* 0x020fe8000d901d7c */
        /* <DEDUP_REMOVED lines=68> */
.L_x_2108:
[----:B------:R-:W-:Y:S01]  /*28530*/  IADD3 R28, R28, 0x70, RZ ;  /* 0x000000701c1c7810 */ /* 0x000fe20007ffe0ff */
[----:B------:R-:W-:Y:S03]  /*28540*/  BSSY B0, `(.L_x_1957) ;  /* 0x000000b000007945 */ /* 0x000fe60003800000 */
        /* <DEDUP_REMOVED lines=10> */
.L_x_1958:
[----:B------:R-:W-:Y:S05]  /*285f0*/  BSYNC B0 ;  /* 0x0000000000007941 */ /* 0x000fea0003800000 */
.L_x_1957:
[----:B------:R-:W-:Y:S01]  /*28600*/  NOP ;  /* 0x0000000000007918 */ /* 0x000fe20000000000 */
[----:B------:R-:W-:-:S13]  /*28610*/  PLOP3.LUT P0, PT, PT, PT, PT, 0x80, 0x0 ;  /* 0x000000000000781c */ /* 0x000fda0003f0f070 */
.L_x_1959:
[----:B------:R-:W-:Y:S02]  /*28620*/  PLOP3.LUT P1, PT, P1, P0, PT, 0xa2, 0x0 ;  /* 0x000000000000781c */ /* 0x000fe40000f21472 */
[----:B------:R-:W-:-:S08]  /*28630*/  @P0 R2UR P1, UR4, R23 ;  /* 0x00000000170402ca */ /* 0x000fd00000020000 */
[----:B------:R-:W-:-:S05]  /*28640*/  @P0 PLOP3.LUT P0, PT, P1, PT, PT, 0x80, 0x0 ;  /* 0x000000000000081c */ /* 0x000fca0000f0f070 */
[----:B------:R-:W-:Y:S01]  /*28650*/  @!P1 SYNCS.ARRIVE.TRANS64.RED.A0T1 RZ, [UR4+0x30800], RZ ;  /* 0x030800ffffff99a7 */ /* 0x000fe20008200404 */
[----:B------:R-:W-:Y:S07]  /*28660*/  @!P1 ARRIVES.LDGSTSBAR.64.TRANSCNT [UR4+0x30800] ;  /* 0x03080000ff0099b0 */ /* 0x000fee0008000a84 */
[----:B------:R-:W-:Y:S05]  /*28670*/  @P0 BRA.U.ANY `(.L_x_1959) ;  /* 0xfffffffd00e80947 */ /* 0x000fea000393ffff */
[----:B01----:R-:W2:Y:S02]  /*28680*/  LDL.LU R2, [R1+0x2c] ;  /* 0x00002c0001027983 */ /* 0x003ea40000300800 */
[----:B--2---:R-:W-:-:S05]  /*28690*/  VIADD R2, R2, 0x1 ;  /* 0x0000000102027836 */ /* 0x004fca0000000000 */
[----:B------:R0:W-:Y:S01]  /*286a0*/  STL [R1+0x2c], R2 ;  /* 0x00002c0201007387 */ /* 0x0001e20000100800 */
[----:B------:R-:W-:-:S04]  /*286b0*/  LEA.HI R0, R2, R2, RZ, 0x1 ;  /* 0x0000000202007211 */ /* 0x000fc800078f08ff */
[----:B------:R-:W-:-:S05]  /*286c0*/  LOP3.LUT R0, R0, 0xfffffffe, RZ, 0xc0, !PT ;  /* 0xfffffffe00007812 */ /* 0x000fca00078ec0ff */
[----:B------:R-:W-:-:S05]  /*286d0*/  IMAD.IADD R0, R2, 0x1, -R0 ;  /* 0x0000000102007824 */ /* 0x000fca00078e0a00 */
[----:B------:R-:W-:Y:S01]  /*286e0*/  SHF.L.U32 R0, R0, 0x1f, RZ ;  /* 0x0000001f00007819 */ /* 0x000fe200000006ff */
[----:B------:R-:W-:Y:S01]  /*286f0*/  NOP ;  /* 0x0000000000007918 */ /* 0x000fe20000000000 */
[----:B0-----:R-:W2:Y:S01]  /*28700*/  LDL.LU R2, [R1+0x28] ;  /* 0x0000280001027983 */ /* 0x001ea20000300800 */
[----:B------:R0:W-:Y:S01]  /*28710*/  SYNCS.ARRIVE.TRANS64.A1T0 RZ, [R23+URZ+0x30800], RZ ;  /* 0x030800ff17ff79a7 */ /* 0x0001e2000810003f */
[----:B------:R-:W-:Y:S01]  /*28720*/  BSSY B0, `(.L_x_1960) ;  /* 0x0000004000007945 */ /* 0x000fe20003800000 */
[----:B------:R-:W1:Y:S01]  /*28730*/  SYNCS.PHASECHK.TRANS64.TRYWAIT P0, [R23+URZ+0x30820], R0 ;  /* 0x03082000170075a7 */ /* 0x000e62000800017f */
[----:B--2---:R-:W-:Y:S02]  /*28740*/  IADD3 R6, R2, -0x2, RZ ;  /* 0xfffffffe02067810 */ /* 0x004fe40007ffe0ff */
[----:B01----:R-:W-:Y:S05]  /*28750*/  @!P0 BRA `(.L_x_1961) ;  /* 0x0000005000a88947 */ /* 0x003fea0003800000 */
.L_x_2109:
[----:B------:R-:W-:Y:S05]  /*28760*/  BSYNC B0 ;  /* 0x0000000000007941 */ /* 0x000fea0003800000 */
.L_x_1960:
        /* <DEDUP_REMOVED lines=11> */
.L_x_1976:
[----:B------:R-:W2:Y:S01]  /*28820*/  LDL R4, [R1+0xc] ;  /* 0x00000c0001047983 */ /* 0x000ea20000100800 */
[----:B------:R-:W1:Y:S03]  /*28830*/  LDC R7, c[0x0][0x430] ;  /* 0x00010c00ff077b82 */ /* 0x000e660000000800 */
[----:B------:R-:W3:Y:S01]  /*28840*/  LDL R8, [R1+0x14] ;  /* 0x0000140001087983 */ /* 0x000ee20000100800 */
[----:B0-----:R-:W0:Y:S01]  /*28850*/  S2R R0, SR_TID.X ;  /* 0x0000000000007919 */ /* 0x001e220000002100 */
[----:B------:R-:W4:Y:S01]  /*28860*/  S2R R3, SR_TID.X ;  /* 0x0000000000037919 */ /* 0x000f220000002100 */
[----:B-1----:R-:W-:-:S13]  /*28870*/  ISETP.NE.AND P0, PT, R7, 0x1, PT ;  /* 0x000000010700780c */ /* 0x002fda0003f05270 */
[----:B------:R-:W1:Y:S01]  /*28880*/  @P0 LDC R2, c[0x0][0x438] ;  /* 0x00010e00ff020b82 */ /* 0x000e620000000800 */
[----:B0-----:R-:W-:-:S04]  /*28890*/  LOP3.LUT R0, R0, 0x7f, RZ, 0xc0, !PT ;  /* 0x0000007f00007812 */ /* 0x001fc800078ec0ff */
[----:B------:R-:W-:Y:S02]  /*288a0*/  SHF.R.U32.HI R0, RZ, 0x3, R0 ;  /* 0x00000003ff007819 */ /* 0x000fe40000011600 */
[----:B----4-:R-:W-:-:S04]  /*288b0*/  SHF.L.U32 R3, R3, 0x4, RZ ;  /* 0x0000000403037819 */ /* 0x010fc800000006ff */
[----:B------:R-:W-:Y:S02]  /*288c0*/  LOP3.LUT R3, R0, 0x70, R3, 0xf8, !PT ;  /* 0x0000007000037812 */ /* 0x000fe400078ef803 */
[----:B------:R-:W0:Y:S02]  /*288d0*/  @P0 LDC R0, c[0x0][0x434] ;  /* 0x00010d00ff000b82 */ /* 0x000e240000000800 */
[----:B------:R-:W-:Y:S01]  /*288e0*/  ISETP.GT.U32.AND P5, PT, R3, 0x5f, PT ;  /* 0x0000005f0300780c */ /* 0x000fe20003fa4070 */
[----:B--2---:R-:W-:-:S12]  /*288f0*/  IMAD R9, R6, 0x60, R4 ;  /* 0x0000006006097824 */ /* 0x004fd800078e0204 */
[----:B------:R-:W3:Y:S01]  /*28900*/  @!P5 LDC.64 R4, c[0x0][0x428] ;  /* 0x00010a00ff04db82 */ /* 0x000ee20000000a00 */
[----:B------:R-:W-:-:S04]  /*28910*/  IMAD.IADD R9, R3, 0x1, R9 ;  /* 0x0000000103097824 */ /* 0x000fc800078e0209 */
[----:B0-----:R-:W-:-:S04]  /*28920*/  @P0 IMAD.HI.U32 R3, R9, R0, RZ ;  /* 0x0000000009030227 */ /* 0x001fc800078e00ff */
[----:B------:R-:W-:Y:S01]  /*28930*/  IMAD.MOV.U32 R0, RZ, RZ, R9 ;  /* 0x000000ffff007224 */ /* 0x000fe200078e0009 */
[----:B-1----:R-:W-:-:S04]  /*28940*/  @P0 SHF.R.U32.HI R0, RZ, R2, R3 ;  /* 0x00000002ff000219 */ /* 0x002fc80000011603 */
[--C-:B------:R-:W-:Y:S01]  /*28950*/  @!P5 SHF.R.S32.HI R3, RZ, 0x1f, R0.reuse ;  /* 0x0000001fff03d819 */ /* 0x100fe20000011400 */
[----:B------:R-:W-:Y:S02]  /*28960*/  @!P5 IMAD.MOV.U32 R2, RZ, RZ, R0 ;  /* 0x000000ffff02d224 */ /* 0x000fe400078e0000 */
[-C--:B---3--:R-:W-:Y:S02]  /*28970*/  @!P5 IMAD R8, R8, R4.reuse, RZ ;  /* 0x000000040808d224 */ /* 0x088fe400078e02ff */
        /* <DEDUP_REMOVED lines=10> */
[----:B------:R-:W-:Y:S01]  /*28a20*/  LOP3.LUT P4, RZ, R22, 0x10, RZ, 0xc0, !PT ;  /* 0x0000001016ff7812 */ /* 0x000fe2000788c0ff */
[----:B------:R-:W-:-:S05]  /*28a30*/  VIADD R26, R10, 0x1 ;  /* 0x000000010a1a7836 */ /* 0x000fca0000000000 */
[C---:B------:R-:W-:Y:S01]  /*28a40*/  ISETP.NE.AND P0, PT, R26.reuse, 0x2, PT ;  /* 0x000000021a00780c */ /* 0x040fe20003f05270 */
[----:B------:R-:W-:Y:S05]  /*28a50*/  YIELD ;  /* 0x0000000000007946 */ /* 0x000fea0003800000 */
[----:B------:R-:W-:Y:S02]  /*28a60*/  SEL R29, RZ, 0x1, P0 ;  /* 0x00000001ff1d7807 */ /* 0x000fe40000000000 */
[----:B------:R-:W-:Y:S02]  /*28a70*/  SEL R26, R26, RZ, P0 ;  /* 0x000000ff1a1a7207 */ /* 0x000fe40000000000 */
[----:B------:R-:W-:-:S02]  /*28a80*/  MOV R25, R6 ;  /* 0x0000000600197202 */ /* 0x000fc40000000f00 */
[----:B------:R-:W-:Y:S01]  /*28a90*/  LOP3.LUT R29, R20, R29, RZ, 0x3c, !PT ;  /* 0x0000001d141d7212 */ /* 0x000fe200078e3cff */
[----:B0-----:R-:W-:Y:S06]  /*28aa0*/  @!P4 BRA `(.L_x_1964) ;  /* 0x000000000004c947 */ /* 0x001fec0003800000 */
[----:B------:R-:W-:Y:S01]  /*28ab0*/  BPT.TRAP 0x1 ;  /* 0x000000040000795c */ /* 0x000fe20000300000 */
.L_x_1964:
[----:B------:R-:W-:Y:S01]  /*28ac0*/  IMAD R7, R26, 0x8, R23 ;  /* 0x000000081a077824 */ /* 0x000fe200078e0217 */
[----:B------:R-:W-:Y:S01]  /*28ad0*/  SHF.L.U32 R2, R29, 0x1f, RZ ;  /* 0x0000001f1d027819 */ /* 0x000fe200000006ff */
[----:B------:R-:W-:Y:S03]  /*28ae0*/  BSSY B1, `(.L_x_1965) ;  /* 0x0000003000017945 */ /* 0x000fe60003800000 */
[----:B------:R-:W0:Y:S02]  /*28af0*/  SYNCS.PHASECHK.TRANS64.TRYWAIT P0, [R7+URZ+0x30840], R2 ;  /* 0x03084002070075a7 */ /* 0x000e24000800017f */
[----:B0-----:R-:W-:Y:S05]  /*28b00*/  @!P0 BRA `(.L_x_1966) ;  /* 0x0000004c00d08947 */ /* 0x001fea0003800000 */
.L_x_2110:
[----:B------:R-:W-:Y:S05]  /*28b10*/  BSYNC B1 ;  /* 0x0000000000017941 */ /* 0x000fea0003800000 */
.L_x_1965:
[----:B------:R-:W2:Y:S01]  /*28b20*/  LDL R5, [R1] ;  /* 0x0000000001057983 */ /* 0x000ea20000100800 */
[----:B------:R-:W-:Y:S01]  /*28b30*/  SHF.R.S32.HI R21, RZ, 0x1f, R9 ;  /* 0x0000001fff157819 */ /* 0x000fe20000011409 */
[----:B------:R-:W-:Y:S01]  /*28b40*/  ULDC.64 UR4, c[0x0][0x300] ;  /* 0x0000c00000047ab9 */ /* 0x000fe20000000a00 */
[----:B-----5:R-:W-:Y:S01]  /*28b50*/  SHF.R.S32.HI R28, RZ, 0x1f, R0 ;  /* 0x0000001fff1c7819 */ /* 0x020fe20000011400 */
[----:B0-----:R-:W-:Y:S01]  /*28b60*/  IMAD.WIDE.U32 R2, R9, UR4, RZ ;  /* 0x0000000409027c25 */ /* 0x001fe2000f8e00ff */
[C---:B------:R-:W-:Y:S02]  /*28b70*/  LOP3.LUT P5, RZ, R22.reuse, 0x2, RZ, 0xc0, !PT ;  /* 0x0000000216ff7812 */ /* 0x040fe400078ac0ff */
[----:B------:R-:W-:Y:S01]  /*28b80*/  LOP3.LUT P4, RZ, R22, 0x1, RZ, 0xc0, !PT ;  /* 0x0000000116ff7812 */ /* 0x000fe2000788c0ff */
[----:B------:R-:W-:-:S04]  /*28b90*/  IMAD R4, R21, UR4, RZ ;  /* 0x0000000415047c24 */ /* 0x000fc8000f8e02ff */
        /* <DEDUP_REMOVED lines=16> */
[----:B--2---:R-:W-:Y:S01]  /*28ca0*/  IMAD R5, R26, 0x4800, R5 ;  /* 0x000048001a057824 */ /* 0x004fe200078e0205 */
        /* <DEDUP_REMOVED lines=41> */
.L_x_2124:
        /* <DEDUP_REMOVED lines=11> */
.L_x_1968:
        /* <DEDUP_REMOVED lines=10> */
.L_x_1969:
[----:B------:R2:W-:Y:S01]  /*29090*/  SYNCS.ARRIVE.TRANS64.A1T0 RZ, [R7+URZ+0x30830], RZ ;  /* 0x030830ff07ff79a7 */ /* 0x0005e2000810003f */
[----:B------:R-:W-:Y:S05]  /*290a0*/  @!P5 BRA `(.L_x_1970) ;  /* 0x000000000004d947 */ /* 0x000fea0003800000 */
[----:B------:R-:W-:Y:S01]  /*290b0*/  BPT.TRAP 0x1 ;  /* 0x000000040000795c */ /* 0x000fe20000300000 */
.L_x_1970:
[----:B-1----:R-:W-:Y:S01]  /*290c0*/  SHF.L.U32 R2, R20, 0x1f, RZ ;  /* 0x0000001f14027819 */ /* 0x002fe200000006ff */
[----:B0-----:R-:W-:Y:S01]  /*290d0*/  IMAD R6, R10, 0x8, R23 ;  /* 0x000000080a067824 */ /* 0x001fe200078e0217 */
[----:B------:R-:W-:Y:S03]  /*290e0*/  BSSY B1, `(.L_x_1971) ;  /* 0x0000003000017945 */ /* 0x000fe60003800000 */
[----:B------:R-:W0:Y:S02]  /*290f0*/  SYNCS.PHASECHK.TRANS64.TRYWAIT P0, [R6+URZ+0x30860], R2 ;  /* 0x03086002060075a7 */ /* 0x000e24000800017f */
[----:B0-----:R-:W-:Y:S05]  /*29100*/  @!P0 BRA `(.L_x_1972) ;  /* 0x0000005000448947 */ /* 0x001fea0003800000 */
.L_x_2125:
[----:B------:R-:W-:Y:S05]  /*29110*/  BSYNC B1 ;  /* 0x0000000000017941 */ /* 0x000fea0003800000 */
.L_x_1971:
[----:B--2---:R-:W2:Y:S04]  /*29120*/  LDL R7, [R1+0x8] ;  /* 0x0000080001077983 */ /* 0x004ea80000100800 */
[----:B------:R-:W3:Y:S01]  /*29130*/  LDL R5, [R1] ;  /* 0x0000000001057983 */ /* 0x000ee20000100800 */
[----:B------:R-:W1:Y:S01]  /*29140*/  S2R R3, SR_TID.X ;  /* 0x0000000000037919 */ /* 0x000e620000002100 */
[----:B------:R-:W-:Y:S01]  /*29150*/  UMOV UR4, 0xffffffff ;  /* 0xffffffff00047882 */ /* 0x000fe20000000000 */
[----:B-1----:R-:W-:-:S04]  /*29160*/  LOP3.LUT R3, R3, 0x7f, RZ, 0xc0, !PT ;  /* 0x0000007f03037812 */ /* 0x002fc800078ec0ff */
[----:B------:R-:W-:Y:S01]  /*29170*/  SHF.R.U32.HI R3, RZ, 0x3, R3 ;  /* 0x00000003ff037819 */ /* 0x000fe20000011603 */
[----:B--2---:R-:W-:Y:S02]  /*29180*/  IMAD R7, R31, -0x60, R7 ;  /* 0xffffffa01f077824 */ /* 0x004fe400078e0207 */
[----:B---3--:R-:W-:Y:S02]  /*29190*/  IMAD R5, R10, 0x4800, R5 ;  /* 0x000048000a057824 */ /* 0x008fe400078e0205 */
[----:B------:R-:W-:Y:S01]  /*291a0*/  IMAD.IADD R7, R7, 0x1, -R3 ;  /* 0x0000000107077824 */ /* 0x000fe200078e0a03 */
[----:B------:R-:W-:Y:S06]  /*291b0*/  BRA.DIV UR4, `(.L_x_1973) ;  /* 0x00000052042c7947 */ /* 0x000fec000b800000 */
[----:B0-----:R-:W0:Y:S01]  /*291c0*/  SHFL.IDX PT, R2, R17, RZ, 0x181f ;  /* 0x00181fff11027589 */ /* 0x001e2200000e0000 */
[----:B------:R-:W-:-:S03]  /*291d0*/  LEA R5, R5, R23, 0x1 ;  /* 0x0000001705057211 */ /* 0x000fc600078e08ff */
        /* <DEDUP_REMOVED lines=51> */
[----:B0-2---:R0:W1:Y:S02]  /*29510*/  SHFL.IDX PT, R2, R17, 0x5, 0x181f ;  /* 0x00b81f0011027f89 */ /* 0x00506400000e0000 */
.L_x_2139:
        /* <DEDUP_REMOVED lines=26> */
[----:B------:R-:W-:-:S04]  /*296c0*/  ULDC.64 UR4, c[0x0][0x318] ;  /* 0x0000c60000047ab9 */ /* 0x000fc80000000a00 */
[----:B------:R-:W-:Y:S02]  /*296d0*/  IADD3 R3, R5, R3, RZ ;  /* 0x0000000305037210 */ /* 0x000fe40007ffe0ff */
[----:B0-----:R-:W-:-:S04]  /*296e0*/  LEA R17, P0, R2, UR4, 0x1 ;  /* 0x0000000402117c11 */ /* 0x001fc8000f8008ff */
[----:B------:R-:W-:Y:S02]  /*296f0*/  LEA.HI.X R24, R2, UR5, R3, 0x1, P0 ;  /* 0x0000000502187c11 */ /* 0x000fe400080f0c03 */
[----:B------:R-:W-:-:S13]  /*29700*/  PLOP3.LUT P0, PT, PT, PT, PT, 0x80, 0x0 ;  /* 0x000000000000781c */ /* 0x000fda0003f0f070 */
.L_x_1974:
        /* <DEDUP_REMOVED lines=10> */
.L_x_1975:
[----:B------:R-:W2:Y:S01]  /*297b0*/  LDL R0, [R1+0x10] ;  /* 0x0000100001007983 */ /* 0x000ea20000100800 */
[----:B------:R0:W-:Y:S01]  /*297c0*/  SYNCS.ARRIVE.TRANS64.A1T0 RZ, [R6+URZ+0x30850], RZ ;  /* 0x030850ff06ff79a7 */ /* 0x0001e2000810003f */
[----:B------:R-:W-:Y:S01]  /*297d0*/  IMAD.MOV.U32 R10, RZ, RZ, R26 ;  /* 0x000000ffff0a7224 */ /* 0x000fe200078e001a */
[----:B------:R-:W-:Y:S01]  /*297e0*/  MOV R31, R25 ;  /* 0x00000019001f7202 */ /* 0x000fe20000000f00 */
[----:B------:R-:W-:Y:S02]  /*297f0*/  IMAD.MOV.U32 R20, RZ, RZ, R29 ;  /* 0x000000ffff147224 */ /* 0x000fe400078e001d */
[C---:B0-----:R-:W-:Y:S01]  /*29800*/  VIADD R6, R25.reuse, 0xffffffff ;  /* 0xffffffff19067836 */ /* 0x041fe20000000000 */
[----:B--2---:R-:W-:-:S13]  /*29810*/  ISETP.GT.AND P0, PT, R25, R0, PT ;  /* 0x000000001900720c */ /* 0x004fda0003f04270 */
[----:B------:R-:W-:Y:S05]  /*29820*/  @P0 BRA `(.L_x_1976) ;  /* 0xffffffec00fc0947 */ /* 0x000fea000383ffff */
.L_x_1963:
[----:B------:R-:W-:Y:S05]  /*29830*/  BSYNC B0 ;  /* 0x0000000000007941 */ /* 0x000fea0003800000 */
.L_x_1962:
        /* <DEDUP_REMOVED lines=17> */
.L_x_1978:
[----:B------:R-:W-:Y:S05]  /*29950*/  BSYNC B0 ;  /* 0x0000000000007941 */ /* 0x000fea0003800000 */
.L_x_1977:
[----:B------:R-:W-:-:S13]  /*29960*/  LOP3.LUT P0, RZ, R22, 0x10, RZ, 0xc0, !PT ;  /* 0x0000001016ff7812 */ /* 0x000fda000780c0ff */
[----:B------:R-:W-:Y:S05]  /*29970*/  @!P0 BRA `(.L_x_1979) ;  /* 0x0000000000048947 */ /* 0x000fea0003800000 */
[----:B------:R-:W-:Y:S01]  /*29980*/  BPT.TRAP 0x1 ;  /* 0x000000040000795c */ /* 0x000fe20000300000 */
.L_x_1979:
[----:B------:R-:W2:Y:S01]  /*29990*/  LDL.LU R2, [R1+0x8] ;  /* 0x0000080001027983 */ /* 0x000ea20000300800 */
[----:B------:R-:W-:Y:S01]  /*299a0*/  IMAD R0, R26, 0x8, R23 ;  /* 0x000000081a007824 */ /* 0x000fe200078e0217 */
[----:B------:R-:W-:Y:S01]  /*299b0*/  SHF.L.U32 R3, R29, 0x1f, RZ ;  /* 0x0000001f1d037819 */ /* 0x000fe200000006ff */
[----:B------:R-:W-:Y:S03]  /*299c0*/  BSSY B0, `(.L_x_1980) ;  /* 0x0000004000007945 */ /* 0x000fe60003800000 */
[----:B------:R-:W0:Y:S01]  /*299d0*/  SYNCS.PHASECHK.TRANS64.TRYWAIT P0, [R0+URZ+0x30860], R3 ;  /* 0x03086003000075a7 */ /* 0x000e22000800017f */
[----:B--2---:R-:W-:Y:S01]  /*299e0*/  IMAD R6, R25, -0x60, R2 ;  /* 0xffffffa019067824 */ /* 0x004fe200078e0202 */
[----:B0-----:R-:W-:Y:S06]  /*299f0*/  @!P0 BRA `(.L_x_1981) ;  /* 0x0000005000308947 */ /* 0x001fec0003800000 */
.L_x_2140:
[----:B------:R-:W-:Y:S05]  /*29a00*/  BSYNC B0 ;  /* 0x0000000000007941 */ /* 0x000fea0003800000 */
.L_x_1980:
[----:B------:R-:W1:Y:S02]  /*29a10*/  S2R R2, SR_TID.X ;  /* 0x0000000000027919 */ /* 0x000e640000002100 */
[----:B-1----:R-:W-:-:S04]  /*29a20*/  LOP3.LUT R2, R2, 0x7f, RZ, 0xc0, !PT ;  /* 0x0000007f02027812 */ /* 0x002fc800078ec0ff */
[----:B------:R-:W-:Y:S02]  /*29a30*/  SHF.R.U32.HI R4, RZ, 0x3, R2 ;  /* 0x00000003ff047819 */ /* 0x000fe40000011602 */
[----:B------:R-:W2:Y:S01]  /*29a40*/  LDL R2, [R1] ;  /* 0x0000000001027983 */ /* 0x000ea20000100800 */
[----:B------:R-:W-:Y:S02]  /*29a50*/  UMOV UR4, 0xffffffff ;  /* 0xffffffff00047882 */ /* 0x000fe40000000000 */
[----:B------:R-:W-:Y:S02]  /*29a60*/  IMAD.IADD R6, R6, 0x1, -R4 ;  /* 0x0000000106067824 */ /* 0x000fe400078e0a04 */
[----:B--2---:R-:W-:Y:S01]  /*29a70*/  IMAD R4, R26, 0x4800, R2 ;  /* 0x000048001a047824 */ /* 0x004fe200078e0202 */
[----:B------:R-:W-:Y:S06]  /*29a80*/  BRA.DIV UR4, `(.L_x_1982) ;  /* 0x0000005204207947 */ /* 0x000fec000b800000 */
[----:B------:R-:W1:Y:S01]  /*29a90*/  SHFL.IDX PT, R14, R17, RZ, 0x181f ;  /* 0x00181fff110e7589 */ /* 0x000e6200000e0000 */
        /* <DEDUP_REMOVED lines=57> */
.L_x_2154:
        /* <DEDUP_REMOVED lines=13> */
.L_x_1983:
        /* <DEDUP_REMOVED lines=10> */
.L_x_1984:
[----:B------:R-:W-:Y:S01]  /*29fa0*/  VIADD R26, R26, 0x1 ;  /* 0x000000011a1a7836 */ /* 0x000fe20000000000 */
[----:B------:R1:W-:Y:S04]  /*29fb0*/  SYNCS.ARRIVE.TRANS64.A1T0 RZ, [R0+URZ+0x30850], RZ ;  /* 0x030850ff00ff79a7 */ /* 0x0003e8000810003f */
[----:B------:R-:W-:-:S04]  /*29fc0*/  ISETP.NE.AND P0, PT, R26, 0x2, PT ;  /* 0x000000021a00780c */ /* 0x000fc80003f05270 */
[----:B-1----:R-:W-:Y:S02]  /*29fd0*/  SEL R0, RZ, 0x1, P0 ;  /* 0x00000001ff007807 */ /* 0x002fe40000000000 */
[----:B------:R-:W-:Y:S02]  /*29fe0*/  SEL R26, R26, RZ, P0 ;  /* 0x000000ff1a1a7207 */ /* 0x000fe40000000000 */
[----:B------:R-:W-:-:S07]  /*29ff0*/  LOP3.LUT R29, R29, R0, RZ, 0x3c, !PT ;  /* 0x000000001d1d7212 */ /* 0x000fce00078e3cff */
.L_x_1941:
[----:B------:R-:W-:Y:S05]  /*2a000*/  BSYNC B7 ;  /* 0x0000000000077941 */ /* 0x000fea0003800000 */
.L_x_1939:
[----:B------:R-:W-:-:S13]  /*2a010*/  LOP3.LUT P0, RZ, R22, 0x20, RZ, 0xc0, !PT ;  /* 0x0000002016ff7812 */ /* 0x000fda000780c0ff */
[----:B------:R-:W-:Y:S05]  /*2a020*/  @!P0 BRA `(.L_x_1985) ;  /* 0x0000000000248947 */ /* 0x000fea0003800000 */
[----:B------:R-:W-:Y:S05]  /*2a030*/  WARPSYNC.ALL ;  /* 0x0000000000007948 */ /* 0x000fea0003800000 */
[----:B------:R-:W2:Y:S08]  /*2a040*/  S2UR UR5, SR_CgaCtaId ;  /* 0x00000000000579c3 */ /* 0x000eb00000008800 */
[----:B------:R-:W-:Y:S06]  /*2a050*/  BAR.SYNC.DEFER_BLOCKING 0x5, 0x180 ;  /* 0x0146000000007b1d */ /* 0x000fec0000010000 */
[----:B------:R-:W-:-:S02]  /*2a060*/  UMOV UR4, 0x400 ;  /* 0x0000040000047882 */ /* 0x000fc40000000000 */
[----:B--2---:R-:W-:-:S06]  /*2a070*/  ULEA UR4, UR5, UR4, 0x18 ;  /* 0x0000000405047291 */ /* 0x004fcc000f8ec03f */
[----:B0-----:R-:W-:-:S05]  /*2a080*/  MOV R23, UR4 ;  /* 0x0000000400177c02 */ /* 0x001fca0008000f00 */
[----:B------:R2:W3:Y:S01]  /*2a090*/  LDS.128 R16, [R23+0x308d0] ;  /* 0x0308d00017107984 */ /* 0x0004e20000000c00 */
[----:B------:R-:W-:Y:S06]  /*2a0a0*/  BAR.ARV 0x4, 0x180 ;  /* 0x0106000000007b1d */ /* 0x000fec0000002000 */
[----:B------:R-:W-:Y:S05]  /*2a0b0*/  BRA `(.L_x_1986) ;  /* 0x0000000800cc7947 */ /* 0x000fea0003800000 */
.L_x_1985:
[----:B------:R-:W2:Y:S01]  /*2a0c0*/  S2R R8, SR_TID.X ;  /* 0x0000000000087919 */ /* 0x000ea20000002100 */
[----:B------:R-:W-:Y:S01]  /*2a0d0*/  UMOV UR4, 0xffffffff ;  /* 0xffffffff00047882 */ /* 0x000fe20000000000 */
[----:B--2---:R-:W-:-:S04]  /*2a0e0*/  LOP3.LUT R8, R8, 0x1f, RZ, 0xc0, !PT ;  /* 0x0000001f08087812 */ /* 0x004fc800078ec0ff */
[----:B------:R-:W-:Y:S01]  /*2a0f0*/  ISETP.NE.AND P0, PT, R8, 0x1f, PT ;  /* 0x0000001f0800780c */ /* 0x000fe20003f05270 */
[----:B------:R-:W-:-:S12]  /*2a100*/  BRA.DIV UR4, `(.L_x_1987) ;  /* 0x0000005204847947 */ /* 0x000fd8000b800000 */
[----:B------:R-:W-:Y:S01]  /*2a110*/  IMAD.IADD R5, R19, 0x1, R8 ;  /* 0x0000000113057824 */ /* 0x000fe200078e0208 */
[----:B------:R-:W-:-:S04]  /*2a120*/  ULDC UR4, c[0x0][0xc3c] ;  /* 0x00030f0000047ab9 */ /* 0x000fc80000000800 */
[----:B------:R-:W-:-:S13]  /*2a130*/  ISETP.GE.OR P1, PT, R5, UR4, !P0 ;  /* 0x0000000405007c0c */ /* 0x000fda000c726670 */
[----:B0-----:R-:W0:Y:S02]  /*2a140*/  @!P1 LDC.64 R2, c[0x0][0xc80] ;  /* 0x00032000ff029b82 */ /* 0x001e240000000a00 */
[----:B0-----:R-:W-:-:S06]  /*2a150*/  @!P1 IMAD.WIDE R2, R5, 0x4, R2 ;  /* 0x0000000405029825 */ /* 0x001fcc00078e0202 */
[----:B------:R-:W2:Y:S01]  /*2a160*/  @!P1 LDG.E R2, desc[UR60][R2.64] ;  /* 0x0000003c02029981 */ /* 0x000ea2000c1e1900 */
[----:B------:R-:W-:Y:S01]  /*2a170*/  IMAD.MOV.U32 R5, RZ, RZ, RZ ;  /* 0x000000ffff057224 */ /* 0x000fe200078e00ff */
[C---:B------:R-:W-:Y:S02]  /*2a180*/  ISETP.GE.U32.AND P2, PT, R8.reuse, 0x2, PT ;  /* 0x000000020800780c */ /* 0x040fe40003f46070 */
[C---:B------:R-:W-:Y:S01]  /*2a190*/  ISETP.GE.U32.AND P3, PT, R8.reuse, 0x4, PT ;  /* 0x000000040800780c */ /* 0x040fe20003f66070 */
[----:B------:R-:W-:Y:S01]  /*2a1a0*/  SHFL.IDX PT, R0, R16, RZ, 0x1f ;  /* 0x00001fff10007589 */ /* 0x000fe200000e0000 */
[C---:B------:R-:W-:Y:S02]  /*2a1b0*/  ISETP.GE.U32.AND P4, PT, R8.reuse, 0x8, PT ;  /* 0x000000080800780c */ /* 0x040fe40003f86070 */
[C---:B------:R-:W-:Y:S01]  /*2a1c0*/  ISETP.GE.U32.AND P5, PT, R8.reuse, 0x10, PT ;  /* 0x000000100800780c */ /* 0x040fe20003fa6070 */
[----:B------:R-:W-:Y:S01]  /*2a1d0*/  SHFL.IDX PT, R4, R16, 0x1, 0x1f ;  /* 0x00201f0010047f89 */ /* 0x000fe200000e0000 */
[----:B--2---:R-:W-:Y:S01]  /*2a1e0*/  @!P1 IMAD.MOV.U32 R5, RZ, RZ, R2 ;  /* 0x000000ffff059224 */ /* 0x004fe200078e0002 */
[----:B------:R-:W-:-:S04]  /*2a1f0*/  ISETP.NE.AND P1, PT, R8, RZ, PT ;  /* 0x000000ff0800720c */ /* 0x000fc80003f25270 */
        /* <DEDUP_REMOVED lines=15> */
[----:B------:R0:W2:Y:S02]  /*2a2f0*/  SHFL.IDX PT, R14, R2, 0x1f, 0x1f ;  /* 0x03e01f00020e7f89 */ /* 0x0000a400000e0000 */
.L_x_2164:
[----:B------:R-:W-:Y:S02]  /*2a300*/  ULDC UR4, c[0x0][0xc38] ;  /* 0x00030e0000047ab9 */ /* 0x000fe40000000800 */
[----:B------:R-:W-:-:S04]  /*2a310*/  IMAD.U32 R7, RZ, RZ, UR4 ;  /* 0x00000004ff077e24 */ /* 0x000fc8000f8e00ff */
[----:B--2---:R-:W-:-:S04]  /*2a320*/  IMAD R14, R14, R7, RZ ;  /* 0x000000070e0e7224 */ /* 0x004fc800078e02ff */
[----:B------:R-:W-:-:S05]  /*2a330*/  IMAD.IADD R9, R4, 0x1, R14 ;  /* 0x0000000104097824 */ /* 0x000fca00078e020e */
[----:B------:R-:W-:-:S13]  /*2a340*/  ISETP.GT.AND P6, PT, R9, R0, PT ;  /* 0x000000000900720c */ /* 0x000fda0003fc4270 */
[----:B------:R-:W-:Y:S05]  /*2a350*/  @P6 BRA `(.L_x_1988) ;  /* 0x00000000009c6947 */ /* 0x000fea0003800000 */
.L_x_1993:
[----:B0-----:R-:W0:Y:S01]  /*2a360*/  LDC R2, c[0x0][0xc3c] ;  /* 0x00030f00ff027b82 */ /* 0x001e220000000800 */
[----:B------:R-:W-:-:S05]  /*2a370*/  VIADD R19, R19, 0x1f ;  /* 0x0000001f13137836 */ /* 0x000fca0000000000 */
[----:B0-----:R-:W-:-:S13]  /*2a380*/  ISETP.GE.AND P6, PT, R19, R2, PT ;  /* 0x000000021300720c */ /* 0x001fda0003fc6270 */
[----:B------:R-:W-:Y:S05]  /*2a390*/  @P6 BRA `(.L_x_1989) ;  /* 0x0000000400d06947 */ /* 0x000fea0003800000 */
[----:B------:R-:W0:Y:S01]  /*2a3a0*/  S2R R3, SR_TID.X ;  /* 0x0000000000037919 */ /* 0x000e220000002100 */
[----:B------:R-:W-:Y:S01]  /*2a3b0*/  BSSY B0, `(.L_x_1990) ;  /* 0x0000009000007945 */ /* 0x000fe20003800000 */
[----:B------:R-:W-:Y:S01]  /*2a3c0*/  IMAD.MOV.U32 R5, RZ, RZ, RZ ;  /* 0x000000ffff057224 */ /* 0x000fe200078e00ff */
[----:B0-----:R-:W-:-:S04]  /*2a3d0*/  LOP3.LUT R3, R3, 0x1f, RZ, 0xc0, !PT ;  /* 0x0000001f03037812 */ /* 0x001fc800078ec0ff */
[----:B------:R-:W-:-:S04]  /*2a3e0*/  IADD3 R7, R19, R3, RZ ;  /* 0x0000000313077210 */ /* 0x000fc80007ffe0ff */
[----:B------:R-:W-:-:S13]  /*2a3f0*/  ISETP.GE.OR P6, PT, R7, R2, !P0 ;  /* 0x000000020700720c */ /* 0x000fda00047c6670 */
[----:B------:R-:W-:Y:S05]  /*2a400*/  @P6 BRA `(.L_x_1991) ;  /* 0x00000000000c6947 */ /* 0x000fea0003800000 */
[----:B------:R-:W0:Y:S02]  /*2a410*/  LDC.64 R2, c[0x0][0xc80] ;  /* 0x00032000ff027b82 */ /* 0x000e240000000a00 */
[----:B0-----:R-:W-:-:S05]  /*2a420*/  IMAD.WIDE R2, R7, 0x4, R2 ;  /* 0x0000000407027825 */ /* 0x001fca00078e0202 */
[----:B------:R0:W5:Y:S02]  /*2a430*/  LDG.E R5, desc[UR60][R2.64] ;  /* 0x0000003c02057981 */ /* 0x000164000c1e1900 */
.L_x_1991:
[----:B------:R-:W-:Y:S05]  /*2a440*/  BSYNC B0 ;  /* 0x0000000000007941 */ /* 0x000fea0003800000 */
.L_x_1990:
[----:B------:R-:W-:-:S03]  /*2a450*/  UMOV UR4, 0xffffffff ;  /* 0xffffffff00047882 */ /* 0x000fc60000000000 */
[----:B------:R-:W-:Y:S05]  /*2a460*/  BRA.DIV UR4, `(.L_x_1992) ;  /* 0x0000005204d07947 */ /* 0x000fea000b800000 */
[----:B-----5:R-:W2:Y:S02]  /*2a470*/  SHFL.UP PT, R14, R5, 0x1, RZ ;  /* 0x04200000050e7989 */ /* 0x020ea400000e00ff */
[----:B--2---:R-:W-:-:S05]  /*2a480*/  SEL R14, R14, RZ, P1 ;  /* 0x000000ff0e0e7207 */ /* 0x004fca0000800000 */
        /* <DEDUP_REMOVED lines=13> */
[----:B------:R0:W2:Y:S02]  /*2a560*/  SHFL.IDX PT, R14, R2, 0x1f, 0x1f ;  /* 0x03e01f00020e7f89 */ /* 0x0000a400000e0000 */
.L_x_2172:
[----:B------:R-:W-:Y:S02]  /*2a570*/  ULDC UR4, c[0x0][0xc38] ;  /* 0x00030e0000047ab9 */ /* 0x000fe40000000800 */
[----:B------:R-:W-:-:S04]  /*2a580*/  IMAD.U32 R7, RZ, RZ, UR4 ;  /* 0x00000004ff077e24 */ /* 0x000fc8000f8e00ff */
[----:B--2---:R-:W-:-:S05]  /*2a590*/  IMAD R14, R14, R7, RZ ;  /* 0x000000070e0e7224 */ /* 0x004fca00078e02ff */
[----:B------:R-:W-:-:S04]  /*2a5a0*/  IADD3 R9, R14, R9, RZ ;  /* 0x000000090e097210 */ /* 0x000fc80007ffe0ff */
[----:B------:R-:W-:-:S13]  /*2a5b0*/  ISETP.GT.AND P6, PT, R9, R0, PT ;  /* 0x000000000900720c */ /* 0x000fda0003fc4270 */
[----:B------:R-:W-:Y:S05]  /*2a5c0*/  @!P6 BRA `(.L_x_1993) ;  /* 0xfffffffc0064e947 */ /* 0x000fea000383ffff */
.L_x_1988:
        /* <DEDUP_REMOVED lines=8> */
.L_x_2176:
[----:B------:R-:W-:Y:S01]  /*2a650*/  ISETP.NE.AND P0, PT, R3, RZ, PT ;  /* 0x000000ff0300720c */ /* 0x000fe20003f05270 */
[----:B------:R-:W-:-:S12]  /*2a660*/  IMAD.MOV.U32 R14, RZ, RZ, RZ ;  /* 0x000000ffff0e7224 */ /* 0x000fd800078e00ff */
[----:B------:R-:W-:Y:S05]  /*2a670*/  @!P0 BRA `(.L_x_1995) ;  /* 0x0000000000108947 */ /* 0x000fea0003800000 */
[----:B------:R-:W-:Y:S01]  /*2a680*/  UMOV UR4, 0xffffffff ;  /* 0xffffffff00047882 */ /* 0x000fe20000000000 */
[----:B------:R-:W-:Y:S02]  /*2a690*/  VIADD R12, R4, 0xffffffff ;  /* 0xffffffff040c7836 */ /* 0x000fe40000000000 */
[----:B------:R-:W-:Y:S05]  /*2a6a0*/  BRA.DIV UR4, `(.L_x_1996) ;  /* 0x0000005604447947 */ /* 0x000fea000b800000 */
[----:B------:R4:W0:Y:S02]  /*2a6b0*/  SHFL.IDX PT, R14, R2, R12, 0x1f ;  /* 0x00001f0c020e7589 */ /* 0x00082400000e0000 */
.L_x_1995:
[----:B0---4-:R-:W0:Y:S01]  /*2a6c0*/  LDC.64 R2, c[0x0][0xc90] ;  /* 0x00032400ff027b82 */ /* 0x011e220000000a00 */
[----:B------:R-:W-:-:S05]  /*2a6d0*/  IADD3 R19, R4, R19, RZ ;  /* 0x0000001304137210 */ /* 0x000fca0007ffe0ff */
[----:B0-----:R-:W-:-:S05]  /*2a6e0*/  IMAD.WIDE R2, R19, 0x4, R2 ;  /* 0x0000000413027825 */ /* 0x001fca00078e0202 */
[----:B------:R0:W2:Y:S01]  /*2a6f0*/  LDG.E R6, desc[UR60][R2.64] ;  /* 0x0000003c02067981 */ /* 0x0000a2000c1e1900 */
[----:B------:R-:W-:Y:S02]  /*2a700*/  IMAD R16, R14, R7, R16 ;  /* 0x000000070e107224 */ /* 0x000fe400078e0210 */
[----:B0-----:R-:W-:Y:S02]  /*2a710*/  IMAD.MOV.U32 R2, RZ, RZ, RZ ;  /* 0x000000ffff027224 */ /* 0x001fe400078e00ff */
        /* <DEDUP_REMOVED lines=8> */
[----:B------:R-:W-:Y:S01]  /*2a7a0*/  IMAD.HI.U32 R2, R3, R9, R2 ;  /* 0x0000000903027227 */ /* 0x000fe200078e0002 */
[----:B------:R-:W-:Y:S02]  /*2a7b0*/  IADD3 R9, R0, -R16, RZ ;  /* 0x8000001000097210 */ /* 0x000fe40007ffe0ff */
[----:B------:R-:W-:Y:S02]  /*2a7c0*/  IABS R0, R4 ;  /* 0x0000000400007213 */ /* 0x000fe40000000000 */
[----:B------:R-:W-:-:S03]  /*2a7d0*/  IABS R3, R9 ;  /* 0x0000000900037213 */ /* 0x000fc60000000000 */
[----:B------:R-:W-:Y:S02]  /*2a7e0*/  IMAD.MOV R0, RZ, RZ, -R0 ;  /* 0x000000ffff007224 */ /* 0x000fe400078e0a00 */
        /* <DEDUP_REMOVED lines=9> */
[----:B------:R-:W-:-:S05]  /*2a880*/  @P0 IADD3 R2, R2, 0x1, RZ ;  /* 0x0000000102020810 */ /* 0x000fca0007ffe0ff */
[----:B------:R-:W-:Y:S01]  /*2a890*/  @!P2 IMAD.MOV R2, RZ, RZ, -R2 ;  /* 0x000000ffff02a224 */ /* 0x000fe200078e0a02 */
[----:B------:R-:W-:-:S05]  /*2a8a0*/  @!P1 LOP3.LUT R2, RZ, R4, RZ, 0x33, !PT ;  /* 0x00000004ff029212 */ /* 0x000fca00078e33ff */
[----:B------:R-:W-:Y:S01]  /*2a8b0*/  IMAD R0, R6, R2, RZ ;  /* 0x0000000206007224 */ /* 0x000fe200078e02ff */
[----:B------:R-:W-:-:S03]  /*2a8c0*/  IADD3 R2, -R2, RZ, RZ ;  /* 0x000000ff02027210 */ /* 0x000fc60007ffe1ff */
        /* <DEDUP_REMOVED lines=15> */
[C---:B------:R-:W-:Y:S02]  /*2a9c0*/  LOP3.LUT R3, R9.reuse, R6, RZ, 0x3c, !PT ;  /* 0x0000000609037212 */ /* 0x040fe400078e3cff */
[----:B------:R-:W-:Y:S01]  /*2a9d0*/  IADD3 R9, R9, R0, RZ ;  /* 0x0000000009097210 */ /* 0x000fe20007ffe0ff */
[----:B------:R-:W-:Y:S01]  /*2a9e0*/  IMAD.HI.U32 R2, R2, R11, RZ ;  /* 0x0000000b02027227 */ /* 0x000fe200078e00ff */
[----:B------:R-:W-:-:S03]  /*2a9f0*/  ISETP.GE.AND P2, PT, R3, RZ, PT ;  /* 0x000000ff0300720c */ /* 0x000fc60003f46270 */
[----:B------:R-:W-:-:S05]  /*2aa00*/  IMAD R4, R2, R4, R11 ;  /* 0x0000000402047224 */ /* 0x000fca00078e020b */
[----:B------:R-:W-:-:S13]  /*2aa10*/  ISETP.GT.U32.AND P1, PT, R7, R4, PT ;  /* 0x000000040700720c */ /* 0x000fda0003f24070 */
[-C--:B------:R-:W-:Y:S01]  /*2aa20*/  @!P1 IADD3 R4, R4, -R7.reuse, RZ ;  /* 0x8000000704049210 */ /* 0x080fe20007ffe0ff */
        /* <DEDUP_REMOVED lines=11> */
.L_x_1989:
[----:B------:R-:W-:Y:S01]  /*2aae0*/  UMOV UR4, URZ ;  /* 0x0000003f00047c82 */ /* 0x000fe20008000000 */
[----:B------:R-:W-:Y:S01]  /*2aaf0*/  UMOV UR5, URZ ;  /* 0x0000003f00057c82 */ /* 0x000fe20008000000 */
[----:B------:R-:W-:Y:S01]  /*2ab00*/  ULDC UR6, c[0x0][0xc3c] ;  /* 0x00030f0000067ab9 */ /* 0x000fe20000000800 */
[----:B------:R-:W-:Y:S01]  /*2ab10*/  IMAD.MOV.U32 R16, RZ, RZ, R0 ;  /* 0x000000ffff107224 */ /* 0x000fe200078e0000 */
[----:B------:R-:W-:Y:S01]  /*2ab20*/  MOV R17, UR4 ;  /* 0x0000000400117c02 */ /* 0x000fe20008000f00 */
[----:B------:R-:W-:Y:S02]  /*2ab30*/  IMAD.U32 R18, RZ, RZ, UR5 ;  /* 0x00000005ff127e24 */ /* 0x000fe4000f8e00ff */
[----:B------:R-:W-:-:S07]  /*2ab40*/  IMAD.U32 R19, RZ, RZ, UR6 ;  /* 0x00000006ff137e24 */ /* 0x000fce000f8e00ff */
.L_x_1997:
[----:B------:R-:W0:Y:S01]  /*2ab50*/  S2R R0, SR_TID.X ;  /* 0x0000000000007919 */ /* 0x000e220000002100 */
[----:B------:R-:W-:Y:S05]  /*2ab60*/  WARPSYNC.ALL ;  /* 0x0000000000007948 */ /* 0x000fea0003800000 */
[----:B------:R-:W-:Y:S01]  /*2ab70*/  BAR.SYNC.DEFER_BLOCKING 0x4, 0x180 ;  /* 0x0106000000007b1d */ /* 0x000fe20000010000 */
[----:B0-----:R-:W-:-:S04]  /*2ab80*/  LOP3.LUT R0, R0, 0x1f, RZ, 0xc0, !PT ;  /* 0x0000001f00007812 */ /* 0x001fc800078ec0ff */
[----:B------:R-:W-:-:S13]  /*2ab90*/  ISETP.NE.AND P0, PT, R0, RZ, PT ;  /* 0x000000ff0000720c */ /* 0x000fda0003f05270 */
[----:B------:R-:W0:Y:S01]  /*2aba0*/  @!P0 S2R R3, SR_CgaCtaId ;  /* 0x0000000000038919 */ /* 0x000e220000008800 */
[----:B------:R-:W-:-:S04]  /*2abb0*/  @!P0 MOV R0, 0x400 ;  /* 0x0000040000008802 */ /* 0x000fc80000000f00 */
[----:B0-----:R-:W-:-:S05]  /*2abc0*/  @!P0 LEA R23, R3, R0, 0x18 ;  /* 0x0000000003178211 */ /* 0x001fca00078ec0ff */
[----:B------:R0:W-:Y:S01]  /*2abd0*/  @!P0 STS.128 [R23+0x308d0], R16 ;  /* 0x0308d01017008388 */ /* 0x0001e20000000c00 */
[----:B------:R-:W-:Y:S06]  /*2abe0*/  BAR.ARV 0x5, 0x180 ;  /* 0x0146000000007b1d */ /* 0x000fec0000002000 */
.L_x_1986:
[----:B------:R-:W-:Y:S02]  /*2abf0*/  ULDC UR4, c[0x0][0xc3c] ;  /* 0x00030f0000047ab9 */ /* 0x000fe40000000800 */
[----:B---3--:R-:W-:-:S13]  /*2ac00*/  ISETP.GE.AND P0, PT, R19, UR4, PT ;  /* 0x0000000413007c0c */ /* 0x008fda000bf06270 */
[----:B------:R-:W-:Y:S05]  /*2ac10*/  @!P0 BRA `(.L_x_1998) ;  /* 0xffffff9800988947 */ /* 0x000fea000383ffff */
[----:B------:R-:W-:Y:S05]  /*2ac20*/  BSYNC B8 ;  /* 0x0000000000087941 */ /* 0x000fea0003800000 */
.L_x_1879:
[----:B------:R-:W3:Y:S01]  /*2ac30*/  LDL.LU R0, [R1+0x2c] ;  /* 0x00002c0001007983 */ /* 0x000ee20000300800 */
[----:B------:R-:W-:Y:S01]  /*2ac40*/  BSSY B0, `(.L_x_1999) ;  /* 0x000000b000007945 */ /* 0x000fe20003800000 */
[----:B------:R-:W4:Y:S01]  /*2ac50*/  S2R R5, SR_CgaCtaId ;  /* 0x0000000000057919 */ /* 0x000f220000008800 */
[----:B---3--:R-:W-:-:S05]  /*2ac60*/  VIADD R0, R0, 0x1 ;  /* 0x0000000100007836 */ /* 0x008fca0000000000 */
[----:B-1----:R-:W-:-:S04]  /*2ac70*/  LEA.HI R2, R0, R0, RZ, 0x1 ;  /* 0x0000000000027211 */ /* 0x002fc800078f08ff */
[----:B------:R-:W-:Y:S02]  /*2ac80*/  LOP3.LUT R3, R2, 0xfffffffe, RZ, 0xc0, !PT ;  /* 0xfffffffe02037812 */ /* 0x000fe400078ec0ff */
[----:B------:R-:W-:Y:S02]  /*2ac90*/  MOV R2, 0x400 ;  /* 0x0000040000027802 */ /* 0x000fe40000000f00 */
[----:B------:R-:W-:Y:S02]  /*2aca0*/  IADD3 R0, R0, -R3, RZ ;  /* 0x8000000300007210 */ /* 0x000fe40007ffe0ff */
[----:B----4-:R-:W-:Y:S02]  /*2acb0*/  LEA R5, R5, R2, 0x18 ;  /* 0x0000000205057211 */ /* 0x010fe400078ec0ff */
[----:B------:R-:W-:-:S04]  /*2acc0*/  SHF.L.U32 R0, R0, 0x1f, RZ ;  /* 0x0000001f00007819 */ /* 0x000fc800000006ff */
[----:B------:R-:W1:Y:S02]  /*2acd0*/  SYNCS.PHASECHK.TRANS64.TRYWAIT P0, [R5+URZ+0x30820], R0 ;  /* 0x03082000050075a7 */ /* 0x000e64000800017f */
[----:B-1----:R-:W-:Y:S05]  /*2ace0*/  @!P0 BRA `(.L_x_2000) ;  /* 0x0000004c00d88947 */ /* 0x002fea0003800000 */
.L_x_2179:
[----:B------:R-:W-:Y:S05]  /*2acf0*/  BSYNC B0 ;  /* 0x0000000000007941 */ /* 0x000fea0003800000 */
.L_x_1999:
[----:B------:R-:W-:-:S03]  /*2ad00*/  UMOV UR4, 0xffffffff ;  /* 0xffffffff00047882 */ /* 0x000fc60000000000 */
[----:B------:R-:W-:Y:S05]  /*2ad10*/  BRA.DIV UR4, `(.L_x_2001) ;  /* 0x0000004e04e07947 */ /* 0x000fea000b800000 */
[----:B-1----:R-:W1:Y:S02]  /*2ad20*/  S2R R0, SR_TID.X ;  /* 0x0000000000007919 */ /* 0x002e640000002100 */
[----:B-1----:R-:W-:-:S04]  /*2ad30*/  SHF.R.U32.HI R0, RZ, 0x5, R0 ;  /* 0x00000005ff007819 */ /* 0x002fc80000011600 */
[----:B------:R-:W-:-:S05]  /*2ad40*/  LOP3.LUT R0, R0, 0x3, RZ, 0xc0, !PT ;  /* 0x0000000300007812 */ /* 0x000fca00078ec0ff */
[----:B------:R1:W3:Y:S02]  /*2ad50*/  SHFL.IDX PT, R14, R0, RZ, 0x1f ;  /* 0x00001fff000e7589 */ /* 0x0002e400000e0000 */
.L_x_2182:
[----:B---3--:R-:W-:-:S13]  /*2ad60*/  ISETP.NE.AND P0, PT, R14, RZ, PT ;  /* 0x000000ff0e00720c */ /* 0x008fda0003f05270 */
[----:B------:R-:W-:Y:S05]  /*2ad70*/  @P0 BRA `(.L_x_1568) ;  /* 0x0000000000900947 */ /* 0x000fea0003800000 */
[----:B------:R-:W-:-:S03]  /*2ad80*/  UMOV UR4, 0xffffffff ;  /* 0xffffffff00047882 */ /* 0x000fc60000000000 */
[----:B------:R-:W-:Y:S05]  /*2ad90*/  BRA.DIV UR4, `(.L_x_2002) ;  /* 0x0000004e04f47947 */ /* 0x000fea000b800000 */
[----:B------:R-:W-:-:S13]  /*2ada0*/  ELECT P6, URZ, PT ;  /* 0x00000000003f782f */ /* 0x000fda00038c0000 */
.L_x_2185:
[----:B------:R-:W-:Y:S05]  /*2adb0*/  @!P6 BRA `(.L_x_1568) ;  /* 0x000000000080e947 */ /* 0x000fea0003800000 */
[----:B-1----:R-:W3:Y:S02]  /*2adc0*/  LDL R0, [R1+0x8c] ;  /* 0x00008c0001007983 */ /* 0x002ee40000100800 */
[----:B---3--:R-:W-:-:S13]  /*2add0*/  R2UR UR4, R0 ;  /* 0x00000000000472ca */ /* 0x008fda00000e0000 */
[----:B------:R-:W-:-:S06]  /*2ade0*/  ULOP3.LUT UR4, UR4, 0x2, URZ, 0xfc, !UPT ;  /* 0x0000000204047892 */ /* 0x000fcc000f8efc3f */
[----:B------:R-:W-:-:S05]  /*2adf0*/  IMAD.U32 R0, RZ, RZ, UR4 ;  /* 0x00000004ff007e24 */ /* 0x000fca000f8e00ff */
[----:B------:R-:W-:-:S13]  /*2ae00*/  ISETP.NE.AND P0, PT, R0, 0x3, PT ;  /* 0x000000030000780c */ /* 0x000fda0003f05270 */
[----:B------:R-:W-:Y:S05]  /*2ae10*/  @!P0 BRA `(.L_x_2003) ;  /* 0x0000000000048947 */ /* 0x000fea0003800000 */
[----:B------:R-:W-:Y:S01]  /*2ae20*/  BPT.TRAP 0x1 ;  /* 0x000000040000795c */ /* 0x000fe20000300000 */
.L_x_2003:
[C---:B------:R-:W-:Y:S01]  /*2ae30*/  IMAD R3, R26.reuse, 0x8, R5 ;  /* 0x000000081a037824 */ /* 0x040fe200078e0205 */
[----:B------:R-:W-:Y:S01]  /*2ae40*/  SHF.L.U32 R2, R29, 0x1f, RZ ;  /* 0x0000001f1d027819 */ /* 0x000fe200000006ff */
[----:B------:R-:W-:-:S03]  /*2ae50*/  VIADD R26, R26, 0x1 ;  /* 0x000000011a1a7836 */ /* 0x000fc60000000000 */
[----:B------:R-:W1:Y:S02]  /*2ae60*/  SYNCS.PHASECHK.TRANS64.TRYWAIT P1, [R3+URZ+0x30840], R2 ;  /* 0x03084002030075a7 */ /* 0x000e64000802017f */
[----:B------:R-:W-:-:S04]  /*2ae70*/  ISETP.NE.AND P2, PT, R26, 0x2, PT ;  /* 0x000000021a00780c */ /* 0x000fc80003f45270 */
[----:B------:R-:W-:Y:S01]  /*2ae80*/  SEL R0, RZ, 0x1, P2 ;  /* 0x00000001ff007807 */ /* 0x000fe20001000000 */
[----:B-1----:R-:W-:Y:S08]  /*2ae90*/  @!P1 BRA `(.L_x_2004) ;  /* 0x0000004c00d49947 */ /* 0x002ff00003800000 */
.L_x_2186:
[----:B------:R-:W-:Y:S02]  /*2aea0*/  SEL R26, R26, RZ, P2 ;  /* 0x000000ff1a1a7207 */ /* 0x000fe40001000000 */
[----:B------:R-:W-:Y:S01]  /*2aeb0*/  LOP3.LUT R0, R29, R0, RZ, 0x3c, !PT ;  /* 0x000000001d007212 */ /* 0x000fe200078e3cff */
[----:B------:R-:W-:Y:S06]  /*2aec0*/  @!P0 BRA `(.L_x_2005) ;  /* 0x0000000000048947 */ /* 0x000fec0003800000 */
[----:B------:R-:W-:Y:S01]  /*2aed0*/  BPT.TRAP 0x1 ;  /* 0x000000040000795c */ /* 0x000fe20000300000 */
.L_x_2005:
[----:B------:R-:W-:Y:S02]  /*2aee0*/  LEA R5, R26, R5, 0x3 ;  /* 0x000000051a057211 */ /* 0x000fe400078e18ff */
[----:B------:R-:W-:-:S04]  /*2aef0*/  SHF.L.U32 R0, R0, 0x1f, RZ ;  /* 0x0000001f00007819 */ /* 0x000fc800000006ff */
[----:B------:R-:W3:Y:S02]  /*2af00*/  SYNCS.PHASECHK.TRANS64.TRYWAIT P1, [R5+URZ+0x30840], R0 ;  /* 0x03084000050075a7 */ /* 0x000ee4000802017f */
[----:B---3--:R-:W-:Y:S05]  /*2af10*/  @!P1 BRA `(.L_x_2006) ;  /* 0x0000004c00c89947 */ /* 0x008fea0003800000 */
.L_x_2187:
[----:B------:R-:W-:Y:S05]  /*2af20*/  @!P0 BRA `(.L_x_2007) ;  /* 0x0000000000048947 */ /* 0x000fea0003800000 */
[----:B------:R-:W-:Y:S01]  /*2af30*/  BPT.TRAP 0x1 ;  /* 0x000000040000795c */ /* 0x000fe20000300000 */
.L_x_2007:
[----:B------:R-:W4:Y:S02]  /*2af40*/  SYNCS.PHASECHK.TRANS64.TRYWAIT P1, [R3+URZ+0x30860], R2 ;  /* 0x03086002030075a7 */ /* 0x000f24000802017f */
[----:B----4-:R-:W-:Y:S05]  /*2af50*/  @!P1 BRA `(.L_x_2008) ;  /* 0x0000004c00cc9947 */ /* 0x010fea0003800000 */
.L_x_2188:
[----:B------:R-:W-:Y:S05]  /*2af60*/  @!P0 BRA `(.L_x_2009) ;  /* 0x0000000000048947 */ /* 0x000fea0003800000 */
[----:B------:R-:W-:Y:S01]  /*2af70*/  BPT.TRAP 0x1 ;  /* 0x000000040000795c */ /* 0x000fe20000300000 */
.L_x_2009:
[----:B------:R0:W0:Y:S02]  /*2af80*/  SYNCS.PHASECHK.TRANS64.TRYWAIT P0, [R5+URZ+0x30860], R0 ;  /* 0x03086000050075a7 */ /* 0x000024000800017f */
[----:B0-----:R-:W-:Y:S05]  /*2af90*/  @!P0 NANOSLEEP.SYNCS 0x989680 ;  /* 0x009896800000895d */ /* 0x001fea0003900000 */
[----:B------:R-:W0:Y:S02]  /*2afa0*/  @!P0 SYNCS.PHASECHK.TRANS64 P0, [R5+URZ+0x30860], R0 ;  /* 0x03086000050085a7 */ /* 0x000e24000800007f */
[----:B0-----:R-:W-:Y:S05]  /*2afb0*/  @!P0 BRA `(.L_x_2009) ;  /* 0xfffffffc00f08947 */ /* 0x001fea000383ffff */
.L_x_1568:
[----:B------:R-:W-:Y:S05]  /*2afc0*/  BSYNC B9 ;  /* 0x0000000000097941 */ /* 0x000fea0003800000 */
.L_x_1565:
[----:B------:R-:W-:Y:S05]  /*2afd0*/  EXIT ;  /* 0x000000000000794d */ /* 0x000fea0003800000 */
.L_x_1594:
[----:B0-----:R0:W1:Y:S02]  /*2afe0*/  SYNCS.PHASECHK.TRANS64.TRYWAIT P5, [R87+URZ+0x30890], R88 ;  /* 0x03089058570075a7 */ /* 0x00106400080a017f */
[----:B-1----:R-:W-:Y:S05]  /*2aff0*/  @!P5 NANOSLEEP.SYNCS 0x989680 ;  /* 0x009896800000d95d */ /* 0x002fea0003900000 */
[----:B------:R-:W1:Y:S02]  /*2b000*/  @!P5 SYNCS.PHASECHK.TRANS64 P5, [R87+URZ+0x30890], R88 ;  /* 0x030890585700d5a7 */ /* 0x000e6400080a007f */
[----:B-1----:R-:W-:Y:S05]  /*2b010*/  @!P5 BRA `(.L_x_1594) ;  /* 0xfffffffc00f0d947 */ /* 0x002fea000383ffff */
[----:B------:R-:W-:Y:S05]  /*2b020*/  BRA `(.L_x_2010) ;  /* 0xfffffd8800687947 */ /* 0x000fea000383ffff */
.L_x_1595:
[----:B------:R-:W-:Y:S01]  /*2b030*/  BSSY B1, `(.L_x_2011) ;  /* 0x0000008000017945 */ /* 0x000fe20003800000 */
[----:B------:R-:W-:Y:S01]  /*2b040*/  IMAD.MOV.U32 R13, RZ, RZ, R118 ;  /* 0x000000ffff0d7224 */ /* 0x000fe200078e0076 */
[----:B------:R-:W-:Y:S01]  /*2b050*/  MOV R15, 0xffffffff ;  /* 0xffffffff000f7802 */ /* 0x000fe20000000f00 */
[----:B------:R-:W-:Y:S02]  /*2b060*/  IMAD.MOV.U32 R12, RZ, RZ, RZ ;  /* 0x000000ffff0c7224 */ /* 0x000fe400078e00ff */
[----:B------:R-:W-:-:S07]  /*2b070*/  IMAD.MOV.U32 R11, RZ, RZ, 0x1c1f ;  /* 0x00001c1fff0b7424 */ /* 0x000fce00078e00ff */
[----:B0-----:R-:W-:Y:S05]  /*2b080*/  WARPSYNC.COLLECTIVE R15, `(.L_x_2012) ;  /* 0x000000000f087348 */ /* 0x001fea0003c00000 */
[----:B------:R1:W2:Y:S02]  /*2b090*/  SHFL.IDX P6, R14, R13, R12, R11 ;  /* 0x0000000c0d0e7389 */ /* 0x0002a400000c000b */
[----:B012---:R-:W-:Y:S01]  /*2b0a0*/  ENDCOLLECTIVE ;  /* 0x000000000000791b */ /* 0x007fe20003800000 */
.L_x_2012:
[----:B------:R-:W-:Y:S05]  /*2b0b0*/  BSYNC B1 ;  /* 0x0000000000017941 */ /* 0x000fea0003800000 */
.L_x_2011:
[----:B------:R-:W-:Y:S01]  /*2b0c0*/  IMAD.MOV.U32 R13, RZ, RZ, R119 ;  /* 0x000000ffff0d7224 */ /* 0x000fe200078e0077 */
[----:B------:R-:W-:Y:S01]  /*2b0d0*/  MOV R11, 0x1c1f ;  /* 0x00001c1f000b7802 */ /* 0x000fe20000000f00 */
[----:B------:R-:W-:Y:S02]  /*2b0e0*/  IMAD.MOV.U32 R12, RZ, RZ, RZ ;  /* 0x000000ffff0c7224 */ /* 0x000fe400078e00ff */
[----:B------:R-:W-:Y:S02]  /*2b0f0*/  IMAD.MOV.U32 R15, RZ, RZ, -0x1 ;  /* 0xffffffffff0f7424 */ /* 0x000fe400078e00ff */
[----:B------:R-:W-:-:S07]  /*2b100*/  IMAD.MOV.U32 R82, RZ, RZ, R14 ;  /* 0x000000ffff527224 */ /* 0x000fce00078e000e */
[----:B------:R-:W-:Y:S05]  /*2b110*/  WARPSYNC.COLLECTIVE R15, `(.L_x_2013) ;  /* 0x000000000f087348 */ /* 0x000fea0003c00000 */
[----:B------:R0:W1:Y:S02]  /*2b120*/  SHFL.IDX P6, R14, R13, R12, R11 ;  /* 0x0000000c0d0e7389 */ /* 0x00006400000c000b */
[----:B01----:R-:W-:Y:S01]  /*2b130*/  ENDCOLLECTIVE ;  /* 0x000000000000791b */ /* 0x003fe20003800000 */
.L_x_2013:
[----:B------:R-:W-:Y:S01]  /*2b140*/  IMAD.MOV.U32 R83, RZ, RZ, R14 ;  /* 0x000000ffff537224 */ /* 0x000fe200078e000e */
[----:B------:R-:W-:Y:S06]  /*2b150*/  BRA `(.L_x_2014) ;  /* 0xfffffd8800307947 */ /* 0x000fec000383ffff */
.L_x_1620:
[----:B------:R-:W-:Y:S01]  /*2b160*/  BSSY B1, `(.L_x_2015) ;  /* 0x0000008000017945 */ /* 0x000fe20003800000 */
[----:B0---4-:R-:W-:Y:S01]  /*2b170*/  IMAD.MOV.U32 R13, RZ, RZ, R118 ;  /* 0x000000ffff0d7224 */ /* 0x011fe200078e0076 */
[----:B------:R-:W-:Y:S01]  /*2b180*/  MOV R12, 0x1 ;  /* 0x00000001000c7802 */ /* 0x000fe20000000f00 */
[----:B------:R-:W-:Y:S02]  /*2b190*/  IMAD.MOV.U32 R11, RZ, RZ, 0x1c1f ;  /* 0x00001c1fff0b7424 */ /* 0x000fe400078e00ff */
[----:B------:R-:W-:-:S07]  /*2b1a0*/  IMAD.MOV.U32 R15, RZ, RZ, -0x1 ;  /* 0xffffffffff0f7424 */ /* 0x000fce00078e00ff */
[----:B-123--:R-:W-:Y:S05]  /*2b1b0*/  WARPSYNC.COLLECTIVE R15, `(.L_x_2016) ;  /* 0x000000000f087348 */ /* 0x00efea0003c00000 */
[----:B------:R0:W4:Y:S02]  /*2b1c0*/  SHFL.IDX P6, R14, R13, R12, R11 ;  /* 0x0000000c0d0e7389 */ /* 0x00012400000c000b */
[----:B01234-:R-:W-:Y:S01]  /*2b1d0*/  ENDCOLLECTIVE ;  /* 0x000000000000791b */ /* 0x01ffe20003800000 */
.L_x_2016:
[----:B------:R-:W-:Y:S05]  /*2b1e0*/  BSYNC B1 ;  /* 0x0000000000017941 */ /* 0x000fea0003800000 */
.L_x_2015:
[----:B------:R-:W-:Y:S01]  /*2b1f0*/  MOV R13, R119 ;  /* 0x00000077000d7202 */ /* 0x000fe20000000f00 */
[----:B------:R-:W-:Y:S02]  /*2b200*/  IMAD.MOV.U32 R12, RZ, RZ, 0x1 ;  /* 0x00000001ff0c7424 */ /* 0x000fe400078e00ff */
[----:B------:R-:W-:Y:S02]  /*2b210*/  IMAD.MOV.U32 R11, RZ, RZ, 0x1c1f ;  /* 0x00001c1fff0b7424 */ /* 0x000fe400078e00ff */
[----:B------:R-:W-:Y:S02]  /*2b220*/  IMAD.MOV.U32 R15, RZ, RZ, -0x1 ;  /* 0xffffffffff0f7424 */ /* 0x000fe400078e00ff */
[----:B------:R-:W-:-:S07]  /*2b230*/  IMAD.MOV.U32 R59, RZ, RZ, R14 ;  /* 0x000000ffff3b7224 */ /* 0x000fce00078e000e */
[----:B------:R-:W-:Y:S05]  /*2b240*/  WARPSYNC.COLLECTIVE R15, `(.L_x_2017) ;  /* 0x000000000f087348 */ /* 0x000fea0003c00000 */
[----:B------:R0:W1:Y:S02]  /*2b250*/  SHFL.IDX P6, R14, R13, R12, R11 ;  /* 0x0000000c0d0e7389 */ /* 0x00006400000c000b */
[----:B01----:R-:W-:Y:S01]  /*2b260*/  ENDCOLLECTIVE ;  /* 0x000000000000791b */ /* 0x003fe20003800000 */
.L_x_2017:
[----:B------:R-:W-:Y:S01]  /*2b270*/  MOV R58, R14 ;  /* 0x0000000e003a7202 */ /* 0x000fe20000000f00 */
[----:B------:R-:W-:Y:S06]  /*2b280*/  BRA `(.L_x_2018) ;  /* 0xfffffd9c00147947 */ /* 0x000fec000383ffff */
.L_x_1650:
[----:B-1----:R1:W2:Y:S02]  /*2b290*/  SYNCS.PHASECHK.TRANS64.TRYWAIT P5, [R87+URZ+0x30890], R88 ;  /* 0x03089058570075a7 */ /* 0x0022a400080a017f */
[----:B--2---:R-:W-:Y:S05]  /*2b2a0*/  @!P5 NANOSLEEP.SYNCS 0x989680 ;  /* 0x009896800000d95d */ /* 0x004fea0003900000 */
[----:B------:R-:W2:Y:S02]  /*2b2b0*/  @!P5 SYNCS.PHASECHK.TRANS64 P5, [R87+URZ+0x30890], R88 ;  /* 0x030890585700d5a7 */ /* 0x000ea400080a007f */
[----:B--2---:R-:W-:Y:S05]  /*2b2c0*/  @!P5 BRA `(.L_x_1650) ;  /* 0xfffffffc00f0d947 */ /* 0x004fea000383ffff */
[----:B------:R-:W-:Y:S05]  /*2b2d0*/  BRA `(.L_x_2019) ;  /* 0xfffffdb800d07947 */ /* 0x000fea000383ffff */
.L_x_1651:
[----:B------:R-:W-:Y:S01]  /*2b2e0*/  BSSY B1, `(.L_x_2020) ;  /* 0x0000008000017945 */ /* 0x000fe20003800000 */
[----:B------:R-:W-:Y:S01]  /*2b2f0*/  IMAD.MOV.U32 R13, RZ, RZ, R118 ;  /* 0x000000ffff0d7224 */ /* 0x000fe200078e0076 */
[----:B------:R-:W-:Y:S01]  /*2b300*/  MOV R15, 0xffffffff ;  /* 0xffffffff000f7802 */ /* 0x000fe20000000f00 */
[----:B------:R-:W-:Y:S02]  /*2b310*/  IMAD.MOV.U32 R12, RZ, RZ, RZ ;  /* 0x000000ffff0c7224 */ /* 0x000fe400078e00ff */
[----:B------:R-:W-:-:S07]  /*2b320*/  IMAD.MOV.U32 R11, RZ, RZ, 0x1c1f ;  /* 0x00001c1fff0b7424 */ /* 0x000fce00078e00ff */
[----:B-1----:R-:W-:Y:S05]  /*2b330*/  WARPSYNC.COLLECTIVE R15, `(.L_x_2021) ;  /* 0x000000000f087348 */ /* 0x002fea0003c00000 */
[----:B------:R0:W2:Y:S02]  /*2b340*/  SHFL.IDX P6, R14, R13, R12, R11 ;  /* 0x0000000c0d0e7389 */ /* 0x0000a400000c000b */
[----:B012---:R-:W-:Y:S01]  /*2b350*/  ENDCOLLECTIVE ;  /* 0x000000000000791b */ /* 0x007fe20003800000 */
.L_x_2021:
[----:B------:R-:W-:Y:S05]  /*2b360*/  BSYNC B1 ;  /* 0x0000000000017941 */ /* 0x000fea0003800000 */
.L_x_2020:
        /* <DEDUP_REMOVED lines=8> */
.L_x_2022:
[----:B------:R-:W-:Y:S01]  /*2b3f0*/  IMAD.MOV.U32 R116, RZ, RZ, R14 ;  /* 0x000000ffff747224 */ /* 0x000fe200078e000e */
[----:B------:R-:W-:Y:S06]  /*2b400*/  BRA `(.L_x_2023) ;  /* 0xfffffdb8009c7947 */ /* 0x000fec000383ffff */
.L_x_1664:
[----:B------:R-:W-:Y:S01]  /*2b410*/  BSSY B1, `(.L_x_2024) ;  /* 0x0000008000017945 */ /* 0x000fe20003800000 */
[----:B--234-:R-:W-:Y:S01]  /*2b420*/  IMAD.MOV.U32 R13, RZ, RZ, R118 ;  /* 0x000000ffff0d7224 */ /* 0x01cfe200078e0076 */
[----:B------:R-:W-:Y:S01]  /*2b430*/  MOV R12, 0x1 ;  /* 0x00000001000c7802 */ /* 0x000fe20000000f00 */
[----:B------:R-:W-:Y:S02]  /*2b440*/  IMAD.MOV.U32 R11, RZ, RZ, 0x1c1f ;  /* 0x00001c1fff0b7424 */ /* 0x000fe400078e00ff */
[----:B------:R-:W-:-:S07]  /*2b450*/  IMAD.MOV.U32 R15, RZ, RZ, -0x1 ;  /* 0xffffffffff0f7424 */ /* 0x000fce00078e00ff */
[----:B01----:R-:W-:Y:S05]  /*2b460*/  WARPSYNC.COLLECTIVE R15, `(.L_x_2025) ;  /* 0x000000000f087348 */ /* 0x003fea0003c00000 */
[----:B------:R2:W3:Y:S02]  /*2b470*/  SHFL.IDX P6, R14, R13, R12, R11 ;  /* 0x0000000c0d0e7389 */ /* 0x0004e400000c000b */
[----:B0123--:R-:W-:Y:S01]  /*2b480*/  ENDCOLLECTIVE ;  /* 0x000000000000791b */ /* 0x00ffe20003800000 */
.L_x_2025:
[----:B------:R-:W-:Y:S05]  /*2b490*/  BSYNC B1 ;  /* 0x0000000000017941 */ /* 0x000fea0003800000 */
.L_x_2024:
        /* <DEDUP_REMOVED lines=8> */
.L_x_2026:
[----:B------:R-:W-:Y:S01]  /*2b520*/  MOV R36, R14 ;  /* 0x0000000e00247202 */ /* 0x000fe20000000f00 */
[----:B------:R-:W-:Y:S06]  /*2b530*/  BRA `(.L_x_2027) ;  /* 0xfffffdcc00c47947 */ /* 0x000fec000383ffff */
.L_x_1677:
[----:B0-----:R0:W1:Y:S02]  /*2b540*/  SYNCS.PHASECHK.TRANS64.TRYWAIT P3, [R87+URZ+0x30890], R88 ;  /* 0x03089058570075a7 */ /* 0x001064000806017f */
[----:B-1----:R-:W-:Y:S05]  /*2b550*/  @!P3 NANOSLEEP.SYNCS 0x989680 ;  /* 0x009896800000b95d */ /* 0x002fea0003900000 */
[----:B------:R-:W1:Y:S02]  /*2b560*/  @!P3 SYNCS.PHASECHK.TRANS64 P3, [R87+URZ+0x30890], R88 ;  /* 0x030890585700b5a7 */ /* 0x000e64000806007f */
[----:B-1----:R-:W-:Y:S05]  /*2b570*/  @!P3 BRA `(.L_x_1677) ;  /* 0xfffffffc00f0b947 */ /* 0x002fea000383ffff */
[----:B------:R-:W-:Y:S05]  /*2b580*/  BRA `(.L_x_2028) ;  /* 0xfffffde4008c7947 */ /* 0x000fea000383ffff */
.L_x_1678:
        /* <DEDUP_REMOVED lines=8> */
.L_x_2030:
[----:B------:R-:W-:Y:S05]  /*2b610*/  BSYNC B1 ;  /* 0x0000000000017941 */ /* 0x000fea0003800000 */
.L_x_2029:
        /* <DEDUP_REMOVED lines=8> */
.L_x_2031:
[----:B------:R-:W-:Y:S01]  /*2b6a0*/  IMAD.MOV.U32 R38, RZ, RZ, R14 ;  /* 0x000000ffff267224 */ /* 0x000fe200078e000e */
[----:B------:R-:W-:Y:S06]  /*2b6b0*/  BRA `(.L_x_2032) ;  /* 0xfffffde400b07947 */ /* 0x000fec000383ffff */
.L_x_1681:
[----:B------:R-:W-:Y:S01]  /*2b6c0*/  BSSY B1, `(.L_x_2033) ;  /* 0x0000008000017945 */ /* 0x000fe20003800000 */
[----:B----4-:R-:W-:Y:S01]  /*2b6d0*/  IMAD.MOV.U32 R13, RZ, RZ, R41 ;  /* 0x000000ffff0d7224 */ /* 0x010fe200078e0029 */
[----:B------:R-:W-:Y:S01]  /*2b6e0*/  MOV R12, 0x1 ;  /* 0x00000001000c7802 */ /* 0x000fe20000000f00 */
[----:B------:R-:W-:Y:S02]  /*2b6f0*/  IMAD.MOV.U32 R11, RZ, RZ, 0x1c1f ;  /* 0x00001c1fff0b7424 */ /* 0x000fe400078e00ff */
[----:B------:R-:W-:-:S07]  /*2b700*/  IMAD.MOV.U32 R15, RZ, RZ, -0x1 ;  /* 0xffffffffff0f7424 */ /* 0x000fce00078e00ff */
[----:B0123--:R-:W-:Y:S05]  /*2b710*/  WARPSYNC.COLLECTIVE R15, `(.L_x_2034) ;  /* 0x000000000f087348 */ /* 0x00ffea0003c00000 */
[----:B------:R4:W0:Y:S02]  /*2b720*/  SHFL.IDX P6, R14, R13, R12, R11 ;  /* 0x0000000c0d0e7389 */ /* 0x00082400000c000b */
[----:B01234-:R-:W-:Y:S01]  /*2b730*/  ENDCOLLECTIVE ;  /* 0x000000000000791b */ /* 0x01ffe20003800000 */
.L_x_2034:
[----:B------:R-:W-:Y:S05]  /*2b740*/  BSYNC B1 ;  /* 0x0000000000017941 */ /* 0x000fea0003800000 */
.L_x_2033:
        /* <DEDUP_REMOVED lines=8> */
.L_x_2035:
[----:B------:R-:W-:Y:S01]  /*2b7d0*/  MOV R38, R14 ;  /* 0x0000000e00267202 */ /* 0x000fe20000000f00 */
[----:B------:R-:W-:Y:S06]  /*2b7e0*/  BRA `(.L_x_2036) ;  /* 0xfffffde8000c7947 */ /* 0x000fec000383ffff */
.L_x_1685:
[----:B------:R0:W0:Y:S02]  /*2b7f0*/  SYNCS.PHASECHK.TRANS64.TRYWAIT P2, [R87+URZ+0x308b0], R88 ;  /* 0x0308b058570075a7 */ /* 0x000024000804017f */
[----:B0-----:R-:W-:Y:S05]  /*2b800*/  @!P2 NANOSLEEP.SYNCS 0x989680 ;  /* 0x009896800000a95d */ /* 0x001fea0003900000 */
[----:B------:R-:W0:Y:S02]  /*2b810*/  @!P2 SYNCS.PHASECHK.TRANS64 P2, [R87+URZ+0x308b0], R88 ;  /* 0x0308b0585700a5a7 */ /* 0x000e24000804007f */
[----:B0-----:R-:W-:Y:S05]  /*2b820*/  @!P2 BRA `(.L_x_1685) ;  /* 0xfffffffc00f0a947 */ /* 0x001fea000383ffff */
[----:B------:R-:W-:Y:S05]  /*2b830*/  BRA `(.L_x_2037) ;  /* 0xfffffde800e47947 */ /* 0x000fea000383ffff */
.L_x_1711:
[----:B------:R-:W-:Y:S01]  /*2b840*/  BSSY B1, `(.L_x_2038) ;  /* 0x0000008000017945 */ /* 0x000fe20003800000 */
[----:B------:R-:W-:Y:S01]  /*2b850*/  IMAD.MOV.U32 R13, RZ, RZ, R7 ;  /* 0x000000ffff0d7224 */ /* 0x000fe200078e0007 */
[----:B------:R-:W-:Y:S01]  /*2b860*/  MOV R15, 0xffffffff ;  /* 0xffffffff000f7802 */ /* 0x000fe20000000f00 */
[----:B------:R-:W-:Y:S02]  /*2b870*/  IMAD.MOV.U32 R12, RZ, RZ, RZ ;  /* 0x000000ffff0c7224 */ /* 0x000fe400078e00ff */
[----:B------:R-:W-:-:S07]  /*2b880*/  IMAD.MOV.U32 R11, RZ, RZ, 0x1c1f ;  /* 0x00001c1fff0b7424 */ /* 0x000fce00078e00ff */
[----:B------:R-:W-:Y:S05]  /*2b890*/  WARPSYNC.COLLECTIVE R15, `(.L_x_2039) ;  /* 0x000000000f087348 */ /* 0x000fea0003c00000 */
[----:B------:R0:W1:Y:S02]  /*2b8a0*/  SHFL.IDX P6, R14, R13, R12, R11 ;  /* 0x0000000c0d0e7389 */ /* 0x00006400000c000b */
[----:B01----:R-:W-:Y:S01]  /*2b8b0*/  ENDCOLLECTIVE ;  /* 0x000000000000791b */ /* 0x003fe20003800000 */
.L_x_2039:
[----:B------:R-:W-:Y:S05]  /*2b8c0*/  BSYNC B1 ;  /* 0x0000000000017941 */ /* 0x000fea0003800000 */
.L_x_2038:
        /* <DEDUP_REMOVED lines=8> */
.L_x_2040:
[----:B------:R-:W-:Y:S02]  /*2b950*/  IMAD.MOV.U32 R13, RZ, RZ, R8 ;  /* 0x000000ffff0d7224 */ /* 0x000fe400078e0008 */
[----:B------:R-:W-:-:S07]  /*2b960*/  IMAD.MOV.U32 R0, RZ, RZ, R14 ;  /* 0x000000ffff007224 */ /* 0x000fce00078e000e */
[----:B------:R-:W-:Y:S05]  /*2b970*/  WARPSYNC.COLLECTIVE R15, `(.L_x_2041) ;  /* 0x000000000f087348 */ /* 0x000fea0003c00000 */
[----:B------:R0:W1:Y:S02]  /*2b980*/  SHFL.IDX P6, R14, R13, R12, R11 ;  /* 0x0000000c0d0e7389 */ /* 0x00006400000c000b */
[----:B01----:R-:W-:Y:S01]  /*2b990*/  ENDCOLLECTIVE ;  /* 0x000000000000791b */ /* 0x003fe20003800000 */
.L_x_2041:
[----:B------:R-:W-:Y:S01]  /*2b9a0*/  IMAD.MOV.U32 R13, RZ, RZ, R4 ;  /* 0x000000ffff0d7224 */ /* 0x000fe200078e0004 */
[----:B------:R-:W-:-:S07]  /*2b9b0*/  MOV R5, R14 ;  /* 0x0000000e00057202 */ /* 0x000fce0000000f00 */
[----:B------:R-:W-:Y:S05]  /*2b9c0*/  WARPSYNC.COLLECTIVE R15, `(.L_x_2042) ;  /* 0x000000000f087348 */ /* 0x000fea0003c00000 */
[----:B------:R0:W1:Y:S02]  /*2b9d0*/  SHFL.IDX P6, R14, R13, R12, R11 ;  /* 0x0000000c0d0e7389 */ /* 0x00006400000c000b */
[----:B01----:R-:W-:Y:S01]  /*2b9e0*/  ENDCOLLECTIVE ;  /* 0x000000000000791b */ /* 0x003fe20003800000 */
.L_x_2042:
[----:B------:R-:W-:Y:S05]  /*2b9f0*/  BRA `(.L_x_2043) ;  /* 0xfffffe0000407947 */ /* 0x000fea000383ffff */
.L_x_1714:
[----:B------:R-:W-:Y:S01]  /*2ba00*/  BSSY B1, `(.L_x_2044) ;  /* 0x0000008000017945 */ /* 0x000fe20003800000 */
[----:B------:R-:W-:Y:S01]  /*2ba10*/  IMAD.MOV.U32 R13, RZ, RZ, R7 ;  /* 0x000000ffff0d7224 */ /* 0x000fe200078e0007 */
[----:B------:R-:W-:Y:S01]  /*2ba20*/  MOV R11, 0x1c1f ;  /* 0x00001c1f000b7802 */ /* 0x000fe20000000f00 */
[----:B------:R-:W-:Y:S02]  /*2ba30*/  IMAD.MOV.U32 R12, RZ, RZ, 0x1 ;  /* 0x00000001ff0c7424 */ /* 0x000fe400078e00ff */
[----:B------:R-:W-:-:S07]  /*2ba40*/  IMAD.MOV.U32 R15, RZ, RZ, -0x1 ;  /* 0xffffffffff0f7424 */ /* 0x000fce00078e00ff */
[----:B0---4-:R-:W-:Y:S05]  /*2ba50*/  WARPSYNC.COLLECTIVE R15, `(.L_x_2045) ;  /* 0x000000000f087348 */ /* 0x011fea0003c00000 */
[----:B----4-:R1:W2:Y:S02]  /*2ba60*/  SHFL.IDX P6, R14, R13, R12, R11 ;  /* 0x0000000c0d0e7389 */ /* 0x0102a400000c000b */
[----:B012---:R-:W-:Y:S01]  /*2ba70*/  ENDCOLLECTIVE ;  /* 0x000000000000791b */ /* 0x007fe20003800000 */
.L_x_2045:
[----:B------:R-:W-:Y:S05]  /*2ba80*/  BSYNC B1 ;  /* 0x0000000000017941 */ /* 0x000fea0003800000 */
.L_x_2044:
[----:B------:R-:W-:Y:S01]  /*2ba90*/  IMAD.MOV.U32 R13, RZ, RZ, R6 ;  /* 0x000000ffff0d7224 */ /* 0x000fe200078e0006 */
[----:B------:R-:W-:Y:S01]  /*2baa0*/  MOV R12, 0x1 ;  /* 0x00000001000c7802 */ /* 0x000fe20000000f00 */
[----:B------:R-:W-:Y:S02]  /*2bab0*/  IMAD.MOV.U32 R11, RZ, RZ, 0x1c1f ;  /* 0x00001c1fff0b7424 */ /* 0x000fe400078e00ff */
[----:B------:R-:W-:Y:S02]  /*2bac0*/  IMAD.MOV.U32 R15, RZ, RZ, -0x1 ;  /* 0xffffffffff0f7424 */ /* 0x000fe400078e00ff */
[----:B------:R-:W-:-:S07]  /*2bad0*/  IMAD.MOV.U32 R3, RZ, RZ, R14 ;  /* 0x000000ffff037224 */ /* 0x000fce00078e000e */
[----:B------:R-:W-:Y:S05]  /*2bae0*/  WARPSYNC.COLLECTIVE R15, `(.L_x_2046) ;  /* 0x000000000f087348 */ /* 0x000fea0003c00000 */
[----:B------:R0:W1:Y:S02]  /*2baf0*/  SHFL.IDX P6, R14, R13, R12, R11 ;  /* 0x0000000c0d0e7389 */ /* 0x00006400000c000b */
[----:B01----:R-:W-:Y:S01]  /*2bb00*/  ENDCOLLECTIVE ;  /* 0x000000000000791b */ /* 0x003fe20003800000 */
.L_x_2046:
[----:B------:R-:W-:Y:S01]  /*2bb10*/  MOV R13, R8 ;  /* 0x00000008000d7202 */ /* 0x000fe20000000f00 */
[----:B------:R-:W-:-:S07]  /*2bb20*/  IMAD.MOV.U32 R0, RZ, RZ, R14 ;  /* 0x000000ffff007224 */ /* 0x000fce00078e000e */
[----:B------:R-:W-:Y:S05]  /*2bb30*/  WARPSYNC.COLLECTIVE R15, `(.L_x_2047) ;  /* 0x000000000f087348 */ /* 0x000fea0003c00000 */
[----:B------:R0:W1:Y:S02]  /*2bb40*/  SHFL.IDX P6, R14, R13, R12, R11 ;  /* 0x0000000c0d0e7389 */ /* 0x00006400000c000b */
[----:B01----:R-:W-:Y:S01]  /*2bb50*/  ENDCOLLECTIVE ;  /* 0x000000000000791b */ /* 0x003fe20003800000 */
.L_x_2047:
[----:B------:R-:W-:Y:S02]  /*2bb60*/  IMAD.MOV.U32 R13, RZ, RZ, R4 ;  /* 0x000000ffff0d7224 */ /* 0x000fe400078e0004 */
[----:B------:R-:W-:-:S07]  /*2bb70*/  IMAD.MOV.U32 R5, RZ, RZ, R14 ;  /* 0x000000ffff057224 */ /* 0x000fce00078e000e */
[----:B------:R-:W-:Y:S05]  /*2bb80*/  WARPSYNC.COLLECTIVE R15, `(.L_x_2048) ;  /* 0x000000000f087348 */ /* 0x000fea0003c00000 */
[----:B------:R0:W1:Y:S02]  /*2bb90*/  SHFL.IDX P6, R14, R13, R12, R11 ;  /* 0x0000000c0d0e7389 */ /* 0x00006400000c000b */
[----:B01----:R-:W-:Y:S01]  /*2bba0*/  ENDCOLLECTIVE ;  /* 0x000000000000791b */ /* 0x003fe20003800000 */
.L_x_2048:
[----:B------:R-:W-:Y:S01]  /*2bbb0*/  IMAD.MOV.U32 R4, RZ, RZ, R14 ;  /* 0x000000ffff047224 */ /* 0x000fe200078e000e */
[----:B------:R-:W-:Y:S06]  /*2bbc0*/  BRA `(.L_x_2049) ;  /* 0xfffffe0400d47947 */ /* 0x000fec000383ffff */
.L_x_1718:
[----:B0-----:R0:W1:Y:S02]  /*2bbd0*/  SYNCS.PHASECHK.TRANS64.TRYWAIT P0, [R2+URZ+0x30800], R5 ;  /* 0x03080005020075a7 */ /* 0x001064000800017f */
[----:B-1----:R-:W-:Y:S05]  /*2bbe0*/  @!P0 NANOSLEEP.SYNCS 0x989680 ;  /* 0x009896800000895d */ /* 0x002fea0003900000 */
[----:B------:R-:W1:Y:S02]  /*2bbf0*/  @!P0 SYNCS.PHASECHK.TRANS64 P0, [R2+URZ+0x30800], R5 ;  /* 0x03080005020085a7 */ /* 0x000e64000800007f */
[----:B-1----:R-:W-:Y:S05]  /*2bc00*/  @!P0 BRA `(.L_x_1718) ;  /* 0xfffffffc00f08947 */ /* 0x002fea000383ffff */
[----:B------:R-:W-:Y:S05]  /*2bc10*/  BRA `(.L_x_2050) ;  /* 0xfffffe0c00ec7947 */ /* 0x000fea000383ffff */
.L_x_1742:
        /* <DEDUP_REMOVED lines=8> */
.L_x_2052:
[----:B------:R-:W-:Y:S05]  /*2bca0*/  BSYNC B1 ;  /* 0x0000000000017941 */ /* 0x000fea0003800000 */
.L_x_2051:
[----:B------:R-:W-:Y:S01]  /*2bcb0*/  IMAD.MOV.U32 R13, RZ, RZ, R6 ;  /* 0x000000ffff0d7224 */ /* 0x000fe200078e0006 */
[----:B------:R-:W-:Y:S01]  /*2bcc0*/  MOV R15, 0xffffffff ;  /* 0xffffffff000f7802 */ /* 0x000fe20000000f00 */
[----:B------:R-:W-:Y:S01]  /*2bcd0*/  IMAD.MOV.U32 R12, RZ, RZ, RZ ;  /* 0x000000ffff0c7224 */ /* 0x000fe200078e00ff */
[----:B------:R-:W-:Y:S01]  /*2bce0*/  MOV R3, R14 ;  /* 0x0000000e00037202 */ /* 0x000fe20000000f00 */
[----:B------:R-:W-:-:S07]  /*2bcf0*/  IMAD.MOV.U32 R11, RZ, RZ, 0x1c1f ;  /* 0x00001c1fff0b7424 */ /* 0x000fce00078e00ff */
[----:B------:R-:W-:Y:S05]  /*2bd00*/  WARPSYNC.COLLECTIVE R15, `(.L_x_2053) ;  /* 0x000000000f087348 */ /* 0x000fea0003c00000 */
[----:B------:R0:W1:Y:S02]  /*2bd10*/  SHFL.IDX P6, R14, R13, R12, R11 ;  /* 0x0000000c0d0e7389 */ /* 0x00006400000c000b */
[----:B01----:R-:W-:Y:S01]  /*2bd20*/  ENDCOLLECTIVE ;  /* 0x000000000000791b */ /* 0x003fe20003800000 */
.L_x_2053:
[----:B------:R-:W-:Y:S02]  /*2bd30*/  IMAD.MOV.U32 R13, RZ, RZ, R21 ;  /* 0x000000ffff0d7224 */ /* 0x000fe400078e0015 */
[----:B------:R-:W-:-:S07]  /*2bd40*/  IMAD.MOV.U32 R0, RZ, RZ, R14 ;  /* 0x000000ffff007224 */ /* 0x000fce00078e000e */
[----:B------:R-:W-:Y:S05]  /*2bd50*/  WARPSYNC.COLLECTIVE R15, `(.L_x_2054) ;  /* 0x000000000f087348 */ /* 0x000fea0003c00000 */
[----:B------:R0:W1:Y:S02]  /*2bd60*/  SHFL.IDX P6, R14, R13, R12, R11 ;  /* 0x0000000c0d0e7389 */ /* 0x00006400000c000b */
[----:B01----:R-:W-:Y:S01]  /*2bd70*/  ENDCOLLECTIVE ;  /* 0x000000000000791b */ /* 0x003fe20003800000 */
.L_x_2054:
[----:B------:R-:W-:Y:S01]  /*2bd80*/  MOV R13, R20 ;  /* 0x00000014000d7202 */ /* 0x000fe20000000f00 */
[----:B------:R-:W-:-:S07]  /*2bd90*/  IMAD.MOV.U32 R5, RZ, RZ, R14 ;  /* 0x000000ffff057224 */ /* 0x000fce00078e000e */
[----:B------:R-:W-:Y:S05]  /*2bda0*/  WARPSYNC.COLLECTIVE R15, `(.L_x_2055) ;  /* 0x000000000f087348 */ /* 0x000fea0003c00000 */
[----:B------:R0:W1:Y:S02]  /*2bdb0*/  SHFL.IDX P6, R14, R13, R12, R11 ;  /* 0x0000000c0d0e7389 */ /* 0x00006400000c000b */
[----:B01----:R-:W-:Y:S01]  /*2bdc0*/  ENDCOLLECTIVE ;  /* 0x000000000000791b */ /* 0x003fe20003800000 */
.L_x_2055:
[----:B------:R-:W-:Y:S05]  /*2bdd0*/  BRA `(.L_x_2056) ;  /* 0xfffffe3000c47947 */ /* 0x000fea000383ffff */
.L_x_1745:
[----:B------:R-:W-:Y:S01]  /*2bde0*/  BSSY B1, `(.L_x_2057) ;  /* 0x0000008000017945 */ /* 0x000fe20003800000 */
[----:B------:R-:W-:Y:S01]  /*2bdf0*/  IMAD.MOV.U32 R13, RZ, RZ, R7 ;  /* 0x000000ffff0d7224 */ /* 0x000fe200078e0007 */
[----:B------:R-:W-:Y:S01]  /*2be00*/  MOV R15, 0xffffffff ;  /* 0xffffffff000f7802 */ /* 0x000fe20000000f00 */
[----:B------:R-:W-:Y:S02]  /*2be10*/  IMAD.MOV.U32 R12, RZ, RZ, 0x1 ;  /* 0x00000001ff0c7424 */ /* 0x000fe400078e00ff */
[----:B------:R-:W-:-:S07]  /*2be20*/  IMAD.MOV.U32 R11, RZ, RZ, 0x1c1f ;  /* 0x00001c1fff0b7424 */ /* 0x000fce00078e00ff */
[----:B0---4-:R-:W-:Y:S05]  /*2be30*/  WARPSYNC.COLLECTIVE R15, `(.L_x_2058) ;  /* 0x000000000f087348 */ /* 0x011fea0003c00000 */
[----:B----4-:R1:W2:Y:S02]  /*2be40*/  SHFL.IDX P6, R14, R13, R12, R11 ;  /* 0x0000000c0d0e7389 */ /* 0x0102a400000c000b */
[----:B012---:R-:W-:Y:S01]  /*2be50*/  ENDCOLLECTIVE ;  /* 0x000000000000791b */ /* 0x007fe20003800000 */
.L_x_2058:
[----:B------:R-:W-:Y:S05]  /*2be60*/  BSYNC B1 ;  /* 0x0000000000017941 */ /* 0x000fea0003800000 */
.L_x_2057:
        /* <DEDUP_REMOVED lines=8> */
.L_x_2059:
[----:B------:R-:W-:Y:S02]  /*2bef0*/  IMAD.MOV.U32 R13, RZ, RZ, R21 ;  /* 0x000000ffff0d7224 */ /* 0x000fe400078e0015 */
[----:B------:R-:W-:-:S07]  /*2bf00*/  IMAD.MOV.U32 R0, RZ, RZ, R14 ;  /* 0x000000ffff007224 */ /* 0x000fce00078e000e */
[----:B------:R-:W-:Y:S05]  /*2bf10*/  WARPSYNC.COLLECTIVE R15, `(.L_x_2060) ;  /* 0x000000000f087348 */ /* 0x000fea0003c00000 */
[----:B------:R0:W1:Y:S02]  /*2bf20*/  SHFL.IDX P6, R14, R13, R12, R11 ;  /* 0x0000000c0d0e7389 */ /* 0x00006400000c000b */
[----:B01----:R-:W-:Y:S01]  /*2bf30*/  ENDCOLLECTIVE ;  /* 0x000000000000791b */ /* 0x003fe20003800000 */
.L_x_2060:
[----:B------:R-:W-:Y:S01]  /*2bf40*/  IMAD.MOV.U32 R13, RZ, RZ, R20 ;  /* 0x000000ffff0d7224 */ /* 0x000fe200078e0014 */
[----:B------:R-:W-:-:S07]  /*2bf50*/  MOV R21, R14 ;  /* 0x0000000e00157202 */ /* 0x000fce0000000f00 */
[----:B------:R-:W-:Y:S05]  /*2bf60*/  WARPSYNC.COLLECTIVE R15, `(.L_x_2061) ;  /* 0x000000000f087348 */ /* 0x000fea0003c00000 */
[----:B------:R0:W1:Y:S02]  /*2bf70*/  SHFL.IDX P6, R14, R13, R12, R11 ;  /* 0x0000000c0d0e7389 */ /* 0x00006400000c000b */
[----:B01----:R-:W-:Y:S01]  /*2bf80*/  ENDCOLLECTIVE ;  /* 0x000000000000791b */ /* 0x003fe20003800000 */
.L_x_2061:
[----:B------:R-:W-:Y:S01]  /*2bf90*/  IMAD.MOV.U32 R20, RZ, RZ, R14 ;  /* 0x000000ffff147224 */ /* 0x000fe200078e000e */
[----:B------:R-:W-:Y:S06]  /*2bfa0*/  BRA `(.L_x_2062) ;  /* 0xfffffe3400e87947 */ /* 0x000fec000383ffff */
.L_x_1749:
[----:B0-----:R0:W1:Y:S02]  /*2bfb0*/  SYNCS.PHASECHK.TRANS64.TRYWAIT P0, [R2+URZ+0x30800], R21 ;  /* 0x03080015020075a7 */ /* 0x001064000800017f */
[----:B-1----:R-:W-:Y:S05]  /*2bfc0*/  @!P0 NANOSLEEP.SYNCS 0x989680 ;  /* 0x009896800000895d */ /* 0x002fea0003900000 */
[----:B------:R-:W1:Y:S02]  /*2bfd0*/  @!P0 SYNCS.PHASECHK.TRANS64 P0, [R2+URZ+0x30800], R21 ;  /* 0x03080015020085a7 */ /* 0x000e64000800007f */
[----:B-1----:R-:W-:Y:S05]  /*2bfe0*/  @!P0 BRA `(.L_x_1749) ;  /* 0xfffffffc00f08947 */ /* 0x002fea000383ffff */
[----:B------:R-:W-:Y:S05]  /*2bff0*/  BRA `(.L_x_2063) ;  /* 0xfffffe3c00687947 */ /* 0x000fea000383ffff */
.L_x_1763:
[----:B---3--:R3:W0:Y:S02]  /*2c000*/  SYNCS.PHASECHK.TRANS64.TRYWAIT P1, [R75+URZ+0x30830], R0 ;  /* 0x030830004b0075a7 */ /* 0x008624000802017f */
[----:B0-----:R-:W-:Y:S05]  /*2c010*/  @!P1 NANOSLEEP.SYNCS 0x989680 ;  /* 0x009896800000995d */ /* 0x001fea0003900000 */
[----:B------:R-:W0:Y:S02]  /*2c020*/  @!P1 SYNCS.PHASECHK.TRANS64 P1, [R75+URZ+0x30830], R0 ;  /* 0x030830004b0095a7 */ /* 0x000e24000802007f */
[----:B0-----:R-:W-:Y:S05]  /*2c030*/  @!P1 BRA `(.L_x_1763) ;  /* 0xfffffffc00f09947 */ /* 0x001fea000383ffff */
[----:B------:R-:W-:Y:S05]  /*2c040*/  BRA `(.L_x_1762) ;  /* 0xfffffe64002c7947 */ /* 0x000fea000383ffff */
.L_x_1784:
[----:B-1----:R1:W2:Y:S02]  /*2c050*/  SYNCS.PHASECHK.TRANS64.TRYWAIT P1, [R5+URZ+0x30830], R10 ;  /* 0x0308300a050075a7 */ /* 0x0022a4000802017f */
[----:B--2---:R-:W-:Y:S05]  /*2c060*/  @!P1 NANOSLEEP.SYNCS 0x989680 ;  /* 0x009896800000995d */ /* 0x004fea0003900000 */
[----:B------:R-:W2:Y:S02]  /*2c070*/  @!P1 SYNCS.PHASECHK.TRANS64 P1, [R5+URZ+0x30830], R10 ;  /* 0x0308300a050095a7 */ /* 0x000ea4000802007f */
[----:B--2---:R-:W-:Y:S05]  /*2c080*/  @!P1 BRA `(.L_x_1784) ;  /* 0xfffffffc00f09947 */ /* 0x004fea000383ffff */
[----:B------:R-:W-:Y:S05]  /*2c090*/  BRA `(.L_x_1783) ;  /* 0xfffffe9800b07947 */ /* 0x000fea000383ffff */
.L_x_1789:
[----:B-1----:R1:W2:Y:S02]  /*2c0a0*/  SYNCS.PHASECHK.TRANS64.TRYWAIT P1, [R13+URZ+0x30850], R6 ;  /* 0x030850060d0075a7 */ /* 0x0022a4000802017f */
[----:B--2---:R-:W-:Y:S05]  /*2c0b0*/  @!P1 NANOSLEEP.SYNCS 0x989680 ;  /* 0x009896800000995d */ /* 0x004fea0003900000 */
[----:B------:R-:W2:Y:S02]  /*2c0c0*/  @!P1 SYNCS.PHASECHK.TRANS64 P1, [R13+URZ+0x30850], R6 ;  /* 0x030850060d0095a7 */ /* 0x000ea4000802007f */
[----:B--2---:R-:W-:Y:S05]  /*2c0d0*/  @!P1 BRA `(.L_x_1789) ;  /* 0xfffffffc00f09947 */ /* 0x004fea000383ffff */
[----:B------:R-:W-:Y:S05]  /*2c0e0*/  BRA `(.L_x_1788) ;  /* 0xfffffea800707947 */ /* 0x000fea000383ffff */
.L_x_1812:
[----:B-1----:R1:W2:Y:S02]  /*2c0f0*/  SYNCS.PHASECHK.TRANS64.TRYWAIT P1, [R13+URZ+0x30830], R0 ;  /* 0x030830000d0075a7 */ /* 0x0022a4000802017f */
[----:B--2---:R-:W-:Y:S05]  /*2c100*/  @!P1 NANOSLEEP.SYNCS 0x989680 ;  /* 0x009896800000995d */ /* 0x004fea0003900000 */
[----:B------:R-:W2:Y:S02]  /*2c110*/  @!P1 SYNCS.PHASECHK.TRANS64 P1, [R13+URZ+0x30830], R0 ;  /* 0x030830000d0095a7 */ /* 0x000ea4000802007f */
[----:B--2---:R-:W-:Y:S05]  /*2c120*/  @!P1 BRA `(.L_x_1812) ;  /* 0xfffffffc00f09947 */ /* 0x004fea000383ffff */
[----:B------:R-:W-:Y:S05]  /*2c130*/  BRA `(.L_x_1811) ;  /* 0xfffffed800647947 */ /* 0x000fea000383ffff */
.L_x_1817:
[----:B-1----:R1:W2:Y:S02]  /*2c140*/  SYNCS.PHASECHK.TRANS64.TRYWAIT P1, [R20+URZ+0x30850], R0 ;  /* 0x03085000140075a7 */ /* 0x0022a4000802017f */
[----:B--2---:R-:W-:Y:S05]  /*2c150*/  @!P1 NANOSLEEP.SYNCS 0x989680 ;  /* 0x009896800000995d */ /* 0x004fea0003900000 */
[----:B------:R-:W2:Y:S02]  /*2c160*/  @!P1 SYNCS.PHASECHK.TRANS64 P1, [R20+URZ+0x30850], R0 ;  /* 0x03085000140095a7 */ /* 0x000ea4000802007f */
[----:B--2---:R-:W-:Y:S05]  /*2c170*/  @!P1 BRA `(.L_x_1817) ;  /* 0xfffffffc00f09947 */ /* 0x004fea000383ffff */
[----:B------:R-:W-:Y:S05]  /*2c180*/  BRA `(.L_x_1816) ;  /* 0xfffffee800247947 */ /* 0x000fea000383ffff */
.L_x_1827:
[----:B-1----:R1:W2:Y:S02]  /*2c190*/  SYNCS.PHASECHK.TRANS64.TRYWAIT P1, [R0+URZ+0x30830], R3 ;  /* 0x03083003000075a7 */ /* 0x0022a4000802017f */
[----:B--2---:R-:W-:Y:S05]  /*2c1a0*/  @!P1 NANOSLEEP.SYNCS 0x989680 ;  /* 0x009896800000995d */ /* 0x004fea0003900000 */
[----:B------:R-:W2:Y:S02]  /*2c1b0*/  @!P1 SYNCS.PHASECHK.TRANS64 P1, [R0+URZ+0x30830], R3 ;  /* 0x03083003000095a7 */ /* 0x000ea4000802007f */
[----:B--2---:R-:W-:Y:S05]  /*2c1c0*/  @!P1 BRA `(.L_x_1827) ;  /* 0xfffffffc00f09947 */ /* 0x004fea000383ffff */
[----:B------:R-:W-:Y:S05]  /*2c1d0*/  BRA `(.L_x_1826) ;  /* 0xffffff0000b07947 */ /* 0x000fea000383ffff */
.L_x_1832:
[----:B-1----:R1:W2:Y:S02]  /*2c1e0*/  SYNCS.PHASECHK.TRANS64.TRYWAIT P1, [R20+URZ+0x30850], R3 ;  /* 0x03085003140075a7 */ /* 0x0022a4000802017f */
[----:B--2---:R-:W-:Y:S05]  /*2c1f0*/  @!P1 NANOSLEEP.SYNCS 0x989680 ;  /* 0x009896800000995d */ /* 0x004fea0003900000 */
[----:B------:R-:W2:Y:S02]  /*2c200*/  @!P1 SYNCS.PHASECHK.TRANS64 P1, [R20+URZ+0x30850], R3 ;  /* 0x03085003140095a7 */ /* 0x000ea4000802007f */
[----:B--2---:R-:W-:Y:S05]  /*2c210*/  @!P1 BRA `(.L_x_1832) ;  /* 0xfffffffc00f09947 */ /* 0x004fea000383ffff */
[----:B------:R-:W-:Y:S05]  /*2c220*/  BRA `(.L_x_1831) ;  /* 0xffffff1000707947 */ /* 0x000fea000383ffff */
.L_x_1848:
[----:B-1----:R1:W2:Y:S02]  /*2c230*/  SYNCS.PHASECHK.TRANS64.TRYWAIT P1, [R9+URZ+0x30850], R4 ;  /* 0x03085004090075a7 */ /* 0x0022a4000802017f */
[----:B--2---:R-:W-:Y:S05]  /*2c240*/  @!P1 NANOSLEEP.SYNCS 0x989680 ;  /* 0x009896800000995d */ /* 0x004fea0003900000 */
[----:B------:R-:W2:Y:S02]  /*2c250*/  @!P1 SYNCS.PHASECHK.TRANS64 P1, [R9+URZ+0x30850], R4 ;  /* 0x03085004090095a7 */ /* 0x000ea4000802007f */
[----:B--2---:R-:W-:Y:S05]  /*2c260*/  @!P1 BRA `(.L_x_1848) ;  /* 0xfffffffc00f09947 */ /* 0x004fea000383ffff */
[----:B------:R-:W-:Y:S05]  /*2c270*/  BRA `(.L_x_1847) ;  /* 0xffffff4400007947 */ /* 0x000fea000383ffff */
.L_x_1893:
[----:B------:R-:W0:Y:S01]  /*2c280*/  S2R R12, SR_TID.X ;  /* 0x00000000000c7919 */ /* 0x000e220000002100 */
[----:B------:R-:W-:Y:S01]  /*2c290*/  BSSY B1, `(.L_x_2064) ;  /* 0x000000a000017945 */ /* 0x000fe20003800000 */
[----:B------:R-:W-:Y:S02]  /*2c2a0*/  IMAD.MOV.U32 R11, RZ, RZ, 0x1f ;  /* 0x0000001fff0b7424 */ /* 0x000fe400078e00ff */
[----:B------:R-:W-:Y:S01]  /*2c2b0*/  IMAD.MOV.U32 R15, RZ, RZ, -0x1 ;  /* 0xffffffffff0f7424 */ /* 0x000fe200078e00ff */
[----:B0-----:R-:W-:-:S04]  /*2c2c0*/  SHF.R.U32.HI R12, RZ, 0x5, R12 ;  /* 0x00000005ff0c7819 */ /* 0x001fc8000001160c */
[----:B------:R-:W-:-:S05]  /*2c2d0*/  LOP3.LUT R12, R12, 0x3, RZ, 0xc0, !PT ;  /* 0x000000030c0c7812 */ /* 0x000fca00078ec0ff */
[----:B------:R-:W-:Y:S01]  /*2c2e0*/  IMAD.MOV.U32 R13, RZ, RZ, R12 ;  /* 0x000000ffff0d7224 */ /* 0x000fe200078e000c */
[----:B------:R-:W-:-:S07]  /*2c2f0*/  MOV R12, RZ ;  /* 0x000000ff000c7202 */ /* 0x000fce0000000f00 */
[----:B------:R-:W-:Y:S05]  /*2c300*/  WARPSYNC.COLLECTIVE R15, `(.L_x_2065) ;  /* 0x000000000f087348 */ /* 0x000fea0003c00000 */
[----:B------:R0:W1:Y:S02]  /*2c310*/  SHFL.IDX P6, R14, R13, R12, R11 ;  /* 0x0000000c0d0e7389 */ /* 0x00006400000c000b */
[----:B01----:R-:W-:Y:S01]  /*2c320*/  ENDCOLLECTIVE ;  /* 0x000000000000791b */ /* 0x003fe20003800000 */
.L_x_2065:
[----:B------:R-:W-:Y:S05]  /*2c330*/  BSYNC B1 ;  /* 0x0000000000017941 */ /* 0x000fea0003800000 */
.L_x_2064:
[----:B------:R-:W-:Y:S05]  /*2c340*/  BRA `(.L_x_2066) ;  /* 0xffffff8c005c7947 */ /* 0x000fea000383ffff */
.L_x_1895:
[----:B------:R-:W-:Y:S01]  /*2c350*/  BSSY B1, `(.L_x_2067) ;  /* 0x0000006000017945 */ /* 0x000fe20003800000 */
[----:B------:R-:W-:-:S07]  /*2c360*/  IMAD.MOV.U32 R15, RZ, RZ, -0x1 ;  /* 0xffffffffff0f7424 */ /* 0x000fce00078e00ff */
[----:B0-----:R-:W-:Y:S05]  /*2c370*/  WARPSYNC.COLLECTIVE R15, `(.L_x_2068) ;  /* 0x000000000f0c7348 */ /* 0x001fea0003c00000 */
[----:B------:R-:W-:Y:S02]  /*2c380*/  ELECT P6, UR62, PT ;  /* 0x00000000003e782f */ /* 0x000fe400038c0000 */
[----:B------:R-:W-:Y:S01]  /*2c390*/  MOV R14, UR62 ;  /* 0x0000003e000e7c02 */ /* 0x000fe20008000f00 */
[----:B0-----:R-:W-:Y:S10]  /*2c3a0*/  ENDCOLLECTIVE ;  /* 0x000000000000791b */ /* 0x001ff40003800000 */
.L_x_2068:
[----:B------:R-:W-:Y:S05]  /*2c3b0*/  BSYNC B1 ;  /* 0x0000000000017941 */ /* 0x000fea0003800000 */
.L_x_2067:
[----:B------:R-:W-:Y:S05]  /*2c3c0*/  BRA `(.L_x_1894) ;  /* 0xffffff8c00547947 */ /* 0x000fea000383ffff */
.L_x_1897:
[----:B0-----:R0:W1:Y:S02]  /*2c3d0*/  SYNCS.PHASECHK.TRANS64.TRYWAIT P0, [R23+URZ+0x30820], R6 ;  /* 0x03082006170075a7 */ /* 0x001064000800017f */
[----:B-1----:R-:W-:Y:S05]  /*2c3e0*/  @!P0 NANOSLEEP.SYNCS 0x989680 ;  /* 0x009896800000895d */ /* 0x002fea0003900000 */
[----:B------:R-:W1:Y:S02]  /*2c3f0*/  @!P0 SYNCS.PHASECHK.TRANS64 P0, [R23+URZ+0x30820], R6 ;  /* 0x03082006170085a7 */ /* 0x000e64000800007f */
[----:B-1----:R-:W-:Y:S05]  /*2c400*/  @!P0 BRA `(.L_x_1897) ;  /* 0xfffffffc00f08947 */ /* 0x002fea000383ffff */
[----:B------:R-:W-:Y:S05]  /*2c410*/  BRA `(.L_x_2069) ;  /* 0xffffff8c00647947 */ /* 0x000fea000383ffff */
.L_x_1901:
[----:B-1----:R1:W2:Y:S02]  /*2c420*/  SYNCS.PHASECHK.TRANS64.TRYWAIT P0, [R3+URZ+0x308a0], R11 ;  /* 0x0308a00b030075a7 */ /* 0x0022a4000800017f */
[----:B--2---:R-:W-:Y:S05]  /*2c430*/  @!P0 NANOSLEEP.SYNCS 0x989680 ;  /* 0x009896800000895d */ /* 0x004fea0003900000 */
[----:B------:R-:W2:Y:S02]  /*2c440*/  @!P0 SYNCS.PHASECHK.TRANS64 P0, [R3+URZ+0x308a0], R11 ;  /* 0x0308a00b030085a7 */ /* 0x000ea4000800007f */
[----:B--2---:R-:W-:Y:S05]  /*2c450*/  @!P0 BRA `(.L_x_1901) ;  /* 0xfffffffc00f08947 */ /* 0x004fea000383ffff */
[----:B------:R-:W-:Y:S05]  /*2c460*/  BRA `(.L_x_2070) ;  /* 0xffffff8c007c7947 */ /* 0x000fea000383ffff */
.L_x_1908:
[----:B0-----:R0:W2:Y:S02]  /*2c470*/  SYNCS.PHASECHK.TRANS64.TRYWAIT P0, [R3+URZ+0x308c0], R11 ;  /* 0x0308c00b030075a7 */ /* 0x0010a4000800017f */
[----:B--2---:R-:W-:Y:S05]  /*2c480*/  @!P0 NANOSLEEP.SYNCS 0x989680 ;  /* 0x009896800000895d */ /* 0x004fea0003900000 */
[----:B------:R-:W2:Y:S02]  /*2c490*/  @!P0 SYNCS.PHASECHK.TRANS64 P0, [R3+URZ+0x308c0], R11 ;  /* 0x0308c00b030085a7 */ /* 0x000ea4000800007f */
[----:B--2---:R-:W-:Y:S05]  /*2c4a0*/  @!P0 BRA `(.L_x_1908) ;  /* 0xfffffffc00f08947 */ /* 0x004fea000383ffff */
[----:B------:R-:W-:Y:S05]  /*2c4b0*/  BRA `(.L_x_2071) ;  /* 0xffffff9000787947 */ /* 0x000fea000383ffff */
.L_x_1917:
[----:B-1----:R1:W2:Y:S02]  /*2c4c0*/  SYNCS.PHASECHK.TRANS64.TRYWAIT P1, [R11+URZ+0x308a0], R2 ;  /* 0x0308a0020b0075a7 */ /* 0x0022a4000802017f */
[----:B--2---:R-:W-:Y:S05]  /*2c4d0*/  @!P1 NANOSLEEP.SYNCS 0x989680 ;  /* 0x009896800000995d */ /* 0x004fea0003900000 */
[----:B------:R-:W2:Y:S02]  /*2c4e0*/  @!P1 SYNCS.PHASECHK.TRANS64 P1, [R11+URZ+0x308a0], R2 ;  /* 0x0308a0020b0095a7 */ /* 0x000ea4000802007f */
[----:B--2---:R-:W-:Y:S05]  /*2c4f0*/  @!P1 BRA `(.L_x_1917) ;  /* 0xfffffffc00f09947 */ /* 0x004fea000383ffff */
[----:B------:R-:W-:Y:S05]  /*2c500*/  BRA `(.L_x_2072) ;  /* 0xffffff9400ac7947 */ /* 0x000fea000383ffff */
.L_x_1924:
[----:B0-----:R0:W2:Y:S02]  /*2c510*/  SYNCS.PHASECHK.TRANS64.TRYWAIT P1, [R11+URZ+0x308c0], R2 ;  /* 0x0308c0020b0075a7 */ /* 0x0010a4000802017f */
[----:B--2---:R-:W-:Y:S05]  /*2c520*/  @!P1 NANOSLEEP.SYNCS 0x989680 ;  /* 0x009896800000995d */ /* 0x004fea0003900000 */
[----:B------:R-:W2:Y:S02]  /*2c530*/  @!P1 SYNCS.PHASECHK.TRANS64 P1, [R11+URZ+0x308c0], R2 ;  /* 0x0308c0020b0095a7 */ /* 0x000ea4000802007f */
[----:B--2---:R-:W-:Y:S05]  /*2c540*/  @!P1 BRA `(.L_x_1924) ;  /* 0xfffffffc00f09947 */ /* 0x004fea000383ffff */
[----:B------:R-:W-:Y:S05]  /*2c550*/  BRA `(.L_x_2073) ;  /* 0xffffff9800a47947 */ /* 0x000fea000383ffff */
.L_x_1947:
[----:B------:R-:W0:Y:S01]  /*2c560*/  S2R R8, SR_TID.X ;  /* 0x0000000000087919 */ /* 0x000e220000002100 */
[----:B------:R-:W-:Y:S01]  /*2c570*/  BSSY B0, `(.L_x_2074) ;  /* 0x000000a000007945 */ /* 0x000fe20003800000 */
[----:B------:R-:W-:Y:S02]  /*2c580*/  IMAD.MOV.U32 R12, RZ, RZ, RZ ;  /* 0x000000ffff0c7224 */ /* 0x000fe400078e00ff */
[----:B------:R-:W-:Y:S02]  /*2c590*/  IMAD.MOV.U32 R11, RZ, RZ, 0x1f ;  /* 0x0000001fff0b7424 */ /* 0x000fe400078e00ff */
[----:B------:R-:W-:Y:S01]  /*2c5a0*/  IMAD.MOV.U32 R15, RZ, RZ, -0x1 ;  /* 0xffffffffff0f7424 */ /* 0x000fe200078e00ff */
[----:B0-----:R-:W-:-:S04]  /*2c5b0*/  SHF.R.U32.HI R8, RZ, 0x5, R8 ;  /* 0x00000005ff087819 */ /* 0x001fc80000011608 */
[----:B------:R-:W-:-:S04]  /*2c5c0*/  LOP3.LUT R8, R8, 0x3, RZ, 0xc0, !PT ;  /* 0x0000000308087812 */ /* 0x000fc800078ec0ff */
[----:B------:R-:W-:-:S07]  /*2c5d0*/  MOV R13, R8 ;  /* 0x00000008000d7202 */ /* 0x000fce0000000f00 */
[----:B-----5:R-:W-:Y:S05]  /*2c5e0*/  WARPSYNC.COLLECTIVE R15, `(.L_x_2075) ;  /* 0x000000000f087348 */ /* 0x020fea0003c00000 */
[----:B------:R0:W1:Y:S02]  /*2c5f0*/  SHFL.IDX P6, R14, R13, R12, R11 ;  /* 0x0000000c0d0e7389 */ /* 0x00006400000c000b */
[----:B01---5:R-:W-:Y:S01]  /*2c600*/  ENDCOLLECTIVE ;  /* 0x000000000000791b */ /* 0x023fe20003800000 */
.L_x_2075:
[----:B------:R-:W-:Y:S05]  /*2c610*/  BSYNC B0 ;  /* 0x0000000000007941 */ /* 0x000fea0003800000 */
.L_x_2074:
[----:B------:R-:W-:Y:S05]  /*2c620*/  BRA `(.L_x_2076) ;  /* 0xffffffa800c87947 */ /* 0x000fea000383ffff */
.L_x_1950:
[----:B0-----:R0:W1:Y:S02]  /*2c630*/  SYNCS.PHASECHK.TRANS64.TRYWAIT P0, [R7+URZ+0x30840], R2 ;  /* 0x03084002070075a7 */ /* 0x001064000800017f */
[----:B-1----:R-:W-:Y:S05]  /*2c640*/  @!P0 NANOSLEEP.SYNCS 0x989680 ;  /* 0x009896800000895d */ /* 0x002fea0003900000 */
[----:B------:R-:W1:Y:S02]  /*2c650*/  @!P0 SYNCS.PHASECHK.TRANS64 P0, [R7+URZ+0x30840], R2 ;  /* 0x03084002070085a7 */ /* 0x000e64000800007f */
[----:B-1----:R-:W-:Y:S05]  /*2c660*/  @!P0 BRA `(.L_x_1950) ;  /* 0xfffffffc00f08947 */ /* 0x002fea000383ffff */
[----:B------:R-:W-:Y:S05]  /*2c670*/  BRA `(.L_x_2077) ;  /* 0xffffffac00247947 */ /* 0x000fea000383ffff */
.L_x_1951:
        /* <DEDUP_REMOVED lines=8> */
.L_x_2079:
[----:B------:R-:W-:Y:S05]  /*2c700*/  BSYNC B0 ;  /* 0x0000000000007941 */ /* 0x000fea0003800000 */
.L_x_2078:
        /* <DEDUP_REMOVED lines=9> */
.L_x_2080:
[----:B------:R-:W-:Y:S01]  /*2c7a0*/  MOV R13, R0 ;  /* 0x00000000000d7202 */ /* 0x000fe20000000f00 */
[----:B------:R-:W-:Y:S02]  /*2c7b0*/  IMAD.MOV.U32 R12, RZ, RZ, 0x1 ;  /* 0x00000001ff0c7424 */ /* 0x000fe400078e00ff */
[----:B------:R-:W-:-:S07]  /*2c7c0*/  IMAD.MOV.U32 R3, RZ, RZ, R14 ;  /* 0x000000ffff037224 */ /* 0x000fce00078e000e */
[----:B------:R-:W-:Y:S05]  /*2c7d0*/  WARPSYNC.COLLECTIVE R15, `(.L_x_2081) ;  /* 0x000000000f087348 */ /* 0x000fea0003c00000 */
[----:B------:R0:W1:Y:S02]  /*2c7e0*/  SHFL.IDX P6, R14, R13, R12, R11 ;  /* 0x0000000c0d0e7389 */ /* 0x00006400000c000b */
[----:B01----:R-:W-:Y:S01]  /*2c7f0*/  ENDCOLLECTIVE ;  /* 0x000000000000791b */ /* 0x003fe20003800000 */
.L_x_2081:
        /* <DEDUP_REMOVED lines=17> */
.L_x_2082:
[----:B------:R-:W-:Y:S02]  /*2c910*/  @P1 IMAD R8, R5, 0x2, R23 ;  /* 0x0000000205081824 */ /* 0x000fe400078e0217 */
[----:B------:R-:W-:Y:S01]  /*2c920*/  IMAD.MOV.U32 R13, RZ, RZ, R0 ;  /* 0x000000ffff0d7224 */ /* 0x000fe200078e0000 */
[----:B------:R-:W-:Y:S02]  /*2c930*/  MOV R12, 0x2 ;  /* 0x00000002000c7802 */ /* 0x000fe40000000f00 */
[----:B------:R-:W-:-:S07]  /*2c940*/  MOV R3, R14 ;  /* 0x0000000e00037202 */ /* 0x000fce0000000f00 */
[----:B------:R-:W-:Y:S05]  /*2c950*/  WARPSYNC.COLLECTIVE R15, `(.L_x_2083) ;  /* 0x000000000f087348 */ /* 0x000fea0003c00000 */
[----:B------:R0:W1:Y:S02]  /*2c960*/  SHFL.IDX P6, R14, R13, R12, R11 ;  /* 0x0000000c0d0e7389 */ /* 0x00006400000c000b */
[----:B01----:R-:W-:Y:S01]  /*2c970*/  ENDCOLLECTIVE ;  /* 0x000000000000791b */ /* 0x003fe20003800000 */
.L_x_2083:
        /* <DEDUP_REMOVED lines=17> */
.L_x_2084:
[----:B------:R-:W-:Y:S02]  /*2ca90*/  @P1 IMAD R8, R5, 0x2, R23 ;  /* 0x0000000205081824 */ /* 0x000fe400078e0217 */
[----:B------:R-:W-:Y:S02]  /*2caa0*/  IMAD.MOV.U32 R13, RZ, RZ, R0 ;  /* 0x000000ffff0d7224 */ /* 0x000fe400078e0000 */
[----:B------:R-:W-:Y:S02]  /*2cab0*/  IMAD.MOV.U32 R12, RZ, RZ, 0x3 ;  /* 0x00000003ff0c7424 */ /* 0x000fe400078e00ff */
[----:B------:R-:W-:-:S07]  /*2cac0*/  IMAD.MOV.U32 R3, RZ, RZ, R14 ;  /* 0x000000ffff037224 */ /* 0x000fce00078e000e */
[----:B------:R-:W-:Y:S05]  /*2cad0*/  WARPSYNC.COLLECTIVE R15, `(.L_x_2085) ;  /* 0x000000000f087348 */ /* 0x000fea0003c00000 */
[----:B------:R0:W1:Y:S02]  /*2cae0*/  SHFL.IDX P6, R14, R13, R12, R11 ;  /* 0x0000000c0d0e7389 */ /* 0x00006400000c000b */
[----:B01----:R-:W-:Y:S01]  /*2caf0*/  ENDCOLLECTIVE ;  /* 0x000000000000791b */ /* 0x003fe20003800000 */
.L_x_2085:
        /* <DEDUP_REMOVED lines=17> */
.L_x_2086:
[----:B------:R-:W-:Y:S01]  /*2cc10*/  @P1 LEA R8, R5, R23, 0x1 ;  /* 0x0000001705081211 */ /* 0x000fe200078e08ff */
[----:B------:R-:W-:Y:S02]  /*2cc20*/  IMAD.MOV.U32 R13, RZ, RZ, R0 ;  /* 0x000000ffff0d7224 */ /* 0x000fe400078e0000 */
[----:B------:R-:W-:Y:S02]  /*2cc30*/  IMAD.MOV.U32 R12, RZ, RZ, 0x4 ;  /* 0x00000004ff0c7424 */ /* 0x000fe400078e00ff */
[----:B------:R-:W-:-:S07]  /*2cc40*/  IMAD.MOV.U32 R3, RZ, RZ, R14 ;  /* 0x000000ffff037224 */ /* 0x000fce00078e000e */
[----:B------:R-:W-:Y:S05]  /*2cc50*/  WARPSYNC.COLLECTIVE R15, `(.L_x_2087) ;  /* 0x000000000f087348 */ /* 0x000fea0003c00000 */
[----:B------:R0:W1:Y:S02]  /*2cc60*/  SHFL.IDX P6, R14, R13, R12, R11 ;  /* 0x0000000c0d0e7389 */ /* 0x00006400000c000b */
[----:B01----:R-:W-:Y:S01]  /*2cc70*/  ENDCOLLECTIVE ;  /* 0x000000000000791b */ /* 0x003fe20003800000 */
.L_x_2087:
        /* <DEDUP_REMOVED lines=17> */
.L_x_2088:
[----:B------:R-:W-:Y:S01]  /*2cd90*/  @P1 IMAD R8, R5, 0x2, R23 ;  /* 0x0000000205081824 */ /* 0x000fe200078e0217 */
[----:B------:R-:W-:Y:S01]  /*2cda0*/  MOV R13, R0 ;  /* 0x00000000000d7202 */ /* 0x000fe20000000f00 */
[----:B------:R-:W-:Y:S02]  /*2cdb0*/  IMAD.MOV.U32 R12, RZ, RZ, 0x5 ;  /* 0x00000005ff0c7424 */ /* 0x000fe400078e00ff */
[----:B------:R-:W-:-:S07]  /*2cdc0*/  IMAD.MOV.U32 R3, RZ, RZ, R14 ;  /* 0x000000ffff037224 */ /* 0x000fce00078e000e */
[----:B------:R-:W-:Y:S05]  /*2cdd0*/  WARPSYNC.COLLECTIVE R15, `(.L_x_2089) ;  /* 0x000000000f087348 */ /* 0x000fea0003c00000 */
[----:B------:R0:W1:Y:S02]  /*2cde0*/  SHFL.IDX P6, R14, R13, R12, R11 ;  /* 0x0000000c0d0e7389 */ /* 0x00006400000c000b */
[----:B01----:R-:W-:Y:S01]  /*2cdf0*/  ENDCOLLECTIVE ;  /* 0x000000000000791b */ /* 0x003fe20003800000 */
.L_x_2089:
        /* <DEDUP_REMOVED lines=10> */
.L_x_2090:
        /* <DEDUP_REMOVED lines=8> */
.L_x_1956:
[----:B------:R-:W-:Y:S01]  /*2cf20*/  IMAD.MOV.U32 R13, RZ, RZ, R4 ;  /* 0x000000ffff0d7224 */ /* 0x000fe200078e0004 */
[----:B------:R-:W-:Y:S01]  /*2cf30*/  MOV R15, 0xffffffff ;  /* 0xffffffff000f7802 */ /* 0x000fe20000000f00 */
[----:B------:R-:W-:Y:S01]  /*2cf40*/  IMAD.MOV.U32 R12, RZ, RZ, RZ ;  /* 0x000000ffff0c7224 */ /* 0x000fe200078e00ff */
[----:B------:R-:W-:Y:S01]  /*2cf50*/  IADD3 R28, R9, R28, RZ ;  /* 0x0000001c091c7210 */ /* 0x000fe20007ffe0ff */
[----:B------:R-:W-:Y:S02]  /*2cf60*/  IMAD.MOV.U32 R11, RZ, RZ, 0x181f ;  /* 0x0000181fff0b7424 */ /* 0x000fe400078e00ff */
[----:B------:R-:W-:Y:S02]  /*2cf70*/  IMAD R31, R31, R7, RZ ;  /* 0x000000071f1f7224 */ /* 0x000fe400078e02ff */
[----:B------:R-:W-:-:S07]  /*2cf80*/  VIADD R6, R28, 0x10 ;  /* 0x000000101c067836 */ /* 0x000fce0000000000 */
[----:B-----5:R-:W-:Y:S05]  /*2cf90*/  WARPSYNC.COLLECTIVE R15, `(.L_x_2092) ;  /* 0x000000000f087348 */ /* 0x020fea0003c00000 */
[----:B------:R0:W1:Y:S02]  /*2cfa0*/  SHFL.IDX P6, R14, R13, R12, R11 ;  /* 0x0000000c0d0e7389 */ /* 0x00006400000c000b */
[----:B01---5:R-:W-:Y:S01]  /*2cfb0*/  ENDCOLLECTIVE ;  /* 0x000000000000791b */ /* 0x023fe20003800000 */
.L_x_2092:
[----:B------:R-:W-:Y:S01]  /*2cfc0*/  ISETP.GE.AND P1, PT, R28, R31, PT ;  /* 0x0000001f1c00720c */ /* 0x000fe20003f26270 */
[----:B------:R-:W-:Y:S02]  /*2cfd0*/  IMAD.MOV.U32 R13, RZ, RZ, R0 ;  /* 0x000000ffff0d7224 */ /* 0x000fe400078e0000 */
[----:B------:R-:W-:-:S10]  /*2cfe0*/  IMAD.MOV.U32 R2, RZ, RZ, R14 ;  /* 0x000000ffff027224 */ /* 0x000fd400078e000e */
[----:B------:R-:W-:Y:S05]  /*2cff0*/  WARPSYNC.COLLECTIVE R15, `(.L_x_2093) ;  /* 0x000000000f087348 */ /* 0x000fea0003c00000 */
[----:B------:R0:W1:Y:S02]  /*2d000*/  SHFL.IDX P6, R14, R13, R12, R11 ;  /* 0x0000000c0d0e7389 */ /* 0x00006400000c000b */
[----:B01----:R-:W-:Y:S01]  /*2d010*/  ENDCOLLECTIVE ;  /* 0x000000000000791b */ /* 0x003fe20003800000 */
.L_x_2093:
[----:B------:R-:W-:Y:S01]  /*2d020*/  MOV R13, R4 ;  /* 0x00000004000d7202 */ /* 0x000fe20000000f00 */
[----:B------:R-:W-:Y:S02]  /*2d030*/  IMAD.MOV.U32 R12, RZ, RZ, 0x1 ;  /* 0x00000001ff0c7424 */ /* 0x000fe400078e00ff */
[----:B------:R-:W-:-:S07]  /*2d040*/  IMAD.MOV.U32 R3, RZ, RZ, R14 ;  /* 0x000000ffff037224 */ /* 0x000fce00078e000e */
[----:B------:R-:W-:Y:S05]  /*2d050*/  WARPSYNC.COLLECTIVE R15, `(.L_x_2094) ;  /* 0x000000000f087348 */ /* 0x000fea0003c00000 */
[----:B------:R0:W1:Y:S02]  /*2d060*/  SHFL.IDX P6, R14, R13, R12, R11 ;  /* 0x0000000c0d0e7389 */ /* 0x00006400000c000b */
[----:B01----:R-:W-:Y:S01]  /*2d070*/  ENDCOLLECTIVE ;  /* 0x000000000000791b */ /* 0x003fe20003800000 */
.L_x_2094:
        /* <DEDUP_REMOVED lines=15> */
.L_x_2095:
[----:B------:R-:W-:Y:S02]  /*2d170*/  IMAD.MOV.U32 R13, RZ, RZ, R4 ;  /* 0x000000ffff0d7224 */ /* 0x000fe400078e0004 */
[----:B------:R-:W-:Y:S01]  /*2d180*/  IMAD.MOV.U32 R12, RZ, RZ, 0x2 ;  /* 0x00000002ff0c7424 */ /* 0x000fe200078e00ff */
[----:B------:R-:W-:-:S07]  /*2d190*/  MOV R3, R14 ;  /* 0x0000000e00037202 */ /* 0x000fce0000000f00 */
[----:B------:R-:W-:Y:S05]  /*2d1a0*/  WARPSYNC.COLLECTIVE R15, `(.L_x_2096) ;  /* 0x000000000f087348 */ /* 0x000fea0003c00000 */
[----:B------:R0:W1:Y:S02]  /*2d1b0*/  SHFL.IDX P6, R14, R13, R12, R11 ;  /* 0x0000000c0d0e7389 */ /* 0x00006400000c000b */
[----:B01----:R-:W-:Y:S01]  /*2d1c0*/  ENDCOLLECTIVE ;  /* 0x000000000000791b */ /* 0x003fe20003800000 */
.L_x_2096:
[----:B------:R-:W-:-:S05]  /*2d1d0*/  @!P1 LEA R5, P4, R34, R3, 0x1 ;  /* 0x0000000322059211 */ /* 0x000fca00078808ff */
[----:B------:R-:W-:Y:S02]  /*2d1e0*/  @!P1 IMAD.X R6, RZ, RZ, R2, P4 ;  /* 0x000000ffff069224 */ /* 0x000fe400020e0602 */
[----:B------:R-:W-:Y:S02]  /*2d1f0*/  @!P1 IMAD.MOV.U32 R2, RZ, RZ, R5 ;  /* 0x000000ffff029224 */ /* 0x000fe400078e0005 */
[----:B------:R-:W-:Y:S01]  /*2d200*/  @!P1 IMAD.MOV.U32 R3, RZ, RZ, R6 ;  /* 0x000000ffff039224 */ /* 0x000fe200078e0006 */
[----:B------:R-:W-:Y:S02]  /*2d210*/  IADD3 R6, R28, 0x20, RZ ;  /* 0x000000201c067810 */ /* 0x000fe40007ffe0ff */
[----:B------:R-:W-:Y:S02]  /*2d220*/  MOV R13, R0 ;  /* 0x00000000000d7202 */ /* 0x000fe40000000f00 */
        /* <DEDUP_REMOVED lines=11> */
.L_x_2097:
[----:B------:R-:W-:Y:S02]  /*2d2e0*/  IMAD.MOV.U32 R13, RZ, RZ, R4 ;  /* 0x000000ffff0d7224 */ /* 0x000fe400078e0004 */
[----:B------:R-:W-:Y:S02]  /*2d2f0*/  IMAD.MOV.U32 R12, RZ, RZ, 0x3 ;  /* 0x00000003ff0c7424 */ /* 0x000fe400078e00ff */
[----:B------:R-:W-:-:S07]  /*2d300*/  IMAD.MOV.U32 R3, RZ, RZ, R14 ;  /* 0x000000ffff037224 */ /* 0x000fce00078e000e */
[----:B------:R-:W-:Y:S05]  /*2d310*/  WARPSYNC.COLLECTIVE R15, `(.L_x_2098) ;  /* 0x000000000f087348 */ /* 0x000fea0003c00000 */
[----:B------:R0:W1:Y:S02]  /*2d320*/  SHFL.IDX P6, R14, R13, R12, R11 ;  /* 0x0000000c0d0e7389 */ /* 0x00006400000c000b */
[----:B01----:R-:W-:Y:S01]  /*2d330*/  ENDCOLLECTIVE ;  /* 0x000000000000791b */ /* 0x003fe20003800000 */
.L_x_2098:
        /* <DEDUP_REMOVED lines=12> */
[----:B------:R-:W-:-:S02]  /*2d400*/  ISETP.GE.AND P1, PT, R6, R31, PT ;  /* 0x0000001f0600720c */ /* 0x000fc40003f26270 */
[----:B0-----:R-:W-:-:S11]  /*2d410*/  MOV R2, R14 ;  /* 0x0000000e00027202 */ /* 0x001fd60000000f00 */
[----:B------:R-:W-:Y:S05]  /*2d420*/  WARPSYNC.COLLECTIVE R15, `(.L_x_2099) ;  /* 0x000000000f087348 */ /* 0x000fea0003c00000 */
[----:B------:R0:W1:Y:S02]  /*2d430*/  SHFL.IDX P6, R14, R13, R12, R11 ;  /* 0x0000000c0d0e7389 */ /* 0x00006400000c000b */
[----:B01----:R-:W-:Y:S01]  /*2d440*/  ENDCOLLECTIVE ;  /* 0x000000000000791b */ /* 0x003fe20003800000 */
.L_x_2099:
[----:B------:R-:W-:Y:S01]  /*2d450*/  IMAD.MOV.U32 R13, RZ, RZ, R4 ;  /* 0x000000ffff0d7224 */ /* 0x000fe200078e0004 */
[----:B------:R-:W-:Y:S01]  /*2d460*/  MOV R12, 0x4 ;  /* 0x00000004000c7802 */ /* 0x000fe20000000f00 */
[----:B------:R-:W-:-:S07]  /*2d470*/  IMAD.MOV.U32 R3, RZ, RZ, R14 ;  /* 0x000000ffff037224 */ /* 0x000fce00078e000e */
[----:B------:R-:W-:Y:S05]  /*2d480*/  WARPSYNC.COLLECTIVE R15, `(.L_x_2100) ;  /* 0x000000000f087348 */ /* 0x000fea0003c00000 */
[----:B------:R0:W1:Y:S02]  /*2d490*/  SHFL.IDX P6, R14, R13, R12, R11 ;  /* 0x0000000c0d0e7389 */ /* 0x00006400000c000b */
[----:B01----:R-:W-:Y:S01]  /*2d4a0*/  ENDCOLLECTIVE ;  /* 0x000000000000791b */ /* 0x003fe20003800000 */
.L_x_2100:
[----:B------:R-:W-:-:S05]  /*2d4b0*/  @!P1 LEA R5, P4, R34, R3, 0x1 ;  /* 0x0000000322059211 */ /* 0x000fca00078808ff */
[----:B------:R-:W-:Y:S01]  /*2d4c0*/  @!P1 IMAD.X R6, RZ, RZ, R2, P4 ;  /* 0x000000ffff069224 */ /* 0x000fe200020e0602 */
[----:B------:R-:W-:-:S03]  /*2d4d0*/  @!P1 MOV R2, R5 ;  /* 0x0000000500029202 */ /* 0x000fc60000000f00 */
        /* <DEDUP_REMOVED lines=14> */
.L_x_2101:
[----:B------:R-:W-:Y:S01]  /*2d5c0*/  MOV R13, R4 ;  /* 0x00000004000d7202 */ /* 0x000fe20000000f00 */
[----:B------:R-:W-:Y:S02]  /*2d5d0*/  IMAD.MOV.U32 R12, RZ, RZ, 0x5 ;  /* 0x00000005ff0c7424 */ /* 0x000fe400078e00ff */
[----:B------:R-:W-:-:S07]  /*2d5e0*/  IMAD.MOV.U32 R3, RZ, RZ, R14 ;  /* 0x000000ffff037224 */ /* 0x000fce00078e000e */
[----:B------:R-:W-:Y:S05]  /*2d5f0*/  WARPSYNC.COLLECTIVE R15, `(.L_x_2102) ;  /* 0x000000000f087348 */ /* 0x000fea0003c00000 */
[----:B------:R0:W1:Y:S02]  /*2d600*/  SHFL.IDX P6, R14, R13, R12, R11 ;  /* 0x0000000c0d0e7389 */ /* 0x00006400000c000b */
[----:B01----:R-:W-:Y:S01]  /*2d610*/  ENDCOLLECTIVE ;  /* 0x000000000000791b */ /* 0x003fe20003800000 */
.L_x_2102:
[----:B------:R-:W-:-:S04]  /*2d620*/  @!P1 LEA R5, P4, R34, R3, 0x1 ;  /* 0x0000000322059211 */ /* 0x000fc800078808ff */
[----:B------:R-:W-:Y:S01]  /*2d630*/  @!P1 IADD3.X R6, RZ, R2, RZ, P4, !PT ;  /* 0x00000002ff069210 */ /* 0x000fe200027fe4ff */
[----:B------:R-:W-:-:S04]  /*2d640*/  @!P1 IMAD.MOV.U32 R2, RZ, RZ, R5 ;  /* 0x000000ffff029224 */ /* 0x000fc800078e0005 */
        /* <DEDUP_REMOVED lines=14> */
.L_x_2103:
[----:B------:R-:W-:Y:S02]  /*2d730*/  IMAD.MOV.U32 R13, RZ, RZ, R4 ;  /* 0x000000ffff0d7224 */ /* 0x000fe400078e0004 */
[----:B------:R-:W-:Y:S01]  /*2d740*/  IMAD.MOV.U32 R12, RZ, RZ, 0x6 ;  /* 0x00000006ff0c7424 */ /* 0x000fe200078e00ff */
[----:B------:R-:W-:-:S07]  /*2d750*/  MOV R3, R14 ;  /* 0x0000000e00037202 */ /* 0x000fce0000000f00 */
[----:B------:R-:W-:Y:S05]  /*2d760*/  WARPSYNC.COLLECTIVE R15, `(.L_x_2104) ;  /* 0x000000000f087348 */ /* 0x000fea0003c00000 */
[----:B------:R0:W1:Y:S02]  /*2d770*/  SHFL.IDX P6, R14, R13, R12, R11 ;  /* 0x0000000c0d0e7389 */ /* 0x00006400000c000b */
[----:B01----:R-:W-:Y:S01]  /*2d780*/  ENDCOLLECTIVE ;  /* 0x000000000000791b */ /* 0x003fe20003800000 */
.L_x_2104:
        /* <DEDUP_REMOVED lines=17> */
.L_x_2105:
[----:B------:R-:W-:Y:S02]  /*2d8a0*/  IMAD.MOV.U32 R13, RZ, RZ, R4 ;  /* 0x000000ffff0d7224 */ /* 0x000fe400078e0004 */
[----:B------:R-:W-:Y:S02]  /*2d8b0*/  IMAD.MOV.U32 R12, RZ, RZ, 0x7 ;  /* 0x00000007ff0c7424 */ /* 0x000fe400078e00ff */
[----:B------:R-:W-:-:S07]  /*2d8c0*/  IMAD.MOV.U32 R3, RZ, RZ, R14 ;  /* 0x000000ffff037224 */ /* 0x000fce00078e000e */
[----:B------:R-:W-:Y:S05]  /*2d8d0*/  WARPSYNC.COLLECTIVE R15, `(.L_x_2106) ;  /* 0x000000000f087348 */ /* 0x000fea0003c00000 */
[----:B------:R0:W1:Y:S02]  /*2d8e0*/  SHFL.IDX P6, R14, R13, R12, R11 ;  /* 0x0000000c0d0e7389 */ /* 0x00006400000c000b */
[----:B01----:R-:W-:Y:S01]  /*2d8f0*/  ENDCOLLECTIVE ;  /* 0x000000000000791b */ /* 0x003fe20003800000 */
.L_x_2106:
[----:B------:R-:W-:-:S05]  /*2d900*/  @!P1 LEA R5, P4, R34, R3, 0x1 ;  /* 0x0000000322059211 */ /* 0x000fca00078808ff */
[----:B------:R-:W-:Y:S02]  /*2d910*/  @!P1 IMAD.X R6, RZ, RZ, R2, P4 ;  /* 0x000000ffff069224 */ /* 0x000fe400020e0602 */
[----:B------:R-:W-:-:S03]  /*2d920*/  @!P1 IMAD.MOV.U32 R2, RZ, RZ, R5 ;  /* 0x000000ffff029224 */ /* 0x000fc600078e0005 */
[----:B------:R-:W-:Y:S02]  /*2d930*/  @!P1 MOV R3, R6 ;  /* 0x0000000600039202 */ /* 0x000fe40000000f00 */
[----:B------:R-:W-:-:S03]  /*2d940*/  MOV R13, R0 ;  /* 0x00000000000d7202 */ /* 0x000fc60000000f00 */
        /* <DEDUP_REMOVED lines=10> */
.L_x_2107:
[----:B------:R-:W-:Y:S05]  /*2d9f0*/  BRA `(.L_x_2108) ;  /* 0xffffffa800cc7947 */ /* 0x000fea000383ffff */
.L_x_1961:
[----:B0-----:R0:W1:Y:S02]  /*2da00*/  SYNCS.PHASECHK.TRANS64.TRYWAIT P0, [R23+URZ+0x30820], R0 ;  /* 0x03082000170075a7 */ /* 0x001064000800017f */
[----:B-1----:R-:W-:Y:S05]  /*2da10*/  @!P0 NANOSLEEP.SYNCS 0x989680 ;  /* 0x009896800000895d */ /* 0x002fea0003900000 */
[----:B------:R-:W1:Y:S02]  /*2da20*/  @!P0 SYNCS.PHASECHK.TRANS64 P0, [R23+URZ+0x30820], R0 ;  /* 0x03082000170085a7 */ /* 0x000e64000800007f */
[----:B-1----:R-:W-:Y:S05]  /*2da30*/  @!P0 BRA `(.L_x_1961) ;  /* 0xfffffffc00f08947 */ /* 0x002fea000383ffff */
[----:B------:R-:W-:Y:S05]  /*2da40*/  BRA `(.L_x_2109) ;  /* 0xffffffac00447947 */ /* 0x000fea000383ffff */
.L_x_1966:
[----:B0-----:R0:W1:Y:S02]  /*2da50*/  SYNCS.PHASECHK.TRANS64.TRYWAIT P0, [R7+URZ+0x30840], R2 ;  /* 0x03084002070075a7 */ /* 0x001064000800017f */
[----:B-1----:R-:W-:Y:S05]  /*2da60*/  @!P0 NANOSLEEP.SYNCS 0x989680 ;  /* 0x009896800000895d */ /* 0x002fea0003900000 */
[----:B------:R-:W1:Y:S02]  /*2da70*/  @!P0 SYNCS.PHASECHK.TRANS64 P0, [R7+URZ+0x30840], R2 ;  /* 0x03084002070085a7 */ /* 0x000e64000800007f */
[----:B-1----:R-:W-:Y:S05]  /*2da80*/  @!P0 BRA `(.L_x_1966) ;  /* 0xfffffffc00f08947 */ /* 0x002fea000383ffff */
[----:B------:R-:W-:Y:S05]  /*2da90*/  BRA `(.L_x_2110) ;  /* 0xffffffb0001c7947 */ /* 0x000fea000383ffff */
.L_x_1967:
        /* <DEDUP_REMOVED lines=8> */
.L_x_2112:
[----:B------:R-:W-:Y:S05]  /*2db20*/  BSYNC B1 ;  /* 0x0000000000017941 */ /* 0x000fea0003800000 */
.L_x_2111:
[----:B------:R-:W-:Y:S01]  /*2db30*/  IMAD.MOV.U32 R13, RZ, RZ, R8 ;  /* 0x000000ffff0d7224 */ /* 0x000fe200078e0008 */
[----:B------:R-:W-:Y:S01]  /*2db40*/  MOV R11, 0x181f ;  /* 0x0000181f000b7802 */ /* 0x000fe20000000f00 */
[----:B------:R-:W-:Y:S01]  /*2db50*/  IMAD.MOV.U32 R12, RZ, RZ, RZ ;  /* 0x000000ffff0c7224 */ /* 0x000fe200078e00ff */
[----:B------:R-:W-:Y:S01]  /*2db60*/  LOP3.LUT R22, R22, 0xffdfffff, RZ, 0xc0, !PT ;  /* 0xffdfffff16167812 */ /* 0x000fe200078ec0ff */
[----:B------:R-:W-:Y:S02]  /*2db70*/  IMAD.MOV.U32 R15, RZ, RZ, -0x1 ;  /* 0xffffffffff0f7424 */ /* 0x000fe400078e00ff */
[----:B------:R-:W-:Y:S01]  /*2db80*/  IMAD.MOV.U32 R3, RZ, RZ, R14 ;  /* 0x000000ffff037224 */ /* 0x000fe200078e000e */
[----:B------:R-:W-:Y:S01]  /*2db90*/  @P1 LOP3.LUT R22, R22, 0x200000, RZ, 0xfc, !PT ;  /* 0x0020000016161812 */ /* 0x000fe200078efcff */
[----:B------:R-:W-:-:S07]  /*2dba0*/  IMAD.SHL.U32 R4, R34, 0x2, RZ ;  /* 0x0000000222047824 */ /* 0x000fce00078e00ff */
[----:B------:R-:W-:Y:S05]  /*2dbb0*/  WARPSYNC.COLLECTIVE R15, `(.L_x_2113) ;  /* 0x000000000f087348 */ /* 0x000fea0003c00000 */
[----:B------:R0:W1:Y:S02]  /*2dbc0*/  SHFL.IDX P6, R14, R13, R12, R11 ;  /* 0x0000000c0d0e7389 */ /* 0x00006400000c000b */
[----:B01----:R-:W-:Y:S01]  /*2dbd0*/  ENDCOLLECTIVE ;  /* 0x000000000000791b */ /* 0x003fe20003800000 */
.L_x_2113:
[----:B------:R-:W-:Y:S01]  /*2dbe0*/  IMAD R5, R5, 0x2, R23 ;  /* 0x0000000205057824 */ /* 0x000fe200078e0217 */
[----:B------:R-:W-:Y:S01]  /*2dbf0*/  LOP3.LUT P1, RZ, R22, 0x4, RZ, 0xc0, !PT ;  /* 0x0000000416ff7812 */ /* 0x000fe2000782c0ff */
[----:B------:R-:W-:Y:S02]  /*2dc00*/  IMAD.MOV.U32 R13, RZ, RZ, R6 ;  /* 0x000000ffff0d7224 */ /* 0x000fe400078e0006 */
[----:B------:R-:W-:Y:S02]  /*2dc10*/  IMAD.MOV.U32 R12, RZ, RZ, 0x1 ;  /* 0x00000001ff0c7424 */ /* 0x000fe400078e00ff */
[----:B------:R-:W-:-:S08]  /*2dc20*/  IMAD.MOV.U32 R2, RZ, RZ, R14 ;  /* 0x000000ffff027224 */ /* 0x000fd000078e000e */
[----:B------:R-:W-:Y:S05]  /*2dc30*/  WARPSYNC.COLLECTIVE R15, `(.L_x_2114) ;  /* 0x000000000f087348 */ /* 0x000fea0003c00000 */
[----:B------:R0:W1:Y:S02]  /*2dc40*/  SHFL.IDX P6, R14, R13, R12, R11 ;  /* 0x0000000c0d0e7389 */ /* 0x00006400000c000b */
[----:B01----:R-:W-:Y:S01]  /*2dc50*/  ENDCOLLECTIVE ;  /* 0x000000000000791b */ /* 0x003fe20003800000 */
.L_x_2114:
[----:B------:R-:W-:-:S04]  /*2dc60*/  IADD3 R2, P0, R2, R4, RZ ;  /* 0x0000000402027210 */ /* 0x000fc80007f1e0ff */
[----:B------:R-:W-:-:S05]  /*2dc70*/  IADD3.X R3, RZ, R3, RZ, P0, !PT ;  /* 0x00000003ff037210 */ /* 0x000fca00007fe4ff */
[----:B------:R-:W-:Y:S01]  /*2dc80*/  @!PT LDS RZ, [RZ] ;  /* 0x00000000fffff984 */ /* 0x000fe20000000800 */
[----:B------:R-:W-:Y:S01]  /*2dc90*/  @!PT LDS RZ, [RZ] ;  /* 0x00000000fffff984 */ /* 0x000fe20000000800 */
[----:B------:R-:W-:Y:S01]  /*2dca0*/  @!PT LDS RZ, [RZ] ;  /* 0x00000000fffff984 */ /* 0x000fe20000000800 */
[----:B------:R-:W-:Y:S01]  /*2dcb0*/  LDGSTS.E.BYPASS.LTC128B.128 [R5+0x1e400], desc[UR60][R2.64], !P1 ;  /* 0x1e40000002057fae */ /* 0x000fe2000c901d7c */
[----:B------:R-:W-:-:S03]  /*2dcc0*/  IMAD.MOV.U32 R13, RZ, RZ, R8 ;  /* 0x000000ffff0d7224 */ /* 0x000fc600078e0008 */
[----:B------:R-:W-:Y:S04]  /*2dcd0*/  LDGSTS.E.BYPASS.LTC128B.128 [R5+0x21400], desc[UR60][R2.64+0x80], !P5 ;  /* 0x2140008002057fae */ /* 0x000fe8000e901d7c */
[----:B------:R0:W-:Y:S02]  /*2dce0*/  LDGSTS.E.BYPASS.LTC128B.128 [R5+0x24400], desc[UR60][R2.64+0x100], !P4 ;  /* 0x2440010002057fae */ /* 0x0001e4000e101d7c */
[----:B0-----:R-:W-:-:S07]  /*2dcf0*/  MOV R3, R14 ;  /* 0x0000000e00037202 */ /* 0x001fce0000000f00 */
[----:B------:R-:W-:Y:S05]  /*2dd00*/  WARPSYNC.COLLECTIVE R15, `(.L_x_2115) ;  /* 0x000000000f087348 */ /* 0x000fea0003c00000 */
[----:B------:R0:W1:Y:S02]  /*2dd10*/  SHFL.IDX P6, R14, R13, R12, R11 ;  /* 0x0000000c0d0e7389 */ /* 0x00006400000c000b */
[----:B01----:R-:W-:Y:S01]  /*2dd20*/  ENDCOLLECTIVE ;  /* 0x000000000000791b */ /* 0x003fe20003800000 */
.L_x_2115:
[----:B------:R-:W-:Y:S01]  /*2dd30*/  MOV R13, R6 ;  /* 0x00000006000d7202 */ /* 0x000fe20000000f00 */
[----:B------:R-:W-:Y:S02]  /*2dd40*/  IMAD.MOV.U32 R12, RZ, RZ, 0x2 ;  /* 0x00000002ff0c7424 */ /* 0x000fe400078e00ff */
[----:B------:R-:W-:-:S07]  /*2dd50*/  IMAD.MOV.U32 R2, RZ, RZ, R14 ;  /* 0x000000ffff027224 */ /* 0x000fce00078e000e */
[----:B------:R-:W-:Y:S05]  /*2dd60*/  WARPSYNC.COLLECTIVE R15, `(.L_x_2116) ;  /* 0x000000000f087348 */ /* 0x000fea0003c00000 */
[----:B------:R0:W1:Y:S02]  /*2dd70*/  SHFL.IDX P6, R14, R13, R12, R11 ;  /* 0x0000000c0d0e7389 */ /* 0x00006400000c000b */
[----:B01----:R-:W-:Y:S01]  /*2dd80*/  ENDCOLLECTIVE ;  /* 0x000000000000791b */ /* 0x003fe20003800000 */
.L_x_2116:
        /* <DEDUP_REMOVED lines=13> */
.L_x_2117:
[----:B------:R-:W-:Y:S02]  /*2de60*/  IMAD.MOV.U32 R13, RZ, RZ, R6 ;  /* 0x000000ffff0d7224 */ /* 0x000fe400078e0006 */
[----:B------:R-:W-:Y:S01]  /*2de70*/  IMAD.MOV.U32 R12, RZ, RZ, 0x3 ;  /* 0x00000003ff0c7424 */ /* 0x000fe200078e00ff */
[----:B------:R-:W-:-:S07]  /*2de80*/  MOV R2, R14 ;  /* 0x0000000e00027202 */ /* 0x000fce0000000f00 */
[----:B------:R-:W-:Y:S05]  /*2de90*/  WARPSYNC.COLLECTIVE R15, `(.L_x_2118) ;  /* 0x000000000f087348 */ /* 0x000fea0003c00000 */
[----:B------:R0:W1:Y:S02]  /*2dea0*/  SHFL.IDX P6, R14, R13, R12, R11 ;  /* 0x0000000c0d0e7389 */ /* 0x00006400000c000b */
[----:B01----:R-:W-:Y:S01]  /*2deb0*/  ENDCOLLECTIVE ;  /* 0x000000000000791b */ /* 0x003fe20003800000 */
.L_x_2118:
        /* <DEDUP_REMOVED lines=9> */
[----:B------:R-:W-:-:S07]  /*2df50*/  MOV R35, R14 ;  /* 0x0000000e00237202 */ /* 0x000fce0000000f00 */
[----:B0-----:R-:W-:Y:S05]  /*2df60*/  WARPSYNC.COLLECTIVE R15, `(.L_x_2119) ;  /* 0x000000000f087348 */ /* 0x001fea0003c00000 */
[----:B------:R1:W2:Y:S02]  /*2df70*/  SHFL.IDX P6, R14, R13, R12, R11 ;  /* 0x0000000c0d0e7389 */ /* 0x0002a400000c000b */
[----:B012---:R-:W-:Y:S01]  /*2df80*/  ENDCOLLECTIVE ;  /* 0x000000000000791b */ /* 0x007fe20003800000 */
.L_x_2119:
[----:B------:R-:W-:Y:S01]  /*2df90*/  MOV R13, R6 ;  /* 0x00000006000d7202 */ /* 0x000fe20000000f00 */
[----:B------:R-:W-:Y:S02]  /*2dfa0*/  IMAD.MOV.U32 R12, RZ, RZ, 0x4 ;  /* 0x00000004ff0c7424 */ /* 0x000fe400078e00ff */
[----:B------:R-:W-:-:S07]  /*2dfb0*/  IMAD.MOV.U32 R2, RZ, RZ, R14 ;  /* 0x000000ffff027224 */ /* 0x000fce00078e000e */
[----:B------:R-:W-:Y:S05]  /*2dfc0*/  WARPSYNC.COLLECTIVE R15, `(.L_x_2120) ;  /* 0x000000000f087348 */ /* 0x000fea0003c00000 */
[----:B------:R0:W1:Y:S02]  /*2dfd0*/  SHFL.IDX P6, R14, R13, R12, R11 ;  /* 0x0000000c0d0e7389 */ /* 0x00006400000c000b */
[----:B01----:R-:W-:Y:S01]  /*2dfe0*/  ENDCOLLECTIVE ;  /* 0x000000000000791b */ /* 0x003fe20003800000 */
.L_x_2120:
        /* <DEDUP_REMOVED lines=13> */
.L_x_2121:
[----:B------:R-:W-:Y:S02]  /*2e0c0*/  IMAD.MOV.U32 R13, RZ, RZ, R6 ;  /* 0x000000ffff0d7224 */ /* 0x000fe400078e0006 */
[----:B------:R-:W-:Y:S01]  /*2e0d0*/  IMAD.MOV.U32 R12, RZ, RZ, 0x5 ;  /* 0x00000005ff0c7424 */ /* 0x000fe200078e00ff */
[----:B------:R-:W-:-:S07]  /*2e0e0*/  MOV R2, R14 ;  /* 0x0000000e00027202 */ /* 0x000fce0000000f00 */
[----:B------:R-:W-:Y:S05]  /*2e0f0*/  WARPSYNC.COLLECTIVE R15, `(.L_x_2122) ;  /* 0x000000000f087348 */ /* 0x000fea0003c00000 */
[----:B------:R0:W1:Y:S02]  /*2e100*/  SHFL.IDX P6, R14, R13, R12, R11 ;  /* 0x0000000c0d0e7389 */ /* 0x00006400000c000b */
[----:B01----:R-:W-:Y:S01]  /*2e110*/  ENDCOLLECTIVE ;  /* 0x000000000000791b */ /* 0x003fe20003800000 */
.L_x_2122:
[----:B------:R-:W-:-:S05]  /*2e120*/  IADD3 R2, P0, R2, R4, RZ ;  /* 0x0000000402027210 */ /* 0x000fca0007f1e0ff */
[----:B------:R-:W-:-:S05]  /*2e130*/  IMAD.X R3, RZ, RZ, R35, P0 ;  /* 0x000000ffff037224 */ /* 0x000fca00000e0623 */
[----:B------:R-:W-:Y:S01]  /*2e140*/  @!PT LDS RZ, [RZ] ;  /* 0x00000000fffff984 */ /* 0x000fe20000000800 */
[----:B------:R-:W-:Y:S01]  /*2e150*/  @!PT LDS RZ, [RZ] ;  /* 0x00000000fffff984 */ /* 0x000fe20000000800 */
[----:B------:R-:W-:Y:S01]  /*2e160*/  @!PT LDS RZ, [RZ] ;  /* 0x00000000fffff984 */ /* 0x000fe20000000800 */
[----:B------:R0:W-:Y:S01]  /*2e170*/  LDGSTS.E.BYPASS.LTC128B.128 [R5+0x20400], desc[UR60][R2.64], !P1 ;  /* 0x2040000002057fae */ /* 0x0001e2000c901d7c */
[----:B------:R-:W-:Y:S01]  /*2e180*/  LOP3.LUT P1, RZ, R22, 0x200000, RZ, 0xc0, !PT ;  /* 0x0020000016ff7812 */ /* 0x000fe2000782c0ff */
[----:B------:R-:W-:Y:S02]  /*2e190*/  IMAD.MOV.U32 R13, RZ, RZ, R8 ;  /* 0x000000ffff0d7224 */ /* 0x000fe400078e0008 */
[----:B------:R0:W-:Y:S04]  /*2e1a0*/  LDGSTS.E.BYPASS.LTC128B.128 [R5+0x23400], desc[UR60][R2.64+0x80], !P5 ;  /* 0x2340008002057fae */ /* 0x0001e8000e901d7c */
[----:B------:R0:W-:Y:S01]  /*2e1b0*/  LDGSTS.E.BYPASS.LTC128B.128 [R5+0x26400], desc[UR60][R2.64+0x100], !P4 ;  /* 0x2640010002057fae */ /* 0x0001e2000e101d7c */
[----:B------:R-:W-:-:S07]  /*2e1c0*/  MOV R35, R14 ;  /* 0x0000000e00237202 */ /* 0x000fce0000000f00 */
[----:B0-----:R-:W-:Y:S05]  /*2e1d0*/  WARPSYNC.COLLECTIVE R15, `(.L_x_2123) ;  /* 0x000000000f087348 */ /* 0x001fea0003c00000 */
[----:B------:R1:W2:Y:S02]  /*2e1e0*/  SHFL.IDX P6, R14, R13, R12, R11 ;  /* 0x0000000c0d0e7389 */ /* 0x0002a400000c000b */
[----:B012---:R-:W-:Y:S01]  /*2e1f0*/  ENDCOLLECTIVE ;  /* 0x000000000000791b */ /* 0x007fe20003800000 */
.L_x_2123:
[----:B------:R-:W-:Y:S01]  /*2e200*/  IMAD.MOV.U32 R2, RZ, RZ, R14 ;  /* 0x000000ffff027224 */ /* 0x000fe200078e000e */
[----:B------:R-:W-:Y:S06]  /*2e210*/  BRA `(.L_x_2124) ;  /* 0xffffffac00487947 */ /* 0x000fec000383ffff */
.L_x_1972:
[----:B0-----:R0:W1:Y:S02]  /*2e220*/  SYNCS.PHASECHK.TRANS64.TRYWAIT P0, [R6+URZ+0x30860], R2 ;  /* 0x03086002060075a7 */ /* 0x001064000800017f */
[----:B-1----:R-:W-:Y:S05]  /*2e230*/  @!P0 NANOSLEEP.SYNCS 0x989680 ;  /* 0x009896800000895d */ /* 0x002fea0003900000 */
[----:B------:R-:W1:Y:S02]  /*2e240*/  @!P0 SYNCS.PHASECHK.TRANS64 P0, [R6+URZ+0x30860], R2 ;  /* 0x03086002060085a7 */ /* 0x000e64000800007f */
[----:B-1----:R-:W-:Y:S05]  /*2e250*/  @!P0 BRA `(.L_x_1972) ;  /* 0xfffffffc00f08947 */ /* 0x002fea000383ffff */
[----:B------:R-:W-:Y:S05]  /*2e260*/  BRA `(.L_x_2125) ;  /* 0xffffffac00a87947 */ /* 0x000fea000383ffff */
.L_x_1973:
[----:B------:R-:W-:Y:S01]  /*2e270*/  BSSY B1, `(.L_x_2126) ;  /* 0x0000008000017945 */ /* 0x000fe20003800000 */
[----:B------:R-:W-:Y:S01]  /*2e280*/  IMAD.MOV.U32 R13, RZ, RZ, R24 ;  /* 0x000000ffff0d7224 */ /* 0x000fe200078e0018 */
[----:B------:R-:W-:Y:S01]  /*2e290*/  MOV R12, RZ ;  /* 0x000000ff000c7202 */ /* 0x000fe20000000f00 */
[----:B------:R-:W-:Y:S02]  /*2e2a0*/  IMAD.MOV.U32 R11, RZ, RZ, 0x181f ;  /* 0x0000181fff0b7424 */ /* 0x000fe400078e00ff */
[----:B------:R-:W-:-:S07]  /*2e2b0*/  IMAD.MOV.U32 R15, RZ, RZ, -0x1 ;  /* 0xffffffffff0f7424 */ /* 0x000fce00078e00ff */
[----:B0-----:R-:W-:Y:S05]  /*2e2c0*/  WARPSYNC.COLLECTIVE R15, `(.L_x_2127) ;  /* 0x000000000f087348 */ /* 0x001fea0003c00000 */
[----:B------:R1:W2:Y:S02]  /*2e2d0*/  SHFL.IDX P6, R14, R13, R12, R11 ;  /* 0x0000000c0d0e7389 */ /* 0x0002a400000c000b */
[----:B012---:R-:W-:Y:S01]  /*2e2e0*/  ENDCOLLECTIVE ;  /* 0x000000000000791b */ /* 0x007fe20003800000 */
.L_x_2127:
[----:B------:R-:W-:Y:S05]  /*2e2f0*/  BSYNC B1 ;  /* 0x0000000000017941 */ /* 0x000fea0003800000 */
.L_x_2126:
[----:B------:R-:W-:Y:S01]  /*2e300*/  MOV R13, R17 ;  /* 0x00000011000d7202 */ /* 0x000fe20000000f00 */
        /* <DEDUP_REMOVED lines=8> */
.L_x_2128:
[----:B------:R-:W-:Y:S01]  /*2e390*/  IMAD.MOV.U32 R13, RZ, RZ, R24 ;  /* 0x000000ffff0d7224 */ /* 0x000fe200078e0018 */
[----:B------:R-:W-:Y:S02]  /*2e3a0*/  MOV R12, 0x1 ;  /* 0x00000001000c7802 */ /* 0x000fe40000000f00 */
[----:B------:R-:W-:-:S07]  /*2e3b0*/  MOV R2, R14 ;  /* 0x0000000e00027202 */ /* 0x000fce0000000f00 */
[----:B------:R-:W-:Y:S05]  /*2e3c0*/  WARPSYNC.COLLECTIVE R15, `(.L_x_2129) ;  /* 0x000000000f087348 */ /* 0x000fea0003c00000 */
[----:B------:R0:W1:Y:S02]  /*2e3d0*/  SHFL.IDX P6, R14, R13, R12, R11 ;  /* 0x0000000c0d0e7389 */ /* 0x00006400000c000b */
[----:B01----:R-:W-:Y:S01]  /*2e3e0*/  ENDCOLLECTIVE ;  /* 0x000000000000791b */ /* 0x003fe20003800000 */
.L_x_2129:
        /* <DEDUP_REMOVED lines=16> */
.L_x_2130:
[----:B------:R-:W-:Y:S02]  /*2e4f0*/  IMAD.MOV.U32 R13, RZ, RZ, R24 ;  /* 0x000000ffff0d7224 */ /* 0x000fe400078e0018 */
[----:B------:R-:W-:Y:S02]  /*2e500*/  IMAD.MOV.U32 R12, RZ, RZ, 0x2 ;  /* 0x00000002ff0c7424 */ /* 0x000fe400078e00ff */
[----:B------:R-:W-:-:S07]  /*2e510*/  IMAD.MOV.U32 R2, RZ, RZ, R14 ;  /* 0x000000ffff027224 */ /* 0x000fce00078e000e */
[----:B------:R-:W-:Y:S05]  /*2e520*/  WARPSYNC.COLLECTIVE R15, `(.L_x_2131) ;  /* 0x000000000f087348 */ /* 0x000fea0003c00000 */
[----:B------:R0:W1:Y:S02]  /*2e530*/  SHFL.IDX P6, R14, R13, R12, R11 ;  /* 0x0000000c0d0e7389 */ /* 0x00006400000c000b */
[----:B01----:R-:W-:Y:S01]  /*2e540*/  ENDCOLLECTIVE ;  /* 0x000000000000791b */ /* 0x003fe20003800000 */
.L_x_2131:
[----:B------:R-:W-:-:S04]  /*2e550*/  IADD3 R2, P0, R2, R4, RZ ;  /* 0x0000000402027210 */ /* 0x000fc80007f1e0ff */
[----:B------:R-:W-:Y:S02]  /*2e560*/  IADD3.X R3, RZ, R3, RZ, P0, !PT ;  /* 0x00000003ff037210 */ /* 0x000fe400007fe4ff */
        /* <DEDUP_REMOVED lines=14> */
.L_x_2132:
[----:B------:R-:W-:Y:S01]  /*2e650*/  IMAD.MOV.U32 R13, RZ, RZ, R24 ;  /* 0x000000ffff0d7224 */ /* 0x000fe200078e0018 */
[----:B------:R-:W-:Y:S01]  /*2e660*/  MOV R12, 0x3 ;  /* 0x00000003000c7802 */ /* 0x000fe20000000f00 */
[----:B------:R-:W-:-:S07]  /*2e670*/  IMAD.MOV.U32 R2, RZ, RZ, R14 ;  /* 0x000000ffff027224 */ /* 0x000fce00078e000e */
[----:B------:R-:W-:Y:S05]  /*2e680*/  WARPSYNC.COLLECTIVE R15, `(.L_x_2133) ;  /* 0x000000000f087348 */ /* 0x000fea0003c00000 */
[----:B------:R0:W1:Y:S02]  /*2e690*/  SHFL.IDX P6, R14, R13, R12, R11 ;  /* 0x0000000c0d0e7389 */ /* 0x00006400000c000b */
[----:B01----:R-:W-:Y:S01]  /*2e6a0*/  ENDCOLLECTIVE ;  /* 0x000000000000791b */ /* 0x003fe20003800000 */
.L_x_2133:
        /* <DEDUP_REMOVED lines=16> */
.L_x_2134:
[----:B------:R-:W-:Y:S02]  /*2e7b0*/  IMAD.MOV.U32 R13, RZ, RZ, R24 ;  /* 0x000000ffff0d7224 */ /* 0x000fe400078e0018 */
[----:B------:R-:W-:Y:S02]  /*2e7c0*/  IMAD.MOV.U32 R12, RZ, RZ, 0x4 ;  /* 0x00000004ff0c7424 */ /* 0x000fe400078e00ff */
[----:B------:R-:W-:-:S07]  /*2e7d0*/  IMAD.MOV.U32 R2, RZ, RZ, R14 ;  /* 0x000000ffff027224 */ /* 0x000fce00078e000e */
[----:B------:R-:W-:Y:S05]  /*2e7e0*/  WARPSYNC.COLLECTIVE R15, `(.L_x_2135) ;  /* 0x000000000f087348 */ /* 0x000fea0003c00000 */
[----:B------:R0:W1:Y:S02]  /*2e7f0*/  SHFL.IDX P6, R14, R13, R12, R11 ;  /* 0x0000000c0d0e7389 */ /* 0x00006400000c000b */
[----:B01----:R-:W-:Y:S01]  /*2e800*/  ENDCOLLECTIVE ;  /* 0x000000000000791b */ /* 0x003fe20003800000 */
.L_x_2135:
        /* <DEDUP_REMOVED lines=16> */
.L_x_2136:
[----:B------:R-:W-:Y:S01]  /*2e910*/  IMAD.MOV.U32 R13, RZ, RZ, R24 ;  /* 0x000000ffff0d7224 */ /* 0x000fe200078e0018 */
[----:B------:R-:W-:Y:S01]  /*2e920*/  MOV R12, 0x5 ;  /* 0x00000005000c7802 */ /* 0x000fe20000000f00 */
[----:B------:R-:W-:-:S07]  /*2e930*/  IMAD.MOV.U32 R2, RZ, RZ, R14 ;  /* 0x000000ffff027224 */ /* 0x000fce00078e000e */
[----:B------:R-:W-:Y:S05]  /*2e940*/  WARPSYNC.COLLECTIVE R15, `(.L_x_2137) ;  /* 0x000000000f087348 */ /* 0x000fea0003c00000 */
[----:B------:R0:W1:Y:S02]  /*2e950*/  SHFL.IDX P6, R14, R13, R12, R11 ;  /* 0x0000000c0d0e7389 */ /* 0x00006400000c000b */
[----:B01----:R-:W-:Y:S01]  /*2e960*/  ENDCOLLECTIVE ;  /* 0x000000000000791b */ /* 0x003fe20003800000 */
.L_x_2137:
        /* <DEDUP_REMOVED lines=13> */
.L_x_2138:
        /* <DEDUP_REMOVED lines=8> */
.L_x_1981:
[----:B0-----:R0:W1:Y:S02]  /*2eac0*/  SYNCS.PHASECHK.TRANS64.TRYWAIT P0, [R0+URZ+0x30860], R3 ;  /* 0x03086003000075a7 */ /* 0x001064000800017f */
[----:B-1----:R-:W-:Y:S05]  /*2ead0*/  @!P0 NANOSLEEP.SYNCS 0x989680 ;  /* 0x009896800000895d */ /* 0x002fea0003900000 */
[----:B------:R-:W1:Y:S02]  /*2eae0*/  @!P0 SYNCS.PHASECHK.TRANS64 P0, [R0+URZ+0x30860], R3 ;  /* 0x03086003000085a7 */ /* 0x000e64000800007f */
[----:B-1----:R-:W-:Y:S05]  /*2eaf0*/  @!P0 BRA `(.L_x_1981) ;  /* 0xfffffffc00f08947 */ /* 0x002fea000383ffff */
[----:B------:R-:W-:Y:S05]  /*2eb00*/  BRA `(.L_x_2140) ;  /* 0xffffffac00bc7947 */ /* 0x000fea000383ffff */
.L_x_1982:
        /* <DEDUP_REMOVED lines=8> */
.L_x_2142:
[----:B------:R-:W-:Y:S05]  /*2eb90*/  BSYNC B0 ;  /* 0x0000000000007941 */ /* 0x000fea0003800000 */
.L_x_2141:
        /* <DEDUP_REMOVED lines=10> */
.L_x_2143:
        /* <DEDUP_REMOVED lines=13> */
.L_x_2144:
        /* <DEDUP_REMOVED lines=13> */
.L_x_2145:
[----:B------:R-:W-:Y:S02]  /*2ede0*/  IMAD.MOV.U32 R13, RZ, RZ, R24 ;  /* 0x000000ffff0d7224 */ /* 0x000fe400078e0018 */
[----:B------:R-:W-:Y:S01]  /*2edf0*/  IMAD.MOV.U32 R12, RZ, RZ, 0x2 ;  /* 0x00000002ff0c7424 */ /* 0x000fe200078e00ff */
[----:B------:R-:W-:-:S13]  /*2ee00*/  IADD3 R2, P4, R14, R5, RZ ;  /* 0x000000050e027210 */ /* 0x000fda0007f9e0ff */
[----:B------:R-:W-:Y:S05]  /*2ee10*/  WARPSYNC.COLLECTIVE R15, `(.L_x_2146) ;  /* 0x000000000f087348 */ /* 0x000fea0003c00000 */
[----:B------:R0:W1:Y:S02]  /*2ee20*/  SHFL.IDX P6, R14, R13, R12, R11 ;  /* 0x0000000c0d0e7389 */ /* 0x00006400000c000b */
[----:B01----:R-:W-:Y:S01]  /*2ee30*/  ENDCOLLECTIVE ;  /* 0x000000000000791b */ /* 0x003fe20003800000 */
.L_x_2146:
        /* <DEDUP_REMOVED lines=15> */
.L_x_2147:
[----:B------:R-:W-:Y:S02]  /*2ef30*/  IMAD.MOV.U32 R13, RZ, RZ, R24 ;  /* 0x000000ffff0d7224 */ /* 0x000fe400078e0018 */
[----:B------:R-:W-:Y:S01]  /*2ef40*/  IMAD.MOV.U32 R12, RZ, RZ, 0x3 ;  /* 0x00000003ff0c7424 */ /* 0x000fe200078e00ff */
[----:B------:R-:W-:-:S13]  /*2ef50*/  IADD3 R2, P4, R14, R5, RZ ;  /* 0x000000050e027210 */ /* 0x000fda0007f9e0ff */
[----:B------:R-:W-:Y:S05]  /*2ef60*/  WARPSYNC.COLLECTIVE R15, `(.L_x_2148) ;  /* 0x000000000f087348 */ /* 0x000fea0003c00000 */
[----:B------:R0:W1:Y:S02]  /*2ef70*/  SHFL.IDX P6, R14, R13, R12, R11 ;  /* 0x0000000c0d0e7389 */ /* 0x00006400000c000b */
[----:B01----:R-:W-:Y:S01]  /*2ef80*/  ENDCOLLECTIVE ;  /* 0x000000000000791b */ /* 0x003fe20003800000 */
.L_x_2148:
        /* <DEDUP_REMOVED lines=15> */
.L_x_2149:
[----:B------:R-:W-:Y:S01]  /*2f080*/  IMAD.MOV.U32 R13, RZ, RZ, R24 ;  /* 0x000000ffff0d7224 */ /* 0x000fe200078e0018 */
[----:B------:R-:W-:Y:S02]  /*2f090*/  MOV R12, 0x4 ;  /* 0x00000004000c7802 */ /* 0x000fe40000000f00 */
[----:B------:R-:W-:-:S13]  /*2f0a0*/  IADD3 R2, P4, R14, R5, RZ ;  /* 0x000000050e027210 */ /* 0x000fda0007f9e0ff */
[----:B------:R-:W-:Y:S05]  /*2f0b0*/  WARPSYNC.COLLECTIVE R15, `(.L_x_2150) ;  /* 0x000000000f087348 */ /* 0x000fea0003c00000 */
[----:B------:R0:W1:Y:S02]  /*2f0c0*/  SHFL.IDX P6, R14, R13, R12, R11 ;  /* 0x0000000c0d0e7389 */ /* 0x00006400000c000b */
[----:B01----:R-:W-:Y:S01]  /*2f0d0*/  ENDCOLLECTIVE ;  /* 0x000000000000791b */ /* 0x003fe20003800000 */
.L_x_2150:
        /* <DEDUP_REMOVED lines=15> */
.L_x_2151:
[----:B------:R-:W-:Y:S01]  /*2f1d0*/  MOV R13, R24 ;  /* 0x00000018000d7202 */ /* 0x000fe20000000f00 */
[----:B------:R-:W-:Y:S01]  /*2f1e0*/  IMAD.MOV.U32 R12, RZ, RZ, 0x5 ;  /* 0x00000005ff0c7424 */ /* 0x000fe200078e00ff */
[----:B------:R-:W-:-:S13]  /*2f1f0*/  IADD3 R2, P4, R14, R5, RZ ;  /* 0x000000050e027210 */ /* 0x000fda0007f9e0ff */
[----:B------:R-:W-:Y:S05]  /*2f200*/  WARPSYNC.COLLECTIVE R15, `(.L_x_2152) ;  /* 0x000000000f087348 */ /* 0x000fea0003c00000 */
[----:B------:R0:W1:Y:S02]  /*2f210*/  SHFL.IDX P6, R14, R13, R12, R11 ;  /* 0x0000000c0d0e7389 */ /* 0x00006400000c000b */
[----:B01----:R-:W-:Y:S01]  /*2f220*/  ENDCOLLECTIVE ;  /* 0x000000000000791b */ /* 0x003fe20003800000 */
.L_x_2152:
        /* <DEDUP_REMOVED lines=14> */
.L_x_2153:
[----:B------:R-:W-:Y:S05]  /*2f310*/  BRA `(.L_x_2154) ;  /* 0xffffffa800c47947 */ /* 0x000fea000383ffff */
.L_x_1987:
[----:B------:R-:W-:Y:S01]  /*2f320*/  BSSY B0, `(.L_x_2155) ;  /* 0x0000008000007945 */ /* 0x000fe20003800000 */
[----:B------:R-:W-:Y:S01]  /*2f330*/  MOV R13, R16 ;  /* 0x00000010000d7202 */ /* 0x000fe20000000f00 */
[----:B------:R-:W-:Y:S02]  /*2f340*/  IMAD.MOV.U32 R12, RZ, RZ, RZ ;  /* 0x000000ffff0c7224 */ /* 0x000fe400078e00ff */
[----:B------:R-:W-:Y:S02]  /*2f350*/  IMAD.MOV.U32 R11, RZ, RZ, 0x1f ;  /* 0x0000001fff0b7424 */ /* 0x000fe400078e00ff */
[----:B------:R-:W-:-:S07]  /*2f360*/  IMAD.MOV.U32 R15, RZ, RZ, -0x1 ;  /* 0xffffffffff0f7424 */ /* 0x000fce00078e00ff */
[----:B01----:R-:W-:Y:S05]  /*2f370*/  WARPSYNC.COLLECTIVE R15, `(.L_x_2156) ;  /* 0x000000000f087348 */ /* 0x003fea0003c00000 */
[----:B------:R2:W3:Y:S02]  /*2f380*/  SHFL.IDX P6, R14, R13, R12, R11 ;  /* 0x0000000c0d0e7389 */ /* 0x0004e400000c000b */
[----:B0123--:R-:W-:Y:S01]  /*2f390*/  ENDCOLLECTIVE ;  /* 0x000000000000791b */ /* 0x00ffe20003800000 */
.L_x_2156:
[----:B------:R-:W-:Y:S05]  /*2f3a0*/  BSYNC B0 ;  /* 0x0000000000007941 */ /* 0x000fea0003800000 */
.L_x_2155:
        /* <DEDUP_REMOVED lines=9> */
.L_x_2157:
        /* <DEDUP_REMOVED lines=11> */
[----:B------:R-:W-:Y:S02]  /*2f4f0*/  ISETP.GE.U32.AND P5, PT, R8, 0x10, PT ;  /* 0x000000100800780c */ /* 0x000fe40003fa6070 */
[----:B--2---:R-:W-:-:S02]  /*2f500*/  @!P1 MOV R5, R2 ;  /* 0x0000000200059202 */ /* 0x004fc40000000f00 */
[----:B------:R-:W-:-:S03]  /*2f510*/  ISETP.NE.AND P1, PT, R8, RZ, PT ;  /* 0x000000ff0800720c */ /* 0x000fc60003f25270 */
[----:B------:R-:W-:-:S10]  /*2f520*/  IMAD.MOV.U32 R13, RZ, RZ, R5 ;  /* 0x000000ffff0d7224 */ /* 0x000fd400078e0005 */
[----:B------:R-:W-:Y:S05]  /*2f530*/  WARPSYNC.COLLECTIVE R15, `(.L_x_2158) ;  /* 0x000000000f087348 */ /* 0x000fea0003c00000 */
[----:B------:R0:W1:Y:S02]  /*2f540*/  SHFL.UP P6, R14, R13, R12, R11 ;  /* 0x0400000c0d0e7389 */ /* 0x00006400000c000b */
[----:B01----:R-:W-:Y:S01]  /*2f550*/  ENDCOLLECTIVE ;  /* 0x000000000000791b */ /* 0x003fe20003800000 */
.L_x_2158:
[----:B------:R-:W-:Y:S01]  /*2f560*/  IMAD.MOV.U32 R12, RZ, RZ, 0x2 ;  /* 0x00000002ff0c7424 */ /* 0x000fe200078e00ff */
[----:B------:R-:W-:-:S05]  /*2f570*/  SEL R6, R14, RZ, P1 ;  /* 0x000000ff0e067207 */ /* 0x000fca0000800000 */
[----:B------:R-:W-:-:S05]  /*2f580*/  IMAD.IADD R6, R5, 0x1, R6 ;  /* 0x0000000105067824 */ /* 0x000fca00078e0206 */
[----:B------:R-:W-:-:S07]  /*2f590*/  MOV R13, R6 ;  /* 0x00000006000d7202 */ /* 0x000fce0000000f00 */
[----:B------:R-:W-:Y:S05]  /*2f5a0*/  WARPSYNC.COLLECTIVE R15, `(.L_x_2159) ;  /* 0x000000000f087348 */ /* 0x000fea0003c00000 */
[----:B------:R0:W1:Y:S02]  /*2f5b0*/  SHFL.UP P6, R14, R13, R12, R11 ;  /* 0x0400000c0d0e7389 */ /* 0x00006400000c000b */
[----:B01----:R-:W-:Y:S01]  /*2f5c0*/  ENDCOLLECTIVE ;  /* 0x000000000000791b */ /* 0x003fe20003800000 */
.L_x_2159:
[----:B------:R-:W-:Y:S02]  /*2f5d0*/  MOV R12, 0x4 ;  /* 0x00000004000c7802 */ /* 0x000fe40000000f00 */
[----:B------:R-:W-:-:S05]  /*2f5e0*/  SEL R7, R14, RZ, P2 ;  /* 0x000000ff0e077207 */ /* 0x000fca0001000000 */
[----:B------:R-:W-:-:S04]  /*2f5f0*/  IMAD.IADD R7, R6, 0x1, R7 ;  /* 0x0000000106077824 */ /* 0x000fc800078e0207 */
[----:B------:R-:W-:-:S07]  /*2f600*/  IMAD.MOV.U32 R13, RZ, RZ, R7 ;  /* 0x000000ffff0d7224 */ /* 0x000fce00078e0007 */
[----:B------:R-:W-:Y:S05]  /*2f610*/  WARPSYNC.COLLECTIVE R15, `(.L_x_2160) ;  /* 0x000000000f087348 */ /* 0x000fea0003c00000 */
[----:B------:R0:W1:Y:S02]  /*2f620*/  SHFL.UP P6, R14, R13, R12, R11 ;  /* 0x0400000c0d0e7389 */ /* 0x00006400000c000b */
[----:B01----:R-:W-:Y:S01]  /*2f630*/  ENDCOLLECTIVE ;  /* 0x000000000000791b */ /* 0x003fe20003800000 */
.L_x_2160:
[----:B------:R-:W-:Y:S01]  /*2f640*/  IMAD.MOV.U32 R12, RZ, RZ, 0x8 ;  /* 0x00000008ff0c7424 */ /* 0x000fe200078e00ff */
[----:B------:R-:W-:-:S05]  /*2f650*/  SEL R2, R14, RZ, P3 ;  /* 0x000000ff0e027207 */ /* 0x000fca0001800000 */
[----:B------:R-:W-:-:S04]  /*2f660*/  IMAD.IADD R2, R7, 0x1, R2 ;  /* 0x0000000107027824 */ /* 0x000fc800078e0202 */
[----:B------:R-:W-:-:S07]  /*2f670*/  IMAD.MOV.U32 R13, RZ, RZ, R2 ;  /* 0x000000ffff0d7224 */ /* 0x000fce00078e0002 */
[----:B------:R-:W-:Y:S05]  /*2f680*/  WARPSYNC.COLLECTIVE R15, `(.L_x_2161) ;  /* 0x000000000f087348 */ /* 0x000fea0003c00000 */
[----:B------:R0:W1:Y:S02]  /*2f690*/  SHFL.UP P6, R14, R13, R12, R11 ;  /* 0x0400000c0d0e7389 */ /* 0x00006400000c000b */
[----:B01----:R-:W-:Y:S01]  /*2f6a0*/  ENDCOLLECTIVE ;  /* 0x000000000000791b */ /* 0x003fe20003800000 */
.L_x_2161:
[----:B------:R-:W-:Y:S01]  /*2f6b0*/  IMAD.MOV.U32 R12, RZ, RZ, 0x10 ;  /* 0x00000010ff0c7424 */ /* 0x000fe200078e00ff */
[----:B------:R-:W-:-:S04]  /*2f6c0*/  SEL R3, R14, RZ, P4 ;  /* 0x000000ff0e037207 */ /* 0x000fc80002000000 */
[----:B------:R-:W-:-:S05]  /*2f6d0*/  IADD3 R3, R2, R3, RZ ;  /* 0x0000000302037210 */ /* 0x000fca0007ffe0ff */
[----:B------:R-:W-:-:S07]  /*2f6e0*/  IMAD.MOV.U32 R13, RZ, RZ, R3 ;  /* 0x000000ffff0d7224 */ /* 0x000fce00078e0003 */
[----:B------:R-:W-:Y:S05]  /*2f6f0*/  WARPSYNC.COLLECTIVE R15, `(.L_x_2162) ;  /* 0x000000000f087348 */ /* 0x000fea0003c00000 */
[----:B------:R0:W1:Y:S02]  /*2f700*/  SHFL.UP P6, R14, R13, R12, R11 ;  /* 0x0400000c0d0e7389 */ /* 0x00006400000c000b */
[----:B01----:R-:W-:Y:S01]  /*2f710*/  ENDCOLLECTIVE ;  /* 0x000000000000791b */ /* 0x003fe20003800000 */
.L_x_2162:
        /* <DEDUP_REMOVED lines=8> */
.L_x_2163:
[----:B------:R-:W-:Y:S05]  /*2f7a0*/  BRA `(.L_x_2164) ;  /* 0xffffffa800d47947 */ /* 0x000fea000383ffff */
.L_x_1992:
        /* <DEDUP_REMOVED lines=8> */
.L_x_2166:
[----:B------:R-:W-:Y:S05]  /*2f830*/  BSYNC B0 ;  /* 0x0000000000007941 */ /* 0x000fea0003800000 */
.L_x_2165:
        /* <DEDUP_REMOVED lines=8> */
.L_x_2167:
[----:B------:R-:W-:Y:S01]  /*2f8c0*/  IMAD.MOV.U32 R12, RZ, RZ, 0x4 ;  /* 0x00000004ff0c7424 */ /* 0x000fe200078e00ff */
[----:B------:R-:W-:-:S05]  /*2f8d0*/  SEL R2, R14, RZ, P2 ;  /* 0x000000ff0e027207 */ /* 0x000fca0001000000 */
[----:B------:R-:W-:-:S05]  /*2f8e0*/  IMAD.IADD R2, R13, 0x1, R2 ;  /* 0x000000010d027824 */ /* 0x000fca00078e0202 */
[----:B------:R-:W-:-:S07]  /*2f8f0*/  MOV R13, R2 ;  /* 0x00000002000d7202 */ /* 0x000fce0000000f00 */
[----:B------:R-:W-:Y:S05]  /*2f900*/  WARPSYNC.COLLECTIVE R15, `(.L_x_2168) ;  /* 0x000000000f087348 */ /* 0x000fea0003c00000 */
[----:B------:R0:W1:Y:S02]  /*2f910*/  SHFL.UP P6, R14, R13, R12, R11 ;  /* 0x0400000c0d0e7389 */ /* 0x00006400000c000b */
[----:B01----:R-:W-:Y:S01]  /*2f920*/  ENDCOLLECTIVE ;  /* 0x000000000000791b */ /* 0x003fe20003800000 */
.L_x_2168:
[----:B------:R-:W-:Y:S02]  /*2f930*/  MOV R12, 0x8 ;  /* 0x00000008000c7802 */ /* 0x000fe40000000f00 */
[----:B------:R-:W-:-:S05]  /*2f940*/  SEL R3, R14, RZ, P3 ;  /* 0x000000ff0e037207 */ /* 0x000fca0001800000 */
[----:B------:R-:W-:-:S04]  /*2f950*/  IMAD.IADD R3, R2, 0x1, R3 ;  /* 0x0000000102037824 */ /* 0x000fc800078e0203 */
[----:B------:R-:W-:-:S07]  /*2f960*/  IMAD.MOV.U32 R13, RZ, RZ, R3 ;  /* 0x000000ffff0d7224 */ /* 0x000fce00078e0003 */
[----:B------:R-:W-:Y:S05]  /*2f970*/  WARPSYNC.COLLECTIVE R15, `(.L_x_2169) ;  /* 0x000000000f087348 */ /* 0x000fea0003c00000 */
[----:B------:R0:W1:Y:S02]  /*2f980*/  SHFL.UP P6, R14, R13, R12, R11 ;  /* 0x0400000c0d0e7389 */ /* 0x00006400000c000b */
[----:B01----:R-:W-:Y:S01]  /*2f990*/  ENDCOLLECTIVE ;  /* 0x000000000000791b */ /* 0x003fe20003800000 */
.L_x_2169:
[----:B------:R-:W-:Y:S01]  /*2f9a0*/  IMAD.MOV.U32 R12, RZ, RZ, 0x10 ;  /* 0x00000010ff0c7424 */ /* 0x000fe200078e00ff */
[----:B------:R-:W-:-:S05]  /*2f9b0*/  SEL R4, R14, RZ, P4 ;  /* 0x000000ff0e047207 */ /* 0x000fca0002000000 */
[----:B------:R-:W-:-:S04]  /*2f9c0*/  IMAD.IADD R4, R3, 0x1, R4 ;  /* 0x0000000103047824 */ /* 0x000fc800078e0204 */
[----:B------:R-:W-:-:S07]  /*2f9d0*/  IMAD.MOV.U32 R13, RZ, RZ, R4 ;  /* 0x000000ffff0d7224 */ /* 0x000fce00078e0004 */
[----:B------:R-:W-:Y:S05]  /*2f9e0*/  WARPSYNC.COLLECTIVE R15, `(.L_x_2170) ;  /* 0x000000000f087348 */ /* 0x000fea0003c00000 */
[----:B------:R0:W1:Y:S02]  /*2f9f0*/  SHFL.UP P6, R14, R13, R12, R11 ;  /* 0x0400000c0d0e7389 */ /* 0x00006400000c000b */
[----:B01----:R-:W-:Y:S01]  /*2fa00*/  ENDCOLLECTIVE ;  /* 0x000000000000791b */ /* 0x003fe20003800000 */
.L_x_2170:
        /* <DEDUP_REMOVED lines=8> */
.L_x_2171:
[----:B------:R-:W-:Y:S05]  /*2fa90*/  BRA `(.L_x_2172) ;  /* 0xffffffa800b47947 */ /* 0x000fea000383ffff */
.L_x_1994:
[----:B------:R-:W-:Y:S01]  /*2faa0*/  BSSY B0, `(.L_x_2173) ;  /* 0x0000006000007945 */ /* 0x000fe20003800000 */
[----:B------:R-:W-:Y:S02]  /*2fab0*/  PLOP3.LUT P6, PT, P6, PT, PT, 0x8, 0x0 ;  /* 0x000000000000781c */ /* 0x000fe400037ce170 */
[----:B------:R-:W-:-:S11]  /*2fac0*/  MOV R15, 0xffffffff ;  /* 0xffffffff000f7802 */ /* 0x000fd60000000f00 */
[----:B01----:R-:W-:Y:S05]  /*2fad0*/  WARPSYNC.COLLECTIVE R15, `(.L_x_2174) ;  /* 0x000000000f087348 */ /* 0x003fea0003c00000 */
[----:B------:R-:W-:Y:S01]  /*2fae0*/  VOTE.ANY R14, PT, P6 ;  /* 0x00000000000e7806 */ /* 0x000fe200030e0100 */
[----:B01----:R-:W-:Y:S06]  /*2faf0*/  ENDCOLLECTIVE ;  /* 0x000000000000791b */ /* 0x003fec0003800000 */
.L_x_2174:
[----:B------:R-:W-:Y:S05]  /*2fb00*/  BSYNC B0 ;  /* 0x0000000000007941 */ /* 0x000fea0003800000 */
.L_x_2173:
        /* <DEDUP_REMOVED lines=9> */
.L_x_2175:
[----:B------:R-:W-:Y:S01]  /*2fba0*/  IMAD.MOV.U32 R5, RZ, RZ, R14 ;  /* 0x000000ffff057224 */ /* 0x000fe200078e000e */
[----:B------:R-:W-:Y:S06]  /*2fbb0*/  BRA `(.L_x_2176) ;  /* 0xffffffa800a47947 */ /* 0x000fec000383ffff */
.L_x_1996:
[----:B------:R-:W-:Y:S01]  /*2fbc0*/  BSSY B0, `(.L_x_2177) ;  /* 0x0000007000007945 */ /* 0x000fe20003800000 */
[----:B------:R-:W-:Y:S01]  /*2fbd0*/  IMAD.MOV.U32 R13, RZ, RZ, R2 ;  /* 0x000000ffff0d7224 */ /* 0x000fe200078e0002 */
[----:B------:R-:W-:Y:S01]  /*2fbe0*/  MOV R11, 0x1f ;  /* 0x0000001f000b7802 */ /* 0x000fe20000000f00 */
[----:B------:R-:W-:-:S07]  /*2fbf0*/  IMAD.MOV.U32 R15, RZ, RZ, -0x1 ;  /* 0xffffffffff0f7424 */ /* 0x000fce00078e00ff */
[----:B0123--:R-:W-:Y:S05]  /*2fc00*/  WARPSYNC.COLLECTIVE R15, `(.L_x_2178) ;  /* 0x000000000f087348 */ /* 0x00ffea0003c00000 */
[----:B------:R4:W0:Y:S02]  /*2fc10*/  SHFL.IDX P6, R14, R13, R12, R11 ;  /* 0x0000000c0d0e7389 */ /* 0x00082400000c000b */
[----:B01234-:R-:W-:Y:S01]  /*2fc20*/  ENDCOLLECTIVE ;  /* 0x000000000000791b */ /* 0x01ffe20003800000 */
.L_x_2178:
[----:B------:R-:W-:Y:S05]  /*2fc30*/  BSYNC B0 ;  /* 0x0000000000007941 */ /* 0x000fea0003800000 */
.L_x_2177:
[----:B------:R-:W-:Y:S05]  /*2fc40*/  BRA `(.L_x_1995) ;  /* 0xffffffa8009c7947 */ /* 0x000fea000383ffff */
.L_x_2000:
[----:B-1----:R1:W3:Y:S02]  /*2fc50*/  SYNCS.PHASECHK.TRANS64.TRYWAIT P0, [R5+URZ+0x30820], R0 ;  /* 0x03082000050075a7 */ /* 0x0022e4000800017f */
[----:B---3--:R-:W-:Y:S05]  /*2fc60*/  @!P0 NANOSLEEP.SYNCS 0x989680 ;  /* 0x009896800000895d */ /* 0x008fea0003900000 */
[----:B------:R-:W3:Y:S02]  /*2fc70*/  @!P0 SYNCS.PHASECHK.TRANS64 P0, [R5+URZ+0x30820], R0 ;  /* 0x03082000050085a7 */ /* 0x000ee4000800007f */
[----:B---3--:R-:W-:Y:S05]  /*2fc80*/  @!P0 BRA `(.L_x_2000) ;  /* 0xfffffffc00f08947 */ /* 0x008fea000383ffff */
[----:B------:R-:W-:Y:S05]  /*2fc90*/  BRA `(.L_x_2179) ;  /* 0xffffffb000147947 */ /* 0x000fea000383ffff */
.L_x_2001:
[----:B------:R-:W3:Y:S01]  /*2fca0*/  S2R R2, SR_TID.X ;  /* 0x0000000000027919 */ /* 0x000ee20000002100 */
[----:B------:R-:W-:Y:S01]  /*2fcb0*/  BSSY B0, `(.L_x_2180) ;  /* 0x000000a000007945 */ /* 0x000fe20003800000 */
[----:B------:R-:W-:Y:S01]  /*2fcc0*/  IMAD.MOV.U32 R12, RZ, RZ, RZ ;  /* 0x000000ffff0c7224 */ /* 0x000fe200078e00ff */
[----:B------:R-:W-:Y:S01]  /*2fcd0*/  MOV R11, 0x1f ;  /* 0x0000001f000b7802 */ /* 0x000fe20000000f00 */
[----:B------:R-:W-:Y:S01]  /*2fce0*/  IMAD.MOV.U32 R15, RZ, RZ, -0x1 ;  /* 0xffffffffff0f7424 */ /* 0x000fe200078e00ff */
[----:B---3--:R-:W-:-:S04]  /*2fcf0*/  SHF.R.U32.HI R2, RZ, 0x5, R2 ;  /* 0x00000005ff027819 */ /* 0x008fc80000011602 */
[----:B------:R-:W-:-:S05]  /*2fd00*/  LOP3.LUT R2, R2, 0x3, RZ, 0xc0, !PT ;  /* 0x0000000302027812 */ /* 0x000fca00078ec0ff */
[----:B------:R-:W-:-:S07]  /*2fd10*/  IMAD.MOV.U32 R13, RZ, RZ, R2 ;  /* 0x000000ffff0d7224 */ /* 0x000fce00078e0002 */
[----:B012---:R-:W-:Y:S05]  /*2fd20*/  WARPSYNC.COLLECTIVE R15, `(.L_x_2181) ;  /* 0x000000000f087348 */ /* 0x007fea0003c00000 */
[----:B------:R3:W4:Y:S02]  /*2fd30*/  SHFL.IDX P6, R14, R13, R12, R11 ;  /* 0x0000000c0d0e7389 */ /* 0x00072400000c000b */
[----:B01234-:R-:W-:Y:S01]  /*2fd40*/  ENDCOLLECTIVE ;  /* 0x000000000000791b */ /* 0x01ffe20003800000 */
.L_x_2181:
[----:B------:R-:W-:Y:S05]  /*2fd50*/  BSYNC B0 ;  /* 0x0000000000007941 */ /* 0x000fea0003800000 */
.L_x_2180:
[----:B------:R-:W-:Y:S05]  /*2fd60*/  BRA `(.L_x_2182) ;  /* 0xffffffac00fc7947 */ /* 0x000fea000383ffff */
.L_x_2002:
[----:B------:R-:W-:Y:S01]  /*2fd70*/  BSSY B0, `(.L_x_2183) ;  /* 0x0000006000007945 */ /* 0x000fe20003800000 */
[----:B------:R-:W-:-:S07]  /*2fd80*/  IMAD.MOV.U32 R15, RZ, RZ, -0x1 ;  /* 0xffffffffff0f7424 */ /* 0x000fce00078e00ff */
[----:B012---:R-:W-:Y:S05]  /*2fd90*/  WARPSYNC.COLLECTIVE R15, `(.L_x_2184) ;  /* 0x000000000f0c7348 */ /* 0x007fea0003c00000 */
[----:B------:R-:W-:Y:S02]  /*2fda0*/  ELECT P6, UR62, PT ;  /* 0x00000000003e782f */ /* 0x000fe400038c0000 */
[----:B------:R-:W-:Y:S01]  /*2fdb0*/  MOV R14, UR62 ;  /* 0x0000003e000e7c02 */ /* 0x000fe20008000f00 */
[----:B012---:R-:W-:Y:S10]  /*2fdc0*/  ENDCOLLECTIVE ;  /* 0x000000000000791b */ /* 0x007ff40003800000 */
.L_x_2184:
[----:B------:R-:W-:Y:S05]  /*2fdd0*/  BSYNC B0 ;  /* 0x0000000000007941 */ /* 0x000fea0003800000 */
.L_x_2183:
[----:B------:R-:W-:Y:S05]  /*2fde0*/  BRA `(.L_x_2185) ;  /* 0xffffffac00f07947 */ /* 0x000fea000383ffff */
.L_x_2004:
[----:B-1----:R1:W3:Y:S02]  /*2fdf0*/  SYNCS.PHASECHK.TRANS64.TRYWAIT P1, [R3+URZ+0x30840], R2 ;  /* 0x03084002030075a7 */ /* 0x0022e4000802017f */
[----:B---3--:R-:W-:Y:S05]  /*2fe00*/  @!P1 NANOSLEEP.SYNCS 0x989680 ;  /* 0x009896800000995d */ /* 0x008fea0003900000 */
[----:B------:R-:W3:Y:S02]  /*2fe10*/  @!P1 SYNCS.PHASECHK.TRANS64 P1, [R3+URZ+0x30840], R2 ;  /* 0x03084002030095a7 */ /* 0x000ee4000802007f */
[----:B---3--:R-:W-:Y:S05]  /*2fe20*/  @!P1 BRA `(.L_x_2004) ;  /* 0xfffffffc00f09947 */ /* 0x008fea000383ffff */
[----:B------:R-:W-:Y:S05]  /*2fe30*/  BRA `(.L_x_2186) ;  /* 0xffffffb000187947 */ /* 0x000fea000383ffff */
.L_x_2006:
[----:B---3--:R3:W4:Y:S02]  /*2fe40*/  SYNCS.PHASECHK.TRANS64.TRYWAIT P1, [R5+URZ+0x30840], R0 ;  /* 0x03084000050075a7 */ /* 0x008724000802017f */
[----:B----4-:R-:W-:Y:S05]  /*2fe50*/  @!P1 NANOSLEEP.SYNCS 0x989680 ;  /* 0x009896800000995d */ /* 0x010fea0003900000 */
[----:B------:R-:W4:Y:S02]  /*2fe60*/  @!P1 SYNCS.PHASECHK.TRANS64 P1, [R5+URZ+0x30840], R0 ;  /* 0x03084000050095a7 */ /* 0x000f24000802007f */
[----:B----4-:R-:W-:Y:S05]  /*2fe70*/  @!P1 BRA `(.L_x_2006) ;  /* 0xfffffffc00f09947 */ /* 0x010fea000383ffff */
[----:B------:R-:W-:Y:S05]  /*2fe80*/  BRA `(.L_x_2187) ;  /* 0xffffffb000247947 */ /* 0x000fea000383ffff */
.L_x_2008:
[----:B----4-:R4:W0:Y:S02]  /*2fe90*/  SYNCS.PHASECHK.TRANS64.TRYWAIT P1, [R3+URZ+0x30860], R2 ;  /* 0x03086002030075a7 */ /* 0x010824000802017f */
[----:B0-----:R-:W-:Y:S05]  /*2fea0*/  @!P1 NANOSLEEP.SYNCS 0x989680 ;  /* 0x009896800000995d */ /* 0x001fea0003900000 */
[----:B------:R-:W0:Y:S02]  /*2feb0*/  @!P1 SYNCS.PHASECHK.TRANS64 P1, [R3+URZ+0x30860], R2 ;  /* 0x03086002030095a7 */ /* 0x000e24000802007f */
[----:B0-----:R-:W-:Y:S05]  /*2fec0*/  @!P1 BRA `(.L_x_2008) ;  /* 0xfffffffc00f09947 */ /* 0x001fea000383ffff */
[----:B------:R-:W-:Y:S05]  /*2fed0*/  BRA `(.L_x_2188) ;  /* 0xffffffb000207947 */ /* 0x000fea000383ffff */
.L_x_2189:
        /* <DEDUP_REMOVED lines=10> */
.L_x_3238:


//--------------------- .text._ZN7cutlass13device_kernelIN5flash11enable_sm90INS1_16FlashAttnFwdSm90INS1_25CollectiveMainloopFwdSm90ILi2EN4cute5tupleIJNS5_1CILi1EEES8_S8_EEENS6_IJNS7_ILi128EEENS7_ILi96EEENS7_ILi192EEEEEELi192ENS_6half_tEfNS_4arch4Sm90ELb1ELb0ELb1ELb0ELb1ELb0ELb0ELb1ELb1ELb1ELb0ELb0EEENS1_21CollectiveEpilogueFwdINS6_IJSA_SC_SB_EEES9_SE_SG_Li256ELb0ELb1ELb0ELb0EEENS1_30DynamicPersistentTileSchedulerILi256ELi128ELb0ELb1ELb1EEEEEEEEEvNT_6ParamsE --------------------------
	.section	.text._ZN7cutlass13device_kernelIN5flash11enable_sm90INS1_16FlashAttnFwdSm90INS1_25CollectiveMainloopFwdSm90ILi2EN4cute5tupleIJNS5_1CILi1EEES8_S8_EEENS6_IJNS7_ILi128EEENS7_ILi96EEENS7_ILi192EEEEEELi192ENS_6half_tEfNS_4arch4Sm90ELb1ELb0ELb1ELb0ELb1ELb0ELb0ELb1ELb1ELb1ELb0ELb0EEENS1_21CollectiveEpilogueFwdINS6_IJSA_SC_SB_EEES9_SE_SG_Li256ELb0ELb1ELb0ELb0EEENS1_30DynamicPersistentTileSchedulerILi256ELi128ELb0ELb1ELb1EEEEEEEEEvNT_6ParamsE,"ax",@progbits
	.align	128
.text._ZN7cutlass13device_kernelIN5flash11enable_sm90INS1_16FlashAttnFwdSm90INS1_25CollectiveMainloopFwdSm90ILi2EN4cute5tupleIJNS5_1CILi1EEES8_S8_EEENS6_IJNS7_ILi128EEENS7_ILi96EEENS7_ILi192EEEEEELi192ENS_6half_tEfNS_4arch4Sm90ELb1ELb0ELb1ELb0ELb1ELb0ELb0ELb1ELb1ELb1ELb0ELb0EEENS1_21CollectiveEpilogueFwdINS6_IJSA_SC_SB_EEES9_SE_SG_Li256ELb0ELb1ELb0ELb0EEENS1_30DynamicPersistentTileSchedulerILi256ELi128ELb0ELb1ELb1EEEEEEEEEvNT_6ParamsE:
        .type           _ZN7cutlass13device_kernelIN5flash11enable_sm90INS1_16FlashAttnFwdSm90INS1_25CollectiveMainloopFwdSm90ILi2EN4cute5tupleIJNS5_1CILi1EEES8_S8_EEENS6_IJNS7_ILi128EEENS7_ILi96EEENS7_ILi192EEEEEELi192ENS_6half_tEfNS_4arch4Sm90ELb1ELb0ELb1ELb0ELb1ELb0ELb0ELb1ELb1ELb1ELb0ELb0EEENS1_21CollectiveEpilogueFwdINS6_IJSA_SC_SB_EEES9_SE_SG_Li256ELb0ELb1ELb0ELb0EEENS1_30DynamicPersistentTileSchedulerILi256ELi128ELb0ELb1ELb1EEEEEEEEEvNT_6ParamsE,@function
        .size           _ZN7cutlass13device_kernelIN5flash11enable_sm90INS1_16FlashAttnFwdSm90INS1_25CollectiveMainloopFwdSm90ILi2EN4cute5tupleIJNS5_1CILi1EEES8_S8_EEENS6_IJNS7_ILi128EEENS7_ILi96EEENS7_ILi192EEEEEELi192ENS_6half_tEfNS_4arch4Sm90ELb1ELb0ELb1ELb0ELb1ELb0ELb0ELb1ELb1ELb1ELb0ELb0EEENS1_21CollectiveEpilogueFwdINS6_IJSA_SC_SB_EEES9_SE_SG_Li256ELb0ELb1ELb0ELb0EEENS1_30DynamicPersistentTileSchedulerILi256ELi128ELb0ELb1ELb1EEEEEEEEEvNT_6ParamsE,(.L_x_3239 - _ZN7cutlass13device_kernelIN5flash11enable_sm90INS1_16FlashAttnFwdSm90INS1_25CollectiveMainloopFwdSm90ILi2EN4cute5tupleIJNS5_1CILi1EEES8_S8_EEENS6_IJNS7_ILi128EEENS7_ILi96EEENS7_ILi192EEEEEELi192ENS_6half_tEfNS_4arch4Sm90ELb1ELb0ELb1ELb0ELb1ELb0ELb0ELb1ELb1ELb1ELb0ELb0EEENS1_21CollectiveEpilogueFwdINS6_IJSA_SC_SB_EEES9_SE_SG_Li256ELb0ELb1ELb0ELb0EEENS1_30DynamicPersistentTileSchedulerILi256ELi128ELb0ELb1ELb1EEEEEEEEEvNT_6ParamsE)
        .other          _ZN7cutlass13device_kernelIN5flash11enable_sm90INS1_16FlashAttnFwdSm90INS1_25CollectiveMainloopFwdSm90ILi2EN4cute5tupleIJNS5_1CILi1EEES8_S8_EEENS6_IJNS7_ILi128EEENS7_ILi96EEENS7_ILi192EEEEEELi192ENS_6half_tEfNS_4arch4Sm90ELb1ELb0ELb1ELb0ELb1ELb0ELb0ELb1ELb1ELb1ELb0ELb0EEENS1_21CollectiveEpilogueFwdINS6_IJSA_SC_SB_EEES9_SE_SG_Li256ELb0ELb1ELb0ELb0EEENS1_30DynamicPersistentTileSchedulerILi256ELi128ELb0ELb1ELb1EEEEEEEEEvNT_6ParamsE,@"STO_CUDA_ENTRY STV_DEFAULT"
_ZN7cutlass13device_kernelIN5flash11enable_sm90INS1_16FlashAttnFwdSm90INS1_25CollectiveMainloopFwdSm90ILi2EN4cute5tupleIJNS5_1CILi1EEES8_S8_EEENS6_IJNS7_ILi128EEENS7_ILi96EEENS7_ILi192EEEEEELi192ENS_6half_tEfNS_4arch4Sm90ELb1ELb0ELb1ELb0ELb1ELb0ELb0ELb1ELb1ELb1ELb0ELb0EEENS1_21CollectiveEpilogueFwdINS6_IJSA_SC_SB_EEES9_SE_SG_Li256ELb0ELb1ELb0ELb0EEENS1_30DynamicPersistentTileSchedulerILi256ELi128ELb0ELb1ELb1EEEEEEEEEvNT_6ParamsE:
        /* <DEDUP_REMOVED lines=45> */
.L_x_2190:
        /* <DEDUP_REMOVED lines=22> */
.L_x_2191:
        /* <DEDUP_REMOVED lines=18> */
.L_x_2192:
        /* <DEDUP_REMOVED lines=22> */
.L_x_2193:
        /* <DEDUP_REMOVED lines=23> */
.L_x_2194:
        /* <DEDUP_REMOVED lines=10> */
.L_x_2196:
        /* <DEDUP_REMOVED lines=10> */
[----:B------:R-:W2:Y:S01]  /*0960*/  LDL R3, [R1+0x4] ;  /* 0x0000040001037983 */ /* 0x000ea20000100800 */
[----:B------:R-:W-:Y:S01]  /*0970*/  UMOV UR38, URZ ;  /* 0x0000003f00267c82 */ /* 0x000fe20008000000 */
[----:B------:R-:W-:Y:S01]  /*0980*/  UMOV UR39, URZ ;  /* 0x0000003f00277c82 */ /* 0x000fe20008000000 */
[----:B0-----:R-:W0:Y:S02]  /*0990*/  S2R R2, SR_TID.X ;  /* 0x0000000000027919 */ /* 0x001e240000002100 */
[----:B0-----:R-:W-:Y:S01]  /*09a0*/  VIADD R202, R2, 0xffffff80 ;  /* 0xffffff8002ca7836 */ /* 0x001fe20000000000 */
[----:B--2---:R-:W-:-:S04]  /*09b0*/  R2UR UR5, R3 ;  /* 0x00000000030572ca */ /* 0x004fc800000e0000 */
[----:B------:R-:W-:-:S04]  /*09c0*/  SHF.R.S32.HI R3, RZ, 0x1f, R202 ;  /* 0x0000001fff037819 */ /* 0x000fc800000114ca */
[CC--:B------:R-:W-:Y:S02]  /*09d0*/  LEA.HI R0, R3.reuse, R202.reuse, RZ, 0x7 ;  /* 0x000000ca03007211 */ /* 0x0c0fe400078f38ff */
[CC--:B------:R-:W-:Y:S02]  /*09e0*/  LEA.HI R2, R3.reuse, R202.reuse, RZ, 0x4 ;  /* 0x000000ca03027211 */ /* 0x0c0fe400078f20ff */
[----:B------:R-:W-:Y:S02]  /*09f0*/  LOP3.LUT R5, R0, 0xffffff80, RZ, 0xc0, !PT ;  /* 0xffffff8000057812 */ /* 0x000fe400078ec0ff */
[----:B------:R-:W-:Y:S01]  /*0a00*/  SHF.R.S32.HI R7, RZ, 0x4, R2 ;  /* 0x00000004ff077819 */ /* 0x000fe20000011402 */
[----:B------:R-:W-:Y:S01]  /*0a10*/  ULOP3.LUT UR6, UR5, 0x1, URZ, 0xfc, !UPT ;  /* 0x0000000105067892 */ /* 0x000fe2000f8efc3f */
[----:B------:R-:W-:Y:S01]  /*0a20*/  LEA.HI R4, R3, R202, RZ, 0x5 ;  /* 0x000000ca03047211 */ /* 0x000fe200078f28ff */
[----:B------:R-:W-:Y:S01]  /*0a30*/  IMAD.IADD R194, R202, 0x1, -R5 ;  /* 0x00000001cac27824 */ /* 0x000fe200078e0a05 */
[C---:B------:R-:W-:Y:S01]  /*0a40*/  LOP3.LUT R5, R2.reuse, 0x3fffff0, RZ, 0xc0, !PT ;  /* 0x03fffff002057812 */ /* 0x040fe200078ec0ff */
[----:B------:R-:W-:Y:S01]  /*0a50*/  UMOV UR5, URZ ;  /* 0x0000003f00057c82 */ /* 0x000fe20008000000 */
[----:B------:R-:W-:Y:S01]  /*0a60*/  LEA.HI R2, R2, R7, RZ, 0x1 ;  /* 0x0000000702027211 */ /* 0x000fe200078f08ff */
[----:B------:R-:W-:Y:S01]  /*0a70*/  IMAD.U32 R198, RZ, RZ, UR6 ;  /* 0x00000006ffc67e24 */ /* 0x000fe2000f8e00ff */
[----:B------:R-:W-:Y:S01]  /*0a80*/  SHF.R.S32.HI R9, RZ, 0x1f, R194 ;  /* 0x0000001fff097819 */ /* 0x000fe200000114c2 */
[----:B------:R-:W-:Y:S01]  /*0a90*/  IMAD.IADD R5, R202, 0x1, -R5 ;  /* 0x00000001ca057824 */ /* 0x000fe200078e0a05 */
[----:B------:R-:W-:-:S02]  /*0aa0*/  LOP3.LUT R2, R2, 0x1ffffffe, RZ, 0xc0, !PT ;  /* 0x1ffffffe02027812 */ /* 0x000fc400078ec0ff */
[----:B------:R-:W-:Y:S02]  /*0ab0*/  LEA.HI R6, R9, R194, RZ, 0x2 ;  /* 0x000000c209067211 */ /* 0x000fe400078f10ff */
[-C--:B------:R-:W-:Y:S01]  /*0ac0*/  LEA.HI R10, R3, R202.reuse, RZ, 0x2 ;  /* 0x000000ca030a7211 */ /* 0x080fe200078f10ff */
[----:B------:R-:W-:Y:S01]  /*0ad0*/  IMAD.IADD R2, R7, 0x1, -R2 ;  /* 0x0000000107027824 */ /* 0x000fe200078e0a02 */
[--C-:B------:R-:W-:Y:S02]  /*0ae0*/  SHF.R.S32.HI R8, RZ, 0x2, R6.reuse ;  /* 0x00000002ff087819 */ /* 0x100fe40000011406 */
[----:B------:R-:W-:Y:S02]  /*0af0*/  SHF.R.S32.HI R11, RZ, 0x1f, R6 ;  /* 0x0000001fff0b7819 */ /* 0x000fe40000011406 */
[----:B------:R-:W-:Y:S02]  /*0b00*/  SHF.L.U32 R4, R4, 0x5, RZ ;  /* 0x0000000504047819 */ /* 0x000fe400000006ff */
[----:B------:R-:W-:-:S02]  /*0b10*/  LEA.HI R3, R3, R202, RZ, 0x3 ;  /* 0x000000ca03037211 */ /* 0x000fc400078f18ff */
[----:B------:R-:W-:Y:S02]  /*0b20*/  LEA.HI R11, R11, R8, RZ, 0x3 ;  /* 0x000000080b0b7211 */ /* 0x000fe400078f18ff */
[----:B------:R-:W-:Y:S02]  /*0b30*/  LOP3.LUT R7, R10, 0xfffffffc, RZ, 0xc0, !PT ;  /* 0xfffffffc0a077812 */ /* 0x000fe400078ec0ff */
[----:B------:R-:W-:Y:S02]  /*0b40*/  SHF.R.S32.HI R195, RZ, 0x7, R0 ;  /* 0x00000007ffc37819 */ /* 0x000fe40000011400 */
[----:B------:R-:W-:Y:S02]  /*0b50*/  LOP3.LUT R4, R4, 0xfffffc00, RZ, 0xc0, !PT ;  /* 0xfffffc0004047812 */ /* 0x000fe400078ec0ff */
[----:B------:R-:W-:Y:S02]  /*0b60*/  LOP3.LUT R23, R3, 0xfffffff8, RZ, 0xc0, !PT ;  /* 0xfffffff803177812 */ /* 0x000fe400078ec0ff */
[----:B------:R-:W-:Y:S01]  /*0b70*/  LOP3.LUT R11, R11, 0xfffffff8, RZ, 0xc0, !PT ;  /* 0xfffffff80b0b7812 */ /* 0x000fe200078ec0ff */
[----:B------:R-:W-:Y:S01]  /*0b80*/  IMAD R5, R5, 0x40, R4 ;  /* 0x0000004005057824 */ /* 0x000fe200078e0204 */
[----:B------:R-:W-:Y:S01]  /*0b90*/  LEA.HI R9, R9, R194, RZ, 0x5 ;  /* 0x000000c209097211 */ /* 0x000fe200078f28ff */
[C---:B------:R-:W-:Y:S01]  /*0ba0*/  IMAD.IADD R23, R202.reuse, 0x1, -R23 ;  /* 0x00000001ca177824 */ /* 0x040fe200078e0a17 */
[----:B------:R-:W-:Y:S01]  /*0bb0*/  IADD3 R7, R202, -R7, RZ ;  /* 0x80000007ca077210 */ /* 0x000fe20007ffe0ff */
[----:B------:R-:W-:Y:S01]  /*0bc0*/  IMAD.IADD R8, R8, 0x1, -R11 ;  /* 0x0000000108087824 */ /* 0x000fe200078e0a0b */
[----:B------:R-:W-:Y:S01]  /*0bd0*/  LEA.HI R0, R0, R195, RZ, 0x1 ;  /* 0x000000c300007211 */ /* 0x000fe200078f08ff */
[----:B------:R-:W-:Y:S01]  /*0be0*/  IMAD.SHL.U32 R16, R23, 0x8, RZ ;  /* 0x0000000817107824 */ /* 0x000fe200078e00ff */
[----:B------:R-:W-:Y:S01]  /*0bf0*/  SHF.R.S32.HI R9, RZ, 0x5, R9 ;  /* 0x00000005ff097819 */ /* 0x000fe20000011409 */
[----:B------:R-:W-:Y:S01]  /*0c00*/  IMAD R197, R2, 0x8, R5 ;  /* 0x0000000802c57824 */ /* 0x000fe200078e0205 */
[----:B------:R-:W-:Y:S01]  /*0c10*/  LEA.HI R4, R7, R7, RZ, 0x1 ;  /* 0x0000000707047211 */ /* 0x000fe200078f08ff */
[----:B------:R-:W-:Y:S01]  /*0c20*/  VIADD R19, R16, 0x40 ;  /* 0x0000004010137836 */ /* 0x000fe20000000000 */
[----:B------:R-:W-:Y:S01]  /*0c30*/  LOP3.LUT R0, R0, 0x3fffffe, RZ, 0xc0, !PT ;  /* 0x03fffffe00007812 */ /* 0x000fe200078ec0ff */
[----:B------:R-:W-:Y:S01]  /*0c40*/  IMAD R9, R9, 0x10, R8 ;  /* 0x0000001009097824 */ /* 0x000fe200078e0208 */
[----:B------:R-:W-:Y:S01]  /*0c50*/  LOP3.LUT R4, R4, 0x1ffffffe, RZ, 0xc0, !PT ;  /* 0x1ffffffe04047812 */ /* 0x000fe200078ec0ff */
[----:B------:R-:W-:Y:S01]  /*0c60*/  VIADD R22, R16, 0x80 ;  /* 0x0000008010167836 */ /* 0x000fe20000000000 */
[----:B------:R-:W-:Y:S01]  /*0c70*/  LOP3.LUT R17, R6, 0x7ffffffc, RZ, 0xc0, !PT ;  /* 0x7ffffffc06117812 */ /* 0x000fe200078ec0ff */
[----:B------:R-:W-:Y:S01]  /*0c80*/  IMAD.IADD R0, R195, 0x1, -R0 ;  /* 0x00000001c3007824 */ /* 0x000fe200078e0a00 */
[----:B------:R-:W-:-:S02]  /*0c90*/  IADD3 R7, R7, -R4, RZ ;  /* 0x8000000407077210 */ /* 0x000fc40007ffe0ff */
[----:B------:R-:W-:Y:S01]  /*0ca0*/  SHF.R.S32.HI R192, RZ, 0x3, R3 ;  /* 0x00000003ffc07819 */ /* 0x000fe20000011403 */
[----:B------:R-:W-:Y:S01]  /*0cb0*/  IMAD R196, R0, 0x40, R9 ;  /* 0x0000004000c47824 */ /* 0x000fe200078e0209 */
[----:B------:R-:W-:Y:S01]  /*0cc0*/  MOV R193, UR5 ;  /* 0x0000000500c17c02 */ /* 0x000fe20008000f00 */
[----:B------:R-:W-:Y:S01]  /*0cd0*/  IMAD.IADD R17, R194, 0x1, -R17 ;  /* 0x00000001c2117824 */ /* 0x000fe200078e0a11 */
[----:B------:R-:W-:Y:S01]  /*0ce0*/  SHF.R.S32.HI R201, RZ, 0x1f, R16 ;  /* 0x0000001fffc97819 */ /* 0x000fe20000011410 */
[----:B------:R-:W-:Y:S01]  /*0cf0*/  IMAD R18, R7, 0x8, R196 ;  /* 0x0000000807127824 */ /* 0x000fe200078e02c4 */
[----:B------:R-:W-:Y:S02]  /*0d00*/  SHF.R.S32.HI R200, RZ, 0x1f, R19 ;  /* 0x0000001fffc87819 */ /* 0x000fe40000011413 */
[----:B------:R-:W-:-:S07]  /*0d10*/  SHF.R.S32.HI R199, RZ, 0x1f, R22 ;  /* 0x0000001fffc77819 */ /* 0x000fce0000011416 */
.L_x_2253:
        /* <DEDUP_REMOVED lines=21> */
.L_x_2197:
[----:B------:R-:W-:Y:S01]  /*0e70*/  ULDC UR8, c[0x0][0xc54] ;  /* 0x0003150000087ab9 */ /* 0x000fe20000000800 */
[----:B------:R-:W-:Y:S01]  /*0e80*/  UMOV UR4, UR9 ;  /* 0x0000000900047c82 */ /* 0x000fe20008000000 */
[----:B------:R-:W-:-:S11]  /*0e90*/  UISETP.NE.AND UP0, UPT, UR8, 0x1, UPT ;  /* 0x000000010800788c */ /* 0x000fd6000bf05270 */
[----:B------:R-:W-:Y:S02]  /*0ea0*/  @UP0 ULDC.64 UR10, c[0x0][0xc58] ;  /* 0x00031600000a0ab9 */ /* 0x000fe40000000a00 */
[----:B------:R-:W-:-:S04]  /*0eb0*/  UIMAD.WIDE.U32 UR6, UR9, UR10, URZ ;  /* 0x0000000a090672a5 */ /* 0x000fc8000f8e003f */
[----:B------:R-:W-:-:S04]  /*0ec0*/  @UP0 USHF.R.U32.HI UR4, URZ, UR11, UR7 ;  /* 0x0000000b3f040299 */ /* 0x000fc80008011607 */
[----:B------:R-:W-:-:S12]  /*0ed0*/  UIMAD UR6, UR4, UR8, URZ ;  /* 0x00000008040672a4 */ /* 0x000fd8000f8e023f */
.L_x_2198:
[----:B------:R-:W-:Y:S01]  /*0ee0*/  ULOP3.LUT UR4, URZ, UR4, URZ, 0x33, !UPT ;  /* 0x000000043f047292 */ /* 0x000fe2000f8e333f */
[----:B------:R-:W-:Y:S01]  /*0ef0*/  PLOP3.LUT P0, PT, PT, PT, PT, 0x80, 0x0 ;  /* 0x000000000000781c */ /* 0x000fe20003f0f070 */
[----:B------:R-:W-:Y:S01]  /*0f00*/  UIADD3 UR10, UR9, -UR6, URZ ;  /* 0x80000006090a7290 */ /* 0x000fe2000fffe03f */
[----:B------:R-:W-:Y:S01]  /*0f10*/  CS2R R2, SRZ ;  /* 0x0000000000027805 */ /* 0x000fe2000001ff00 */
[----:B------:R-:W-:Y:S01]  /*0f20*/  ULDC UR7, c[0x0][0x448] ;  /* 0x0001120000077ab9 */ /* 0x000fe20000000800 */
[----:B------:R-:W-:Y:S01]  /*0f30*/  ULDC UR6, c[0x0][0xc3c] ;  /* 0x00030f0000067ab9 */ /* 0x000fe20000000800 */
[----:B------:R-:W-:Y:S01]  /*0f40*/  UISETP.NE.AND UP2, UPT, UR7, 0x1, UPT ;  /* 0x000000010700788c */ /* 0x000fe2000bf45270 */
[----:B------:R-:W-:Y:S01]  /*0f50*/  IMAD.MOV.U32 R0, RZ, RZ, RZ ;  /* 0x000000ffff007224 */ /* 0x000fe200078e00ff */
[----:B------:R-:W-:Y:S01]  /*0f60*/  UIADD3 UR4, UR4, UR6, URZ ;  /* 0x0000000604047290 */ /* 0x000fe2000fffe03f */
[----:B------:R-:W-:Y:S01]  /*0f70*/  CS2R R118, SRZ ;  /* 0x0000000000767805 */ /* 0x000fe2000001ff00 */
[----:B------:R-:W-:Y:S01]  /*0f80*/  ULDC.64 UR12, c[0x0][0x418] ;  /* 0x00010600000c7ab9 */ /* 0x000fe20000000a00 */
[----:B------:R-:W-:Y:S01]  /*0f90*/  ULDC UR42, c[0x0][0x424] ;  /* 0x00010900002a7ab9 */ /* 0x000fe20000000800 */
[----:B------:R-:W-:Y:S01]  /*0fa0*/  UISETP.NE.U32.AND UP0, UPT, UR12, URZ, UPT ;  /* 0x0000003f0c00728c */ /* 0x000fe2000bf05070 */
[----:B------:R-:W-:Y:S01]  /*0fb0*/  CS2R R116, SRZ ;  /* 0x0000000000747805 */ /* 0x000fe2000001ff00 */
[----:B------:R-:W-:Y:S01]  /*0fc0*/  USHF.L.U32 UR41, UR4, 0x7, URZ ;  /* 0x0000000704297899 */ /* 0x000fe2000800063f */
[----:B------:R-:W-:Y:S01]  /*0fd0*/  CS2R R114, SRZ ;  /* 0x0000000000727805 */ /* 0x000fe2000001ff00 */
[----:B------:R-:W-:Y:S01]  /*0fe0*/  UISETP.NE.AND.EX UP0, UPT, UR13, URZ, UPT, UP0 ;  /* 0x0000003f0d00728c */ /* 0x000fe2000bf05300 */
[----:B------:R-:W-:Y:S01]  /*0ff0*/  CS2R R112, SRZ ;  /* 0x0000000000707805 */ /* 0x000fe2000001ff00 */
[----:B------:R-:W-:Y:S01]  /*1000*/  UIADD3 UR4, UR41, 0x7f, URZ ;  /* 0x0000007f29047890 */ /* 0x000fe2000fffe03f */
[----:B------:R-:W-:Y:S01]  /*1010*/  MOV R102, RZ ;  /* 0x000000ff00667202 */ /* 0x000fe20000000f00 */
[----:B------:R-:W-:Y:S01]  /*1020*/  ULDC UR8, c[0x0][0x288] ;  /* 0x0000a20000087ab9 */ /* 0x000fe20000000800 */
[----:B------:R-:W-:Y:S01]  /*1030*/  @UP2 ULDC UR6, c[0x0][0x44c] ;  /* 0x0001130000062ab9 */ /* 0x000fe20000000800 */
[----:B------:R-:W-:Y:S01]  /*1040*/  UIADD3 UR8, -UR8, 0x60, URZ ;  /* 0x0000006008087890 */ /* 0x000fe2000fffe13f */
[----:B------:R-:W-:Y:S01]  /*1050*/  CS2R R106, SRZ ;  /* 0x00000000006a7805 */ /* 0x000fe2000001ff00 */
[----:B------:R-:W-:Y:S01]  /*1060*/  UIMAD.WIDE.U32 UR6, UR4, UR6, URZ ;  /* 0x00000006040672a5 */ /* 0x000fe2000f8e003f */
[----:B------:R-:W-:Y:S01]  /*1070*/  CS2R R108, SRZ ;  /* 0x00000000006c7805 */ /* 0x000fe2000001ff00 */
[----:B------:R-:W-:Y:S01]  /*1080*/  USEL UR42, UR42, 0x1, UP0 ;  /* 0x000000012a2a7887 */ /* 0x000fe20008000000 */
[----:B------:R-:W-:Y:S01]  /*1090*/  CS2R R90, SRZ ;  /* 0x00000000005a7805 */ /* 0x000fe2000001ff00 */
[----:B------:R-:W-:Y:S01]  /*10a0*/  ULDC UR9, c[0x0][0x2f0] ;  /* 0x0000bc0000097ab9 */ /* 0x000fe20000000800 */
[----:B------:R-:W-:Y:S01]  /*10b0*/  @UP2 ULDC UR12, c[0x0][0x450] ;  /* 0x00011400000c2ab9 */ /* 0x000fe20000000800 */
[----:B------:R-:W-:Y:S01]  /*10c0*/  UIMAD UR8, UR42, UR9, UR8 ;  /* 0x000000092a0872a4 */ /* 0x000fe2000f8e0208 */
[----:B------:R-:W-:Y:S01]  /*10d0*/  CS2R R104, SRZ ;  /* 0x0000000000687805 */ /* 0x000fe2000001ff00 */
[----:B------:R-:W-:Y:S01]  /*10e0*/  @UP2 USHF.R.U32.HI UR4, URZ, UR12, UR7 ;  /* 0x0000000c3f042299 */ /* 0x000fe20008011607 */
[----:B------:R-:W-:Y:S01]  /*10f0*/  CS2R R124, SRZ ;  /* 0x00000000007c7805 */ /* 0x000fe2000001ff00 */
[----:B------:R-:W-:Y:S01]  /*1100*/  UIMAD UR6, UR42, UR9, 0x5f ;  /* 0x0000005f2a0674a4 */ /* 0x000fe2000f8e0209 */
[----:B------:R-:W-:Y:S01]  /*1110*/  CS2R R98, SRZ ;  /* 0x0000000000627805 */ /* 0x000fe2000001ff00 */
[----:B------:R-:W-:Y:S01]  /*1120*/  UIADD3 UR8, UR8, UR4, URZ ;  /* 0x0000000408087290 */ /* 0x000fe2000fffe03f */
[----:B------:R-:W-:Y:S01]  /*1130*/  CS2R R100, SRZ ;  /* 0x0000000000647805 */ /* 0x000fe2000001ff00 */
[----:B------:R-:W-:Y:S01]  /*1140*/  UIMAD.WIDE UR6, UR6, 0x2aaaaaab, URZ ;  /* 0x2aaaaaab060678a5 */ /* 0x000fe2000f8e023f */
[----:B------:R-:W-:Y:S01]  /*1150*/  CS2R R94, SRZ ;  /* 0x00000000005e7805 */ /* 0x000fe2000001ff00 */
[----:B------:R-:W-:Y:S01]  /*1160*/  UIMAD.WIDE UR8, UR8, 0x2aaaaaab, URZ ;  /* 0x2aaaaaab080878a5 */ /* 0x000fe2000f8e023f */
[----:B------:R-:W-:Y:S01]  /*1170*/  CS2R R96, SRZ ;  /* 0x0000000000607805 */ /* 0x000fe2000001ff00 */
[----:B------:R-:W-:Y:S01]  /*1180*/  ULDC UR11, c[0x0][0xc54] ;  /* 0x00031500000b7ab9 */ /* 0x000fe20000000800 */
[----:B------:R-:W-:Y:S01]  /*1190*/  USHF.R.U32.HI UR4, URZ, 0x1f, UR7 ;  /* 0x0000001f3f047899 */ /* 0x000fe20008011607 */
[----:B------:R-:W-:Y:S01]  /*11a0*/  CS2R R92, SRZ ;  /* 0x00000000005c7805 */ /* 0x000fe2000001ff00 */
[----:B------:R-:W-:Y:S01]  /*11b0*/  UIMAD UR11, UR5, UR11, UR10 ;  /* 0x0000000b050b72a4 */ /* 0x000fe2000f8e020a */
[----:B------:R-:W-:Y:S01]  /*11c0*/  CS2R R126, SRZ ;  /* 0x00000000007e7805 */ /* 0x000fe2000001ff00 */
[----:B------:R-:W-:Y:S01]  /*11d0*/  USHF.R.U32.HI UR5, URZ, 0x1f, UR9 ;  /* 0x0000001f3f057899 */ /* 0x000fe20008011609 */
[----:B------:R-:W-:Y:S01]  /*11e0*/  CS2R R88, SRZ ;  /* 0x0000000000587805 */ /* 0x000fe2000001ff00 */
[----:B------:R-:W-:Y:S01]  /*11f0*/  ULEA.HI.SX32 UR7, UR7, UR4, 0x1c ;  /* 0x0000000407077291 */ /* 0x000fe2000f8fe23f */
[----:B------:R-:W-:Y:S01]  /*1200*/  CS2R R132, SRZ ;  /* 0x0000000000847805 */ /* 0x000fe2000001ff00 */
[----:B------:R-:W-:Y:S01]  /*1210*/  ULEA.HI.SX32 UR9, UR9, UR5, 0x1c ;  /* 0x0000000509097291 */ /* 0x000fe2000f8fe23f */
[----:B------:R-:W-:Y:S01]  /*1220*/  CS2R R120, SRZ ;  /* 0x0000000000787805 */ /* 0x000fe2000001ff00 */
[----:B------:R-:W-:Y:S01]  /*1230*/  ULDC UR61, c[0x0][0xc48] ;  /* 0x00031200003d7ab9 */ /* 0x000fe20000000800 */
[----:B------:R-:W-:Y:S01]  /*1240*/  UMOV UR60, UR11 ;  /* 0x0000000b003c7c82 */ /* 0x000fe20008000000 */
[----:B------:R-:W-:Y:S01]  /*1250*/  UISETP.LT.AND UP0, UPT, UR7, UR9, UPT ;  /* 0x000000090700728c */ /* 0x000fe2000bf01270 */
[----:B------:R-:W-:Y:S01]  /*1260*/  CS2R R84, SRZ ;  /* 0x0000000000547805 */ /* 0x000fe2000001ff00 */
[----:B------:R-:W-:Y:S01]  /*1270*/  UISETP.NE.AND UP1, UPT, UR61, 0x1, UPT ;  /* 0x000000013d00788c */ /* 0x000fe2000bf25270 */
[----:B------:R-:W-:Y:S01]  /*1280*/  CS2R R130, SRZ ;  /* 0x0000000000827805 */ /* 0x000fe2000001ff00 */
[----:B------:R-:W-:Y:S01]  /*1290*/  USEL UR14, UR7, UR9, UP0 ;  /* 0x00000009070e7287 */ /* 0x000fe20008000000 */
[----:B------:R-:W-:Y:S01]  /*12a0*/  CS2R R122, SRZ ;  /* 0x00000000007a7805 */ /* 0x000fe2000001ff00 */
[----:B------:R-:W-:Y:S01]  /*12b0*/  UP2UR UR43, UPR, URZ, 0x4 ;  /* 0x000000043f2b7883 */ /* 0x000fe20008000000 */
[----:B------:R-:W-:Y:S01]  /*12c0*/  CS2R R80, SRZ ;  /* 0x0000000000507805 */ /* 0x000fe2000001ff00 */
[----:B------:R-:W-:Y:S01]  /*12d0*/  UISETP.GE.AND UP0, UPT, UR14, 0x1, UPT ;  /* 0x000000010e00788c */ /* 0x000fe2000bf06270 */
[----:B------:R-:W-:Y:S01]  /*12e0*/  CS2R R128, SRZ ;  /* 0x0000000000807805 */ /* 0x000fe2000001ff00 */
[----:B------:R-:W-:Y:S01]  /*12f0*/  IMAD.U32 R74, RZ, RZ, UR14 ;  /* 0x0000000eff4a7e24 */ /* 0x000fe2000f8e00ff */
[----:B------:R-:W-:-:S02]  /*1300*/  CS2R R76, SRZ ;  /* 0x00000000004c7805 */ /* 0x000fc4000001ff00 */
[----:B------:R-:W-:Y:S01]  /*1310*/  CS2R R72, SRZ ;  /* 0x0000000000487805 */ /* 0x000fe2000001ff00 */
[----:B------:R-:W-:Y:S01]  /*1320*/  @UP1 ULDC UR10, c[0x0][0xc4c] ;  /* 0x00031300000a1ab9 */ /* 0x000fe20000000800 */
[----:B------:R-:W-:Y:S01]  /*1330*/  PLOP3.LUT P1, PT, PT, PT, UP0, 0x80, 0x0 ;  /* 0x000000000000781c */ /* 0x000fe20003f2f008 */
[----:B------:R-:W-:Y:S01]  /*1340*/  UIMAD.WIDE.U32 UR4, UR11, UR10, URZ ;  /* 0x0000000a0b0472a5 */ /* 0x000fe2000f8e003f */
[----:B------:R-:W-:Y:S01]  /*1350*/  CS2R R134, SRZ ;  /* 0x0000000000867805 */ /* 0x000fe2000001ff00 */
[----:B------:R-:W-:Y:S01]  /*1360*/  @UP1 ULDC UR6, c[0x0][0xc50] ;  /* 0x0003140000061ab9 */ /* 0x000fe20000000800 */
[----:B------:R-:W-:Y:S01]  /*1370*/  CS2R R68, SRZ ;  /* 0x0000000000447805 */ /* 0x000fe2000001ff00 */
[----:B------:R-:W-:Y:S01]  /*1380*/  @UP1 USHF.R.U32.HI UR60, URZ, UR6, UR5 ;  /* 0x000000063f3c1299 */ /* 0x000fe20008011605 */
[----:B------:R-:W-:Y:S02]  /*1390*/  CS2R R144, SRZ ;  /* 0x0000000000907805 */ /* 0x000fe4000001ff00 */
[----:B------:R-:W-:-:S02]  /*13a0*/  CS2R R64, SRZ ;  /* 0x0000000000407805 */ /* 0x000fc4000001ff00 */
[----:B------:R-:W-:Y:S01]  /*13b0*/  CS2R R142, SRZ ;  /* 0x00000000008e7805 */ /* 0x000fe2000001ff00 */
[----:B------:R-:W-:Y:S01]  /*13c0*/  UIADD3 UR4, -UR60, URZ, URZ ;  /* 0x0000003f3c047290 */ /* 0x000fe2000fffe13f */
[----:B------:R-:W-:Y:S02]  /*13d0*/  CS2R R136, SRZ ;  /* 0x0000000000887805 */ /* 0x000fe4000001ff00 */
[----:B------:R-:W-:Y:S02]  /*13e0*/  CS2R R60, SRZ ;  /* 0x00000000003c7805 */ /* 0x000fe4000001ff00 */
[----:B------:R-:W-:Y:S01]  /*13f0*/  CS2R R146, SRZ ;  /* 0x0000000000927805 */ /* 0x000fe2000001ff00 */
[----:B------:R-:W-:Y:S01]  /*1400*/  UIMAD UR61, UR61, UR4, UR11 ;  /* 0x000000043d3d72a4 */ /* 0x000fe2000f8e020b */
[----:B------:R-:W-:Y:S01]  /*1410*/  IMAD.MOV.U32 R57, RZ, RZ, RZ ;  /* 0x000000ffff397224 */ /* 0x000fe200078e00ff */
        /* <DEDUP_REMOVED lines=11> */
[----:B------:R-:W-:Y:S01]  /*14d0*/  MOV R156, RZ ;  /* 0x000000ff009c7202 */ /* 0x000fe20000000f00 */
        /* <DEDUP_REMOVED lines=36> */
.L_x_2200:
        /* <DEDUP_REMOVED lines=11> */
.L_x_2317:
[----:B------:R-:W-:Y:S05]  /*17d0*/  @!P0 BRA `(.L_x_2202) ;  /* 0x0000000000048947 */ /* 0x000fea0003800000 */
[----:B------:R-:W-:Y:S01]  /*17e0*/  BPT.TRAP 0x1 ;  /* 0x000000040000795c */ /* 0x000fe20000300000 */
.L_x_2202:
[----:B0-----:R-:W-:Y:S01]  /*17f0*/  IMAD.U32 R0, RZ, RZ, UR39 ;  /* 0x00000027ff007e24 */ /* 0x001fe2000f8e00ff */
[----:B------:R-:W-:-:S04]  /*1800*/  MOV R3, UR38 ;  /* 0x0000002600037c02 */ /* 0x000fc80008000f00 */
[----:B------:R-:W-:Y:S02]  /*1810*/  LEA R0, R0, UR40, 0x3 ;  /* 0x0000002800007c11 */ /* 0x000fe4000f8e18ff */
[----:B------:R-:W-:-:S04]  /*1820*/  SHF.L.U32 R3, R3, 0x1f, RZ ;  /* 0x0000001f03037819 */ /* 0x000fc800000006ff */
[----:B------:R0:W1:Y:S01]  /*1830*/  SYNCS.PHASECHK.TRANS64.TRYWAIT P1, [R0+URZ+0x30830], R3 ;  /* 0x03083003000075a7 */ /* 0x000062000802017f */
[----:B------:R-:W-:Y:S05]  /*1840*/  @!P0 BRA `(.L_x_2203) ;  /* 0x0000000000048947 */ /* 0x000fea0003800000 */
[----:B------:R-:W-:Y:S01]  /*1850*/  BPT.TRAP 0x1 ;  /* 0x000000040000795c */ /* 0x000fe20000300000 */
.L_x_2203:
[----:B-1----:R-:W-:Y:S05]  /*1860*/  @P1 BRA `(.L_x_2204) ;  /* 0x0000000000081947 */ /* 0x002fea0003800000 */
[----:B------:R-:W1:Y:S02]  /*1870*/  SYNCS.PHASECHK.TRANS64.TRYWAIT P1, [R0+URZ+0x30830], R3 ;  /* 0x03083003000075a7 */ /* 0x000e64000802017f */
[----:B-1----:R-:W-:Y:S05]  /*1880*/  @!P1 BRA `(.L_x_2205) ;  /* 0x000000f000009947 */ /* 0x002fea0003800000 */
.L_x_2204:
        /* <DEDUP_REMOVED lines=32> */
[----:B------:R-:W-:Y:S02]  /*1a90*/  UIADD3 UR54, UR5, 0x300, URZ ;  /* 0x0000030005367890 */ /* 0x000fe4000fffe03f */
        /* <DEDUP_REMOVED lines=27> */
[----:B------:R-:W-:Y:S01]  /*1c50*/  UMOV UR12, UR6 ;  /* 0x00000006000c7c82 */ /* 0x000fe20008000000 */
[----:B------:R-:W-:Y:S01]  /*1c60*/  UMOV UR13, 0x40000040 ;  /* 0x40000040000d7882 */ /* 0x000fe20000000000 */
[----:B------:R-:W-:Y:S01]  /*1c70*/  UMOV UR14, UR7 ;  /* 0x00000007000e7c82 */ /* 0x000fe20008000000 */
[----:B------:R-:W-:Y:S01]  /*1c80*/  UMOV UR15, 0x40000040 ;  /* 0x40000040000f7882 */ /* 0x000fe20000000000 */
[----:B------:R-:W-:Y:S01]  /*1c90*/  MOV R4, UR12 ;  /* 0x0000000c00047c02 */ /* 0x000fe20008000f00 */
[----:B------:R-:W-:Y:S01]  /*1ca0*/  IMAD.U32 R5, RZ, RZ, UR13 ;  /* 0x0000000dff057e24 */ /* 0x000fe2000f8e00ff */
        /* <DEDUP_REMOVED lines=37> */
.L_x_2206:
[----:B------:R-:W-:Y:S01]  /*1f00*/  UISETP.NE.AND UP0, UPT, UR43, URZ, UPT ;  /* 0x0000003f2b00728c */ /* 0x000fe2000bf05270 */
[----:B------:R-:W-:Y:S01]  /*1f10*/  VIADD R11, R18, UR41 ;  /* 0x00000029120b7c36 */ /* 0x000fe20008000000 */
[----:B------:R-:W-:Y:S01]  /*1f20*/  R2UR UR7, R74 ;  /* 0x000000004a0772ca */ /* 0x000fe200000e0000 */
[----:B------:R-:W-:Y:S01]  /*1f30*/  ULDC UR8, c[0x0][0x2f0] ;  /* 0x0000bc0000087ab9 */ /* 0x000fe20000000800 */
[----:B------:R-:W-:Y:S01]  /*1f40*/  ULDC UR6, c[0x0][0x9d8] ;  /* 0x0002760000067ab9 */ /* 0x000fe20000000800 */
[----:B------:R-:W-:Y:S01]  /*1f50*/  IMAD.U32 R13, RZ, RZ, UR8 ;  /* 0x00000008ff0d7e24 */ /* 0x000fe2000f8e00ff */
[----:B------:R-:W-:Y:S01]  /*1f60*/  PLOP3.LUT P1, PT, PT, PT, UP0, 0x80, 0x0 ;  /* 0x000000000000781c */ /* 0x000fe20003f2f008 */
[----:B------:R-:W-:Y:S01]  /*1f70*/  FMUL.FTZ R26, R26, UR6 ;  /* 0x000000061a1a7c20 */ /* 0x000fe20008410000 */
[----:B------:R-:W-:Y:S01]  /*1f80*/  PLOP3.LUT P2, PT, PT, PT, UP0, 0x80, 0x0 ;  /* 0x000000000000781c */ /* 0x000fe20003f4f008 */
[----:B------:R-:W-:Y:S01]  /*1f90*/  FMUL.FTZ R27, R27, UR6 ;  /* 0x000000061b1b7c20 */ /* 0x000fe20008410000 */
[----:B------:R-:W-:Y:S01]  /*1fa0*/  FMUL.FTZ R30, R30, UR6 ;  /* 0x000000061e1e7c20 */ /* 0x000fe20008410000 */
[----:B------:R-:W-:Y:S01]  /*1fb0*/  @UP0 ULDC UR4, c[0x0][0x44c] ;  /* 0x0001130000040ab9 */ /* 0x000fe20000000800 */
[----:B------:R-:W-:Y:S01]  /*1fc0*/  FMUL.FTZ R31, R31, UR6 ;  /* 0x000000061f1f7c20 */ /* 0x000fe20008410000 */
[----:B------:R-:W2:Y:S01]  /*1fd0*/  MUFU.TANH R26, R26 ;  /* 0x0000001a001a7308 */ /* 0x000ea20000002400 */
[----:B------:R-:W-:Y:S01]  /*1fe0*/  ULDC UR9, c[0x0][0x288] ;  /* 0x0000a20000097ab9 */ /* 0x000fe20000000800 */
[----:B------:R-:W-:Y:S01]  /*1ff0*/  FMUL.FTZ R34, R34, UR6 ;  /* 0x0000000622227c20 */ /* 0x000fe20008410000 */
[----:B------:R-:W-:Y:S01]  /*2000*/  FMUL.FTZ R35, R35, UR6 ;  /* 0x0000000623237c20 */ /* 0x000fe20008410000 */
[----:B------:R-:W-:Y:S01]  /*2010*/  FMUL.FTZ R29, R29, UR6 ;  /* 0x000000061d1d7c20 */ /* 0x000fe20008410000 */
[----:B------:R-:W-:Y:S01]  /*2020*/  FMUL.FTZ R38, R38, UR6 ;  /* 0x0000000626267c20 */ /* 0x000fe20008410000 */
[----:B------:R-:W-:Y:S01]  /*2030*/  @P1 IMAD.HI.U32 R2, R11, UR4, RZ ;  /* 0x000000040b021c27 */ /* 0x000fe2000f8e00ff */
[----:B------:R-:W-:Y:S01]  /*2040*/  @UP0 ULDC UR4, c[0x0][0x450] ;  /* 0x0001140000040ab9 */ /* 0x000fe20000000800 */
[----:B------:R-:W3:Y:S02]  /*2050*/  MUFU.TANH R27, R27 ;  /* 0x0000001b001b7308 */ /* 0x000ee40000002400 */
[----:B------:R-:W-:Y:S01]  /*2060*/  FMUL.FTZ R39, R39, UR6 ;  /* 0x0000000627277c20 */ /* 0x000fe20008410000 */
[----:B------:R-:W-:Y:S01]  /*2070*/  FMUL.FTZ R32, R32, UR6 ;  /* 0x0000000620207c20 */ /* 0x000fe20008410000 */
[----:B------:R-:W-:Y:S01]  /*2080*/  @P2 SHF.R.U32.HI R11, RZ, UR4, R2 ;  /* 0x00000004ff0b2c19 */ /* 0x000fe20008011602 */
[----:B------:R-:W-:Y:S01]  /*2090*/  UIMAD UR4, UR7, -0x60, URZ ;  /* 0xffffffa0070478a4 */ /* 0x000fe2000f8e023f */
[----:B------:R-:W-:Y:S01]  /*20a0*/  FMUL.FTZ R42, R42, UR6 ;  /* 0x000000062a2a7c20 */ /* 0x000fe20008410000 */
[----:B01----:R-:W-:Y:S01]  /*20b0*/  FMUL.FTZ R3, R24, UR6 ;  /* 0x0000000618037c20 */ /* 0x003fe20008410000 */
[----:B------:R-:W-:Y:S01]  /*20c0*/  FMUL.FTZ R43, R43, UR6 ;  /* 0x000000062b2b7c20 */ /* 0x000fe20008410000 */
[----:B------:R-:W0:Y:S01]  /*20d0*/  SHFL.IDX PT, R14, R11, 0x1, 0x1c1f ;  /* 0x003c1f000b0e7f89 */ /* 0x000e2200000e0000 */
[----:B------:R-:W-:Y:S01]  /*20e0*/  UIADD3 UR5, UR4, 0x61, URZ ;  /* 0x0000006104057890 */ /* 0x000fe2000fffe03f */
[----:B------:R-:W1:Y:S01]  /*20f0*/  MUFU.TANH R30, R30 ;  /* 0x0000001e001e7308 */ /* 0x000e620000002400 */
[----:B------:R-:W-:Y:S01]  /*2100*/  UIMAD UR4, UR42, UR8, UR4 ;  /* 0x000000082a0472a4 */ /* 0x000fe2000f8e0204 */
[----:B------:R-:W-:Y:S01]  /*2110*/  FMUL.FTZ R36, R36, UR6 ;  /* 0x0000000624247c20 */ /* 0x000fe20008410000 */
[----:B------:R-:W-:Y:S01]  /*2120*/  FMUL.FTZ R46, R46, UR6 ;  /* 0x000000062e2e7c20 */ /* 0x000fe20008410000 */
[----:B------:R-:W-:Y:S01]  /*2130*/  FMUL.FTZ R47, R47, UR6 ;  /* 0x000000062f2f7c20 */ /* 0x000fe20008410000 */
[----:B------:R-:W-:Y:S01]  /*2140*/  IMAD.U32 R2, RZ, RZ, UR5 ;  /* 0x00000005ff027e24 */ /* 0x000fe2000f8e00ff */
[----:B------:R-:W-:Y:S01]  /*2150*/  UIADD3 UR4, UR4, 0x60, URZ ;  /* 0x0000006004047890 */ /* 0x000fe2000fffe03f */
[----:B------:R-:W-:Y:S01]  /*2160*/  FMUL.FTZ R40, R40, UR6 ;  /* 0x0000000628287c20 */ /* 0x000fe20008410000 */
[----:B------:R-:W-:Y:S01]  /*2170*/  MUFU.TANH R31, R31 ;  /* 0x0000001f001f7308 */ /* 0x000fe20000002400 */
[----:B------:R-:W-:-:S02]  /*2180*/  IMAD R2, R17, -0x2, R2 ;  /* 0xfffffffe11027824 */ /* 0x000fc400078e0202 */
[----:B------:R-:W-:Y:S01]  /*2190*/  FMUL.FTZ R50, R50, UR6 ;  /* 0x0000000632327c20 */ /* 0x000fe20008410000 */
[----:B------:R-:W-:Y:S01]  /*21a0*/  FMUL.FTZ R41, R41, UR6 ;  /* 0x0000000629297c20 */ /* 0x000fe20008410000 */
[----:B------:R-:W-:Y:S01]  /*21b0*/  MOV R12, UR4 ;  /* 0x00000004000c7c02 */ /* 0x000fe20008000f00 */
[----:B------:R-:W-:Y:S02]  /*21c0*/  IMAD R13, R13, UR42, R2 ;  /* 0x0000002a0d0d7c24 */ /* 0x000fe4000f8e0202 */
[----:B------:R-:W-:Y:S01]  /*21d0*/  FMUL.FTZ R51, R51, UR6 ;  /* 0x0000000633337c20 */ /* 0x000fe20008410000 */
[----:B------:R-:W-:Y:S01]  /*21e0*/  FMUL.FTZ R54, R54, UR6 ;  /* 0x0000000636367c20 */ /* 0x000fe20008410000 */
[----:B------:R-:W4:Y:S01]  /*21f0*/  MUFU.TANH R34, R34 ;  /* 0x0000002200227308 */ /* 0x000f220000002400 */
[----:B------:R-:W-:Y:S02]  /*2200*/  IMAD R12, R17, -0x2, R12 ;  /* 0xfffffffe110c7824 */ /* 0x000fe400078e020c */
[----:B------:R-:W-:Y:S01]  /*2210*/  FMUL.FTZ R55, R55, UR6 ;  /* 0x0000000637377c20 */ /* 0x000fe20008410000 */
[----:B------:R-:W-:Y:S01]  /*2220*/  FMUL.FTZ R58, R58, UR6 ;  /* 0x000000063a3a7c20 */ /* 0x000fe20008410000 */
[----:B------:R-:W-:Y:S01]  /*2230*/  FMUL.FTZ R59, R59, UR6 ;  /* 0x000000063b3b7c20 */ /* 0x000fe20008410000 */
[----:B------:R-:W-:Y:S01]  /*2240*/  FMUL.FTZ R62, R62, UR6 ;  /* 0x000000063e3e7c20 */ /* 0x000fe20008410000 */
[----:B0-----:R-:W-:Y:S01]  /*2250*/  IADD3 R15, R14, -UR9, R13 ;  /* 0x800000090e0f7c10 */ /* 0x001fe2000fffe00d */
[----:B------:R-:W-:Y:S01]  /*2260*/  FMUL.FTZ R63, R63, UR6 ;  /* 0x000000063f3f7c20 */ /* 0x000fe20008410000 */
[----:B------:R3:W-:Y:S01]  /*2270*/  MUFU.TANH R20, R29 ;  /* 0x0000001d00147308 */ /* 0x0007e20000002400 */
[----:B------:R-:W-:Y:S01]  /*2280*/  FMUL.FTZ R66, R66, UR6 ;  /* 0x0000000642427c20 */ /* 0x000fe20008410000 */
[----:B------:R-:W-:Y:S01]  /*2290*/  VIMNMX R15, R12, R15, PT ;  /* 0x0000000f0c0f7248 */ /* 0x000fe20003fe0100 */
[----:B------:R-:W-:Y:S01]  /*22a0*/  FMUL.FTZ R67, R67, UR6 ;  /* 0x0000000643437c20 */ /* 0x000fe20008410000 */
[----:B------:R-:W-:Y:S01]  /*22b0*/  FMUL.FTZ R70, R70, UR6 ;  /* 0x0000000646467c20 */ /* 0x000fe20008410000 */
[----:B------:R-:W-:Y:S01]  /*22c0*/  FMUL.FTZ R71, R71, UR6 ;  /* 0x0000000647477c20 */ /* 0x000fe20008410000 */
[C---:B------:R-:W-:Y:S01]  /*22d0*/  ISETP.GT.AND P1, PT, R15.reuse, RZ, PT ;  /* 0x000000ff0f00720c */ /* 0x040fe20003f24270 */
[----:B------:R-:W0:Y:S01]  /*22e0*/  SHFL.IDX PT, R11, R11, RZ, 0x1c1f ;  /* 0x001c1fff0b0b7589 */ /* 0x000e2200000e0000 */
[C---:B------:R-:W-:Y:S01]  /*22f0*/  ISETP.GT.AND P2, PT, R15.reuse, 0x1, PT ;  /* 0x000000010f00780c */ /* 0x040fe20003f44270 */
[----:B------:R-:W-:Y:S01]  /*2300*/  MUFU.TANH R35, R35 ;  /* 0x0000002300237308 */ /* 0x000fe20000002400 */
[----:B------:R-:W-:Y:S01]  /*2310*/  ISETP.GT.AND P3, PT, R15, 0x8, PT ;  /* 0x000000080f00780c */ /* 0x000fe20003f64270 */
[----:B------:R-:W-:Y:S01]  /*2320*/  FMUL.FTZ R10, R25, UR6 ;  /* 0x00000006190a7c20 */ /* 0x000fe20008410000 */
[----:B--2---:R-:W-:Y:S01]  /*2330*/  FSEL R26, R26, -INF , P1 ;  /* 0xff8000001a1a7808 */ /* 0x004fe20000800000 */
[----:B------:R-:W-:Y:S01]  /*2340*/  FMUL.FTZ R28, R28, UR6 ;  /* 0x000000061c1c7c20 */ /* 0x000fe20008410000 */
[----:B---3--:R-:W-:Y:S01]  /*2350*/  FSEL R29, R27, -INF , P2 ;  /* 0xff8000001b1d7808 */ /* 0x008fe20001000000 */
[----:B------:R-:W-:Y:S01]  /*2360*/  VIADD R13, R13, -UR9 ;  /* 0x800000090d0d7c36 */ /* 0x000fe20008000000 */
[----:B------:R-:W-:Y:S01]  /*2370*/  ISETP.GT.AND P1, PT, R15, 0x9, PT ;  /* 0x000000090f00780c */ /* 0x000fe20003f24270 */
[----:B------:R-:W2:Y:S01]  /*2380*/  MUFU.TANH R38, R38 ;  /* 0x0000002600267308 */ /* 0x000ea20000002400 */
[----:B-1----:R-:W-:Y:S01]  /*2390*/  FSEL R30, R30, -INF , P3 ;  /* 0xff8000001e1e7808 */ /* 0x002fe20001800000 */
[----:B------:R-:W-:Y:S01]  /*23a0*/  FMUL.FTZ R33, R33, UR6 ;  /* 0x0000000621217c20 */ /* 0x000fe20008410000 */
[----:B------:R-:W-:Y:S01]  /*23b0*/  FMNMX.FTZ R21, R26, R29, !PT ;  /* 0x0000001d1a157209 */ /* 0x000fe20007810000 */
[----:B------:R-:W-:Y:S01]  /*23c0*/  FMUL.FTZ R37, R37, UR6 ;  /* 0x0000000625257c20 */ /* 0x000fe20008410000 */
[C---:B------:R-:W-:Y:S01]  /*23d0*/  ISETP.GT.AND P2, PT, R15.reuse, 0x10, PT ;  /* 0x000000100f00780c */ /* 0x040fe20003f44270 */
[----:B------:R-:W-:Y:S01]  /*23e0*/  ULDC UR35, c[0x0][0x988] ;  /* 0x0002620000237ab9 */ /* 0x000fe20000000800 */
[----:B------:R-:W-:Y:S01]  /*23f0*/  FMNMX.FTZ R21, R30, R21, !PT ;  /* 0x000000151e157209 */ /* 0x000fe20007810000 */
[----:B------:R1:W-:Y:S01]  /*2400*/  MUFU.TANH R24, R32 ;  /* 0x0000002000187308 */ /* 0x0003e20000002400 */
[----:B----4-:R-:W-:Y:S01]  /*2410*/  FSEL R34, R34, -INF , P2 ;  /* 0xff80000022227808 */ /* 0x010fe20001000000 */
[----:B------:R-:W-:Y:S01]  /*2420*/  FMUL.FTZ R44, R44, UR6 ;  /* 0x000000062c2c7c20 */ /* 0x000fe20008410000 */
[----:B------:R-:W-:Y:S01]  /*2430*/  ISETP.GT.AND P2, PT, R15, 0x18, PT ;  /* 0x000000180f00780c */ /* 0x000fe20003f44270 */
[----:B------:R-:W-:Y:S01]  /*2440*/  FMUL.FTZ R49, R49, UR6 ;  /* 0x0000000631317c20 */ /* 0x000fe20008410000 */
[----:B------:R-:W-:Y:S01]  /*2450*/  FMUL.FTZ R45, R45, UR6 ;  /* 0x000000062d2d7c20 */ /* 0x000fe20008410000 */
[----:B0-----:R-:W-:Y:S01]  /*2460*/  VIADDMNMX R13, R11, R13, R12, PT ;  /* 0x0000000d0b0d7246 */ /* 0x001fe2000380010c */
[----:B------:R-:W-:Y:S01]  /*2470*/  FMUL.FTZ R48, R48, UR6 ;  /* 0x0000000630307c20 */ /* 0x000fe20008410000 */
[----:B------:R-:W0:Y:S01]  /*2480*/  MUFU.TANH R39, R39 ;  /* 0x0000002700277308 */ /* 0x000e220000002400 */
[----:B-1----:R-:W-:Y:S01]  /*2490*/  FSEL R32, R31, -INF , P1 ;  /* 0xff8000001f207808 */ /* 0x002fe20000800000 */
[----:B------:R-:W-:Y:S01]  /*24a0*/  FMUL.FTZ R52, R52, UR6 ;  /* 0x0000000634347c20 */ /* 0x000fe20008410000 */
[----:B------:R-:W-:Y:S01]  /*24b0*/  ISETP.GT.AND P1, PT, R15, 0x11, PT ;  /* 0x000000110f00780c */ /* 0x000fe20003f24270 */
[----:B------:R-:W-:Y:S01]  /*24c0*/  FMUL.FTZ R53, R53, UR6 ;  /* 0x0000000635357c20 */ /* 0x000fe20008410000 */
[----:B------:R-:W-:Y:S01]  /*24d0*/  FMNMX.FTZ R21, R32, R21, !PT ;  /* 0x0000001520157209 */ /* 0x000fe20007810000 */
[----:B------:R-:W-:Y:S01]  /*24e0*/  FMUL.FTZ R56, R56, UR6 ;  /* 0x0000000638387c20 */ /* 0x000fe20008410000 */
[----:B--2---:R-:W-:Y:S01]  /*24f0*/  FSEL R38, R38, -INF , P2 ;  /* 0xff80000026267808 */ /* 0x004fe20001000000 */
[----:B------:R-:W1:Y:S01]  /*2500*/  MUFU.TANH R42, R42 ;  /* 0x0000002a002a7308 */ /* 0x000e620000002400 */
[----:B------:R-:W-:Y:S01]  /*2510*/  FMNMX.FTZ R21, R34, R21, !PT ;  /* 0x0000001522157209 */ /* 0x000fe20007810000 */
[----:B------:R-:W-:Y:S01]  /*2520*/  FMUL.FTZ R57, R57, UR6 ;  /* 0x0000000639397c20 */ /* 0x000fe20008410000 */
[----:B------:R-:W-:Y:S01]  /*2530*/  ISETP.GT.AND P2, PT, R15, 0x20, PT ;  /* 0x000000200f00780c */ /* 0x000fe20003f44270 */
[----:B------:R-:W-:Y:S01]  /*2540*/  FMUL.FTZ R60, R60, UR6 ;  /* 0x000000063c3c7c20 */ /* 0x000fe20008410000 */
[----:B------:R-:W-:Y:S01]  /*2550*/  ISETP.GT.AND P3, PT, R13, 0x8, PT ;  /* 0x000000080d00780c */ /* 0x000fe20003f64270 */
[----:B------:R-:W-:Y:S01]  /*2560*/  FMUL.FTZ R61, R61, UR6 ;  /* 0x000000063d3d7c20 */ /* 0x000fe20008410000 */
[----:B------:R-:W-:Y:S01]  /*2570*/  FMUL.FTZ R64, R64, UR6 ;  /* 0x0000000640407c20 */ /* 0x000fe20008410000 */
[----:B------:R2:W-:Y:S01]  /*2580*/  MUFU.TANH R72, R36 ;  /* 0x0000002400487308 */ /* 0x0005e20000002400 */
[----:B------:R-:W-:Y:S01]  /*2590*/  FMUL.FTZ R65, R65, UR6 ;  /* 0x0000000641417c20 */ /* 0x000fe20008410000 */
[----:B------:R-:W-:Y:S01]  /*25a0*/  FMUL.FTZ R68, R68, UR6 ;  /* 0x0000000644447c20 */ /* 0x000fe20008410000 */
[----:B------:R-:W-:Y:S01]  /*25b0*/  FMUL.FTZ R69, R69, UR6 ;  /* 0x0000000645457c20 */ /* 0x000fe20008410000 */
[----:B------:R-:W-:Y:S01]  /*25c0*/  R2UR UR10, R0 ;  /* 0x00000000000a72ca */ /* 0x000fe200000e0000 */
[----:B------:R-:W-:Y:S01]  /*25d0*/  @UP0 ULDC UR6, c[0x0][0x44c] ;  /* 0x0001130000060ab9 */ /* 0x000fe20000000800 */
[----:B------:R-:W-:Y:S01]  /*25e0*/  UIADD3 UR4, UR7, -0x2, URZ ;  /* 0xfffffffe07047890 */ /* 0x000fe2000fffe03f */
[----:B------:R-:W3:Y:S01]  /*25f0*/  S2UR UR15, SR_CgaCtaId ;  /* 0x00000000000f79c3 */ /* 0x000ee20000008800 */
[----:B------:R-:W4:Y:S01]  /*2600*/  MUFU.TANH R43, R43 ;  /* 0x0000002b002b7308 */ /* 0x000f220000002400 */
[----:B--2---:R-:W-:Y:S01]  /*2610*/  FSEL R36, R35, -INF , P1 ;  /* 0xff80000023247808 */ /* 0x004fe20000800000 */
[----:B------:R-:W-:Y:S01]  /*2620*/  UIMAD.WIDE.U32 UR6, UR41, UR6, URZ ;  /* 0x00000006290672a5 */ /* 0x000fe2000f8e003f */
[----:B------:R-:W-:Y:S01]  /*2630*/  ISETP.GT.AND P1, PT, R15, 0x19, PT ;  /* 0x000000190f00780c */ /* 0x000fe20003f24270 */
[----:B------:R-:W-:Y:S01]  /*2640*/  @UP0 ULDC UR14, c[0x0][0x450] ;  /* 0x00011400000e0ab9 */ /* 0x000fe20000000800 */
[----:B------:R-:W-:Y:S01]  /*2650*/  FMNMX.FTZ R21, R36, R21, !PT ;  /* 0x0000001524157209 */ /* 0x000fe20007810000 */
[----:B------:R-:W-:Y:S01]  /*2660*/  UMOV UR5, UR41 ;  /* 0x0000002900057c82 */ /* 0x000fe20008000000 */
[----:B------:R-:W-:Y:S01]  /*2670*/  UIMAD UR8, UR42, UR8, -UR9 ;  /* 0x000000082a0872a4 */ /* 0x000fe2000f8e0a09 */
[----:B------:R-:W2:Y:S01]  /*2680*/  MUFU.TANH R46, R46 ;  /* 0x0000002e002e7308 */ /* 0x000ea20000002400 */
[----:B------:R-:W-:Y:S01]  /*2690*/  FMNMX.FTZ R21, R38, R21, !PT ;  /* 0x0000001526157209 */ /* 0x000fe20007810000 */
[----:B------:R-:W-:Y:S01]  /*26a0*/  @UP0 USHF.R.U32.HI UR5, URZ, UR14, UR7 ;  /* 0x0000000e3f050299 */ /* 0x000fe20008011607 */
[----:B------:R-:W-:-:S02]  /*26b0*/  CS2R R118, SRZ ;  /* 0x0000000000767805 */ /* 0x000fc4000001ff00 */
[----:B------:R-:W-:Y:S02]  /*26c0*/  CS2R R116, SRZ ;  /* 0x0000000000747805 */ /* 0x000fe4000001ff00 */
[----:B------:R-:W-:Y:S01]  /*26d0*/  CS2R R114, SRZ ;  /* 0x0000000000727805 */ /* 0x000fe2000001ff00 */
[----:B------:R-:W-:Y:S01]  /*26e0*/  UIADD3 UR6, UR8, UR5, URZ ;  /* 0x0000000508067290 */ /* 0x000fe2000fffe03f */
[----:B------:R-:W-:Y:S01]  /*26f0*/  CS2R R112, SRZ ;  /* 0x0000000000707805 */ /* 0x000fe2000001ff00 */
[----:B------:R0:W-:Y:S01]  /*2700*/  MUFU.TANH R73, R40 ;  /* 0x0000002800497308 */ /* 0x0001e20000002400 */
[----:B------:R-:W-:Y:S01]  /*2710*/  UIADD3 UR5, UR10, 0x30840, URZ ;  /* 0x000308400a057890 */ /* 0x000fe2000fffe03f */
[----:B------:R-:W-:Y:S01]  /*2720*/  CS2R R110, SRZ ;  /* 0x00000000006e7805 */ /* 0x000fe2000001ff00 */
[----:B------:R-:W-:Y:S01]  /*2730*/  UIMAD.WIDE UR6, UR6, 0x2aaaaaab, URZ ;  /* 0x2aaaaaab060678a5 */ /* 0x000fe2000f8e023f */
[----:B------:R-:W-:Y:S02]  /*2740*/  CS2R R108, SRZ ;  /* 0x00000000006c7805 */ /* 0x000fe4000001ff00 */
[----:B------:R-:W-:-:S02]  /*2750*/  CS2R R106, SRZ ;  /* 0x00000000006a7805 */ /* 0x000fc4000001ff00 */
[----:B------:R-:W-:Y:S01]  /*2760*/  CS2R R104, SRZ ;  /* 0x0000000000687805 */ /* 0x000fe2000001ff00 */
[----:B------:R-:W-:Y:S01]  /*2770*/  USHF.R.U32.HI UR6, URZ, 0x1f, UR7 ;  /* 0x0000001f3f067899 */ /* 0x000fe20008011607 */
[----:B------:R-:W5:Y:S01]  /*2780*/  MUFU.TANH R47, R47 ;  /* 0x0000002f002f7308 */ /* 0x000f620000002400 */
[----:B0-----:R-:W-:Y:S01]  /*2790*/  FSEL R40, R39, -INF , P1 ;  /* 0xff80000027287808 */ /* 0x001fe20000800000 */
[----:B---3--:R-:W-:Y:S01]  /*27a0*/  UPRMT UR5, UR15, 0x654, UR5 ;  /* 0x000006540f057896 */ /* 0x008fe20008000005 */
[----:B------:R-:W-:Y:S01]  /*27b0*/  ISETP.GT.AND P1, PT, R15, 0x21, PT ;  /* 0x000000210f00780c */ /* 0x000fe20003f24270 */
[----:B------:R-:W-:Y:S01]  /*27c0*/  ULEA.HI.SX32 UR6, UR7, UR6, 0x1c ;  /* 0x0000000607067291 */ /* 0x000fe2000f8fe23f */
[----:B------:R-:W-:Y:S02]  /*27d0*/  FMNMX.FTZ R2, R40, R21, !PT ;  /* 0x0000001528027209 */ /* 0x000fe40007810000 */
[----:B------:R-:W-:Y:S02]  /*27e0*/  CS2R R102, SRZ ;  /* 0x0000000000667805 */ /* 0x000fe4000001ff00 */
[----:B------:R-:W-:Y:S01]  /*27f0*/  CS2R R100, SRZ ;  /* 0x0000000000647805 */ /* 0x000fe2000001ff00 */
[----:B------:R1:W-:Y:S01]  /*2800*/  MUFU.TANH R74, R41 ;  /* 0x00000029004a7308 */ /* 0x0003e20000002400 */
[----:B------:R-:W-:Y:S01]  /*2810*/  UISETP.LT.AND UP0, UPT, URZ, UR6, UPT ;  /* 0x000000063f00728c */ /* 0x000fe2000bf01270 */
[----:B------:R-:W-:Y:S01]  /*2820*/  CS2R R98, SRZ ;  /* 0x0000000000627805 */ /* 0x000fe2000001ff00 */
[----:B------:R-:W-:Y:S01]  /*2830*/  SYNCS.ARRIVE.TRANS64.RED.A1T0 RZ, [UR5], RZ ;  /* 0x000000ffffff79a7 */ /* 0x000fe20008100405 */
[----:B------:R-:W-:Y:S01]  /*2840*/  CS2R R96, SRZ ;  /* 0x0000000000607805 */ /* 0x000fe2000001ff00 */
[----:B------:R-:W-:Y:S01]  /*2850*/  USEL UR10, URZ, UR6, !UP0 ;  /* 0x000000063f0a7287 */ /* 0x000fe2000c000000 */
[----:B------:R-:W-:-:S02]  /*2860*/  CS2R R94, SRZ ;  /* 0x00000000005e7805 */ /* 0x000fc4000001ff00 */
[----:B------:R-:W-:Y:S01]  /*2870*/  CS2R R92, SRZ ;  /* 0x00000000005c7805 */ /* 0x000fe2000001ff00 */
[----:B------:R-:W0:Y:S01]  /*2880*/  MUFU.TANH R50, R50 ;  /* 0x0000003200327308 */ /* 0x000e220000002400 */
[----:B-1----:R-:W-:Y:S01]  /*2890*/  FSEL R41, R42, -INF , P2 ;  /* 0xff8000002a297808 */ /* 0x002fe20001000000 */
[----:B------:R-:W-:Y:S01]  /*28a0*/  UISETP.GE.AND UP0, UPT, UR4, UR10, UPT ;  /* 0x0000000a0400728c */ /* 0x000fe2000bf06270 */
[----:B------:R-:W-:Y:S02]  /*28b0*/  ISETP.GT.AND P2, PT, R15, 0x28, PT ;  /* 0x000000280f00780c */ /* 0x000fe40003f44270 */
[----:B------:R-:W-:Y:S02]  /*28c0*/  CS2R R90, SRZ ;  /* 0x00000000005a7805 */ /* 0x000fe4000001ff00 */
[----:B----4-:R-:W-:Y:S02]  /*28d0*/  FSEL R42, R43, -INF , P1 ;  /* 0xff8000002b2a7808 */ /* 0x010fe40000800000 */
[----:B------:R-:W-:-:S02]  /*28e0*/  CS2R R88, SRZ ;  /* 0x0000000000587805 */ /* 0x000fc4000001ff00 */
[----:B------:R-:W-:Y:S01]  /*28f0*/  FMNMX.FTZ R21, R41, R2, !PT ;  /* 0x0000000229157209 */ /* 0x000fe20007810000 */
[----:B------:R-:W1:Y:S01]  /*2900*/  MUFU.TANH R51, R51 ;  /* 0x0000003300337308 */ /* 0x000e620000002400 */
[----:B------:R-:W-:Y:S02]  /*2910*/  ISETP.GT.AND P1, PT, R15, 0x29, PT ;  /* 0x000000290f00780c */ /* 0x000fe40003f24270 */
[----:B------:R-:W-:Y:S02]  /*2920*/  CS2R R86, SRZ ;  /* 0x0000000000567805 */ /* 0x000fe4000001ff00 */
[----:B--2---:R-:W-:Y:S02]  /*2930*/  FSEL R43, R46, -INF , P2 ;  /* 0xff8000002e2b7808 */ /* 0x004fe40001000000 */
[----:B------:R-:W-:Y:S02]  /*2940*/  CS2R R84, SRZ ;  /* 0x0000000000547805 */ /* 0x000fe4000001ff00 */
[----:B------:R-:W-:-:S02]  /*2950*/  FMNMX.FTZ R2, R42, R21, !PT ;  /* 0x000000152a027209 */ /* 0x000fc40007810000 */
[----:B------:R-:W-:Y:S02]  /*2960*/  CS2R R82, SRZ ;  /* 0x0000000000527805 */ /* 0x000fe4000001ff00 */
[----:B------:R-:W-:Y:S01]  /*2970*/  ISETP.GT.AND P2, PT, R15, 0x30, PT ;  /* 0x000000300f00780c */ /* 0x000fe20003f44270 */
[----:B------:R-:W2:Y:S01]  /*2980*/  MUFU.TANH R54, R54 ;  /* 0x0000003600367308 */ /* 0x000ea20000002400 */
[----:B-----5:R-:W-:Y:S02]  /*2990*/  FSEL R46, R47, -INF , P1 ;  /* 0xff8000002f2e7808 */ /* 0x020fe40000800000 */
[----:B------:R-:W-:Y:S02]  /*29a0*/  CS2R R80, SRZ ;  /* 0x0000000000507805 */ /* 0x000fe4000001ff00 */
[----:B------:R-:W-:Y:S02]  /*29b0*/  FMNMX.FTZ R21, R43, R2, !PT ;  /* 0x000000022b157209 */ /* 0x000fe40007810000 */
[----:B------:R-:W-:-:S02]  /*29c0*/  CS2R R78, SRZ ;  /* 0x00000000004e7805 */ /* 0x000fc4000001ff00 */
[C---:B------:R-:W-:Y:S02]  /*29d0*/  ISETP.GT.AND P1, PT, R15.reuse, 0x31, PT ;  /* 0x000000310f00780c */ /* 0x040fe40003f24270 */
[----:B------:R-:W-:Y:S02]  /*29e0*/  CS2R R76, SRZ ;  /* 0x00000000004c7805 */ /* 0x000fe4000001ff00 */
[----:B0-----:R-:W-:Y:S01]  /*29f0*/  FSEL R47, R50, -INF , P2 ;  /* 0xff800000322f7808 */ /* 0x001fe20001000000 */
[----:B------:R-:W0:Y:S01]  /*2a00*/  MUFU.TANH R55, R55 ;  /* 0x0000003700377308 */ /* 0x000e220000002400 */
[----:B------:R-:W-:Y:S02]  /*2a10*/  FMNMX.FTZ R2, R46, R21, !PT ;  /* 0x000000152e027209 */ /* 0x000fe40007810000 */
[----:B------:R-:W-:Y:S02]  /*2a20*/  ISETP.GT.AND P2, PT, R15, 0x38, PT ;  /* 0x000000380f00780c */ /* 0x000fe40003f44270 */
[----:B-1----:R-:W-:-:S02]  /*2a30*/  FSEL R50, R51, -INF , P1 ;  /* 0xff80000033327808 */ /* 0x002fc40000800000 */
[----:B------:R-:W-:Y:S01]  /*2a40*/  FMNMX.FTZ R21, R47, R2, !PT ;  /* 0x000000022f157209 */ /* 0x000fe20007810000 */
[----:B------:R-:W1:Y:S01]  /*2a50*/  MUFU.TANH R58, R58 ;  /* 0x0000003a003a7308 */ /* 0x000e620000002400 */
[C---:B------:R-:W-:Y:S02]  /*2a60*/  ISETP.GT.AND P1, PT, R15.reuse, 0x39, PT ;  /* 0x000000390f00780c */ /* 0x040fe40003f24270 */
[----:B--2---:R-:W-:Y:S02]  /*2a70*/  FSEL R51, R54, -INF , P2 ;  /* 0xff80000036337808 */ /* 0x004fe40001000000 */
[----:B------:R-:W-:Y:S02]  /*2a80*/  FMNMX.FTZ R2, R50, R21, !PT ;  /* 0x0000001532027209 */ /* 0x000fe40007810000 */
[----:B------:R-:W-:Y:S01]  /*2a90*/  ISETP.GT.AND P2, PT, R15, 0x40, PT ;  /* 0x000000400f00780c */ /* 0x000fe20003f44270 */
[----:B------:R-:W2:Y:S01]  /*2aa0*/  MUFU.TANH R59, R59 ;  /* 0x0000003b003b7308 */ /* 0x000ea20000002400 */
[----:B0-----:R-:W-:-:S02]  /*2ab0*/  FSEL R54, R55, -INF , P1 ;  /* 0xff80000037367808 */ /* 0x001fc40000800000 */
[----:B------:R-:W-:Y:S02]  /*2ac0*/  FMNMX.FTZ R21, R51, R2, !PT ;  /* 0x0000000233157209 */ /* 0x000fe40007810000 */
[C---:B------:R-:W-:Y:S02]  /*2ad0*/  ISETP.GT.AND P1, PT, R15.reuse, 0x41, PT ;  /* 0x000000410f00780c */ /* 0x040fe40003f24270 */
[----:B------:R-:W-:Y:S01]  /*2ae0*/  FMNMX.FTZ R2, R54, R21, !PT ;  /* 0x0000001536027209 */ /* 0x000fe20007810000 */
[----:B------:R-:W0:Y:S01]  /*2af0*/  MUFU.TANH R62, R62 ;  /* 0x0000003e003e7308 */ /* 0x000e220000002400 */
[----:B-1----:R-:W-:Y:S02]  /*2b00*/  FSEL R55, R58, -INF , P2 ;  /* 0xff8000003a377808 */ /* 0x002fe40001000000 */
[----:B------:R-:W-:Y:S02]  /*2b10*/  ISETP.GT.AND P2, PT, R15, 0x48, PT ;  /* 0x000000480f00780c */ /* 0x000fe40003f44270 */
[----:B------:R-:W-:-:S03]  /*2b20*/  FMNMX.FTZ R21, R55, R2, !PT ;  /* 0x0000000237157209 */ /* 0x000fc60007810000 */
[----:B------:R-:W1:Y:S01]  /*2b30*/  MUFU.TANH R63, R63 ;  /* 0x0000003f003f7308 */ /* 0x000e620000002400 */
[----:B--2---:R-:W-:Y:S02]  /*2b40*/  FSEL R58, R59, -INF , P1 ;  /* 0xff8000003b3a7808 */ /* 0x004fe40000800000 */
[----:B------:R-:W-:Y:S02]  /*2b50*/  ISETP.GT.AND P1, PT, R15, 0x49, PT ;  /* 0x000000490f00780c */ /* 0x000fe40003f24270 */
[----:B------:R-:W-:-:S03]  /*2b60*/  FMNMX.FTZ R2, R58, R21, !PT ;  /* 0x000000153a027209 */ /* 0x000fc60007810000 */
[----:B------:R-:W2:Y:S01]  /*2b70*/  MUFU.TANH R66, R66 ;  /* 0x0000004200427308 */ /* 0x000ea20000002400 */
[----:B0-----:R-:W-:Y:S02]  /*2b80*/  FSEL R59, R62, -INF , P2 ;  /* 0xff8000003e3b7808 */ /* 0x001fe40001000000 */
[----:B------:R-:W-:Y:S02]  /*2b90*/  ISETP.GT.AND P2, PT, R15, 0x50, PT ;  /* 0x000000500f00780c */ /* 0x000fe40003f44270 */
[----:B------:R-:W-:-:S03]  /*2ba0*/  FMNMX.FTZ R21, R59, R2, !PT ;  /* 0x000000023b157209 */ /* 0x000fc60007810000 */
        /* <DEDUP_REMOVED lines=18> */
[----:B------:R-:W-:Y:S02]  /*2cd0*/  CS2R R70, SRZ ;  /* 0x0000000000467805 */ /* 0x000fe4000001ff00 */
[----:B------:R-:W-:Y:S02]  /*2ce0*/  ISETP.GT.AND P1, PT, R13, RZ, PT ;  /* 0x000000ff0d00720c */ /* 0x000fe40003f24270 */
[----:B------:R-:W-:Y:S01]  /*2cf0*/  FMNMX.FTZ R15, R2, R15, !PT ;  /* 0x0000000f020f7209 */ /* 0x000fe20007810000 */
[----:B------:R-:W2:Y:S01]  /*2d00*/  MUFU.TANH R28, R28 ;  /* 0x0000001c001c7308 */ /* 0x000ea20000002400 */
[----:B0-----:R-:W-:-:S03]  /*2d10*/  FSEL R3, R3, -INF , P1 ;  /* 0xff80000003037808 */ /* 0x001fc60000800000 */
[----:B------:R-:W0:Y:S01]  /*2d20*/  SHFL.BFLY PT, R14, R15, 0x2, 0x1f ;  /* 0x0c401f000f0e7f89 */ /* 0x000e2200000e0000 */
[----:B------:R-:W-:-:S03]  /*2d30*/  ISETP.GT.AND P1, PT, R13, 0x9, PT ;  /* 0x000000090d00780c */ /* 0x000fc60003f24270 */
[----:B------:R-:W3:Y:S01]  /*2d40*/  MUFU.TANH R33, R33 ;  /* 0x0000002100217308 */ /* 0x000ee20000002400 */
[----:B-1----:R-:W-:Y:S02]  /*2d50*/  FSEL R10, R10, -INF , P2 ;  /* 0xff8000000a0a7808 */ /* 0x002fe40001000000 */
[----:B------:R-:W-:Y:S02]  /*2d60*/  ISETP.GT.AND P2, PT, R13, 0x10, PT ;  /* 0x000000100d00780c */ /* 0x000fe40003f44270 */
[----:B------:R-:W-:-:S03]  /*2d70*/  FMNMX.FTZ R21, R3, R10, !PT ;  /* 0x0000000a03157209 */ /* 0x000fc60007810000 */
[----:B------:R-:W1:Y:S08]  /*2d80*/  MUFU.TANH R37, R37 ;  /* 0x0000002500257308 */ /* 0x000e700000002400 */
[----:B------:R4:W-:Y:S01]  /*2d90*/  MUFU.TANH R39, R49 ;  /* 0x0000003100277308 */ /* 0x0009e20000002400 */
[----:B0-----:R-:W-:-:S05]  /*2da0*/  FMNMX.FTZ R14, R15, R14, !PT ;  /* 0x0000000e0f0e7209 */ /* 0x001fca0007810000 */
[----:B------:R-:W0:Y:S02]  /*2db0*/  SHFL.BFLY PT, R15, R14, 0x1, 0x1f ;  /* 0x0c201f000e0f7f89 */ /* 0x000e2400000e0000 */
[----:B------:R-:W5:Y:S08]  /*2dc0*/  MUFU.TANH R44, R44 ;  /* 0x0000002c002c7308 */ /* 0x000f700000002400 */
[----:B------:R-:W5:Y:S08]  /*2dd0*/  MUFU.TANH R45, R45 ;  /* 0x0000002d002d7308 */ /* 0x000f700000002400 */
[----:B------:R-:W5:Y:S01]  /*2de0*/  MUFU.TANH R48, R48 ;  /* 0x0000003000307308 */ /* 0x000f620000002400 */
[----:B0-----:R-:W-:-:S07]  /*2df0*/  FMNMX.FTZ R11, R14, R15, !PT ;  /* 0x0000000f0e0b7209 */ /* 0x001fce0007810000 */
[----:B------:R-:W0:Y:S01]  /*2e00*/  MUFU.TANH R52, R52 ;  /* 0x0000003400347308 */ /* 0x000e220000002400 */
[----:B--2---:R-:W-:Y:S02]  /*2e10*/  FSEL R14, R28, -INF , P3 ;  /* 0xff8000001c0e7808 */ /* 0x004fe40001800000 */
[----:B------:R-:W-:Y:S02]  /*2e20*/  FSEL R15, R20, -INF , P1 ;  /* 0xff800000140f7808 */ /* 0x000fe40000800000 */
[----:B------:R-:W-:Y:S02]  /*2e30*/  FMNMX.FTZ R12, R14, R21, !PT ;  /* 0x000000150e0c7209 */ /* 0x000fe40007810000 */
[----:B------:R-:W-:Y:S01]  /*2e40*/  ISETP.GT.AND P1, PT, R13, 0x11, PT ;  /* 0x000000110d00780c */ /* 0x000fe20003f24270 */
[----:B------:R-:W2:Y:S01]  /*2e50*/  MUFU.TANH R53, R53 ;  /* 0x0000003500357308 */ /* 0x000ea20000002400 */
[----:B------:R-:W-:Y:S01]  /*2e60*/  FSEL R20, R24, -INF , P2 ;  /* 0xff80000018147808 */ /* 0x000fe20001000000 */
[----:B------:R-:W-:Y:S01]  /*2e70*/  FMUL.FTZ R24, R11, UR35 ;  /* 0x000000230b187c20 */ /* 0x000fe20008410000 */
[----:B------:R-:W-:-:S02]  /*2e80*/  FMNMX.FTZ R25, R15, R12, !PT ;  /* 0x0000000c0f197209 */ /* 0x000fc40007810000 */
[----:B------:R-:W-:Y:S02]  /*2e90*/  FSETP.NEU.FTZ.AND P2, PT, R11, -INF , PT ;  /* 0xff8000000b00780b */ /* 0x000fe40003f5d000 */
[----:B------:R-:W-:Y:S01]  /*2ea0*/  ISETP.GT.AND P3, PT, R13, 0x18, PT ;  /* 0x000000180d00780c */ /* 0x000fe20003f64270 */
[----:B------:R-:W2:Y:S01]  /*2eb0*/  MUFU.TANH R56, R56 ;  /* 0x0000003800387308 */ /* 0x000ea20000002400 */
[----:B---3--:R-:W-:Y:S02]  /*2ec0*/  FSEL R21, R33, -INF , P1 ;  /* 0xff80000021157808 */ /* 0x008fe40000800000 */
[----:B------:R-:W-:Y:S02]  /*2ed0*/  FMNMX.FTZ R12, R20, R25, !PT ;  /* 0x00000019140c7209 */ /* 0x000fe40007810000 */
[----:B----4-:R-:W-:Y:S02]  /*2ee0*/  FSEL R49, R24, RZ, P2 ;  /* 0x000000ff18317208 */ /* 0x010fe40001000000 */
[----:B------:R-:W-:Y:S01]  /*2ef0*/  ISETP.GT.AND P1, PT, R13, 0x19, PT ;  /* 0x000000190d00780c */ /* 0x000fe20003f24270 */
[----:B------:R-:W3:Y:S01]  /*2f00*/  MUFU.TANH R57, R57 ;  /* 0x0000003900397308 */ /* 0x000ee20000002400 */
[----:B------:R-:W-:Y:S01]  /*2f10*/  FSEL R24, R72, -INF , P3 ;  /* 0xff80000048187808 */ /* 0x000fe20001800000 */
[--C-:B------:R-:W-:Y:S01]  /*2f20*/  FFMA.FTZ R33, R26, UR35, -R49.reuse ;  /* 0x000000231a217c23 */ /* 0x100fe20008010831 */
[----:B------:R-:W-:Y:S01]  /*2f30*/  FMNMX.FTZ R27, R21, R12, !PT ;  /* 0x0000000c151b7209 */ /* 0x000fe20007810000 */
[--C-:B------:R-:W-:Y:S01]  /*2f40*/  FFMA.FTZ R35, R29, UR35, -R49.reuse ;  /* 0x000000231d237c23 */ /* 0x100fe20008010831 */
[----:B------:R-:W-:Y:S01]  /*2f50*/  ISETP.GT.AND P2, PT, R13, 0x20, PT ;  /* 0x000000200d00780c */ /* 0x000fe20003f44270 */
[--C-:B------:R-:W-:Y:S01]  /*2f60*/  FFMA.FTZ R42, R42, UR35, -R49.reuse ;  /* 0x000000232a2a7c23 */ /* 0x100fe20008010831 */
[----:B-1----:R-:W-:Y:S01]  /*2f70*/  FSEL R25, R37, -INF , P1 ;  /* 0xff80000025197808 */ /* 0x002fe20000800000 */
[----:B------:R1:W-:Y:S01]  /*2f80*/  MUFU.EX2 R189, R33 ;  /* 0x0000002100bd7308 */ /* 0x0003e20000000800 */
[----:B------:R-:W-:Y:S01]  /*2f90*/  FMNMX.FTZ R12, R24, R27, !PT ;  /* 0x0000001b180c7209 */ /* 0x000fe20007810000 */
[--C-:B------:R-:W-:Y:S01]  /*2fa0*/  FFMA.FTZ R37, R30, UR35, -R49.reuse ;  /* 0x000000231e257c23 */ /* 0x100fe20008010831 */
[----:B------:R-:W-:Y:S01]  /*2fb0*/  ISETP.GT.AND P1, PT, R13, 0x21, PT ;  /* 0x000000210d00780c */ /* 0x000fe20003f24270 */
[--C-:B------:R-:W-:Y:S01]  /*2fc0*/  FFMA.FTZ R43, R43, UR35, -R49.reuse ;  /* 0x000000232b2b7c23 */ /* 0x100fe20008010831 */
[----:B------:R-:W-:Y:S01]  /*2fd0*/  FSEL R26, R73, -INF , P2 ;  /* 0xff800000491a7808 */ /* 0x000fe20001000000 */
[--C-:B------:R-:W-:Y:S01]  /*2fe0*/  FFMA.FTZ R46, R46, UR35, -R49.reuse ;  /* 0x000000232e2e7c23 */ /* 0x100fe20008010831 */
[----:B------:R-:W-:Y:S01]  /*2ff0*/  FMNMX.FTZ R31, R25, R12, !PT ;  /* 0x0000000c191f7209 */ /* 0x000fe20007810000 */
[----:B------:R-:W4:Y:S01]  /*3000*/  MUFU.TANH R60, R60 ;  /* 0x0000003c003c7308 */ /* 0x000f220000002400 */
[----:B------:R-:W-:Y:S01]  /*3010*/  ISETP.GT.AND P2, PT, R13, 0x28, PT ;  /* 0x000000280d00780c */ /* 0x000fe20003f44270 */
[--C-:B------:R-:W-:Y:S01]  /*3020*/  FFMA.FTZ R47, R47, UR35, -R49.reuse ;  /* 0x000000232f2f7c23 */ /* 0x100fe20008010831 */
[----:B------:R-:W-:Y:S01]  /*3030*/  FSEL R27, R74, -INF , P1 ;  /* 0xff8000004a1b7808 */ /* 0x000fe20000800000 */
[--C-:B------:R-:W-:Y:S01]  /*3040*/  FFMA.FTZ R50, R50, UR35, -R49.reuse ;  /* 0x0000002332327c23 */ /* 0x100fe20008010831 */
[----:B------:R-:W-:Y:S01]  /*3050*/  FMNMX.FTZ R12, R26, R31, !PT ;  /* 0x0000001f1a0c7209 */ /* 0x000fe20007810000 */
[--C-:B------:R-:W-:Y:S01]  /*3060*/  FFMA.FTZ R51, R51, UR35, -R49.reuse ;  /* 0x0000002333337c23 */ /* 0x100fe20008010831 */
[----:B------:R-:W-:Y:S01]  /*3070*/  ISETP.GT.AND P1, PT, R13, 0x29, PT ;  /* 0x000000290d00780c */ /* 0x000fe20003f24270 */
[----:B------:R-:W4:Y:S01]  /*3080*/  MUFU.TANH R61, R61 ;  /* 0x0000003d003d7308 */ /* 0x000f220000002400 */
[----:B-----5:R-:W-:Y:S01]  /*3090*/  FSEL R28, R44, -INF , P2 ;  /* 0xff8000002c1c7808 */ /* 0x020fe20001000000 */
[--C-:B------:R-:W-:Y:S01]  /*30a0*/  FFMA.FTZ R54, R54, UR35, -R49.reuse ;  /* 0x0000002336367c23 */ /* 0x100fe20008010831 */
[----:B------:R-:W-:Y:S01]  /*30b0*/  FMNMX.FTZ R31, R27, R12, !PT ;  /* 0x0000000c1b1f7209 */ /* 0x000fe20007810000 */
[--C-:B------:R-:W-:Y:S01]  /*30c0*/  FFMA.FTZ R55, R55, UR35, -R49.reuse ;  /* 0x0000002337377c23 */ /* 0x100fe20008010831 */
[----:B------:R-:W-:Y:S01]  /*30d0*/  ISETP.GT.AND P2, PT, R13, 0x30, PT ;  /* 0x000000300d00780c */ /* 0x000fe20003f44270 */
[--C-:B------:R-:W-:Y:S01]  /*30e0*/  FFMA.FTZ R58, R58, UR35, -R49.reuse ;  /* 0x000000233a3a7c23 */ /* 0x100fe20008010831 */
[----:B------:R-:W-:Y:S01]  /*30f0*/  FSEL R29, R45, -INF , P1 ;  /* 0xff8000002d1d7808 */ /* 0x000fe20000800000 */
[----:B------:R5:W-:Y:S01]  /*3100*/  MUFU.EX2 R44, R35 ;  /* 0x00000023002c7308 */ /* 0x000be20000000800 */
[----:B------:R-:W-:Y:S01]  /*3110*/  FMNMX.FTZ R12, R28, R31, !PT ;  /* 0x0000001f1c0c7209 */ /* 0x000fe20007810000 */
[--C-:B------:R-:W-:Y:S01]  /*3120*/  FFMA.FTZ R45, R34, UR35, -R49.reuse ;  /* 0x00000023222d7c23 */ /* 0x100fe20008010831 */
[----:B------:R-:W-:Y:S01]  /*3130*/  ISETP.GT.AND P1, PT, R13, 0x31, PT ;  /* 0x000000310d00780c */ /* 0x000fe20003f24270 */
[--C-:B------:R-:W-:Y:S01]  /*3140*/  FFMA.FTZ R59, R59, UR35, -R49.reuse ;  /* 0x000000233b3b7c23 */ /* 0x100fe20008010831 */
[----:B------:R-:W-:Y:S01]  /*3150*/  FSEL R30, R48, -INF , P2 ;  /* 0xff800000301e7808 */ /* 0x000fe20001000000 */
[--C-:B------:R-:W-:Y:S01]  /*3160*/  FFMA.FTZ R62, R62, UR35, -R49.reuse ;  /* 0x000000233e3e7c23 */ /* 0x100fe20008010831 */
[----:B-1----:R-:W-:Y:S01]  /*3170*/  FMNMX.FTZ R33, R29, R12, !PT ;  /* 0x0000000c1d217209 */ /* 0x002fe20007810000 */
[----:B------:R-:W1:Y:S01]  /*3180*/  MUFU.TANH R64, R64 ;  /* 0x0000004000407308 */ /* 0x000e620000002400 */
[----:B------:R-:W-:Y:S01]  /*3190*/  ISETP.GT.AND P2, PT, R13, 0x38, PT ;  /* 0x000000380d00780c */ /* 0x000fe20003f44270 */
[--C-:B------:R-:W-:Y:S01]  /*31a0*/  FFMA.FTZ R63, R63, UR35, -R49.reuse ;  /* 0x000000233f3f7c23 */ /* 0x100fe20008010831 */
[----:B------:R-:W-:Y:S01]  /*31b0*/  FSEL R31, R39, -INF , P1 ;  /* 0xff800000271f7808 */ /* 0x000fe20000800000 */
[--C-:B------:R-:W-:Y:S01]  /*31c0*/  FFMA.FTZ R39, R32, UR35, -R49.reuse ;  /* 0x0000002320277c23 */ /* 0x100fe20008010831 */
[----:B------:R-:W-:Y:S01]  /*31d0*/  FMNMX.FTZ R12, R30, R33, !PT ;  /* 0x000000211e0c7209 */ /* 0x000fe20007810000 */
[--C-:B------:R-:W-:Y:S01]  /*31e0*/  FFMA.FTZ R66, R66, UR35, -R49.reuse ;  /* 0x0000002342427c23 */ /* 0x100fe20008010831 */
[----:B------:R-:W-:Y:S01]  /*31f0*/  ISETP.GT.AND P1, PT, R13, 0x39, PT ;  /* 0x000000390d00780c */ /* 0x000fe20003f24270 */
[----:B------:R3:W-:Y:S01]  /*3200*/  MUFU.EX2 R191, R37 ;  /* 0x0000002500bf7308 */ /* 0x0007e20000000800 */
[----:B0-----:R-:W-:Y:S01]  /*3210*/  FSEL R32, R52, -INF , P2 ;  /* 0xff80000034207808 */ /* 0x001fe20001000000 */
[--C-:B------:R-:W-:Y:S01]  /*3220*/  FFMA.FTZ R52, R36, UR35, -R49.reuse ;  /* 0x0000002324347c23 */ /* 0x100fe20008010831 */
[----:B-----5:R-:W-:Y:S01]  /*3230*/  FMNMX.FTZ R35, R31, R12, !PT ;  /* 0x0000000c1f237209 */ /* 0x020fe20007810000 */
[--C-:B------:R-:W-:Y:S01]  /*3240*/  FFMA.FTZ R67, R67, UR35, -R49.reuse ;  /* 0x0000002343437c23 */ /* 0x100fe20008010831 */
[----:B------:R-:W-:Y:S01]  /*3250*/  ISETP.GT.AND P2, PT, R13, 0x40, PT ;  /* 0x000000400d00780c */ /* 0x000fe20003f44270 */
[--C-:B------:R-:W-:Y:S01]  /*3260*/  FFMA.FTZ R2, R2, UR35, -R49.reuse ;  /* 0x0000002302027c23 */ /* 0x100fe20008010831 */
[----:B--2---:R-:W-:Y:S01]  /*3270*/  FSEL R33, R53, -INF , P1 ;  /* 0xff80000035217808 */ /* 0x004fe20000800000 */
[----:B------:R-:W0:Y:S01]  /*3280*/  MUFU.TANH R65, R65 ;  /* 0x0000004100417308 */ /* 0x000e220000002400 */
[----:B------:R-:W-:Y:S01]  /*3290*/  FMNMX.FTZ R12, R32, R35, !PT ;  /* 0x00000023200c7209 */ /* 0x000fe20007810000 */
[----:B------:R-:W-:Y:S01]  /*32a0*/  FFMA.FTZ R53, R38, UR35, -R49 ;  /* 0x0000002326357c23 */ /* 0x000fe20008010831 */
[----:B------:R-:W-:-:S02]  /*32b0*/  ISETP.GT.AND P1, PT, R13, 0x41, PT ;  /* 0x000000410d00780c */ /* 0x000fc40003f24270 */
[----:B------:R-:W-:Y:S02]  /*32c0*/  CS2R R74, SRZ ;  /* 0x00000000004a7805 */ /* 0x000fe4000001ff00 */
[----:B------:R-:W-:Y:S01]  /*32d0*/  FSEL R34, R56, -INF , P2 ;  /* 0xff80000038227808 */ /* 0x000fe20001000000 */
[----:B------:R-:W-:Y:S01]  /*32e0*/  FFMA.FTZ R56, R40, UR35, -R49 ;  /* 0x0000002328387c23 */ /* 0x000fe20008010831 */
[----:B---3--:R-:W-:Y:S01]  /*32f0*/  FMNMX.FTZ R37, R33, R12, !PT ;  /* 0x0000000c21257209 */ /* 0x008fe20007810000 */
[----:B------:R-:W2:Y:S01]  /*3300*/  MUFU.TANH R68, R68 ;  /* 0x0000004400447308 */ /* 0x000ea20000002400 */
[----:B------:R-:W-:Y:S02]  /*3310*/  ISETP.GT.AND P2, PT, R13, 0x48, PT ;  /* 0x000000480d00780c */ /* 0x000fe40003f44270 */
[----:B------:R-:W-:Y:S02]  /*3320*/  CS2R R72, SRZ ;  /* 0x0000000000487805 */ /* 0x000fe4000001ff00 */
[----:B------:R-:W-:-:S02]  /*3330*/  FSEL R35, R57, -INF , P1 ;  /* 0xff80000039237808 */ /* 0x000fc40000800000 */
[----:B------:R-:W-:Y:S02]  /*3340*/  FMNMX.FTZ R12, R34, R37, !PT ;  /* 0x00000025220c7209 */ /* 0x000fe40007810000 */
[C---:B------:R-:W-:Y:S01]  /*3350*/  ISETP.GT.AND P1, PT, R13.reuse, 0x49, PT ;  /* 0x000000490d00780c */ /* 0x040fe20003f24270 */
[----:B------:R3:W-:Y:S01]  /*3360*/  MUFU.EX2 R48, R39 ;  /* 0x0000002700307308 */ /* 0x0007e20000000800 */
[----:B----4-:R-:W-:Y:S02]  /*3370*/  FSEL R36, R60, -INF , P2 ;  /* 0xff8000003c247808 */ /* 0x010fe40001000000 */
[----:B------:R-:W-:Y:S02]  /*3380*/  ISETP.GT.AND P2, PT, R13, 0x50, PT ;  /* 0x000000500d00780c */ /* 0x000fe40003f44270 */
[----:B------:R-:W-:Y:S02]  /*3390*/  FSEL R37, R61, -INF , P1 ;  /* 0xff8000003d257808 */ /* 0x000fe40000800000 */
[----:B------:R-:W-:Y:S01]  /*33a0*/  ISETP.GT.AND P1, PT, R13, 0x51, PT ;  /* 0x000000510d00780c */ /* 0x000fe20003f24270 */
[----:B------:R-:W4:Y:S01]  /*33b0*/  MUFU.TANH R69, R69 ;  /* 0x0000004500457308 */ /* 0x000f220000002400 */
[----:B---3--:R-:W-:-:S02]  /*33c0*/  FMNMX.FTZ R39, R35, R12, !PT ;  /* 0x0000000c23277209 */ /* 0x008fc40007810000 */
[----:B-1----:R-:W-:Y:S02]  /*33d0*/  FSEL R38, R64, -INF , P2 ;  /* 0xff80000040267808 */ /* 0x002fe40001000000 */
[----:B------:R-:W-:Y:S02]  /*33e0*/  FMNMX.FTZ R12, R36, R39, !PT ;  /* 0x00000027240c7209 */ /* 0x000fe40007810000 */
[----:B------:R-:W-:Y:S01]  /*33f0*/  ISETP.GT.AND P2, PT, R13, 0x58, PT ;  /* 0x000000580d00780c */ /* 0x000fe20003f44270 */
[----:B------:R1:W-:Y:S01]  /*3400*/  MUFU.EX2 R185, R45 ;  /* 0x0000002d00b97308 */ /* 0x0003e20000000800 */
[----:B0-----:R-:W-:Y:S02]  /*3410*/  FSEL R39, R65, -INF , P1 ;  /* 0xff80000041277808 */ /* 0x001fe40000800000 */
[----:B------:R-:W-:Y:S02]  /*3420*/  ISETP.GT.AND P1, PT, R13, 0x59, PT ;  /* 0x000000590d00780c */ /* 0x000fe40003f24270 */
[----:B--2---:R-:W-:-:S03]  /*3430*/  FSEL R13, R68, -INF , P2 ;  /* 0xff800000440d7808 */ /* 0x004fc60001000000 */
[----:B------:R-:W-:Y:S01]  /*3440*/  MUFU.EX2 R60, R42 ;  /* 0x0000002a003c7308 */ /* 0x000fe20000000800 */
[----:B-1----:R-:W-:Y:S02]  /*3450*/  FMNMX.FTZ R45, R37, R12, !PT ;  /* 0x0000000c252d7209 */ /* 0x002fe40007810000 */
[----:B----4-:R-:W-:Y:S02]  /*3460*/  FSEL R40, R69, -INF , P1 ;  /* 0xff80000045287808 */ /* 0x010fe40000800000 */
[----:B------:R-:W-:Y:S02]  /*3470*/  CS2R R68, SRZ ;  /* 0x0000000000447805 */ /* 0x000fe4000001ff00 */
[----:B------:R-:W-:Y:S01]  /*3480*/  FMNMX.FTZ R12, R38, R45, !PT ;  /* 0x0000002d260c7209 */ /* 0x000fe20007810000 */
[----:B------:R-:W-:Y:S01]  /*3490*/  FFMA.FTZ R45, R41, UR35, -R49 ;  /* 0x00000023292d7c23 */ /* 0x000fe20008010831 */
[----:B------:R-:W-:Y:S02]  /*34a0*/  MUFU.EX2 R52, R52 ;  /* 0x0000003400347308 */ /* 0x000fe40000000800 */
[----:B------:R-:W-:-:S04]  /*34b0*/  FMNMX.FTZ R12, R39, R12, !PT ;  /* 0x0000000c270c7209 */ /* 0x000fc80007810000 */
[----:B------:R-:W-:Y:S02]  /*34c0*/  FMNMX.FTZ R41, R13, R12, !PT ;  /* 0x0000000c0d297209 */ /* 0x000fe40007810000 */
[----:B------:R-:W-:Y:S02]  /*34d0*/  MUFU.EX2 R53, R53 ;  /* 0x0000003500357308 */ /* 0x000fe40000000800 */
[----:B------:R-:W-:-:S05]  /*34e0*/  FMNMX.FTZ R41, R40, R41, !PT ;  /* 0x0000002928297209 */ /* 0x000fca0007810000 */
[----:B------:R-:W0:Y:S01]  /*34f0*/  SHFL.BFLY PT, R12, R41, 0x2, 0x1f ;  /* 0x0c401f00290c7f89 */ /* 0x000e2200000e0000 */
[----:B------:R-:W1:Y:S08]  /*3500*/  MUFU.EX2 R56, R56 ;  /* 0x0000003800387308 */ /* 0x000e700000000800 */
[----:B------:R-:W2:Y:S08]  /*3510*/  MUFU.EX2 R45, R45 ;  /* 0x0000002d002d7308 */ /* 0x000eb00000000800 */
[----:B------:R-:W-:Y:S01]  /*3520*/  MUFU.EX2 R43, R43 ;  /* 0x0000002b002b7308 */ /* 0x000fe20000000800 */
[----:B-1----:R-:W-:-:S02]  /*3530*/  F2FP.F16.F32.PACK_AB R187, R56, R53 ;  /* 0x0000003538bb723e */ /* 0x002fc400000000ff */
[----:B0-----:R-:W-:-:S05]  /*3540*/  FMNMX.FTZ R42, R41, R12, !PT ;  /* 0x0000000c292a7209 */ /* 0x001fca0007810000 */
[----:B------:R-:W0:Y:S01]  /*3550*/  MUFU.EX2 R46, R46 ;  /* 0x0000002e002e7308 */ /* 0x000e220000000800 */
[----:B--2---:R-:W-:Y:S01]  /*3560*/  F2FP.F16.F32.PACK_AB R181, R60, R45 ;  /* 0x0000002d3cb5723e */ /* 0x004fe200000000ff */
[----:B------:R-:W1:Y:S06]  /*3570*/  SHFL.BFLY PT, R41, R42, 0x1, 0x1f ;  /* 0x0c201f002a297f89 */ /* 0x000e6c00000e0000 */
[----:B------:R-:W-:Y:S08]  /*3580*/  MUFU.EX2 R47, R47 ;  /* 0x0000002f002f7308 */ /* 0x000ff00000000800 */
[----:B------:R-:W2:Y:S01]  /*3590*/  MUFU.EX2 R50, R50 ;  /* 0x0000003200327308 */ /* 0x000ea20000000800 */
[----:B0-----:R-:W-:-:S07]  /*35a0*/  F2FP.F16.F32.PACK_AB R183, R46, R43 ;  /* 0x0000002b2eb7723e */ /* 0x001fce00000000ff */
[----:B------:R-:W-:Y:S01]  /*35b0*/  MUFU.EX2 R51, R51 ;  /* 0x0000003300337308 */ /* 0x000fe20000000800 */
[----:B-1----:R-:W-:Y:S01]  /*35c0*/  FMNMX.FTZ R12, R42, R41, !PT ;  /* 0x000000292a0c7209 */ /* 0x002fe20007810000 */
[----:B------:R-:W-:Y:S01]  /*35d0*/  FADD.FTZ R42, R189, R44 ;  /* 0x0000002cbd2a7221 */ /* 0x000fe20000010000 */
[----:B------:R-:W-:Y:S02]  /*35e0*/  F2FP.F16.F32.PACK_AB R189, R44, R189 ;  /* 0x000000bd2cbd723e */ /* 0x000fe400000000ff */
[C---:B------:R-:W-:Y:S01]  /*35f0*/  FSETP.NEU.FTZ.AND P1, PT, R12.reuse, -INF , PT ;  /* 0xff8000000c00780b */ /* 0x040fe20003f3d000 */
[----:B------:R-:W-:Y:S02]  /*3600*/  FMUL.FTZ R41, R12, UR35 ;  /* 0x000000230c297c20 */ /* 0x000fe40008410000 */
[----:B------:R-:W0:Y:S01]  /*3610*/  MUFU.EX2 R54, R54 ;  /* 0x0000003600367308 */ /* 0x000e220000000800 */
[----:B--2---:R-:W-:Y:S02]  /*3620*/  F2FP.F16.F32.PACK_AB R177, R50, R47 ;  /* 0x0000002f32b1723e */ /* 0x004fe400000000ff */
[----:B------:R-:W-:-:S02]  /*3630*/  FSEL R41, R41, RZ, P1 ;  /* 0x000000ff29297208 */ /* 0x000fc40000800000 */
[----:B------:R-:W-:-:S03]  /*3640*/  PLOP3.LUT P1, PT, PT, PT, UP0, 0x80, 0x0 ;  /* 0x000000000000781c */ /* 0x000fc60003f2f008 */
        /* <DEDUP_REMOVED lines=24> */
[----:B------:R-:W2:Y:S01]  /*37d0*/  MUFU.EX2 R14, R14 ;  /* 0x0000000e000e7308 */ /* 0x000ea20000000800 */
[--C-:B------:R-:W-:Y:S01]  /*37e0*/  FFMA.FTZ R39, R39, UR35, -R41.reuse ;  /* 0x0000002327277c23 */ /* 0x100fe20008010829 */
[--C-:B------:R-:W-:Y:S01]  /*37f0*/  FFMA.FTZ R13, R13, UR35, -R41.reuse ;  /* 0x000000230d0d7c23 */ /* 0x100fe20008010829 */
[----:B------:R-:W-:Y:S01]  /*3800*/  FFMA.FTZ R40, R40, UR35, -R41 ;  /* 0x0000002328287c23 */ /* 0x000fe20008010829 */
[----:B0-----:R-:W-:-:S04]  /*3810*/  F2FP.F16.F32.PACK_AB R179, R54, R51 ;  /* 0x0000003336b3723e */ /* 0x001fc800000000ff */
[----:B------:R-:W0:Y:S01]  /*3820*/  MUFU.EX2 R15, R15 ;  /* 0x0000000f000f7308 */ /* 0x000e220000000800 */
[----:B-1----:R-:W-:Y:S01]  /*3830*/  FADD.FTZ R57, R3, R10 ;  /* 0x0000000a03397221 */ /* 0x002fe20000010000 */
[----:B------:R-:W-:-:S06]  /*3840*/  F2FP.F16.F32.PACK_AB R188, R10, R3 ;  /* 0x000000030abc723e */ /* 0x000fcc00000000ff */
        /* <DEDUP_REMOVED lines=9> */
[----:B------:R-:W-:Y:S02]  /*38e0*/  CS2R R64, SRZ ;  /* 0x0000000000407805 */ /* 0x000fe4000001ff00 */
[----:B------:R-:W-:Y:S01]  /*38f0*/  F2FP.F16.F32.PACK_AB R185, R52, R185 ;  /* 0x000000b934b9723e */ /* 0x000fe200000000ff */
[----:B------:R-:W0:Y:S01]  /*3900*/  MUFU.EX2 R24, R24 ;  /* 0x0000001800187308 */ /* 0x000e220000000800 */
[----:B-1----:R-:W-:-:S07]  /*3910*/  FADD.FTZ R0, R20, R61 ;  /* 0x0000003d14007221 */ /* 0x002fce0000010000 */
[----:B------:R-:W1:Y:S01]  /*3920*/  MUFU.EX2 R25, R25 ;  /* 0x0000001900197308 */ /* 0x000e620000000800 */
[C---:B--2---:R-:W-:Y:S01]  /*3930*/  FADD.FTZ R49, R21.reuse, R0 ;  /* 0x0000000015317221 */ /* 0x044fe20000010000 */
[----:B------:R-:W-:Y:S01]  /*3940*/  FADD.FTZ R0, R52, R57 ;  /* 0x0000003934007221 */ /* 0x000fe20000010000 */
[----:B------:R-:W-:-:S05]  /*3950*/  F2FP.F16.F32.PACK_AB R184, R21, R20 ;  /* 0x0000001415b8723e */ /* 0x000fca00000000ff */
[----:B------:R-:W2:Y:S01]  /*3960*/  MUFU.EX2 R26, R26 ;  /* 0x0000001a001a7308 */ /* 0x000ea20000000800 */
[----:B0-----:R-:W-:Y:S01]  /*3970*/  FADD.FTZ R42, R24, R49 ;  /* 0x00000031182a7221 */ /* 0x001fe20000010000 */
[----:B------:R-:W-:Y:S01]  /*3980*/  FADD.FTZ R49, R53, R0 ;  /* 0x0000000035317221 */ /* 0x000fe20000010000 */
[----:B------:R-:W-:-:S03]  /*3990*/  CS2R R52, SRZ ;  /* 0x0000000000347805 */ /* 0x000fc6000001ff00 */
[----:B------:R-:W-:Y:S02]  /*39a0*/  FADD.FTZ R0, R56, R49 ;  /* 0x0000003138007221 */ /* 0x000fe40000010000 */
[----:B------:R-:W0:Y:S01]  /*39b0*/  MUFU.EX2 R27, R27 ;  /* 0x0000001b001b7308 */ /* 0x000e220000000800 */
[----:B-1----:R-:W-:Y:S01]  /*39c0*/  FADD.FTZ R57, R25, R42 ;  /* 0x0000002a19397221 */ /* 0x002fe20000010000 */
[----:B------:R-:W-:Y:S01]  /*39d0*/  FADD.FTZ R49, R45, R0 ;  /* 0x000000002d317221 */ /* 0x000fe20000010000 */
[----:B------:R-:W-:Y:S02]  /*39e0*/  F2FP.F16.F32.PACK_AB R186, R25, R24 ;  /* 0x0000001819ba723e */ /* 0x000fe400000000ff */
[----:B------:R-:W-:Y:S02]  /*39f0*/  CS2R R44, SRZ ;  /* 0x00000000002c7805 */ /* 0x000fe4000001ff00 */
[----:B------:R-:W-:Y:S01]  /*3a00*/  CS2R R24, SRZ ;  /* 0x0000000000187805 */ /* 0x000fe2000001ff00 */
[----:B------:R-:W-:Y:S01]  /*3a10*/  FADD.FTZ R0, R60, R49 ;  /* 0x000000313c007221 */ /* 0x000fe20000010000 */
[----:B------:R-:W-:Y:S01]  /*3a20*/  CS2R R60, SRZ ;  /* 0x00000000003c7805 */ /* 0x000fe2000001ff00 */
[----:B------:R-:W1:Y:S01]  /*3a30*/  MUFU.EX2 R28, R28 ;  /* 0x0000001c001c7308 */ /* 0x000e620000000800 */
[----:B--2---:R-:W-:Y:S01]  /*3a40*/  FADD.FTZ R42, R26, R57 ;  /* 0x000000391a2a7221 */ /* 0x004fe20000010000 */
[----:B------:R-:W-:-:S06]  /*3a50*/  CS2R R56, SRZ ;  /* 0x0000000000387805 */ /* 0x000fcc000001ff00 */
[----:B------:R-:W2:Y:S01]  /*3a60*/  MUFU.EX2 R29, R29 ;  /* 0x0000001d001d7308 */ /* 0x000ea20000000800 */
[C---:B0-----:R-:W-:Y:S01]  /*3a70*/  FADD.FTZ R41, R27.reuse, R42 ;  /* 0x0000002a1b297221 */ /* 0x041fe20000010000 */
[----:B------:R-:W-:Y:S02]  /*3a80*/  F2FP.F16.F32.PACK_AB R180, R27, R26 ;  /* 0x0000001a1bb4723e */ /* 0x000fe400000000ff */
[----:B------:R-:W-:-:S04]  /*3a90*/  CS2R R26, SRZ ;  /* 0x00000000001a7805 */ /* 0x000fc8000001ff00 */
[----:B------:R-:W0:Y:S01]  /*3aa0*/  MUFU.EX2 R30, R30 ;  /* 0x0000001e001e7308 */ /* 0x000e220000000800 */
[----:B-1----:R-:W-:Y:S01]  /*3ab0*/  FADD.FTZ R42, R28, R41 ;  /* 0x000000291c2a7221 */ /* 0x002fe20000010000 */
[----:B------:R-:W-:-:S04]  /*3ac0*/  FADD.FTZ R41, R43, R0 ;  /* 0x000000002b297221 */ /* 0x000fc80000010000 */
[----:B------:R-:W-:Y:S02]  /*3ad0*/  FADD.FTZ R0, R46, R41 ;  /* 0x000000292e007221 */ /* 0x000fe40000010000 */
[----:B------:R-:W1:Y:S01]  /*3ae0*/  MUFU.EX2 R31, R31 ;  /* 0x0000001f001f7308 */ /* 0x000e620000000800 */
[----:B--2---:R-:W-:Y:S01]  /*3af0*/  FADD.FTZ R49, R29, R42 ;  /* 0x0000002a1d317221 */ /* 0x004fe20000010000 */
[----:B------:R-:W-:Y:S01]  /*3b00*/  FADD.FTZ R41, R47, R0 ;  /* 0x000000002f297221 */ /* 0x000fe20000010000 */
[----:B------:R-:W-:Y:S02]  /*3b10*/  F2FP.F16.F32.PACK_AB R182, R29, R28 ;  /* 0x0000001c1db6723e */ /* 0x000fe400000000ff */
[----:B------:R-:W-:Y:S02]  /*3b20*/  CS2R R46, SRZ ;  /* 0x00000000002e7805 */ /* 0x000fe4000001ff00 */
[----:B------:R-:W-:Y:S01]  /*3b30*/  CS2R R28, SRZ ;  /* 0x00000000001c7805 */ /* 0x000fe2000001ff00 */
[----:B------:R-:W-:Y:S01]  /*3b40*/  FADD.FTZ R0, R50, R41 ;  /* 0x0000002932007221 */ /* 0x000fe20000010000 */
[----:B------:R-:W2:Y:S01]  /*3b50*/  MUFU.EX2 R32, R32 ;  /* 0x0000002000207308 */ /* 0x000ea20000000800 */
[----:B0-----:R-:W-:-:S02]  /*3b60*/  FADD.FTZ R42, R30, R49 ;  /* 0x000000311e2a7221 */ /* 0x001fc40000010000 */
[----:B------:R-:W-:Y:S01]  /*3b70*/  FADD.FTZ R3, R51, R0 ;  /* 0x0000000033037221 */ /* 0x000fe20000010000 */
[----:B------:R-:W-:Y:S02]  /*3b80*/  CS2R R50, SRZ ;  /* 0x0000000000327805 */ /* 0x000fe4000001ff00 */
[----:B------:R-:W-:Y:S01]  /*3b90*/  CS2R R48, SRZ ;  /* 0x0000000000307805 */ /* 0x000fe2000001ff00 */
[----:B------:R-:W-:Y:S01]  /*3ba0*/  FADD.FTZ R0, R54, R3 ;  /* 0x0000000336007221 */ /* 0x000fe20000010000 */
[----:B------:R-:W0:Y:S01]  /*3bb0*/  MUFU.EX2 R33, R33 ;  /* 0x0000002100217308 */ /* 0x000e220000000800 */
[----:B-1----:R-:W-:Y:S02]  /*3bc0*/  FADD.FTZ R43, R31, R42 ;  /* 0x0000002a1f2b7221 */ /* 0x002fe40000010000 */
[----:B------:R-:W-:Y:S01]  /*3bd0*/  FADD.FTZ R3, R55, R0 ;  /* 0x0000000037037221 */ /* 0x000fe20000010000 */
[----:B------:R-:W-:Y:S02]  /*3be0*/  F2FP.F16.F32.PACK_AB R176, R31, R30 ;  /* 0x0000001e1fb0723e */ /* 0x000fe400000000ff */
[----:B------:R-:W-:-:S02]  /*3bf0*/  CS2R R30, SRZ ;  /* 0x00000000001e7805 */ /* 0x000fc4000001ff00 */
        /* <DEDUP_REMOVED lines=8> */
[----:B-1----:R-:W-:-:S07]  /*3c80*/  FADD.FTZ R10, R34, R15 ;  /* 0x0000000f220a7221 */ /* 0x002fce0000010000 */
[----:B------:R-:W1:Y:S01]  /*3c90*/  MUFU.EX2 R36, R36 ;  /* 0x0000002400247308 */ /* 0x000e620000000800 */
[C---:B--2---:R-:W-:Y:S01]  /*3ca0*/  FADD.FTZ R15, R35.reuse, R10 ;  /* 0x0000000a230f7221 */ /* 0x044fe20000010000 */
[----:B------:R-:W-:Y:S02]  /*3cb0*/  F2FP.F16.F32.PACK_AB R172, R35, R34 ;  /* 0x0000002223ac723e */ /* 0x000fe400000000ff */
[----:B------:R-:W-:-:S04]  /*3cc0*/  CS2R R34, SRZ ;  /* 0x0000000000227805 */ /* 0x000fc8000001ff00 */
[----:B------:R-:W2:Y:S01]  /*3cd0*/  MUFU.EX2 R59, R59 ;  /* 0x0000003b003b7308 */ /* 0x000ea20000000800 */
[C---:B0-----:R-:W-:Y:S01]  /*3ce0*/  FADD.FTZ R0, R58.reuse, R3 ;  /* 0x000000033a007221 */ /* 0x041fe20000010000 */
[----:B------:R-:W-:Y:S02]  /*3cf0*/  F2FP.F16.F32.PACK_AB R173, R58, R55 ;  /* 0x000000373aad723e */ /* 0x000fe400000000ff */
[----:B------:R-:W-:-:S04]  /*3d00*/  CS2R R54, SRZ ;  /* 0x0000000000367805 */ /* 0x000fc8000001ff00 */
[----:B------:R-:W0:Y:S01]  /*3d10*/  MUFU.EX2 R37, R37 ;  /* 0x0000002500257308 */ /* 0x000e220000000800 */
[----:B-1----:R-:W-:-:S07]  /*3d20*/  FADD.FTZ R10, R36, R15 ;  /* 0x0000000f240a7221 */ /* 0x002fce0000010000 */
[----:B------:R-:W1:Y:S01]  /*3d30*/  MUFU.EX2 R62, R62 ;  /* 0x0000003e003e7308 */ /* 0x000e620000000800 */
[----:B--2---:R-:W-:-:S07]  /*3d40*/  FADD.FTZ R3, R59, R0 ;  /* 0x000000003b037221 */ /* 0x004fce0000010000 */
[----:B------:R-:W2:Y:S01]  /*3d50*/  MUFU.EX2 R38, R38 ;  /* 0x0000002600267308 */ /* 0x000ea20000000800 */
[C---:B0-----:R-:W-:Y:S01]  /*3d60*/  FADD.FTZ R15, R37.reuse, R10 ;  /* 0x0000000a250f7221 */ /* 0x041fe20000010000 */
[----:B------:R-:W-:Y:S02]  /*3d70*/  F2FP.F16.F32.PACK_AB R174, R37, R36 ;  /* 0x0000002425ae723e */ /* 0x000fe400000000ff */
[----:B------:R-:W-:-:S04]  /*3d80*/  CS2R R36, SRZ ;  /* 0x0000000000247805 */ /* 0x000fc8000001ff00 */
[----:B------:R-:W0:Y:S01]  /*3d90*/  MUFU.EX2 R63, R63 ;  /* 0x0000003f003f7308 */ /* 0x000e220000000800 */
[C---:B-1----:R-:W-:Y:S01]  /*3da0*/  FADD.FTZ R0, R62.reuse, R3 ;  /* 0x000000033e007221 */ /* 0x042fe20000010000 */
[----:B------:R-:W-:Y:S02]  /*3db0*/  F2FP.F16.F32.PACK_AB R175, R62, R59 ;  /* 0x0000003b3eaf723e */ /* 0x000fe400000000ff */
[----:B------:R-:W-:-:S04]  /*3dc0*/  CS2R R58, SRZ ;  /* 0x00000000003a7805 */ /* 0x000fc8000001ff00 */
[----:B------:R-:W1:Y:S01]  /*3dd0*/  MUFU.EX2 R39, R39 ;  /* 0x0000002700277308 */ /* 0x000e620000000800 */
[----:B--2---:R-:W-:-:S07]  /*3de0*/  FADD.FTZ R10, R38, R15 ;  /* 0x0000000f260a7221 */ /* 0x004fce0000010000 */
[----:B------:R-:W2:Y:S01]  /*3df0*/  MUFU.EX2 R66, R66 ;  /* 0x0000004200427308 */ /* 0x000ea20000000800 */
[----:B0-----:R-:W-:-:S07]  /*3e00*/  FADD.FTZ R3, R63, R0 ;  /* 0x000000003f037221 */ /* 0x001fce0000010000 */
[----:B------:R-:W0:Y:S01]  /*3e10*/  MUFU.EX2 R13, R13 ;  /* 0x0000000d000d7308 */ /* 0x000e220000000800 */
[C---:B-1----:R-:W-:Y:S01]  /*3e20*/  FADD.FTZ R10, R39.reuse, R10 ;  /* 0x0000000a270a7221 */ /* 0x042fe20000010000 */
[----:B------:R-:W-:Y:S02]  /*3e30*/  F2FP.F16.F32.PACK_AB R168, R39, R38 ;  /* 0x0000002627a8723e */ /* 0x000fe400000000ff */
[----:B------:R-:W-:-:S04]  /*3e40*/  CS2R R38, SRZ ;  /* 0x0000000000267805 */ /* 0x000fc8000001ff00 */
[----:B------:R-:W1:Y:S01]  /*3e50*/  MUFU.EX2 R67, R67 ;  /* 0x0000004300437308 */ /* 0x000e620000000800 */
[C---:B--2---:R-:W-:Y:S01]  /*3e60*/  FADD.FTZ R0, R66.reuse, R3 ;  /* 0x0000000342007221 */ /* 0x044fe20000010000 */
[----:B------:R-:W-:Y:S02]  /*3e70*/  F2FP.F16.F32.PACK_AB R169, R66, R63 ;  /* 0x0000003f42a9723e */ /* 0x000fe400000000ff */
[----:B------:R-:W-:-:S04]  /*3e80*/  CS2R R62, SRZ ;  /* 0x00000000003e7805 */ /* 0x000fc8000001ff00 */
[----:B------:R-:W2:Y:S01]  /*3e90*/  MUFU.EX2 R40, R40 ;  /* 0x0000002800287308 */ /* 0x000ea20000000800 */
[----:B0-----:R-:W-:-:S07]  /*3ea0*/  FADD.FTZ R3, R13, R10 ;  /* 0x0000000a0d037221 */ /* 0x001fce0000010000 */
[----:B------:R-:W0:Y:S01]  /*3eb0*/  MUFU.EX2 R2, R2 ;  /* 0x0000000200027308 */ /* 0x000e220000000800 */
[----:B-1----:R-:W-:Y:S01]  /*3ec0*/  FADD.FTZ R15, R67, R0 ;  /* 0x00000000430f7221 */ /* 0x002fe20000010000 */
[----:B------:R-:W-:Y:S02]  /*3ed0*/  IMAD.MOV.U32 R0, RZ, RZ, 0x3f800000 ;  /* 0x3f800000ff007424 */ /* 0x000fe400078e00ff */
[C---:B--2---:R-:W-:Y:S01]  /*3ee0*/  FADD.FTZ R10, R40.reuse, R3 ;  /* 0x00000003280a7221 */ /* 0x044fe20000010000 */
[----:B------:R-:W-:Y:S02]  /*3ef0*/  F2FP.F16.F32.PACK_AB R170, R40, R13 ;  /* 0x0000000d28aa723e */ /* 0x000fe400000000ff */
[----:B------:R-:W-:Y:S01]  /*3f00*/  CS2R R40, SRZ ;  /* 0x0000000000287805 */ /* 0x000fe2000001ff00 */
[C---:B0-----:R-:W-:Y:S01]  /*3f10*/  FADD.FTZ R3, R2.reuse, R15 ;  /* 0x0000000f02037221 */ /* 0x041fe20000010000 */
[----:B------:R-:W-:Y:S01]  /*3f20*/  F2FP.F16.F32.PACK_AB R171, R2, R67 ;  /* 0x0000004302ab723e */ /* 0x000fe200000000ff */
[----:B------:R-:W-:Y:S01]  /*3f30*/  IMAD.MOV.U32 R2, RZ, RZ, 0x3f800000 ;  /* 0x3f800000ff027424 */ /* 0x000fe200078e00ff */
[----:B------:R-:W-:Y:S01]  /*3f40*/  CS2R R66, SRZ ;  /* 0x0000000000427805 */ /* 0x000fe2000001ff00 */
[----:B------:R-:W-:Y:S06]  /*3f50*/  @!P1 BRA `(.L_x_2207) ;  /* 0x0000002c00249947 */ /* 0x000fec0003800000 */
[----:B------:R-:W-:Y:S01]  /*3f60*/  IMAD.MOV.U32 R13, RZ, RZ, R11 ;  /* 0x000000ffff0d7224 */ /* 0x000fe200078e000b */
[----:B------:R-:W-:Y:S01]  /*3f70*/  MOV R14, R12 ;  /* 0x0000000c000e7202 */ /* 0x000fe20000000f00 */
[----:B------:R-:W-:Y:S01]  /*3f80*/  IMAD.MOV.U32 R2, RZ, RZ, 0x3f800000 ;  /* 0x3f800000ff027424 */ /* 0x000fe200078e00ff */
[----:B------:R-:W-:Y:S01]  /*3f90*/  UMOV UR5, UR38 ;  /* 0x0000002600057c82 */ /* 0x000fe20008000000 */
[----:B------:R-:W-:Y:S01]  /*3fa0*/  IMAD.MOV.U32 R119, RZ, RZ, RZ ;  /* 0x000000ffff777224 */ /* 0x000fe200078e00ff */
[----:B------:R-:W-:Y:S01]  /*3fb0*/  UMOV UR6, UR39 ;  /* 0x0000002700067c82 */ /* 0x000fe20008000000 */
[----:B------:R-:W-:Y:S01]  /*3fc0*/  ULDC UR34, c[0x0][0x288] ;  /* 0x0000a20000227ab9 */ /* 0x000fe20000000800 */
[----:B------:R-:W-:Y:S01]  /*3fd0*/  ULDC UR7, c[0x0][0x9d8] ;  /* 0x0002760000077ab9 */ /* 0x000fe20000000800 */
[----:B------:R-:W-:-:S05]  /*3fe0*/  ULDC UR35, c[0x0][0x988] ;  /* 0x0002620000237ab9 */ /* 0x000fca0000000800 */
.L_x_2218:
[----:B------:R-:W-:-:S04]  /*3ff0*/  UISETP.NE.AND UP0, UPT, UR6, 0x1, UPT ;  /* 0x000000010600788c */ /* 0x000fc8000bf05270 */
[----:B------:R-:W-:-:S04]  /*4000*/  USEL UR38, URZ, 0x1, UP0 ;  /* 0x000000013f267887 */ /* 0x000fc80008000000 */
[----:B------:R-:W-:Y:S01]  /*4010*/  ULOP3.LUT UR38, UR5, UR38, URZ, 0x3c, !UPT ;  /* 0x0000002605267292 */ /* 0x000fe2000f8e3c3f */
[----:B------:R-:W-:Y:S11]  /*4020*/  @!P0 BRA `(.L_x_2208) ;  /* 0x0000000000048947 */ /* 0x000ff60003800000 */
[----:B------:R-:W-:Y:S01]  /*4030*/  BPT.TRAP 0x1 ;  /* 0x000000040000795c */ /* 0x000fe20000300000 */
.L_x_2208:
        /* <DEDUP_REMOVED lines=9> */
.L_x_2209:
[----:B-1----:R-:W-:Y:S05]  /*40d0*/  @P1 BRA `(.L_x_2210) ;  /* 0x0000000000081947 */ /* 0x002fea0003800000 */
[----:B------:R-:W1:Y:S02]  /*40e0*/  SYNCS.PHASECHK.TRANS64.TRYWAIT P1, [UR8+0x30830], R11 ;  /* 0x0308300bff0075a7 */ /* 0x000e640008020148 */
[----:B-1----:R-:W-:Y:S05]  /*40f0*/  @!P1 BRA `(.L_x_2211) ;  /* 0x000000c400f89947 */ /* 0x002fea0003800000 */
.L_x_2210:
        /* <DEDUP_REMOVED lines=118> */
[----:B------:R-:W-:Y:S01]  /*4860*/  R2UR UR28, R4 ;  /* 0x00000000041c72ca */ /* 0x000fe200000e0000 */
[----:B------:R-:W-:Y:S01]  /*4870*/  UIADD3 UR30, UR9, 0x4, URZ ;  /* 0x00000004091e7890 */ /* 0x000fe2000fffe03f */
[----:B------:R-:W-:Y:S01]  /*4880*/  R2UR UR29, R5 ;  /* 0x00000000051d72ca */ /* 0x000fe200000e0000 */
[----:B------:R-:W-:Y:S01]  /*4890*/  UMOV UR31, 0x40000040 ;  /* 0x40000040001f7882 */ /* 0x000fe20000000000 */
[----:B------:R-:W-:Y:S02]  /*48a0*/  WARPGROUP.DEPBAR.LE gsb0, 0x0 ;  /* 0x00008000000079c5 */ /* 0x000fe40000010000 */
[----:B------:R-:W-:-:S09]  /*48b0*/  WARPGROUP.ARRIVE ;  /* 0x00000000000079c5 */ /* 0x000fd20000000000 */
        /* <DEDUP_REMOVED lines=51> */
.L_x_2212:
[----:B------:R-:W-:Y:S01]  /*4bf0*/  ULEA UR9, UR6, UR40, 0x3 ;  /* 0x0000002806097291 */ /* 0x000fe2000f8e183f */
[----:B------:R-:W-:-:S05]  /*4c00*/  IMAD.U32 R0, RZ, RZ, UR5 ;  /* 0x00000005ff007e24 */ /* 0x000fca000f8e00ff */
[----:B------:R-:W-:-:S04]  /*4c10*/  SHF.L.U32 R0, R0, 0x1f, RZ ;  /* 0x0000001f00007819 */ /* 0x000fc800000006ff */
[----:B------:R2:W3:Y:S01]  /*4c20*/  SYNCS.PHASECHK.TRANS64.TRYWAIT P1, [UR9+0x30850], R0 ;  /* 0x03085000ff0075a7 */ /* 0x0004e20008020149 */
[----:B------:R-:W-:Y:S05]  /*4c30*/  @!P0 BRA `(.L_x_2213) ;  /* 0x0000000000048947 */ /* 0x000fea0003800000 */
[----:B------:R-:W-:Y:S01]  /*4c40*/  BPT.TRAP 0x1 ;  /* 0x000000040000795c */ /* 0x000fe20000300000 */
.L_x_2213:
[----:B---3--:R-:W-:Y:S05]  /*4c50*/  @P1 BRA `(.L_x_2214) ;  /* 0x0000000000081947 */ /* 0x008fea0003800000 */
[----:B------:R-:W3:Y:S02]  /*4c60*/  SYNCS.PHASECHK.TRANS64.TRYWAIT P1, [UR9+0x30850], R0 ;  /* 0x03085000ff0075a7 */ /* 0x000ee40008020149 */
[----:B---3--:R-:W-:Y:S05]  /*4c70*/  @!P1 BRA `(.L_x_2215) ;  /* 0x000000bc00309947 */ /* 0x008fea0003800000 */
.L_x_2214:
        /* <DEDUP_REMOVED lines=37> */
.L_x_2216:
[----:B------:R-:W-:Y:S01]  /*4ed0*/  UISETP.NE.AND UP0, UPT, UR43, URZ, UPT ;  /* 0x0000003f2b00728c */ /* 0x000fe2000bf05270 */
[----:B------:R-:W-:Y:S01]  /*4ee0*/  FMUL.FTZ R2, R129, UR7 ;  /* 0x0000000781027c20 */ /* 0x000fe20008410000 */
[----:B-1----:R-:W-:Y:S01]  /*4ef0*/  IADD3 R12, R18, UR41, RZ ;  /* 0x00000029120c7c10 */ /* 0x002fe2000fffe0ff */
[----:B0-----:R-:W-:Y:S01]  /*4f00*/  FMUL.FTZ R11, R133, UR7 ;  /* 0x00000007850b7c20 */ /* 0x001fe20008410000 */
[----:B--2---:R-:W-:Y:S01]  /*4f10*/  FMUL.FTZ R0, R121, UR7 ;  /* 0x0000000779007c20 */ /* 0x004fe20008410000 */
[----:B------:R0:W-:Y:S01]  /*4f20*/  MUFU.TANH R15, R2 ;  /* 0x00000002000f7308 */ /* 0x0001e20000002400 */
[----:B------:R-:W-:Y:S01]  /*4f30*/  PLOP3.LUT P1, PT, PT, PT, UP0, 0x80, 0x0 ;  /* 0x000000000000781c */ /* 0x000fe20003f2f008 */
[----:B------:R-:W-:Y:S01]  /*4f40*/  FMUL.FTZ R171, R120, UR7 ;  /* 0x0000000778ab7c20 */ /* 0x000fe20008410000 */
[----:B------:R-:W-:Y:S01]  /*4f50*/  PLOP3.LUT P2, PT, PT, PT, UP0, 0x80, 0x0 ;  /* 0x000000000000781c */ /* 0x000fe20003f4f008 */
[----:B------:R-:W-:Y:S01]  /*4f60*/  FMUL.FTZ R124, R124, UR7 ;  /* 0x000000077c7c7c20 */ /* 0x000fe20008410000 */
[----:B------:R-:W-:Y:S01]  /*4f70*/  FMUL.FTZ R125, R125, UR7 ;  /* 0x000000077d7d7c20 */ /* 0x000fe20008410000 */
[----:B------:R-:W-:Y:S01]  /*4f80*/  @UP0 ULDC UR5, c[0x0][0x44c] ;  /* 0x0001130000050ab9 */ /* 0x000fe20000000800 */
[----:B------:R-:W-:Y:S01]  /*4f90*/  FMUL.FTZ R128, R128, UR7 ;  /* 0x0000000780807c20 */ /* 0x000fe20008410000 */
[----:B------:R1:W-:Y:S01]  /*4fa0*/  MUFU.TANH R20, R11 ;  /* 0x0000000b00147308 */ /* 0x0003e20000002400 */
[----:B------:R-:W-:Y:S01]  /*4fb0*/  FMUL.FTZ R132, R132, UR7 ;  /* 0x0000000784847c20 */ /* 0x000fe20008410000 */
[----:B------:R-:W-:Y:S01]  /*4fc0*/  FMUL.FTZ R144, R144, UR7 ;  /* 0x0000000790907c20 */ /* 0x000fe20008410000 */
[----:B------:R-:W-:Y:S01]  /*4fd0*/  FMUL.FTZ R169, R123, UR7 ;  /* 0x000000077ba97c20 */ /* 0x000fe20008410000 */
[----:B------:R-:W-:Y:S01]  /*4fe0*/  FMUL.FTZ R137, R137, UR7 ;  /* 0x0000000789897c20 */ /* 0x000fe20008410000 */
[----:B------:R-:W-:Y:S01]  /*4ff0*/  FMUL.FTZ R136, R136, UR7 ;  /* 0x0000000788887c20 */ /* 0x000fe20008410000 */
[----:B0-----:R-:W-:Y:S01]  /*5000*/  @P1 IMAD.HI.U32 R2, R12, UR5, RZ ;  /* 0x000000050c021c27 */ /* 0x001fe2000f8e00ff */
[----:B------:R-:W-:Y:S01]  /*5010*/  @UP0 ULDC UR5, c[0x0][0x450] ;  /* 0x0001140000050ab9 */ /* 0x000fe20000000800 */
[----:B------:R-:W0:Y:S01]  /*5020*/  MUFU.TANH R171, R171 ;  /* 0x000000ab00ab7308 */ /* 0x000e220000002400 */
[----:B-1----:R-:W1:Y:S01]  /*5030*/  LDC R11, c[0x0][0x2f0] ;  /* 0x0000bc00ff0b7b82 */ /* 0x002e620000000800 */
[----:B------:R-:W-:Y:S01]  /*5040*/  FMUL.FTZ R141, R141, UR7 ;  /* 0x000000078d8d7c20 */ /* 0x000fe20008410000 */
[----:B------:R-:W-:Y:S01]  /*5050*/  @P2 SHF.R.U32.HI R12, RZ, UR5, R2 ;  /* 0x00000005ff0c2c19 */ /* 0x000fe20008011602 */
[----:B------:R-:W-:Y:S01]  /*5060*/  UMOV UR5, 0x1 ;  /* 0x0000000100057882 */ /* 0x000fe20000000000 */
[----:B------:R-:W-:Y:S01]  /*5070*/  FMUL.FTZ R2, R145, UR7 ;  /* 0x0000000791027c20 */ /* 0x000fe20008410000 */
[----:B------:R-:W-:Y:S01]  /*5080*/  UIMAD UR5, UR4, -0x60, UR5 ;  /* 0xffffffa0040578a4 */ /* 0x000fe2000f8e0205 */
[----:B------:R-:W-:Y:S01]  /*5090*/  FMUL.FTZ R168, R122, UR7 ;  /* 0x000000077aa87c20 */ /* 0x000fe20008410000 */
[----:B------:R-:W2:Y:S01]  /*50a0*/  SHFL.IDX PT, R121, R12, RZ, 0x1c1f ;  /* 0x001c1fff0c797589 */ /* 0x000ea200000e0000 */
[----:B------:R-:W3:Y:S01]  /*50b0*/  MUFU.TANH R0, R0 ;  /* 0x0000000000007308 */ /* 0x000ee20000002400 */
[----:B------:R-:W-:Y:S01]  /*50c0*/  FMUL.FTZ R140, R140, UR7 ;  /* 0x000000078c8c7c20 */ /* 0x000fe20008410000 */
[----:B------:R-:W-:Y:S01]  /*50d0*/  FMUL.FTZ R133, R135, UR7 ;  /* 0x0000000787857c20 */ /* 0x000fe20008410000 */
[----:B------:R-:W-:-:S02]  /*50e0*/  IMAD.U32 R172, RZ, RZ, UR5 ;  /* 0x00000005ffac7e24 */ /* 0x000fc4000f8e00ff */
[----:B------:R-:W-:Y:S01]  /*50f0*/  FMUL.FTZ R135, R139, UR7 ;  /* 0x000000078b877c20 */ /* 0x000fe20008410000 */
[----:B------:R-:W-:Y:S01]  /*5100*/  FMUL.FTZ R129, R130, UR7 ;  /* 0x0000000782817c20 */ /* 0x000fe20008410000 */
[----:B------:R-:W-:Y:S01]  /*5110*/  FMUL.FTZ R130, R131, UR7 ;  /* 0x0000000783827c20 */ /* 0x000fe20008410000 */
[----:B------:R-:W-:Y:S01]  /*5120*/  IMAD R172, R17, -0x2, R172 ;  /* 0xfffffffe11ac7824 */ /* 0x000fe200078e02ac */
        /* <DEDUP_REMOVED lines=8> */
[----:B-1----:R-:W-:Y:S01]  /*51b0*/  IMAD R172, R11, UR42, R172 ;  /* 0x0000002a0bac7c24 */ /* 0x002fe2000f8e02ac */
[----:B------:R-:W1:Y:S01]  /*51c0*/  MUFU.TANH R125, R125 ;  /* 0x0000007d007d7308 */ /* 0x000e620000002400 */
[----:B------:R-:W-:Y:S01]  /*51d0*/  FMUL.FTZ R157, R157, UR7 ;  /* 0x000000079d9d7c20 */ /* 0x000fe20008410000 */
[----:B------:R-:W-:Y:S01]  /*51e0*/  FMUL.FTZ R160, R160, UR7 ;  /* 0x00000007a0a07c20 */ /* 0x000fe20008410000 */
[----:B------:R-:W-:Y:S01]  /*51f0*/  FMUL.FTZ R161, R161, UR7 ;  /* 0x00000007a1a17c20 */ /* 0x000fe20008410000 */
[----:B------:R-:W-:Y:S01]  /*5200*/  FMUL.FTZ R164, R164, UR7 ;  /* 0x00000007a4a47c20 */ /* 0x000fe20008410000 */
[----:B------:R-:W-:Y:S01]  /*5210*/  FMUL.FTZ R165, R165, UR7 ;  /* 0x00000007a5a57c20 */ /* 0x000fe20008410000 */
[----:B--2---:R-:W-:Y:S01]  /*5220*/  IADD3 R121, R121, -UR34, R172 ;  /* 0x8000002279797c10 */ /* 0x004fe2000fffe0ac */
[----:B------:R-:W-:Y:S01]  /*5230*/  FMUL.FTZ R170, R126, UR7 ;  /* 0x000000077eaa7c20 */ /* 0x000fe20008410000 */
[----:B------:R-:W2:Y:S01]  /*5240*/  MUFU.TANH R128, R128 ;  /* 0x0000008000807308 */ /* 0x000ea20000002400 */
[----:B------:R-:W-:Y:S01]  /*5250*/  FMUL.FTZ R127, R127, UR7 ;  /* 0x000000077f7f7c20 */ /* 0x000fe20008410000 */
[C---:B------:R-:W-:Y:S01]  /*5260*/  ISETP.GT.AND P1, PT, R121.reuse, RZ, PT ;  /* 0x000000ff7900720c */ /* 0x040fe20003f24270 */
[----:B------:R-:W5:Y:S01]  /*5270*/  S2UR UR6, SR_CgaCtaId ;  /* 0x00000000000679c3 */ /* 0x000f620000008800 */
[----:B------:R-:W-:Y:S01]  /*5280*/  ISETP.GT.AND P2, PT, R121, 0x1, PT ;  /* 0x000000017900780c */ /* 0x000fe20003f44270 */
[----:B------:R-:W-:Y:S01]  /*5290*/  UIADD3 UR8, UR8, 0x30840, URZ ;  /* 0x0003084008087890 */ /* 0x000fe2000fffe03f */
[----:B0-----:R-:W-:-:S02]  /*52a0*/  FSEL R171, R171, -INF , P1 ;  /* 0xff800000abab7808 */ /* 0x001fc40000800000 */
[----:B---3--:R-:W-:Y:S01]  /*52b0*/  FSEL R145, R0, -INF , P2 ;  /* 0xff80000000917808 */ /* 0x008fe20001000000 */
[----:B------:R-:W0:Y:S01]  /*52c0*/  MUFU.TANH R132, R132 ;  /* 0x0000008400847308 */ /* 0x000e220000002400 */
[----:B------:R-:W-:Y:S02]  /*52d0*/  ISETP.GT.AND P1, PT, R121, 0x8, PT ;  /* 0x000000087900780c */ /* 0x000fe40003f24270 */
[----:B------:R-:W-:Y:S02]  /*52e0*/  FMNMX.FTZ R0, R171, R14, !PT ;  /* 0x0000000eab007209 */ /* 0x000fe40007810000 */
[----:B------:R-:W-:Y:S02]  /*52f0*/  ISETP.GT.AND P2, PT, R121, 0x9, PT ;  /* 0x000000097900780c */ /* 0x000fe40003f44270 */
[----:B------:R-:W-:Y:S01]  /*5300*/  FMNMX.FTZ R11, R145, R0, !PT ;  /* 0x00000000910b7209 */ /* 0x000fe20007810000 */
[----:B------:R4:W-:Y:S08]  /*5310*/  MUFU.TANH R123, R144 ;  /* 0x00000090007b7308 */ /* 0x0009f00000002400 */
[----:B------:R3:W-:Y:S01]  /*5320*/  MUFU.TANH R21, R137 ;  /* 0x0000008900157308 */ /* 0x0007e20000002400 */
[----:B----4-:R-:W-:Y:S01]  /*5330*/  FSEL R144, R124, -INF , P1 ;  /* 0xff8000007c907808 */ /* 0x010fe20000800000 */
[----:B-----5:R-:W-:Y:S01]  /*5340*/  UPRMT UR8, UR6, 0x654, UR8 ;  /* 0x0000065406087896 */ /* 0x020fe20008000008 */
[----:B------:R-:W-:-:S02]  /*5350*/  ISETP.GT.AND P1, PT, R121, 0x10, PT ;  /* 0x000000107900780c */ /* 0x000fc40003f24270 */
[----:B------:R-:W-:-:S03]  /*5360*/  FMNMX.FTZ R11, R144, R11, !PT ;  /* 0x0000000b900b7209 */ /* 0x000fc60007810000 */
[----:B------:R-:W4:Y:S01]  /*5370*/  MUFU.TANH R136, R136 ;  /* 0x0000008800887308 */ /* 0x000f220000002400 */
[----:B---3--:R-:W-:Y:S01]  /*5380*/  FMUL.FTZ R137, R142, UR7 ;  /* 0x000000078e897c20 */ /* 0x008fe20008410000 */
[----:B-1----:R-:W-:Y:S01]  /*5390*/  FSEL R142, R125, -INF , P2 ;  /* 0xff8000007d8e7808 */ /* 0x002fe20001000000 */
[----:B------:R-:W-:Y:S01]  /*53a0*/  SYNCS.ARRIVE.TRANS64.RED.A1T0 RZ, [UR8], RZ ;  /* 0x000000ffffff79a7 */ /* 0x000fe20008100408 */
[----:B------:R-:W-:Y:S02]  /*53b0*/  ISETP.GT.AND P2, PT, R121, 0x11, PT ;  /* 0x000000117900780c */ /* 0x000fe40003f44270 */
[----:B------:R-:W-:Y:S02]  /*53c0*/  FMNMX.FTZ R0, R142, R11, !PT ;  /* 0x0000000b8e007209 */ /* 0x000fe40007810000 */
[----:B------:R2:W-:Y:S08]  /*53d0*/  MUFU.TANH R122, R141 ;  /* 0x0000008d007a7308 */ /* 0x0005f00000002400 */
[----:B------:R1:W3:Y:S01]  /*53e0*/  MUFU.TANH R120, R140 ;  /* 0x0000008c00787308 */ /* 0x0002e20000002400 */
[----:B--2---:R-:W-:-:S02]  /*53f0*/  FSEL R141, R128, -INF , P1 ;  /* 0xff800000808d7808 */ /* 0x004fc40000800000 */
[----:B------:R-:W-:Y:S02]  /*5400*/  ISETP.GT.AND P1, PT, R121, 0x18, PT ;  /* 0x000000187900780c */ /* 0x000fe40003f24270 */
[----:B------:R-:W-:Y:S02]  /*5410*/  FMNMX.FTZ R11, R141, R0, !PT ;  /* 0x000000008d0b7209 */ /* 0x000fe40007810000 */
[----:B0-----:R-:W-:Y:S01]  /*5420*/  FSEL R139, R132, -INF , P1 ;  /* 0xff800000848b7808 */ /* 0x001fe20000800000 */
[----:B------:R-:W0:Y:S01]  /*5430*/  MUFU.TANH R2, R2 ;  /* 0x0000000200027308 */ /* 0x000e220000002400 */
[----:B-1----:R-:W-:Y:S02]  /*5440*/  FSEL R140, R15, -INF , P2 ;  /* 0xff8000000f8c7808 */ /* 0x002fe40001000000 */
[----:B------:R-:W-:Y:S02]  /*5450*/  ISETP.GT.AND P2, PT, R121, 0x19, PT ;  /* 0x000000197900780c */ /* 0x000fe40003f44270 */
[----:B------:R-:W-:-:S02]  /*5460*/  FMNMX.FTZ R0, R140, R11, !PT ;  /* 0x0000000b8c007209 */ /* 0x000fc40007810000 */
[----:B------:R-:W-:Y:S01]  /*5470*/  ISETP.GT.AND P1, PT, R121, 0x20, PT ;  /* 0x000000207900780c */ /* 0x000fe20003f24270 */
[----:B------:R-:W1:Y:S01]  /*5480*/  MUFU.TANH R148, R148 ;  /* 0x0000009400947308 */ /* 0x000e620000002400 */
[----:B------:R-:W-:Y:S02]  /*5490*/  FSEL R138, R20, -INF , P2 ;  /* 0xff800000148a7808 */ /* 0x000fe40001000000 */
[----:B------:R-:W-:Y:S02]  /*54a0*/  FMNMX.FTZ R11, R139, R0, !PT ;  /* 0x000000008b0b7209 */ /* 0x000fe40007810000 */
[----:B------:R-:W-:Y:S02]  /*54b0*/  ISETP.GT.AND P2, PT, R121, 0x21, PT ;  /* 0x000000217900780c */ /* 0x000fe40003f44270 */
[----:B----4-:R-:W-:Y:S01]  /*54c0*/  FSEL R136, R136, -INF , P1 ;  /* 0xff80000088887808 */ /* 0x010fe20000800000 */
[----:B------:R-:W2:Y:S01]  /*54d0*/  MUFU.TANH R149, R149 ;  /* 0x0000009500957308 */ /* 0x000ea20000002400 */
[----:B------:R-:W-:-:S02]  /*54e0*/  FMNMX.FTZ R11, R138, R11, !PT ;  /* 0x0000000b8a0b7209 */ /* 0x000fc40007810000 */
[----:B------:R-:W-:Y:S02]  /*54f0*/  ISETP.GT.AND P1, PT, R121, 0x28, PT ;  /* 0x000000287900780c */ /* 0x000fe40003f24270 */
[----:B------:R-:W-:Y:S02]  /*5500*/  FSEL R132, R21, -INF , P2 ;  /* 0xff80000015847808 */ /* 0x000fe40001000000 */
[----:B------:R-:W-:Y:S01]  /*5510*/  FMNMX.FTZ R11, R136, R11, !PT ;  /* 0x0000000b880b7209 */ /* 0x000fe20007810000 */
[----:B------:R-:W4:Y:S01]  /*5520*/  MUFU.TANH R152, R152 ;  /* 0x0000009800987308 */ /* 0x000f220000002400 */
[----:B------:R-:W-:Y:S02]  /*5530*/  ISETP.GT.AND P2, PT, R121, 0x29, PT ;  /* 0x000000297900780c */ /* 0x000fe40003f44270 */
[----:B---3--:R-:W-:Y:S02]  /*5540*/  FSEL R128, R120, -INF , P1 ;  /* 0xff80000078807808 */ /* 0x008fe40000800000 */
[----:B------:R-:W-:-:S02]  /*5550*/  FMNMX.FTZ R11, R132, R11, !PT ;  /* 0x0000000b840b7209 */ /* 0x000fc40007810000 */
[C---:B------:R-:W-:Y:S01]  /*5560*/  ISETP.GT.AND P1, PT, R121.reuse, 0x30, PT ;  /* 0x000000307900780c */ /* 0x040fe20003f24270 */
[----:B------:R-:W3:Y:S01]  /*5570*/  MUFU.TANH R153, R153 ;  /* 0x0000009900997308 */ /* 0x000ee20000002400 */
[----:B------:R-:W-:Y:S02]  /*5580*/  FSEL R122, R122, -INF , P2 ;  /* 0xff8000007a7a7808 */ /* 0x000fe40001000000 */
[----:B------:R-:W-:Y:S02]  /*5590*/  FMNMX.FTZ R11, R128, R11, !PT ;  /* 0x0000000b800b7209 */ /* 0x000fe40007810000 */
[----:B------:R-:W-:Y:S02]  /*55a0*/  ISETP.GT.AND P2, PT, R121, 0x31, PT ;  /* 0x000000317900780c */ /* 0x000fe40003f44270 */
[----:B------:R-:W-:Y:S01]  /*55b0*/  FSEL R123, R123, -INF , P1 ;  /* 0xff8000007b7b7808 */ /* 0x000fe20000800000 */
[----:B------:R-:W5:Y:S01]  /*55c0*/  MUFU.TANH R156, R156 ;  /* 0x0000009c009c7308 */ /* 0x000f620000002400 */
[----:B------:R-:W-:-:S02]  /*55d0*/  FMNMX.FTZ R0, R122, R11, !PT ;  /* 0x0000000b7a007209 */ /* 0x000fc40007810000 */
[----:B------:R-:W-:Y:S02]  /*55e0*/  ISETP.GT.AND P1, PT, R121, 0x38, PT ;  /* 0x000000387900780c */ /* 0x000fe40003f24270 */
[----:B0-----:R-:W-:Y:S02]  /*55f0*/  FSEL R15, R2, -INF , P2 ;  /* 0xff800000020f7808 */ /* 0x001fe40001000000 */
[----:B------:R-:W-:Y:S01]  /*5600*/  FMNMX.FTZ R0, R123, R0, !PT ;  /* 0x000000007b007209 */ /* 0x000fe20007810000 */
[----:B------:R-:W0:Y:S01]  /*5610*/  MUFU.TANH R157, R157 ;  /* 0x0000009d009d7308 */ /* 0x000e220000002400 */
[----:B------:R-:W-:Y:S02]  /*5620*/  ISETP.GT.AND P2, PT, R121, 0x39, PT ;  /* 0x000000397900780c */ /* 0x000fe40003f44270 */
[----:B-1----:R-:W-:Y:S02]  /*5630*/  FSEL R20, R148, -INF , P1 ;  /* 0xff80000094147808 */ /* 0x002fe40000800000 */
[----:B------:R-:W-:-:S02]  /*5640*/  FMNMX.FTZ R11, R15, R0, !PT ;  /* 0x000000000f0b7209 */ /* 0x000fc40007810000 */
[----:B------:R-:W-:Y:S01]  /*5650*/  ISETP.GT.AND P1, PT, R121, 0x40, PT ;  /* 0x000000407900780c */ /* 0x000fe20003f24270 */
[----:B------:R-:W1:Y:S01]  /*5660*/  MUFU.TANH R160, R160 ;  /* 0x000000a000a07308 */ /* 0x000e620000002400 */
[----:B--2---:R-:W-:Y:S01]  /*5670*/  FSEL R2, R149, -INF , P2 ;  /* 0xff80000095027808 */ /* 0x004fe20001000000 */
[----:B------:R-:W-:Y:S01]  /*5680*/  FMUL.FTZ R149, R158, UR7 ;  /* 0x000000079e957c20 */ /* 0x000fe20008410000 */
[----:B------:R-:W-:Y:S02]  /*5690*/  FMNMX.FTZ R21, R20, R11, !PT ;  /* 0x0000000b14157209 */ /* 0x000fe40007810000 */
[----:B------:R-:W-:Y:S02]  /*56a0*/  ISETP.GT.AND P2, PT, R121, 0x41, PT ;  /* 0x000000417900780c */ /* 0x000fe40003f44270 */
[----:B----4-:R-:W-:Y:S01]  /*56b0*/  FSEL R11, R152, -INF , P1 ;  /* 0xff800000980b7808 */ /* 0x010fe20000800000 */
[----:B------:R-:W2:Y:S01]  /*56c0*/  MUFU.TANH R161, R161 ;  /* 0x000000a100a17308 */ /* 0x000ea20000002400 */
[----:B------:R-:W-:Y:S01]  /*56d0*/  FMNMX.FTZ R120, R2, R21, !PT ;  /* 0x0000001502787209 */ /* 0x000fe20007810000 */
[----:B------:R-:W-:Y:S01]  /*56e0*/  FMUL.FTZ R152, R159, UR7 ;  /* 0x000000079f987c20 */ /* 0x000fe20008410000 */
[----:B------:R-:W-:-:S02]  /*56f0*/  ISETP.GT.AND P1, PT, R121, 0x48, PT ;  /* 0x000000487900780c */ /* 0x000fc40003f24270 */
[----:B---3--:R-:W-:Y:S01]  /*5700*/  FSEL R0, R153, -INF , P2 ;  /* 0xff80000099007808 */ /* 0x008fe20001000000 */
[----:B------:R-:W-:Y:S01]  /*5710*/  FMUL.FTZ R153, R163, UR7 ;  /* 0x00000007a3997c20 */ /* 0x000fe20008410000 */
[----:B------:R-:W-:Y:S01]  /*5720*/  FMNMX.FTZ R125, R11, R120, !PT ;  /* 0x000000780b7d7209 */ /* 0x000fe20007810000 */
[----:B------:R3:W4:Y:S01]  /*5730*/  MUFU.TANH R126, R164 ;  /* 0x000000a4007e7308 */ /* 0x0007220000002400 */
[----:B------:R-:W-:Y:S02]  /*5740*/  ISETP.GT.AND P2, PT, R121, 0x49, PT ;  /* 0x000000497900780c */ /* 0x000fe40003f44270 */
[----:B-----5:R-:W-:Y:S01]  /*5750*/  FSEL R21, R156, -INF , P1 ;  /* 0xff8000009c157808 */ /* 0x020fe20000800000 */
[----:B------:R-:W-:Y:S01]  /*5760*/  FMUL.FTZ R156, R143, UR7 ;  /* 0x000000078f9c7c20 */ /* 0x000fe20008410000 */
[----:B------:R-:W-:Y:S02]  /*5770*/  FMNMX.FTZ R124, R0, R125, !PT ;  /* 0x0000007d007c7209 */ /* 0x000fe40007810000 */
[----:B------:R-:W-:Y:S01]  /*5780*/  ISETP.GT.AND P1, PT, R121, 0x50, PT ;  /* 0x000000507900780c */ /* 0x000fe20003f24270 */
[----:B------:R-:W5:Y:S01]  /*5790*/  MUFU.TANH R165, R165 ;  /* 0x000000a500a57308 */ /* 0x000f620000002400 */
[----:B0-----:R-:W-:Y:S01]  /*57a0*/  FSEL R120, R157, -INF , P2 ;  /* 0xff8000009d787808 */ /* 0x001fe20001000000 */
[----:B---3--:R-:W-:Y:S01]  /*57b0*/  FMUL.FTZ R164, R151, UR7 ;  /* 0x0000000797a47c20 */ /* 0x008fe20008410000 */
[----:B------:R-:W-:Y:S01]  /*57c0*/  FMNMX.FTZ R125, R21, R124, !PT ;  /* 0x0000007c157d7209 */ /* 0x000fe20007810000 */
[----:B------:R-:W-:Y:S01]  /*57d0*/  FMUL.FTZ R151, R162, UR7 ;  /* 0x00000007a2977c20 */ /* 0x000fe20008410000 */
[----:B------:R-:W-:Y:S01]  /*57e0*/  ISETP.GT.AND P2, PT, R121, 0x51, PT ;  /* 0x000000517900780c */ /* 0x000fe20003f44270 */
[----:B------:R-:W-:Y:S01]  /*57f0*/  FMUL.FTZ R157, R167, UR7 ;  /* 0x00000007a79d7c20 */ /* 0x000fe20008410000 */
[----:B-1----:R-:W-:Y:S01]  /*5800*/  FSEL R124, R160, -INF , P1 ;  /* 0xff800000a07c7808 */ /* 0x002fe20000800000 */
[----:B------:R-:W-:Y:S01]  /*5810*/  FMUL.FTZ R160, R146, UR7 ;  /* 0x0000000792a07c20 */ /* 0x000fe20008410000 */
[----:B------:R-:W-:Y:S01]  /*5820*/  FMNMX.FTZ R143, R120, R125, !PT ;  /* 0x0000007d788f7209 */ /* 0x000fe20007810000 */
[----:B------:R-:W0:Y:S01]  /*5830*/  MUFU.TANH R168, R168 ;  /* 0x000000a800a87308 */ /* 0x000e220000002400 */
[----:B------:R-:W-:-:S02]  /*5840*/  ISETP.GT.AND P1, PT, R121, 0x58, PT ;  /* 0x000000587900780c */ /* 0x000fc40003f24270 */
[----:B--2---:R-:W-:Y:S01]  /*5850*/  FSEL R125, R161, -INF , P2 ;  /* 0xff800000a17d7808 */ /* 0x004fe20001000000 */
[----:B------:R-:W-:Y:S01]  /*5860*/  FMUL.FTZ R161, R150, UR7 ;  /* 0x0000000796a17c20 */ /* 0x000fe20008410000 */
[----:B------:R-:W-:Y:S01]  /*5870*/  FMNMX.FTZ R148, R124, R143, !PT ;  /* 0x0000008f7c947209 */ /* 0x000fe20007810000 */
[----:B------:R-:W-:Y:S01]  /*5880*/  FMUL.FTZ R150, R155, UR7 ;  /* 0x000000079b967c20 */ /* 0x000fe20008410000 */
[----:B------:R-:W-:Y:S01]  /*5890*/  ISETP.GT.AND P2, PT, R121, 0x59, PT ;  /* 0x000000597900780c */ /* 0x000fe20003f44270 */
[----:B------:R-:W1:Y:S01]  /*58a0*/  MUFU.TANH R169, R169 ;  /* 0x000000a900a97308 */ /* 0x000e620000002400 */
[----:B----4-:R-:W-:Y:S02]  /*58b0*/  FSEL R126, R126, -INF , P1 ;  /* 0xff8000007e7e7808 */ /* 0x010fe40000800000 */
[----:B------:R-:W-:Y:S01]  /*58c0*/  FMNMX.FTZ R143, R125, R148, !PT ;  /* 0x000000947d8f7209 */ /* 0x000fe20007810000 */
[----:B------:R-:W-:Y:S01]  /*58d0*/  FMUL.FTZ R148, R154, UR7 ;  /* 0x000000079a947c20 */ /* 0x000fe20008410000 */
[----:B-----5:R-:W-:Y:S01]  /*58e0*/  FSEL R121, R165, -INF , P2 ;  /* 0xff800000a5797808 */ /* 0x020fe20001000000 */
[----:B------:R-:W-:Y:S01]  /*58f0*/  FMUL.FTZ R165, R147, UR7 ;  /* 0x0000000793a57c20 */ /* 0x000fe20008410000 */
[----:B------:R-:W-:Y:S01]  /*5900*/  FMNMX.FTZ R146, R126, R143, !PT ;  /* 0x0000008f7e927209 */ /* 0x000fe20007810000 */
[----:B------:R-:W2:Y:S01]  /*5910*/  MUFU.TANH R170, R170 ;  /* 0x000000aa00aa7308 */ /* 0x000ea20000002400 */
[----:B------:R-:W-:-:S02]  /*5920*/  FMUL.FTZ R154, R166, UR7 ;  /* 0x00000007a69a7c20 */ /* 0x000fc40008410000 */
[----:B------:R-:W-:-:S05]  /*5930*/  FMNMX.FTZ R146, R121, R146, !PT ;  /* 0x0000009279927209 */ /* 0x000fca0007810000 */
[----:B------:R-:W3:Y:S01]  /*5940*/  SHFL.BFLY PT, R143, R146, 0x2, 0x1f ;  /* 0x0c401f00928f7f89 */ /* 0x000ee200000e0000 */
[----:B------:R-:W4:Y:S08]  /*5950*/  MUFU.TANH R127, R127 ;  /* 0x0000007f007f7308 */ /* 0x000f300000002400 */
[----:B------:R-:W5:Y:S08]  /*5960*/  MUFU.TANH R129, R129 ;  /* 0x0000008100817308 */ /* 0x000f700000002400 */
[----:B------:R-:W5:Y:S01]  /*5970*/  MUFU.TANH R130, R130 ;  /* 0x0000008200827308 */ /* 0x000f620000002400 */
[----:B---3--:R-:W-:-:S07]  /*5980*/  FMNMX.FTZ R147, R146, R143, !PT ;  /* 0x0000008f92937209 */ /* 0x008fce0007810000 */
[----:B------:R-:W3:Y:S01]  /*5990*/  MUFU.TANH R131, R131 ;  /* 0x0000008300837308 */ /* 0x000ee20000002400 */
[----:B------:R-:W0:Y:S04]  /*59a0*/  SHFL.IDX PT, R143, R12, 0x1, 0x1c1f ;  /* 0x003c1f000c8f7f89 */ /* 0x000e2800000e0000 */
[----:B------:R-:W1:Y:S03]  /*59b0*/  SHFL.BFLY PT, R146, R147, 0x1, 0x1f ;  /* 0x0c201f0093927f89 */ /* 0x000e6600000e0000 */
[----:B------:R-:W3:Y:S08]  /*59c0*/  MUFU.TANH R133, R133 ;  /* 0x0000008500857308 */ /* 0x000ef00000002400 */
[----:B------:R-:W3:Y:S08]  /*59d0*/  MUFU.TANH R134, R134 ;  /* 0x0000008600867308 */ /* 0x000ef00000002400 */
[----:B------:R-:W3:Y:S01]  /*59e0*/  MUFU.TANH R135, R135 ;  /* 0x0000008700877308 */ /* 0x000ee20000002400 */
[----:B0-----:R-:W-:-:S04]  /*59f0*/  IADD3 R172, R143, -UR34, R172 ;  /* 0x800000228fac7c10 */ /* 0x001fc8000fffe0ac */
[C---:B------:R-:W-:Y:S02]  /*5a00*/  ISETP.GT.AND P1, PT, R172.reuse, RZ, PT ;  /* 0x000000ffac00720c */ /* 0x040fe40003f24270 */
[----:B------:R-:W-:Y:S01]  /*5a10*/  ISETP.GT.AND P2, PT, R172, 0x1, PT ;  /* 0x00000001ac00780c */ /* 0x000fe20003f44270 */
[----:B------:R-:W0:Y:S01]  /*5a20*/  MUFU.TANH R137, R137 ;  /* 0x0000008900897308 */ /* 0x000e220000002400 */
[----:B------:R-:W-:Y:S02]  /*5a30*/  FSEL R168, R168, -INF , P1 ;  /* 0xff800000a8a87808 */ /* 0x000fe40000800000 */
[----:B-1----:R-:W-:Y:S02]  /*5a40*/  FMNMX.FTZ R12, R147, R146, !PT ;  /* 0x00000092930c7209 */ /* 0x002fe40007810000 */
[----:B------:R-:W-:Y:S02]  /*5a50*/  ISETP.GT.AND P3, PT, R172, 0x8, PT ;  /* 0x00000008ac00780c */ /* 0x000fe40003f64270 */
[----:B------:R-:W-:Y:S01]  /*5a60*/  FSEL R169, R169, -INF , P2 ;  /* 0xff800000a9a97808 */ /* 0x000fe20001000000 */
[----:B------:R-:W-:Y:S01]  /*5a70*/  FMUL.FTZ R147, R12, UR35 ;  /* 0x000000230c937c20 */ /* 0x000fe20008410000 */
[----:B------:R-:W-:Y:S01]  /*5a80*/  FMNMX.FTZ R146, R168, R13, !PT ;  /* 0x0000000da8927209 */ /* 0x000fe20007810000 */
[----:B------:R-:W1:Y:S01]  /*5a90*/  MUFU.TANH R156, R156 ;  /* 0x0000009c009c7308 */ /* 0x000e620000002400 */
[----:B------:R-:W-:-:S02]  /*5aa0*/  ISETP.GT.AND P4, PT, R172, 0x9, PT ;  /* 0x00000009ac00780c */ /* 0x000fc40003f84270 */
[----:B--2---:R-:W-:Y:S02]  /*5ab0*/  FSEL R170, R170, -INF , P3 ;  /* 0xff800000aaaa7808 */ /* 0x004fe40001800000 */
[----:B------:R-:W-:Y:S02]  /*5ac0*/  FMNMX.FTZ R155, R169, R146, !PT ;  /* 0x00000092a99b7209 */ /* 0x000fe40007810000 */
[----:B------:R-:W-:Y:S01]  /*5ad0*/  ISETP.GT.AND P2, PT, R172, 0x10, PT ;  /* 0x00000010ac00780c */ /* 0x000fe20003f44270 */
[----:B------:R-:W2:Y:S01]  /*5ae0*/  MUFU.TANH R160, R160 ;  /* 0x000000a000a07308 */ /* 0x000ea20000002400 */
[----:B----4-:R-:W-:Y:S02]  /*5af0*/  FSEL R143, R127, -INF , P4 ;  /* 0xff8000007f8f7808 */ /* 0x010fe40002000000 */
[----:B------:R-:W-:Y:S02]  /*5b00*/  FMNMX.FTZ R158, R170, R155, !PT ;  /* 0x0000009baa9e7209 */ /* 0x000fe40007810000 */
[----:B-----5:R-:W-:-:S02]  /*5b10*/  FSEL R146, R129, -INF , P2 ;  /* 0xff80000081927808 */ /* 0x020fc40001000000 */
[C---:B------:R-:W-:Y:S01]  /*5b20*/  ISETP.GT.AND P3, PT, R172.reuse, 0x11, PT ;  /* 0x00000011ac00780c */ /* 0x040fe20003f64270 */
[----:B------:R-:W4:Y:S01]  /*5b30*/  MUFU.TANH R165, R165 ;  /* 0x000000a500a57308 */ /* 0x000f220000002400 */
[----:B------:R-:W-:Y:S02]  /*5b40*/  FMNMX.FTZ R129, R143, R158, !PT ;  /* 0x0000009e8f817209 */ /* 0x000fe40007810000 */
[----:B------:R-:W-:Y:S02]  /*5b50*/  ISETP.GT.AND P2, PT, R172, 0x18, PT ;  /* 0x00000018ac00780c */ /* 0x000fe40003f44270 */
[----:B------:R-:W-:Y:S02]  /*5b60*/  FSEL R130, R130, -INF , P3 ;  /* 0xff80000082827808 */ /* 0x000fe40001800000 */
[----:B------:R-:W-:Y:S01]  /*5b70*/  FMNMX.FTZ R129, R146, R129, !PT ;  /* 0x0000008192817209 */ /* 0x000fe20007810000 */
[----:B------:R-:W5:Y:S01]  /*5b80*/  MUFU.TANH R161, R161 ;  /* 0x000000a100a17308 */ /* 0x000f620000002400 */
[----:B------:R-:W-:-:S02]  /*5b90*/  ISETP.GT.AND P3, PT, R172, 0x19, PT ;  /* 0x00000019ac00780c */ /* 0x000fc40003f64270 */
[----:B---3--:R-:W-:Y:S02]  /*5ba0*/  FSEL R131, R131, -INF , P2 ;  /* 0xff80000083837808 */ /* 0x008fe40001000000 */
[----:B------:R-:W-:Y:S02]  /*5bb0*/  FMNMX.FTZ R158, R130, R129, !PT ;  /* 0x00000081829e7209 */ /* 0x000fe40007810000 */
[----:B------:R-:W-:Y:S01]  /*5bc0*/  FSETP.NEU.FTZ.AND P1, PT, R12, -INF , PT ;  /* 0xff8000000c00780b */ /* 0x000fe20003f3d000 */
[----:B------:R-:W3:Y:S01]  /*5bd0*/  MUFU.TANH R164, R164 ;  /* 0x000000a400a47308 */ /* 0x000ee20000002400 */
[----:B------:R-:W-:Y:S02]  /*5be0*/  ISETP.GT.AND P2, PT, R172, 0x20, PT ;  /* 0x00000020ac00780c */ /* 0x000fe40003f44270 */
[----:B------:R-:W-:Y:S02]  /*5bf0*/  FSEL R133, R133, -INF , P3 ;  /* 0xff80000085857808 */ /* 0x000fe40001800000 */
[----:B------:R-:W-:-:S02]  /*5c00*/  FMNMX.FTZ R158, R131, R158, !PT ;  /* 0x0000009e839e7209 */ /* 0x000fc40007810000 */
[----:B------:R-:W-:Y:S01]  /*5c10*/  FSEL R147, R147, RZ, P1 ;  /* 0x000000ff93937208 */ /* 0x000fe20000800000 */
[----:B------:R-:W3:Y:S01]  /*5c20*/  MUFU.TANH R148, R148 ;  /* 0x0000009400947308 */ /* 0x000ee20000002400 */
[----:B------:R-:W-:Y:S02]  /*5c30*/  ISETP.GT.AND P3, PT, R172, 0x21, PT ;  /* 0x00000021ac00780c */ /* 0x000fe40003f64270 */
[----:B------:R-:W-:Y:S01]  /*5c40*/  FSEL R134, R134, -INF , P2 ;  /* 0xff80000086867808 */ /* 0x000fe20001000000 */
[--C-:B------:R-:W-:Y:S01]  /*5c50*/  FFMA.FTZ R190, R144, UR35, -R147.reuse ;  /* 0x0000002390be7c23 */ /* 0x100fe20008010893 */
[----:B------:R-:W-:Y:S01]  /*5c60*/  FMNMX.FTZ R129, R133, R158, !PT ;  /* 0x0000009e85817209 */ /* 0x000fe20007810000 */
[--C-:B------:R-:W-:Y:S01]  /*5c70*/  FFMA.FTZ R188, R145, UR35, -R147.reuse ;  /* 0x0000002391bc7c23 */ /* 0x100fe20008010893 */
[----:B------:R-:W-:Y:S01]  /*5c80*/  ISETP.GT.AND P2, PT, R172, 0x28, PT ;  /* 0x00000028ac00780c */ /* 0x000fe20003f44270 */
[--C-:B------:R-:W-:Y:S01]  /*5c90*/  FFMA.FTZ R155, R142, UR35, -R147.reuse ;  /* 0x000000238e9b7c23 */ /* 0x100fe20008010893 */
[----:B------:R-:W-:Y:S01]  /*5ca0*/  FSEL R144, R135, -INF , P3 ;  /* 0xff80000087907808 */ /* 0x000fe20001800000 */
[----:B------:R-:W3:Y:S01]  /*5cb0*/  MUFU.TANH R150, R150 ;  /* 0x0000009600967308 */ /* 0x000ee20000002400 */
[----:B------:R-:W-:Y:S01]  /*5cc0*/  FMNMX.FTZ R129, R134, R129, !PT ;  /* 0x0000008186817209 */ /* 0x000fe20007810000 */
[--C-:B------:R-:W-:Y:S01]  /*5cd0*/  FFMA.FTZ R184, R141, UR35, -R147.reuse ;  /* 0x000000238db87c23 */ /* 0x100fe20008010893 */
[----:B------:R-:W-:Y:S01]  /*5ce0*/  ISETP.GT.AND P3, PT, R172, 0x29, PT ;  /* 0x00000029ac00780c */ /* 0x000fe20003f64270 */
[--C-:B------:R-:W-:Y:S01]  /*5cf0*/  FFMA.FTZ R186, R139, UR35, -R147.reuse ;  /* 0x000000238bba7c23 */ /* 0x100fe20008010893 */
[----:B0-----:R-:W-:Y:S01]  /*5d00*/  FSEL R145, R137, -INF , P2 ;  /* 0xff80000089917808 */ /* 0x001fe20001000000 */
[--C-:B------:R-:W-:Y:S01]  /*5d10*/  FFMA.FTZ R139, R138, UR35, -R147.reuse ;  /* 0x000000238a8b7c23 */ /* 0x100fe20008010893 */
[----:B------:R-:W-:Y:S01]  /*5d20*/  FMNMX.FTZ R142, R144, R129, !PT ;  /* 0x00000081908e7209 */ /* 0x000fe20007810000 */
[----:B------:R-:W0:Y:S01]  /*5d30*/  MUFU.TANH R149, R149 ;  /* 0x0000009500957308 */ /* 0x000e220000002400 */
[----:B-1----:R-:W-:Y:S01]  /*5d40*/  FSEL R137, R156, -INF , P3 ;  /* 0xff8000009c897808 */ /* 0x002fe20001800000 */
[--C-:B------:R-:W-:Y:S01]  /*5d50*/  FFMA.FTZ R180, R136, UR35, -R147.reuse ;  /* 0x0000002388b47c23 */ /* 0x100fe20008010893 */
[C---:B------:R-:W-:Y:S01]  /*5d60*/  ISETP.GT.AND P2, PT, R172.reuse, 0x30, PT ;  /* 0x00000030ac00780c */ /* 0x040fe20003f44270 */
[--C-:B------:R-:W-:Y:S01]  /*5d70*/  FFMA.FTZ R174, R21, UR35, -R147.reuse ;  /* 0x0000002315ae7c23 */ /* 0x100fe20008010893 */
[----:B------:R-:W-:Y:S01]  /*5d80*/  FMNMX.FTZ R156, R145, R142, !PT ;  /* 0x0000008e919c7209 */ /* 0x000fe20007810000 */
[--C-:B------:R-:W-:Y:S01]  /*5d90*/  FFMA.FTZ R176, R123, UR35, -R147.reuse ;  /* 0x000000237bb07c23 */ /* 0x100fe20008010893 */
[----:B------:R-:W-:Y:S01]  /*5da0*/  ISETP.GT.AND P3, PT, R172, 0x31, PT ;  /* 0x00000031ac00780c */ /* 0x000fe20003f64270 */
[----:B------:R5:W-:Y:S01]  /*5db0*/  MUFU.EX2 R129, R155 ;  /* 0x0000009b00817308 */ /* 0x000be20000000800 */
[----:B--2---:R-:W-:Y:S01]  /*5dc0*/  FSEL R142, R160, -INF , P2 ;  /* 0xff800000a08e7808 */ /* 0x004fe20001000000 */
[--C-:B------:R-:W-:Y:S01]  /*5dd0*/  FFMA.FTZ R178, R20, UR35, -R147.reuse ;  /* 0x0000002314b27c23 */ /* 0x100fe20008010893 */
[----:B------:R-:W-:Y:S01]  /*5de0*/  FMNMX.FTZ R135, R137, R156, !PT ;  /* 0x0000009c89877209 */ /* 0x000fe20007810000 */
[--C-:B------:R-:W-:Y:S01]  /*5df0*/  FFMA.FTZ R21, R120, UR35, -R147.reuse ;  /* 0x0000002378157c23 */ /* 0x100fe20008010893 */
[----:B------:R-:W-:Y:S01]  /*5e00*/  ISETP.GT.AND P2, PT, R172, 0x38, PT ;  /* 0x00000038ac00780c */ /* 0x000fe20003f44270 */
[--C-:B------:R-:W-:Y:S01]  /*5e10*/  FFMA.FTZ R127, R171, UR35, -R147.reuse ;  /* 0x00000023ab7f7c23 */ /* 0x100fe20008010893 */
[----:B----4-:R-:W-:Y:S01]  /*5e20*/  FSEL R141, R165, -INF , P3 ;  /* 0xff800000a58d7808 */ /* 0x010fe20001800000 */
[----:B------:R-:W1:Y:S01]  /*5e30*/  MUFU.TANH R152, R152 ;  /* 0x0000009800987308 */ /* 0x000e620000002400 */
[----:B------:R-:W-:Y:S01]  /*5e40*/  FMNMX.FTZ R156, R142, R135, !PT ;  /* 0x000000878e9c7209 */ /* 0x000fe20007810000 */
[--C-:B------:R-:W-:Y:S01]  /*5e50*/  FFMA.FTZ R135, R140, UR35, -R147.reuse ;  /* 0x000000238c877c23 */ /* 0x100fe20008010893 */
[----:B------:R-:W-:Y:S01]  /*5e60*/  ISETP.GT.AND P3, PT, R172, 0x39, PT ;  /* 0x00000039ac00780c */ /* 0x000fe20003f64270 */
[--C-:B------:R-:W-:Y:S01]  /*5e70*/  FFMA.FTZ R182, R128, UR35, -R147.reuse ;  /* 0x0000002380b67c23 */ /* 0x100fe20008010893 */
[----:B-----5:R-:W-:Y:S01]  /*5e80*/  FSEL R155, R161, -INF , P2 ;  /* 0xff800000a19b7808 */ /* 0x020fe20001000000 */
[--C-:B------:R-:W-:Y:S01]  /*5e90*/  FFMA.FTZ R15, R15, UR35, -R147.reuse ;  /* 0x000000230f0f7c23 */ /* 0x100fe20008010893 */
[----:B------:R-:W-:Y:S01]  /*5ea0*/  FMNMX.FTZ R156, R141, R156, !PT ;  /* 0x0000009c8d9c7209 */ /* 0x000fe20007810000 */
[----:B------:R-:W2:Y:S01]  /*5eb0*/  MUFU.TANH R151, R151 ;  /* 0x0000009700977308 */ /* 0x000ea20000002400 */
[----:B------:R-:W-:Y:S01]  /*5ec0*/  ISETP.GT.AND P2, PT, R172, 0x40, PT ;  /* 0x00000040ac00780c */ /* 0x000fe20003f44270 */
[--C-:B------:R-:W-:Y:S01]  /*5ed0*/  FFMA.FTZ R123, R2, UR35, -R147.reuse ;  /* 0x00000023027b7c23 */ /* 0x100fe20008010893 */
[----:B---3--:R-:W-:Y:S01]  /*5ee0*/  FSEL R140, R164, -INF , P3 ;  /* 0xff800000a48c7808 */ /* 0x008fe20001800000 */
[--C-:B------:R-:W-:Y:S01]  /*5ef0*/  FFMA.FTZ R20, R124, UR35, -R147.reuse ;  /* 0x000000237c147c23 */ /* 0x100fe20008010893 */
[----:B------:R-:W-:Y:S01]  /*5f00*/  FMNMX.FTZ R159, R155, R156, !PT ;  /* 0x0000009c9b9f7209 */ /* 0x000fe20007810000 */
[--C-:B------:R-:W-:Y:S01]  /*5f10*/  FFMA.FTZ R125, R125, UR35, -R147.reuse ;  /* 0x000000237d7d7c23 */ /* 0x100fe20008010893 */
[----:B------:R-:W-:Y:S01]  /*5f20*/  ISETP.GT.AND P3, PT, R172, 0x41, PT ;  /* 0x00000041ac00780c */ /* 0x000fe20003f64270 */
[----:B------:R-:W3:Y:S01]  /*5f30*/  MUFU.TANH R153, R153 ;  /* 0x0000009900997308 */ /* 0x000ee20000002400 */
[----:B------:R-:W-:Y:S01]  /*5f40*/  FSEL R148, R148, -INF , P2 ;  /* 0xff80000094947808 */ /* 0x000fe20001000000 */
[--C-:B------:R-:W-:Y:S01]  /*5f50*/  FFMA.FTZ R120, R126, UR35, -R147.reuse ;  /* 0x000000237e787c23 */ /* 0x100fe20008010893 */
[----:B------:R-:W-:Y:S01]  /*5f60*/  FMNMX.FTZ R159, R140, R159, !PT ;  /* 0x0000009f8c9f7209 */ /* 0x000fe20007810000 */
[----:B------:R-:W-:Y:S01]  /*5f70*/  FFMA.FTZ R121, R121, UR35, -R147 ;  /* 0x0000002379797c23 */ /* 0x000fe20008010893 */
[----:B------:R-:W-:-:S02]  /*5f80*/  ISETP.GT.AND P2, PT, R172, 0x48, PT ;  /* 0x00000048ac00780c */ /* 0x000fc40003f44270 */
[----:B------:R-:W-:Y:S01]  /*5f90*/  FSEL R150, R150, -INF , P3 ;  /* 0xff80000096967808 */ /* 0x000fe20001800000 */
[----:B------:R-:W4:Y:S01]  /*5fa0*/  MUFU.TANH R154, R154 ;  /* 0x0000009a009a7308 */ /* 0x000f220000002400 */
[----:B------:R-:W-:Y:S02]  /*5fb0*/  FMNMX.FTZ R159, R148, R159, !PT ;  /* 0x0000009f949f7209 */ /* 0x000fe40007810000 */
[----:B------:R-:W-:Y:S02]  /*5fc0*/  ISETP.GT.AND P3, PT, R172, 0x49, PT ;  /* 0x00000049ac00780c */ /* 0x000fe40003f64270 */
[----:B0-----:R-:W-:Y:S02]  /*5fd0*/  FSEL R149, R149, -INF , P2 ;  /* 0xff80000095957808 */ /* 0x001fe40001000000 */
[----:B------:R-:W-:Y:S01]  /*5fe0*/  FMNMX.FTZ R138, R150, R159, !PT ;  /* 0x0000009f968a7209 */ /* 0x000fe20007810000 */
[----:B------:R-:W0:Y:S01]  /*5ff0*/  MUFU.TANH R157, R157 ;  /* 0x0000009d009d7308 */ /* 0x000e220000002400 */
[----:B------:R-:W-:-:S02]  /*6000*/  ISETP.GT.AND P2, PT, R172, 0x50, PT ;  /* 0x00000050ac00780c */ /* 0x000fc40003f44270 */
[----:B-1----:R-:W-:Y:S02]  /*6010*/  FSEL R152, R152, -INF , P3 ;  /* 0xff80000098987808 */ /* 0x002fe40001800000 */
[----:B------:R-:W-:Y:S02]  /*6020*/  FMNMX.FTZ R159, R149, R138, !PT ;  /* 0x0000008a959f7209 */ /* 0x000fe40007810000 */
[----:B------:R-:W-:Y:S01]  /*6030*/  ISETP.GT.AND P3, PT, R172, 0x51, PT ;  /* 0x00000051ac00780c */ /* 0x000fe20003f64270 */
[----:B------:R-:W-:Y:S01]  /*6040*/  MUFU.EX2 R127, R127 ;  /* 0x0000007f007f7308 */ /* 0x000fe20000000800 */
[----:B--2---:R-:W-:Y:S02]  /*6050*/  FSEL R151, R151, -INF , P2 ;  /* 0xff80000097977808 */ /* 0x004fe40001000000 */
[----:B------:R-:W-:Y:S02]  /*6060*/  FMNMX.FTZ R138, R152, R159, !PT ;  /* 0x0000009f988a7209 */ /* 0x000fe40007810000 */
[----:B---3--:R-:W-:-:S02]  /*6070*/  FSEL R136, R153, -INF , P3 ;  /* 0xff80000099887808 */ /* 0x008fc40001800000 */
[----:B------:R-:W-:Y:S01]  /*6080*/  ISETP.GT.AND P2, PT, R172, 0x58, PT ;  /* 0x00000058ac00780c */ /* 0x000fe20003f44270 */
[----:B------:R-:W-:Y:S01]  /*6090*/  MUFU.EX2 R188, R188 ;  /* 0x000000bc00bc7308 */ /* 0x000fe20000000800 */
[----:B------:R-:W-:Y:S01]  /*60a0*/  FMNMX.FTZ R153, R151, R138, !PT ;  /* 0x0000008a97997209 */ /* 0x000fe20007810000 */
[--C-:B------:R-:W-:Y:S01]  /*60b0*/  FFMA.FTZ R138, R132, UR35, -R147.reuse ;  /* 0x00000023848a7c23 */ /* 0x100fe20008010893 */
[----:B------:R-:W-:Y:S01]  /*60c0*/  ISETP.GT.AND P3, PT, R172, 0x59, PT ;  /* 0x00000059ac00780c */ /* 0x000fe20003f64270 */
[--C-:B------:R-:W-:Y:S01]  /*60d0*/  FFMA.FTZ R172, R11, UR35, -R147.reuse ;  /* 0x000000230bac7c23 */ /* 0x100fe20008010893 */
[----:B----4-:R-:W-:Y:S02]  /*60e0*/  FSEL R154, R154, -INF , P2 ;  /* 0xff8000009a9a7808 */ /* 0x010fe40001000000 */
[----:B------:R-:W-:Y:S01]  /*60f0*/  FMNMX.FTZ R159, R136, R153, !PT ;  /* 0x00000099889f7209 */ /* 0x000fe20007810000 */
[----:B------:R-:W-:Y:S01]  /*6100*/  MUFU.EX2 R190, R190 ;  /* 0x000000be00be7308 */ /* 0x000fe20000000800 */
[----:B0-----:R-:W-:Y:S01]  /*6110*/  FSEL R132, R157, -INF , P3 ;  /* 0xff8000009d847808 */ /* 0x001fe20001800000 */
[----:B------:R-:W-:Y:S01]  /*6120*/  FFMA.FTZ R157, R122, UR35, -R147 ;  /* 0x000000237a9d7c23 */ /* 0x000fe20008010893 */
[----:B------:R-:W-:-:S04]  /*6130*/  FMNMX.FTZ R159, R154, R159, !PT ;  /* 0x0000009f9a9f7209 */ /* 0x000fc80007810000 */
[----:B------:R-:W-:Y:S01]  /*6140*/  FMNMX.FTZ R159, R132, R159, !PT ;  /* 0x0000009f849f7209 */ /* 0x000fe20007810000 */
[----:B------:R-:W-:Y:S04]  /*6150*/  MUFU.EX2 R184, R184 ;  /* 0x000000b800b87308 */ /* 0x000fe80000000800 */
[----:B------:R-:W0:Y:S04]  /*6160*/  SHFL.BFLY PT, R122, R159, 0x2, 0x1f ;  /* 0x0c401f009f7a7f89 */ /* 0x000e2800000e0000 */
[----:B------:R-:W-:Y:S08]  /*6170*/  MUFU.EX2 R135, R135 ;  /* 0x0000008700877308 */ /* 0x000ff00000000800 */
[----:B------:R1:W-:Y:S08]  /*6180*/  MUFU.EX2 R153, R138 ;  /* 0x0000008a00997308 */ /* 0x0003f00000000800 */
[----:B------:R-:W-:Y:S01]  /*6190*/  MUFU.EX2 R186, R186 ;  /* 0x000000ba00ba7308 */ /* 0x000fe20000000800 */
[----:B0-----:R-:W-:Y:S01]  /*61a0*/  FMNMX.FTZ R122, R159, R122, !PT ;  /* 0x0000007a9f7a7209 */ /* 0x001fe20007810000 */
[----:B------:R-:W-:-:S06]  /*61b0*/  FFMA.FTZ R159, R0, UR35, -R147 ;  /* 0x00000023009f7c23 */ /* 0x000fcc0008010893 */
[----:B------:R-:W-:Y:S01]  /*61c0*/  MUFU.EX2 R139, R139 ;  /* 0x0000008b008b7308 */ /* 0x000fe20000000800 */
[----:B------:R-:W0:Y:S07]  /*61d0*/  SHFL.BFLY PT, R11, R122, 0x1, 0x1f ;  /* 0x0c201f007a0b7f89 */ /* 0x000e2e00000e0000 */
[----:B------:R-:W-:Y:S08]  /*61e0*/  MUFU.EX2 R180, R180 ;  /* 0x000000b400b47308 */ /* 0x000ff00000000800 */
[----:B------:R-:W-:Y:S08]  /*61f0*/  MUFU.EX2 R182, R182 ;  /* 0x000000b600b67308 */ /* 0x000ff00000000800 */
[----:B------:R-:W-:Y:S01]  /*6200*/  MUFU.EX2 R157, R157 ;  /* 0x0000009d009d7308 */ /* 0x000fe20000000800 */
[----:B0-----:R-:W-:-:S04]  /*6210*/  FMNMX.FTZ R11, R122, R11, !PT ;  /* 0x0000000b7a0b7209 */ /* 0x001fc80007810000 */
[C---:B------:R-:W-:Y:S01]  /*6220*/  FSETP.NEU.FTZ.AND P2, PT, R11.reuse, -INF , PT ;  /* 0xff8000000b00780b */ /* 0x040fe20003f5d000 */
[C---:B------:R-:W-:Y:S02]  /*6230*/  FMUL.FTZ R0, R11.reuse, UR35 ;  /* 0x000000230b007c20 */ /* 0x040fe40008410000 */
[----:B------:R-:W-:Y:S03]  /*6240*/  MUFU.EX2 R176, R176 ;  /* 0x000000b000b07308 */ /* 0x000fe60000000800 */
[----:B------:R-:W-:Y:S02]  /*6250*/  FSEL R147, R0, RZ, P2 ;  /* 0x000000ff00937208 */ /* 0x000fe40001000000 */
[----:B------:R-:W-:-:S03]  /*6260*/  FSEL R0, R11, RZ, P2 ;  /* 0x000000ff0b007208 */ /* 0x000fc60001000000 */
[----:B------:R-:W-:Y:S01]  /*6270*/  FFMA.FTZ R187, R131, UR35, -R147 ;  /* 0x0000002383bb7c23 */ /* 0x000fe20008010893 */
[----:B------:R-:W-:Y:S01]  /*6280*/  FSEL R131, R12, RZ, P1 ;  /* 0x000000ff0c837208 */ /* 0x000fe20000800000 */
[----:B------:R-:W-:Y:S01]  /*6290*/  FADD.FTZ R2, -R0, R13 ;  /* 0x0000000d00027221 */ /* 0x000fe20000010100 */
[--C-:B------:R-:W-:Y:S01]  /*62a0*/  FFMA.FTZ R189, R168, UR35, -R147.reuse ;  /* 0x00000023a8bd7c23 */ /* 0x100fe20008010893 */
[--C-:B------:R-:W-:Y:S01]  /*62b0*/  FFMA.FTZ R122, R169, UR35, -R147.reuse ;  /* 0x00000023a97a7c23 */ /* 0x100fe20008010893 */
[--C-:B------:R-:W-:Y:S01]  /*62c0*/  FFMA.FTZ R191, R170, UR35, -R147.reuse ;  /* 0x00000023aabf7c23 */ /* 0x100fe20008010893 */
[----:B------:R-:W-:Y:S01]  /*62d0*/  FADD.FTZ R131, -R131, R14 ;  /* 0x0000000e83837221 */ /* 0x000fe20000010100 */
[----:B------:R-:W-:Y:S01]  /*62e0*/  FMUL.FTZ R2, R2, UR35 ;  /* 0x0000002302027c20 */ /* 0x000fe20008410000 */
[--C-:B------:R-:W-:Y:S01]  /*62f0*/  FFMA.FTZ R124, R143, UR35, -R147.reuse ;  /* 0x000000238f7c7c23 */ /* 0x100fe20008010893 */
[----:B------:R-:W-:Y:S01]  /*6300*/  MUFU.EX2 R189, R189 ;  /* 0x000000bd00bd7308 */ /* 0x000fe20000000800 */
[----:B------:R-:W-:Y:S01]  /*6310*/  FMUL.FTZ R131, R131, UR35 ;  /* 0x0000002383837c20 */ /* 0x000fe20008410000 */
[--C-:B------:R-:W-:Y:S01]  /*6320*/  FFMA.FTZ R185, R146, UR35, -R147.reuse ;  /* 0x0000002392b97c23 */ /* 0x100fe20008010893 */
[--C-:B------:R-:W-:Y:S01]  /*6330*/  FFMA.FTZ R126, R130, UR35, -R147.reuse ;  /* 0x00000023827e7c23 */ /* 0x100fe20008010893 */
[--C-:B------:R-:W-:Y:S01]  /*6340*/  FFMA.FTZ R128, R133, UR35, -R147.reuse ;  /* 0x0000002385807c23 */ /* 0x100fe20008010893 */
[--C-:B-1----:R-:W-:Y:S01]  /*6350*/  FFMA.FTZ R138, R140, UR35, -R147.reuse ;  /* 0x000000238c8a7c23 */ /* 0x102fe20008010893 */
[--C-:B------:R-:W-:Y:S01]  /*6360*/  FFMA.FTZ R181, R134, UR35, -R147.reuse ;  /* 0x0000002386b57c23 */ /* 0x100fe20008010893 */
[--C-:B------:R-:W-:Y:S01]  /*6370*/  FFMA.FTZ R130, R144, UR35, -R147.reuse ;  /* 0x0000002390827c23 */ /* 0x100fe20008010893 */
        /* <DEDUP_REMOVED lines=13> */
[----:B------:R-:W-:-:S03]  /*6450*/  FFMA.FTZ R132, R132, UR35, -R147 ;  /* 0x0000002384847c23 */ /* 0x000fc60008010893 */
[----:B------:R-:W2:Y:S01]  /*6460*/  MUFU.EX2 R122, R122 ;  /* 0x0000007a007a7308 */ /* 0x000ea20000000800 */
[----:B0-----:R-:W-:-:S04]  /*6470*/  FFMA.FTZ R13, R0, R10, R127 ;  /* 0x0000000a000d7223 */ /* 0x001fc8000001007f */
[----:B------:R-:W-:-:S03]  /*6480*/  FADD.FTZ R13, R188, R13 ;  /* 0x0000000dbc0d7221 */ /* 0x000fc60000010000 */
[----:B------:R-:W0:Y:S01]  /*6490*/  MUFU.EX2 R191, R191 ;  /* 0x000000bf00bf7308 */ /* 0x000e220000000800 */
[----:B-1----:R-:W-:Y:S01]  /*64a0*/  FFMA.FTZ R3, R2, R3, R189 ;  /* 0x0000000302037223 */ /* 0x002fe200000100bd */
[----:B------:R-:W-:-:S04]  /*64b0*/  FADD.FTZ R140, R190, R13 ;  /* 0x0000000dbe8c7221 */ /* 0x000fc80000010000 */
[----:B------:R-:W-:Y:S02]  /*64c0*/  FADD.FTZ R13, R129, R140 ;  /* 0x0000008c810d7221 */ /* 0x000fe40000010000 */
[----:B------:R-:W1:Y:S01]  /*64d0*/  MUFU.EX2 R124, R124 ;  /* 0x0000007c007c7308 */ /* 0x000e620000000800 */
[----:B--2---:R-:W-:Y:S01]  /*64e0*/  FADD.FTZ R10, R122, R3 ;  /* 0x000000037a0a7221 */ /* 0x004fe20000010000 */
[----:B------:R-:W-:-:S04]  /*64f0*/  FADD.FTZ R140, R184, R13 ;  /* 0x0000000db88c7221 */ /* 0x000fc80000010000 */
[----:B------:R-:W-:Y:S01]  /*6500*/  FADD.FTZ R13, R135, R140 ;  /* 0x0000008c870d7221 */ /* 0x000fe20000010000 */
[----:B------:R-:W-:Y:S01]  /*6510*/  FFMA.FTZ R140, R150, UR35, -R147 ;  /* 0x00000023968c7c23 */ /* 0x000fe20008010893 */
        /* <DEDUP_REMOVED lines=14> */
[----:B------:R-:W-:-:S06]  /*6600*/  FADD.FTZ R142, R176, R13 ;  /* 0x0000000db08e7221 */ /* 0x000fcc0000010000 */
        /* <DEDUP_REMOVED lines=30> */
[----:B------:R-:W-:Y:S01]  /*67f0*/  MUFU.EX2 R174, R174 ;  /* 0x000000ae00ae7308 */ /* 0x000fe20000000800 */
[----:B-1----:R-:W-:-:S07]  /*6800*/  FADD.FTZ R13, R159, R142 ;  /* 0x0000008e9f0d7221 */ /* 0x002fce0000010000 */
[----:B------:R-:W0:Y:S01]  /*6810*/  MUFU.EX2 R175, R175 ;  /* 0x000000af00af7308 */ /* 0x000e220000000800 */
[----:B--2---:R-:W-:-:S07]  /*6820*/  FADD.FTZ R10, R140, R3 ;  /* 0x000000038c0a7221 */ /* 0x004fce0000010000 */
[----:B------:R-:W-:Y:S08]  /*6830*/  MUFU.EX2 R21, R21 ;  /* 0x0000001500157308 */ /* 0x000ff00000000800 */
[----:B------:R-:W1:Y:S01]  /*6840*/  MUFU.EX2 R152, R152 ;  /* 0x0000009800987308 */ /* 0x000e620000000800 */
[----:B0-----:R-:W-:-:S07]  /*6850*/  FADD.FTZ R10, R175, R10 ;  /* 0x0000000aaf0a7221 */ /* 0x001fce0000010000 */
[----:B------:R-:W-:Y:S08]  /*6860*/  MUFU.EX2 R20, R20 ;  /* 0x0000001400147308 */ /* 0x000ff00000000800 */
[----:B------:R-:W0:Y:S01]  /*6870*/  MUFU.EX2 R151, R151 ;  /* 0x0000009700977308 */ /* 0x000e220000000800 */
[----:B-1----:R-:W-:-:S07]  /*6880*/  FADD.FTZ R10, R152, R10 ;  /* 0x0000000a980a7221 */ /* 0x002fce0000010000 */
[----:B------:R-:W-:Y:S08]  /*6890*/  MUFU.EX2 R125, R125 ;  /* 0x0000007d007d7308 */ /* 0x000ff00000000800 */
[----:B------:R1:W2:Y:S01]  /*68a0*/  MUFU.EX2 R169, R136 ;  /* 0x0000008800a97308 */ /* 0x0002a20000000800 */
[----:B0-----:R-:W-:-:S07]  /*68b0*/  FADD.FTZ R10, R151, R10 ;  /* 0x0000000a970a7221 */ /* 0x001fce0000010000 */
[----:B------:R-:W0:Y:S01]  /*68c0*/  MUFU.EX2 R120, R120 ;  /* 0x0000007800787308 */ /* 0x000e220000000800 */
[----:B-1----:R-:W-:-:S04]  /*68d0*/  FADD.FTZ R136, R174, R13 ;  /* 0x0000000dae887221 */ /* 0x002fc80000010000 */
[----:B------:R-:W-:-:S03]  /*68e0*/  FADD.FTZ R3, R21, R136 ;  /* 0x0000008815037221 */ /* 0x000fc60000010000 */
[----:B------:R-:W1:Y:S01]  /*68f0*/  MUFU.EX2 R171, R154 ;  /* 0x0000009a00ab7308 */ /* 0x000e620000000800 */
[----:B------:R-:W-:Y:S01]  /*6900*/  FADD.FTZ R136, R20, R3 ;  /* 0x0000000314887221 */ /* 0x000fe20000010000 */
[----:B--2---:R-:W-:-:S03]  /*6910*/  FADD.FTZ R10, R169, R10 ;  /* 0x0000000aa90a7221 */ /* 0x004fc60000010000 */
[----:B------:R-:W-:-:S03]  /*6920*/  FADD.FTZ R3, R125, R136 ;  /* 0x000000887d037221 */ /* 0x000fc60000010000 */
[----:B------:R-:W2:Y:S01]  /*6930*/  MUFU.EX2 R121, R121 ;  /* 0x0000007900797308 */ /* 0x000ea20000000800 */
[----:B0-----:R-:W-:-:S07]  /*6940*/  FADD.FTZ R136, R120, R3 ;  /* 0x0000000378887221 */ /* 0x001fce0000010000 */
[----:B------:R-:W0:Y:S01]  /*6950*/  MUFU.EX2 R132, R132 ;  /* 0x0000008400847308 */ /* 0x000e220000000800 */
[----:B-1----:R-:W-:Y:S01]  /*6960*/  FADD.FTZ R3, R171, R10 ;  /* 0x0000000aab037221 */ /* 0x002fe20000010000 */
[----:B--2---:R-:W-:-:S03]  /*6970*/  FADD.FTZ R10, R121, R136 ;  /* 0x00000088790a7221 */ /* 0x004fc60000010000 */
[----:B0-----:R-:W-:Y:S01]  /*6980*/  FADD.FTZ R3, R132, R3 ;  /* 0x0000000384037221 */ /* 0x001fe20000010000 */
[----:B------:R-:W-:Y:S06]  /*6990*/  @!P0 BRA `(.L_x_2217) ;  /* 0x0000000000048947 */ /* 0x000fec0003800000 */
[----:B------:R-:W-:Y:S01]  /*69a0*/  BPT.TRAP 0x1 ;  /* 0x000000040000795c */ /* 0x000fe20000300000 */
.L_x_2217:
[----:B------:R-:W0:Y:S01]  /*69b0*/  S2UR UR5, SR_CgaCtaId ;  /* 0x00000000000579c3 */ /* 0x000e220000008800 */
[----:B------:R-:W-:Y:S01]  /*69c0*/  UISETP.GT.AND UP0, UPT, UR4, UR10, UPT ;  /* 0x0000000a0400728c */ /* 0x000fe2000bf04270 */
[----:B------:R-:W-:Y:S01]  /*69d0*/  F2FP.F16.F32.PACK_AB R183, R14, R183 ;  /* 0x000000b70eb7723e */ /* 0x000fe200000000ff */
[----:B------:R-:W-:Y:S01]  /*69e0*/  UIADD3 UR9, UR9, 0x30860, URZ ;  /* 0x0003086009097890 */ /* 0x000fe2000fffe03f */
[----:B------:R-:W-:Y:S01]  /*69f0*/  F2FP.F16.F32.PACK_AB R188, R188, R127 ;  /* 0x0000007fbcbc723e */ /* 0x000fe200000000ff */
[----:B------:R-:W-:Y:S01]  /*6a00*/  UIADD3 UR4, UR4, -0x1, URZ ;  /* 0xffffffff04047890 */ /* 0x000fe2000fffe03f */
[----:B------:R-:W-:Y:S01]  /*6a10*/  F2FP.F16.F32.PACK_AB R189, R122, R189 ;  /* 0x000000bd7abd723e */ /* 0x000fe200000000ff */
[----:B------:R-:W-:Y:S01]  /*6a20*/  UMOV UR6, UR39 ;  /* 0x0000002700067c82 */ /* 0x000fe20008000000 */
[----:B------:R-:W-:Y:S01]  /*6a30*/  PLOP3.LUT P1, PT, PT, PT, UP0, 0x80, 0x0 ;  /* 0x000000000000781c */ /* 0x000fe20003f2f008 */
        /* <DEDUP_REMOVED lines=8> */
[----:B------:R-:W-:Y:S01]  /*6ac0*/  F2FP.F16.F32.PACK_AB R180, R153, R180 ;  /* 0x000000b499b4723e */ /* 0x000fe200000000ff */
[----:B0-----:R-:W-:Y:S01]  /*6ad0*/  UPRMT UR9, UR5, 0x654, UR9 ;  /* 0x0000065405097896 */ /* 0x001fe20008000009 */
[----:B------:R-:W-:-:S02]  /*6ae0*/  F2FP.F16.F32.PACK_AB R181, R130, R181 ;  /* 0x000000b582b5723e */ /* 0x000fc400000000ff */
[----:B------:R-:W-:Y:S01]  /*6af0*/  UMOV UR5, UR38 ;  /* 0x0000002600057c82 */ /* 0x000fe20008000000 */
[----:B------:R-:W-:Y:S02]  /*6b00*/  F2FP.F16.F32.PACK_AB R182, R157, R182 ;  /* 0x000000b69db6723e */ /* 0x000fe400000000ff */
[----:B------:R-:W-:Y:S02]  /*6b10*/  F2FP.F16.F32.PACK_AB R176, R15, R176 ;  /* 0x000000b00fb0723e */ /* 0x000fe400000000ff */
[----:B------:R-:W-:Y:S01]  /*6b20*/  F2FP.F16.F32.PACK_AB R177, R134, R177 ;  /* 0x000000b186b1723e */ /* 0x000fe200000000ff */
[----:B------:R-:W-:Y:S01]  /*6b30*/  SYNCS.ARRIVE.TRANS64.RED.A1T0 RZ, [UR9], RZ ;  /* 0x000000ffffff79a7 */ /* 0x000fe20008100409 */
        /* <DEDUP_REMOVED lines=10> */
[----:B------:R-:W-:Y:S06]  /*6be0*/  @P1 BRA `(.L_x_2218) ;  /* 0xffffffd400001947 */ /* 0x000fec000383ffff */
.L_x_2207:
[----:B------:R-:W-:-:S13]  /*6bf0*/  ISETP.LE.AND P1, PT, RZ, UR4, PT ;  /* 0x00000004ff007c0c */ /* 0x000fda000bf23270 */
[----:B------:R-:W-:Y:S05]  /*6c00*/  @!P1 BRA `(.L_x_2219) ;  /* 0x00000024003c9947 */ /* 0x000fea0003800000 */
[----:B------:R-:W-:Y:S01]  /*6c10*/  IMAD.MOV.U32 R14, RZ, RZ, R11 ;  /* 0x000000ffff0e7224 */ /* 0x000fe200078e000b */
[----:B------:R-:W-:Y:S01]  /*6c20*/  MOV R13, R12 ;  /* 0x0000000c000d7202 */ /* 0x000fe20000000f00 */
[----:B------:R-:W-:Y:S01]  /*6c30*/  UMOV UR5, UR38 ;  /* 0x0000002600057c82 */ /* 0x000fe20008000000 */
[----:B------:R-:W-:Y:S01]  /*6c40*/  UMOV UR6, UR39 ;  /* 0x0000002700067c82 */ /* 0x000fe20008000000 */
[----:B------:R-:W-:Y:S01]  /*6c50*/  ULDC UR7, c[0x0][0x9d8] ;  /* 0x0002760000077ab9 */ /* 0x000fe20000000800 */
[----:B------:R-:W-:-:S05]  /*6c60*/  ULDC UR10, c[0x0][0x988] ;  /* 0x00026200000a7ab9 */ /* 0x000fca0000000800 */
.L_x_2230:
[----:B------:R-:W-:-:S04]  /*6c70*/  UIADD3 UR9, UR6, 0x1, URZ ;  /* 0x0000000106097890 */ /* 0x000fc8000fffe03f */
[----:B------:R-:W-:-:S04]  /*6c80*/  UISETP.NE.AND UP0, UPT, UR9, 0x2, UPT ;  /* 0x000000020900788c */ /* 0x000fc8000bf05270 */
[----:B------:R-:W-:Y:S02]  /*6c90*/  USEL UR9, UR9, URZ, UP0 ;  /* 0x0000003f09097287 */ /* 0x000fe40008000000 */
[----:B------:R-:W-:-:S04]  /*6ca0*/  USEL UR38, URZ, 0x1, UP0 ;  /* 0x000000013f267887 */ /* 0x000fc80008000000 */
[----:B------:R-:W-:Y:S01]  /*6cb0*/  ULOP3.LUT UR38, UR5, UR38, URZ, 0x3c, !UPT ;  /* 0x0000002605267292 */ /* 0x000fe2000f8e3c3f */
[----:B------:R-:W-:Y:S01]  /*6cc0*/  UMOV UR39, UR9 ;  /* 0x0000000900277c82 */ /* 0x000fe20008000000 */
[----:B------:R-:W-:Y:S10]  /*6cd0*/  @!P0 BRA `(.L_x_2220) ;  /* 0x0000000000048947 */ /* 0x000ff40003800000 */
[----:B------:R-:W-:Y:S01]  /*6ce0*/  BPT.TRAP 0x1 ;  /* 0x000000040000795c */ /* 0x000fe20000300000 */
.L_x_2220:
[----:B------:R-:W-:Y:S01]  /*6cf0*/  ULEA UR8, UR39, UR40, 0x3 ;  /* 0x0000002827087291 */ /* 0x000fe2000f8e183f */
[----:B------:R-:W-:-:S05]  /*6d00*/  IMAD.U32 R11, RZ, RZ, UR38 ;  /* 0x00000026ff0b7e24 */ /* 0x000fca000f8e00ff */
[----:B------:R-:W-:-:S04]  /*6d10*/  SHF.L.U32 R11, R11, 0x1f, RZ ;  /* 0x0000001f0b0b7819 */ /* 0x000fc800000006ff */
[----:B------:R0:W1:Y:S01]  /*6d20*/  SYNCS.PHASECHK.TRANS64.TRYWAIT P1, [UR8+0x30830], R11 ;  /* 0x0308300bff0075a7 */ /* 0x0000620008020148 */
[----:B------:R-:W-:Y:S05]  /*6d30*/  @!P0 BRA `(.L_x_2221) ;  /* 0x0000000000048947 */ /* 0x000fea0003800000 */
[----:B------:R-:W-:Y:S01]  /*6d40*/  BPT.TRAP 0x1 ;  /* 0x000000040000795c */ /* 0x000fe20000300000 */
.L_x_2221:
[----:B-1----:R-:W-:Y:S05]  /*6d50*/  @P1 BRA `(.L_x_2222) ;  /* 0x0000000000081947 */ /* 0x002fea0003800000 */
[----:B------:R-:W1:Y:S02]  /*6d60*/  SYNCS.PHASECHK.TRANS64.TRYWAIT P1, [UR8+0x30830], R11 ;  /* 0x0308300bff0075a7 */ /* 0x000e640008020148 */
[----:B-1----:R-:W-:Y:S05]  /*6d70*/  @!P1 BRA `(.L_x_2223) ;  /* 0x0000009c00089947 */ /* 0x002fea0003800000 */
.L_x_2222:
        /* <DEDUP_REMOVED lines=175> */
.L_x_2224:
[----:B------:R-:W-:Y:S01]  /*7870*/  ULEA UR8, UR6, UR40, 0x3 ;  /* 0x0000002806087291 */ /* 0x000fe2000f8e183f */
[----:B------:R-:W-:-:S05]  /*7880*/  IMAD.U32 R0, RZ, RZ, UR5 ;  /* 0x00000005ff007e24 */ /* 0x000fca000f8e00ff */
[----:B------:R-:W-:-:S04]  /*7890*/  SHF.L.U32 R0, R0, 0x1f, RZ ;  /* 0x0000001f00007819 */ /* 0x000fc800000006ff */
[----:B------:R2:W3:Y:S01]  /*78a0*/  SYNCS.PHASECHK.TRANS64.TRYWAIT P1, [UR8+0x30850], R0 ;  /* 0x03085000ff0075a7 */ /* 0x0004e20008020148 */
[----:B------:R-:W-:Y:S05]  /*78b0*/  @!P0 BRA `(.L_x_2225) ;  /* 0x0000000000048947 */ /* 0x000fea0003800000 */
[----:B------:R-:W-:Y:S01]  /*78c0*/  BPT.TRAP 0x1 ;  /* 0x000000040000795c */ /* 0x000fe20000300000 */
.L_x_2225:
[----:B---3--:R-:W-:Y:S05]  /*78d0*/  @P1 BRA `(.L_x_2226) ;  /* 0x0000000000081947 */ /* 0x008fea0003800000 */
[----:B------:R-:W3:Y:S02]  /*78e0*/  SYNCS.PHASECHK.TRANS64.TRYWAIT P1, [UR8+0x30850], R0 ;  /* 0x03085000ff0075a7 */ /* 0x000ee40008020148 */
[----:B---3--:R-:W-:Y:S05]  /*78f0*/  @!P1 BRA `(.L_x_2227) ;  /* 0x0000009000409947 */ /* 0x008fea0003800000 */
.L_x_2226:
        /* <DEDUP_REMOVED lines=37> */
.L_x_2228:
        /* <DEDUP_REMOVED lines=59> */
[----:B------:R-:W1:Y:S01]  /*7f00*/  S2UR UR6, SR_CgaCtaId ;  /* 0x00000000000679c3 */ /* 0x000e620000008800 */
[----:B------:R-:W-:-:S02]  /*7f10*/  ULEA UR5, UR9, UR40, 0x3 ;  /* 0x0000002809057291 */ /* 0x000fc4000f8e183f */
[----:B------:R-:W3:Y:S01]  /*7f20*/  MUFU.TANH R120, R120 ;  /* 0x0000007800787308 */ /* 0x000ee20000002400 */
[----:B--2---:R-:W-:Y:S01]  /*7f30*/  FMNMX.FTZ R11, R21, R0, !PT ;  /* 0x00000000150b7209 */ /* 0x004fe20007810000 */
[----:B------:R-:W-:-:S06]  /*7f40*/  UIADD3 UR5, UR5, 0x30840, URZ ;  /* 0x0003084005057890 */ /* 0x000fcc000fffe03f */
[----:B------:R-:W2:Y:S01]  /*7f50*/  MUFU.TANH R172, R172 ;  /* 0x000000ac00ac7308 */ /* 0x000ea20000002400 */
[----:B0-----:R-:W-:-:S07]  /*7f60*/  FMNMX.FTZ R143, R171, R2, !PT ;  /* 0x00000002ab8f7209 */ /* 0x001fce0007810000 */
[----:B------:R-:W0:Y:S01]  /*7f70*/  MUFU.TANH R121, R121 ;  /* 0x0000007900797308 */ /* 0x000e220000002400 */
[----:B---3--:R-:W-:Y:S01]  /*7f80*/  FMNMX.FTZ R0, R120, R11, !PT ;  /* 0x0000000b78007209 */ /* 0x008fe20007810000 */
[----:B-1----:R-:W-:-:S06]  /*7f90*/  UPRMT UR5, UR6, 0x654, UR5 ;  /* 0x0000065406057896 */ /* 0x002fcc0008000005 */
[----:B------:R-:W1:Y:S01]  /*7fa0*/  MUFU.TANH R173, R173 ;  /* 0x000000ad00ad7308 */ /* 0x000e620000002400 */
[----:B--2---:R-:W-:Y:S02]  /*7fb0*/  FMNMX.FTZ R2, R172, R143, !PT ;  /* 0x0000008fac027209 */ /* 0x004fe40007810000 */
[----:B------:R-:W-:Y:S05]  /*7fc0*/  SYNCS.ARRIVE.TRANS64.RED.A1T0 RZ, [UR5], RZ ;  /* 0x000000ffffff79a7 */ /* 0x000fea0008100405 */
        /* <DEDUP_REMOVED lines=48> */
[----:B--2---:R-:W-:Y:S01]  /*82d0*/  FMNMX.FTZ R2, R146, R153, !PT ;  /* 0x0000009992027209 */ /* 0x004fe20007810000 */
[----:B------:R-:W-:-:S06]  /*82e0*/  FMUL.FTZ R153, R166, UR7 ;  /* 0x00000007a6997c20 */ /* 0x000fcc0008410000 */
        /* <DEDUP_REMOVED lines=25> */
[----:B0-----:R-:W-:-:S05]  /*8480*/  FMNMX.FTZ R0, R156, R11, !PT ;  /* 0x0000000b9c007209 */ /* 0x001fca0007810000 */
[----:B------:R-:W0:Y:S01]  /*8490*/  SHFL.BFLY PT, R11, R0, 0x2, 0x1f ;  /* 0x0c401f00000b7f89 */ /* 0x000e2200000e0000 */
[----:B-1----:R-:W-:-:S04]  /*84a0*/  FMNMX.FTZ R157, R153, R2, !PT ;  /* 0x00000002999d7209 */ /* 0x002fc80007810000 */
        /* <DEDUP_REMOVED lines=8> */
[----:B------:R-:W-:-:S04]  /*8530*/  FMUL.FTZ R160, R12, UR35 ;  /* 0x000000230ca07c20 */ /* 0x000fc80008410000 */
[--C-:B------:R-:W-:Y:S01]  /*8540*/  FFMA.FTZ R188, R169, UR35, -R160.reuse ;  /* 0x00000023a9bc7c23 */ /* 0x100fe200080108a0 */
[--C-:B------:R-:W-:Y:S01]  /*8550*/  FFMA.FTZ R190, R170, UR35, -R160.reuse ;  /* 0x00000023aabe7c23 */ /* 0x100fe200080108a0 */
[--C-:B------:R-:W-:Y:S01]  /*8560*/  FFMA.FTZ R157, R171, UR35, -R160.reuse ;  /* 0x00000023ab9d7c23 */ /* 0x100fe200080108a0 */
[--C-:B------:R-:W-:Y:S01]  /*8570*/  FFMA.FTZ R184, R172, UR35, -R160.reuse ;  /* 0x00000023acb87c23 */ /* 0x100fe200080108a0 */
[--C-:B------:R-:W-:Y:S01]  /*8580*/  FFMA.FTZ R186, R174, UR35, -R160.reuse ;  /* 0x00000023aeba7c23 */ /* 0x100fe200080108a0 */
[--C-:B------:R-:W-:Y:S01]  /*8590*/  FFMA.FTZ R161, R175, UR35, -R160.reuse ;  /* 0x00000023afa17c23 */ /* 0x100fe200080108a0 */
[----:B-1----:R-:W-:Y:S01]  /*85a0*/  FMNMX.FTZ R11, R158, R159, !PT ;  /* 0x0000009f9e0b7209 */ /* 0x002fe20007810000 */
[----:B------:R-:W-:Y:S01]  /*85b0*/  FMUL.FTZ R159, R13, UR35 ;  /* 0x000000230d9f7c20 */ /* 0x000fe20008410000 */
[----:B------:R-:W-:Y:S01]  /*85c0*/  MUFU.EX2 R188, R188 ;  /* 0x000000bc00bc7308 */ /* 0x000fe20000000800 */
[--C-:B------:R-:W-:Y:S01]  /*85d0*/  FFMA.FTZ R180, R135, UR35, -R160.reuse ;  /* 0x0000002387b47c23 */ /* 0x100fe200080108a0 */
[----:B------:R-:W-:Y:S01]  /*85e0*/  FFMA.FTZ R135, R136, UR35, -R160 ;  /* 0x0000002388877c23 */ /* 0x000fe200080108a0 */
[----:B------:R-:W-:Y:S01]  /*85f0*/  FADD.FTZ R13, -R11, R14 ;  /* 0x0000000e0b0d7221 */ /* 0x000fe20000010100 */
[--C-:B------:R-:W-:Y:S01]  /*8600*/  FFMA.FTZ R182, R137, UR35, -R160.reuse ;  /* 0x0000002389b67c23 */ /* 0x100fe200080108a0 */
[--C-:B------:R-:W-:Y:S01]  /*8610*/  FFMA.FTZ R137, R138, UR35, -R160.reuse ;  /* 0x000000238a897c23 */ /* 0x100fe200080108a0 */
[--C-:B------:R-:W-:Y:S01]  /*8620*/  FFMA.FTZ R176, R141, UR35, -R160.reuse ;  /* 0x000000238db07c23 */ /* 0x100fe200080108a0 */
[----:B------:R-:W-:Y:S01]  /*8630*/  FMUL.FTZ R14, R13, UR35 ;  /* 0x000000230d0e7c20 */ /* 0x000fe20008410000 */
[--C-:B------:R-:W-:Y:S01]  /*8640*/  FFMA.FTZ R13, R168, UR35, -R160.reuse ;  /* 0x00000023a80d7c23 */ /* 0x100fe200080108a0 */
[----:B------:R0:W-:Y:S01]  /*8650*/  MUFU.EX2 R0, R159 ;  /* 0x0000009f00007308 */ /* 0x0001e20000000800 */
[--C-:B------:R-:W-:Y:S01]  /*8660*/  FFMA.FTZ R141, R142, UR35, -R160.reuse ;  /* 0x000000238e8d7c23 */ /* 0x100fe200080108a0 */
[--C-:B------:R-:W-:Y:S01]  /*8670*/  FFMA.FTZ R178, R144, UR35, -R160.reuse ;  /* 0x0000002390b27c23 */ /* 0x100fe200080108a0 */
        /* <DEDUP_REMOVED lines=10> */
[----:B------:R-:W-:-:S03]  /*8720*/  FFMA.FTZ R155, R156, UR35, -R160 ;  /* 0x000000239c9b7c23 */ /* 0x000fc600080108a0 */
[----:B------:R-:W0:Y:S01]  /*8730*/  MUFU.EX2 R13, R13 ;  /* 0x0000000d000d7308 */ /* 0x000e220000000800 */
[----:B-1----:R-:W-:-:S04]  /*8740*/  FMUL.FTZ R14, R11, UR35 ;  /* 0x000000230b0e7c20 */ /* 0x002fc80008410000 */
        /* <DEDUP_REMOVED lines=13> */
[----:B0-----:R-:W-:Y:S01]  /*8820*/  FFMA.FTZ R15, R0, R10, R13 ;  /* 0x0000000a000f7223 */ /* 0x001fe2000001000d */
[--C-:B------:R-:W-:Y:S01]  /*8830*/  FFMA.FTZ R128, R128, UR35, -R14.reuse ;  /* 0x0000002380807c23 */ /* 0x100fe2000801080e */
[--C-:B------:R-:W-:Y:S01]  /*8840*/  FFMA.FTZ R177, R129, UR35, -R14.reuse ;  /* 0x0000002381b17c23 */ /* 0x100fe2000801080e */
[--C-:B------:R-:W-:Y:S01]  /*8850*/  FFMA.FTZ R130, R130, UR35, -R14.reuse ;  /* 0x0000002382827c23 */ /* 0x100fe2000801080e */
[----:B------:R-:W-:Y:S01]  /*8860*/  FADD.FTZ R15, R188, R15 ;  /* 0x0000000fbc0f7221 */ /* 0x000fe20000010000 */
[--C-:B------:R-:W-:Y:S01]  /*8870*/  FFMA.FTZ R179, R131, UR35, -R14.reuse ;  /* 0x0000002383b37c23 */ /* 0x100fe2000801080e */
[--C-:B------:R-:W-:Y:S01]  /*8880*/  FFMA.FTZ R132, R132, UR35, -R14.reuse ;  /* 0x0000002384847c23 */ /* 0x100fe2000801080e */
[----:B------:R-:W0:Y:S01]  /*8890*/  MUFU.EX2 R20, R20 ;  /* 0x0000001400147308 */ /* 0x000e220000000800 */
[----:B-1----:R-:W-:Y:S01]  /*88a0*/  FADD.FTZ R136, R190, R15 ;  /* 0x0000000fbe887221 */ /* 0x002fe20000010000 */
[--C-:B------:R-:W-:Y:S01]  /*88b0*/  FFMA.FTZ R173, R133, UR35, -R14.reuse ;  /* 0x0000002385ad7c23 */ /* 0x100fe2000801080e */
[--C-:B------:R-:W-:Y:S01]  /*88c0*/  FFMA.FTZ R134, R134, UR35, -R14.reuse ;  /* 0x0000002386867c23 */ /* 0x100fe2000801080e */
[--C-:B------:R-:W-:Y:S01]  /*88d0*/  FFMA.FTZ R175, R139, UR35, -R14.reuse ;  /* 0x000000238baf7c23 */ /* 0x100fe2000801080e */
[--C-:B------:R-:W-:Y:S01]  /*88e0*/  FFMA.FTZ R140, R140, UR35, -R14.reuse ;  /* 0x000000238c8c7c23 */ /* 0x100fe2000801080e */
[--C-:B------:R-:W-:Y:S01]  /*88f0*/  FFMA.FTZ R143, R143, UR35, -R14.reuse ;  /* 0x000000238f8f7c23 */ /* 0x100fe2000801080e */
[--C-:B------:R-:W-:Y:S01]  /*8900*/  FFMA.FTZ R150, R150, UR35, -R14.reuse ;  /* 0x0000002396967c23 */ /* 0x100fe2000801080e */
[----:B------:R-:W1:Y:S01]  /*8910*/  MUFU.EX2 R191, R191 ;  /* 0x000000bf00bf7308 */ /* 0x000e620000000800 */
[----:B--2---:R-:W-:Y:S01]  /*8920*/  FFMA.FTZ R3, R2, R3, R189 ;  /* 0x0000000302037223 */ /* 0x004fe200000100bd */
[--C-:B------:R-:W-:Y:S01]  /*8930*/  FFMA.FTZ R153, R153, UR35, -R14.reuse ;  /* 0x0000002399997c23 */ /* 0x100fe2000801080e */
[----:B------:R-:W-:-:S05]  /*8940*/  FFMA.FTZ R14, R154, UR35, -R14 ;  /* 0x000000239a0e7c23 */ /* 0x000fca000801080e */
        /* <DEDUP_REMOVED lines=88> */
.L_x_2229:
[----:B------:R-:W0:Y:S01]  /*8ed0*/  S2UR UR5, SR_CgaCtaId ;  /* 0x00000000000579c3 */ /* 0x000e220000008800 */
[----:B------:R-:W-:Y:S01]  /*8ee0*/  UIADD3 UR8, UR8, 0x30860, URZ ;  /* 0x0003086008087890 */ /* 0x000fe2000fffe03f */
[----:B------:R-:W-:Y:S01]  /*8ef0*/  ISETP.LT.AND P1, PT, RZ, UR4, PT ;  /* 0x00000004ff007c0c */ /* 0x000fe2000bf21270 */
[----:B------:R-:W-:Y:S01]  /*8f00*/  UIADD3 UR4, UR4, -0x1, URZ ;  /* 0xffffffff04047890 */ /* 0x000fe2000fffe03f */
[----:B------:R-:W-:Y:S01]  /*8f10*/  F2FP.F16.F32.PACK_AB R188, R188, R13 ;  /* 0x0000000dbcbc723e */ /* 0x000fe200000000ff */
[----:B------:R-:W-:Y:S01]  /*8f20*/  UMOV UR6, UR39 ;  /* 0x0000002700067c82 */ /* 0x000fe20008000000 */
        /* <DEDUP_REMOVED lines=29> */
.L_x_2219:
        /* <DEDUP_REMOVED lines=99> */
.L_x_2231:
[----:B------:R-:W-:Y:S01]  /*9730*/  ULEA UR5, UR39, UR40, 0x3 ;  /* 0x0000002827057291 */ /* 0x000fe2000f8e183f */
[----:B------:R-:W-:-:S04]  /*9740*/  MOV R0, UR38 ;  /* 0x0000002600007c02 */ /* 0x000fc80008000f00 */
[----:B------:R-:W-:-:S04]  /*9750*/  SHF.L.U32 R0, R0, 0x1f, RZ ;  /* 0x0000001f00007819 */ /* 0x000fc800000006ff */
[----:B------:R0:W1:Y:S01]  /*9760*/  SYNCS.PHASECHK.TRANS64.TRYWAIT P1, [UR5+0x30850], R0 ;  /* 0x03085000ff0075a7 */ /* 0x0000620008020145 */
[----:B------:R-:W-:Y:S05]  /*9770*/  @!P0 BRA `(.L_x_2232) ;  /* 0x0000000000048947 */ /* 0x000fea0003800000 */
[----:B------:R-:W-:Y:S01]  /*9780*/  BPT.TRAP 0x1 ;  /* 0x000000040000795c */ /* 0x000fe20000300000 */
.L_x_2232:
[----:B-1----:R-:W-:Y:S05]  /*9790*/  @P1 BRA `(.L_x_2233) ;  /* 0x0000000000081947 */ /* 0x002fea0003800000 */
[----:B------:R-:W1:Y:S02]  /*97a0*/  SYNCS.PHASECHK.TRANS64.TRYWAIT P1, [UR5+0x30850], R0 ;  /* 0x03085000ff0075a7 */ /* 0x000e640008020145 */
[----:B-1----:R-:W-:Y:S05]  /*97b0*/  @!P1 BRA `(.L_x_2234) ;  /* 0x0000007000a89947 */ /* 0x002fea0003800000 */
.L_x_2233:
[----:B------:R-:W-:Y:S01]  /*97c0*/  UIADD3 UR40, UR40, 0x400, URZ ;  /* 0x0000040028287890 */ /* 0x000fe2000fffe03f */
[----:B------:R-:W-:Y:S01]  /*97d0*/  WARPGROUP.ARRIVE ;  /* 0x00000000000079c5 */ /* 0x000fe20000000000 */
[----:B------:R-:W-:Y:S01]  /*97e0*/  UMOV UR7, 0x40000040 ;  /* 0x4000004000077882 */ /* 0x000fe20000000000 */
[----:B-1----:R-:W1:Y:S01]  /*97f0*/  SHFL.BFLY PT, R5, R10, 0x2, 0x1f ;  /* 0x0c401f000a057f89 */ /* 0x002e6200000e0000 */
[----:B------:R-:W-:Y:S01]  /*9800*/  USHF.R.U32.HI UR40, URZ, 0x4, UR40 ;  /* 0x000000043f287899 */ /* 0x000fe20008011628 */
[----:B------:R-:W-:Y:S02]  /*9810*/  CS2R R20, SRZ ;  /* 0x0000000000147805 */ /* 0x000fe4000001ff00 */
[----:B0-----:R-:W0:Y:S01]  /*9820*/  SHFL.BFLY PT, R0, R3, 0x2, 0x1f ;  /* 0x0c401f0003007f89 */ /* 0x001e2200000e0000 */
[----:B------:R-:W-:-:S04]  /*9830*/  ULOP3.LUT UR40, UR40, 0x3fff, URZ, 0xc0, !UPT ;  /* 0x00003fff28287892 */ /* 0x000fc8000f8ec03f */
[----:B------:R-:W-:-:S04]  /*9840*/  ULOP3.LUT UR4, UR40, 0x3000000, URZ, 0xfc, !UPT ;  /* 0x0300000028047892 */ /* 0x000fc8000f8efc3f */
[----:B------:R-:W-:-:S07]  /*9850*/  UIMAD UR4, UR39, 0x900, UR4 ;  /* 0x00000900270478a4 */ /* 0x000fce000f8e0204 */
[----:B------:R-:W-:Y:S02]  /*9860*/  UMOV UR6, UR4 ;  /* 0x0000000400067c82 */ /* 0x000fe40008000000 */
[----:B------:R-:W-:Y:S01]  /*9870*/  HGMMA.64x192x16.F32 R24, R188, gdesc[UR4].tnspB, R24, gsb0 ;  /* 0x42e00004bc187df0 */ /* 0x000fe20008000818 */
[----:B------:R-:W-:Y:S01]  /*9880*/  UIADD3 UR6, UR4, 0x80, URZ ;  /* 0x0000008004067890 */ /* 0x000fe2000fffe03f */
[----:B-1----:R-:W-:Y:S01]  /*9890*/  FADD.FTZ R5, R5, R10 ;  /* 0x0000000a05057221 */ /* 0x002fe20000010000 */
[----:B------:R-:W-:Y:S01]  /*98a0*/  UMOV UR7, 0x40000040 ;  /* 0x4000004000077882 */ /* 0x000fe20000000000 */
[----:B0-----:R-:W-:Y:S01]  /*98b0*/  FADD.FTZ R2, R0, R3 ;  /* 0x0000000300027221 */ /* 0x001fe20000010000 */
[----:B------:R-:W-:Y:S02]  /*98c0*/  IMAD.U32 R3, RZ, RZ, UR35 ;  /* 0x00000023ff037e24 */ /* 0x000fe4000f8e00ff */
[----:B------:R-:W0:Y:S04]  /*98d0*/  SHFL.BFLY PT, R0, R5, 0x1, 0x1f ;  /* 0x0c201f0005007f89 */ /* 0x000e2800000e0000 */
[----:B------:R-:W1:Y:S01]  /*98e0*/  SHFL.BFLY PT, R7, R2, 0x1, 0x1f ;  /* 0x0c201f0002077f89 */ /* 0x000e6200000e0000 */
[----:B0-----:R-:W-:Y:S01]  /*98f0*/  FADD.FTZ R8, R5, R0 ;  /* 0x0000000005087221 */ /* 0x001fe20000010000 */
[----:B------:R-:W-:-:S02]  /*9900*/  IMAD.U32 R5, RZ, RZ, UR35 ;  /* 0x00000023ff057e24 */ /* 0x000fc4000f8e00ff */
        /* <DEDUP_REMOVED lines=42> */
.L_x_2235:
[----:B------:R-:W0:Y:S01]  /*9bb0*/  S2UR UR7, SR_CgaCtaId ;  /* 0x00000000000779c3 */ /* 0x000e220000008800 */
[----:B------:R-:W-:Y:S01]  /*9bc0*/  R2UR UR6, R193 ;  /* 0x00000000c10672ca */ /* 0x000fe200000e0000 */
[----:B------:R-:W-:Y:S01]  /*9bd0*/  UIADD3 UR4, UR5, 0x30860, URZ ;  /* 0x0003086005047890 */ /* 0x000fe2000fffe03f */
[-C--:B------:R-:W-:Y:S01]  /*9be0*/  FMUL.FTZ R125, R95, R21.reuse ;  /* 0x000000155f7d7220 */ /* 0x080fe20000410000 */
[----:B------:R-:W-:Y:S01]  /*9bf0*/  UIADD3 UR39, UR39, 0x1, URZ ;  /* 0x0000000127277890 */ /* 0x000fe2000fffe03f */
[-C--:B------:R-:W-:Y:S01]  /*9c00*/  FMUL.FTZ R127, R91, R21.reuse ;  /* 0x000000155b7f7220 */ /* 0x080fe20000410000 */
[-C--:B------:R-:W-:Y:S01]  /*9c10*/  FMUL.FTZ R95, R99, R21.reuse ;  /* 0x00000015635f7220 */ /* 0x080fe20000410000 */
        /* <DEDUP_REMOVED lines=17> */
[----:B0-----:R-:W-:Y:S01]  /*9d30*/  UPRMT UR4, UR7, 0x654, UR4 ;  /* 0x0000065407047896 */ /* 0x001fe20008000004 */
        /* <DEDUP_REMOVED lines=75> */
[----:B------:R-:W-:Y:S01]  /*a1f0*/  MOV R193, UR6 ;  /* 0x0000000600c17c02 */ /* 0x000fe20008000f00 */
[-C--:B------:R-:W-:Y:S01]  /*a200*/  FMUL.FTZ R102, R111, R21.reuse ;  /* 0x000000156f667220 */ /* 0x080fe20000410000 */
[----:B------:R-:W-:Y:S01]  /*a210*/  PLOP3.LUT P0, PT, PT, PT, PT, 0x8, 0x0 ;  /* 0x000000000000781c */ /* 0x000fe20003f0e170 */
[-C--:B------:R-:W-:Y:S01]  /*a220*/  FMUL.FTZ R114, R114, R21.reuse ;  /* 0x0000001572727220 */ /* 0x080fe20000410000 */
[-C--:B------:R-:W-:Y:S01]  /*a230*/  FMUL.FTZ R115, R115, R21.reuse ;  /* 0x0000001573737220 */ /* 0x080fe20000410000 */
[-C--:B------:R-:W-:Y:S01]  /*a240*/  FMUL.FTZ R118, R118, R21.reuse ;  /* 0x0000001576767220 */ /* 0x080fe20000410000 */
[----:B------:R-:W-:Y:S01]  /*a250*/  FMUL.FTZ R119, R119, R21 ;  /* 0x0000001577777220 */ /* 0x000fe20000410000 */
[----:B------:R-:W-:-:S02]  /*a260*/  USEL UR39, UR39, URZ, UP0 ;  /* 0x0000003f27277287 */ /* 0x000fc40008000000 */
[----:B------:R-:W-:-:S12]  /*a270*/  ULOP3.LUT UR38, UR38, UR4, URZ, 0x3c, !UPT ;  /* 0x0000000426267292 */ /* 0x000fd8000f8e3c3f */
.L_x_2199:
        /* <DEDUP_REMOVED lines=10> */
[----:B------:R-:W1:Y:S01]  /*a320*/  LDC R56, c[0x0][0xbe8] ;  /* 0x0002fa00ff387b82 */ /* 0x000e620000000800 */
[----:B------:R-:W-:Y:S01]  /*a330*/  F2FP.F16.F32.PACK_AB R6, R7, R6 ;  /* 0x000000060706723e */ /* 0x000fe200000000ff */
[----:B------:R-:W-:Y:S01]  /*a340*/  USHF.R.S32.HI UR10, URZ, 0x1f, UR61 ;  /* 0x0000001f3f0a7899 */ /* 0x000fe2000801143d */
[----:B------:R-:W-:Y:S01]  /*a350*/  F2FP.F16.F32.PACK_AB R7, R156, R33 ;  /* 0x000000219c07723e */ /* 0x000fe200000000ff */
[----:B------:R-:W-:Y:S01]  /*a360*/  ULDC.64 UR8, c[0x0][0xb90] ;  /* 0x0002e40000087ab9 */ /* 0x000fe20000000a00 */
[----:B------:R-:W-:Y:S01]  /*a370*/  F2FP.F16.F32.PACK_AB R4, R25, R4 ;  /* 0x000000041904723e */ /* 0x000fe200000000ff */
[----:B------:R-:W-:Y:S01]  /*a380*/  UIMAD UR5, UR10, UR8, URZ ;  /* 0x000000080a0572a4 */ /* 0x000fe2000f8e023f */
[----:B------:R-:W-:Y:S01]  /*a390*/  F2FP.F16.F32.PACK_AB R5, R154, R5 ;  /* 0x000000059a05723e */ /* 0x000fe200000000ff */
[----:B------:R-:W-:Y:S01]  /*a3a0*/  UIMAD.WIDE.U32 UR6, UR61, UR8, URZ ;  /* 0x000000083d0672a5 */ /* 0x000fe2000f8e003f */
[----:B------:R-:W-:Y:S01]  /*a3b0*/  F2FP.F16.F32.PACK_AB R10, R11, R10 ;  /* 0x0000000a0b0a723e */ /* 0x000fe200000000ff */
[----:B------:R-:W-:Y:S01]  /*a3c0*/  UIMAD UR5, UR61, UR9, UR5 ;  /* 0x000000093d0572a4 */ /* 0x000fe2000f8e0205 */
[----:B------:R-:W-:Y:S01]  /*a3d0*/  F2FP.F16.F32.PACK_AB R8, R15, R8 ;  /* 0x000000080f08723e */ /* 0x000fe200000000ff */
[----:B------:R-:W-:Y:S01]  /*a3e0*/  USHF.R.S32.HI UR12, URZ, 0x1f, UR60 ;  /* 0x0000001f3f0c7899 */ /* 0x000fe2000801143c */
[----:B------:R-:W-:Y:S01]  /*a3f0*/  F2FP.F16.F32.PACK_AB R11, R150, R141 ;  /* 0x0000008d960b723e */ /* 0x000fe200000000ff */
[----:B------:R-:W-:Y:S01]  /*a400*/  ULDC.64 UR8, c[0x0][0xb98] ;  /* 0x0002e60000087ab9 */ /* 0x000fe20000000a00 */
[----:B------:R-:W-:Y:S01]  /*a410*/  UIADD3 UR7, UR7, UR5, URZ ;  /* 0x0000000507077290 */ /* 0x000fe2000fffe03f */
[----:B------:R-:W-:Y:S01]  /*a420*/  F2FP.F16.F32.PACK_AB R12, R13, R12 ;  /* 0x0000000c0d0c723e */ /* 0x000fe200000000ff */
[----:B------:R-:W-:Y:S01]  /*a430*/  UIMAD UR5, UR12, UR8, URZ ;  /* 0x000000080c0572a4 */ /* 0x000fe2000f8e023f */
[----:B------:R-:W-:Y:S01]  /*a440*/  F2FP.F16.F32.PACK_AB R13, R147, R140 ;  /* 0x0000008c930d723e */ /* 0x000fe200000000ff */
[----:B------:R-:W-:Y:S01]  /*a450*/  UIMAD.WIDE.U32 UR6, UR60, UR8, UR6 ;  /* 0x000000083c0672a5 */ /* 0x000fe2000f8e0006 */
[----:B------:R-:W-:Y:S01]  /*a460*/  F2FP.F16.F32.PACK_AB R14, R53, R14 ;  /* 0x0000000e350e723e */ /* 0x000fe200000000ff */
[----:B------:R-:W-:Y:S01]  /*a470*/  UIMAD UR5, UR60, UR9, UR5 ;  /* 0x000000093c0572a4 */ /* 0x000fe2000f8e0205 */
[----:B------:R-:W-:-:S02]  /*a480*/  F2FP.F16.F32.PACK_AB R15, R149, R142 ;  /* 0x0000008e950f723e */ /* 0x000fc400000000ff */
[----:B------:R-:W-:Y:S01]  /*a490*/  F2FP.F16.F32.PACK_AB R24, R57, R24 ;  /* 0x000000183918723e */ /* 0x000fe200000000ff */
[----:B------:R-:W-:Y:S01]  /*a4a0*/  ULDC.64 UR8, c[0x0][0xae8] ;  /* 0x0002ba0000087ab9 */ /* 0x000fe20000000a00 */
[----:B------:R-:W-:Y:S02]  /*a4b0*/  F2FP.F16.F32.PACK_AB R96, R97, R96 ;  /* 0x000000606160723e */ /* 0x000fe400000000ff */
[----:B------:R-:W-:Y:S02]  /*a4c0*/  F2FP.F16.F32.PACK_AB R97, R95, R98 ;  /* 0x000000625f61723e */ /* 0x000fe400000000ff */
[----:B------:R-:W-:Y:S02]  /*a4d0*/  F2FP.F16.F32.PACK_AB R104, R105, R104 ;  /* 0x000000686968723e */ /* 0x000fe400000000ff */
[----:B------:R-:W-:Y:S02]  /*a4e0*/  MOV R48, R52 ;  /* 0x0000003400307202 */ /* 0x000fe40000000f00 */
[----:B0-----:R-:W-:Y:S01]  /*a4f0*/  MOV R49, R21 ;  /* 0x0000001500317202 */ /* 0x001fe20000000f00 */
[----:B------:R-:W-:Y:S01]  /*a500*/  IMAD R21, R192, 0x40, R16 ;  /* 0x00000040c0157824 */ /* 0x000fe200078e0210 */
[----:B------:R-:W-:-:S02]  /*a510*/  F2FP.F16.F32.PACK_AB R98, R101, R100 ;  /* 0x000000646562723e */ /* 0x000fc400000000ff */
[----:B------:R-:W-:Y:S01]  /*a520*/  F2FP.F16.F32.PACK_AB R99, R124, R99 ;  /* 0x000000637c63723e */ /* 0x000fe200000000ff */
[--C-:B------:R-:W-:Y:S01]  /*a530*/  IMAD.WIDE R46, R197, 0x2, R48.reuse ;  /* 0x00000002c52e7825 */ /* 0x100fe200078e0230 */
[----:B------:R-:W-:Y:S02]  /*a540*/  F2FP.F16.F32.PACK_AB R105, R91, R106 ;  /* 0x0000006a5b69723e */ /* 0x000fe400000000ff */
[----:B------:R-:W-:Y:S01]  /*a550*/  F2FP.F16.F32.PACK_AB R112, R113, R112 ;  /* 0x000000707170723e */ /* 0x000fe200000000ff */
[----:B------:R-:W-:Y:S01]  /*a560*/  IMAD.WIDE R48, R21, 0x2, R48 ;  /* 0x0000000215307825 */ /* 0x000fe200078e0230 */
[C---:B------:R-:W-:Y:S02]  /*a570*/  IADD3 R27, P5, R46.reuse, 0x8060, RZ ;  /* 0x000080602e1b7810 */ /* 0x040fe40007fbe0ff */
[----:B------:R-:W-:Y:S02]  /*a580*/  LOP3.LUT R21, R46, 0x380, RZ, 0xc0, !PT ;  /* 0x000003802e157812 */ /* 0x000fe400078ec0ff */
[----:B------:R-:W-:-:S02]  /*a590*/  LOP3.LUT R26, R27, 0x380, RZ, 0xc0, !PT ;  /* 0x000003801b1a7812 */ /* 0x000fc400078ec0ff */
[----:B------:R-:W-:Y:S02]  /*a5a0*/  IADD3 R43, P0, R46, 0x8020, RZ ;  /* 0x000080202e2b7810 */ /* 0x000fe40007f1e0ff */
[----:B------:R-:W-:Y:S02]  /*a5b0*/  SHF.R.U64 R26, R26, 0x3, RZ ;  /* 0x000000031a1a7819 */ /* 0x000fe400000012ff */
[C---:B------:R-:W-:Y:S01]  /*a5c0*/  IADD3 R45, P6, R46.reuse, 0x8040, RZ ;  /* 0x000080402e2d7810 */ /* 0x040fe20007fde0ff */
[--C-:B------:R-:W-:Y:S01]  /*a5d0*/  IMAD.X R55, RZ, RZ, R47.reuse, P0 ;  /* 0x000000ffff377224 */ /* 0x100fe200000e062f */
[----:B------:R-:W-:Y:S02]  /*a5e0*/  IADD3 R30, P1, R46, 0x8000, RZ ;  /* 0x000080002e1e7810 */ /* 0x000fe40007f3e0ff */
[----:B------:R-:W-:Y:S01]  /*a5f0*/  SHF.R.U64 R21, R21, 0x3, RZ ;  /* 0x0000000315157819 */ /* 0x000fe200000012ff */
[----:B------:R-:W-:Y:S01]  /*a600*/  IMAD.X R51, RZ, RZ, R47, P6 ;  /* 0x000000ffff337224 */ /* 0x000fe200030e062f */
[----:B------:R-:W-:-:S02]  /*a610*/  LOP3.LUT R32, R43, 0x380, RZ, 0xc0, !PT ;  /* 0x000003802b207812 */ /* 0x000fc400078ec0ff */
[----:B------:R-:W-:Y:S01]  /*a620*/  LOP3.LUT R26, R26, R27, RZ, 0x3c, !PT ;  /* 0x0000001b1a1a7212 */ /* 0x000fe200078e3cff */
[--C-:B------:R-:W-:Y:S01]  /*a630*/  IMAD.X R27, RZ, RZ, R47.reuse, P5 ;  /* 0x000000ffff1b7224 */ /* 0x100fe200028e062f */
[----:B------:R-:W-:Y:S02]  /*a640*/  IADD3.X R59, RZ, R47, RZ, P1, !PT ;  /* 0x0000002fff3b7210 */ /* 0x000fe40000ffe4ff */
[C---:B------:R-:W-:Y:S02]  /*a650*/  IADD3 R41, P2, R46.reuse, 0x4060, RZ ;  /* 0x000040602e297810 */ /* 0x040fe40007f5e0ff */
        /* <DEDUP_REMOVED lines=8> */
[----:B------:R-:W-:Y:S01]  /*a6e0*/  IMAD.X R75, RZ, RZ, R47, P5 ;  /* 0x000000ffff4b7224 */ /* 0x000fe200028e062f */
[----:B------:R-:W-:-:S02]  /*a6f0*/  IADD3 R31, P1, R46, 0x40, RZ ;  /* 0x000000402e1f7810 */ /* 0x000fc40007f3e0ff */
[----:B------:R-:W-:Y:S01]  /*a700*/  LOP3.LUT R46, R21, R46, RZ, 0x3c, !PT ;  /* 0x0000002e152e7212 */ /* 0x000fe200078e3cff */
[--C-:B------:R-:W-:Y:S01]  /*a710*/  IMAD.X R83, RZ, RZ, R47.reuse, P0 ;  /* 0x000000ffff537224 */ /* 0x100fe200000e062f */
[----:B------:R-:W-:Y:S01]  /*a720*/  SHF.R.U64 R32, R32, 0x3, RZ ;  /* 0x0000000320207819 */ /* 0x000fe200000012ff */
[----:B------:R-:W-:Y:S01]  /*a730*/  IMAD.X R87, RZ, RZ, R47, P1 ;  /* 0x000000ffff577224 */ /* 0x000fe200008e062f */
[----:B------:R-:W-:Y:S02]  /*a740*/  LOP3.LUT R21, R30, 0x380, RZ, 0xc0, !PT ;  /* 0x000003801e157812 */ /* 0x000fe400078ec0ff */
[----:B------:R-:W-:Y:S02]  /*a750*/  LOP3.LUT R54, R32, R43, RZ, 0x3c, !PT ;  /* 0x0000002b20367212 */ /* 0x000fe400078e3cff */
[----:B------:R-:W-:Y:S02]  /*a760*/  LOP3.LUT R20, R41, 0x380, RZ, 0xc0, !PT ;  /* 0x0000038029147812 */ /* 0x000fe400078ec0ff */
[----:B------:R-:W-:-:S02]  /*a770*/  SHF.R.U64 R21, R21, 0x3, RZ ;  /* 0x0000000315157819 */ /* 0x000fc400000012ff */
[----:B------:R-:W-:Y:S02]  /*a780*/  LOP3.LUT R32, R39, 0x380, RZ, 0xc0, !PT ;  /* 0x0000038027207812 */ /* 0x000fe400078ec0ff */
[----:B------:R-:W-:Y:S02]  /*a790*/  SHF.R.U64 R20, R20, 0x3, RZ ;  /* 0x0000000314147819 */ /* 0x000fe400000012ff */
[----:B------:R-:W-:Y:S02]  /*a7a0*/  LOP3.LUT R58, R21, R30, RZ, 0x3c, !PT ;  /* 0x0000001e153a7212 */ /* 0x000fe400078e3cff */
[----:B------:R-:W-:Y:S02]  /*a7b0*/  SHF.R.U64 R32, R32, 0x3, RZ ;  /* 0x0000000320207819 */ /* 0x000fe400000012ff */
[----:B------:R-:W-:Y:S02]  /*a7c0*/  LOP3.LUT R21, R28, 0x380, RZ, 0xc0, !PT ;  /* 0x000003801c157812 */ /* 0x000fe400078ec0ff */
[----:B------:R-:W-:-:S02]  /*a7d0*/  LOP3.LUT R62, R20, R41, RZ, 0x3c, !PT ;  /* 0x00000029143e7212 */ /* 0x000fc400078e3cff */
[----:B------:R-:W-:Y:S02]  /*a7e0*/  LOP3.LUT R70, R32, R39, RZ, 0x3c, !PT ;  /* 0x0000002720467212 */ /* 0x000fe400078e3cff */
[----:B------:R-:W-:Y:S02]  /*a7f0*/  LOP3.LUT R20, R29, 0x380, RZ, 0xc0, !PT ;  /* 0x000003801d147812 */ /* 0x000fe400078ec0ff */
[----:B------:R-:W-:Y:S02]  /*a800*/  SHF.R.U64 R21, R21, 0x3, RZ ;  /* 0x0000000315157819 */ /* 0x000fe400000012ff */
[----:B------:R-:W-:Y:S02]  /*a810*/  LOP3.LUT R32, R35, 0x380, RZ, 0xc0, !PT ;  /* 0x0000038023207812 */ /* 0x000fe400078ec0ff */
[----:B------:R-:W-:Y:S02]  /*a820*/  LOP3.LUT R34, R45, 0x380, RZ, 0xc0, !PT ;  /* 0x000003802d227812 */ /* 0x000fe400078ec0ff */
[----:B------:R-:W-:-:S02]  /*a830*/  SHF.R.U64 R20, R20, 0x3, RZ ;  /* 0x0000000314147819 */ /* 0x000fc400000012ff */
[----:B------:R-:W-:Y:S02]  /*a840*/  LOP3.LUT R78, R21, R28, RZ, 0x3c, !PT ;  /* 0x0000001c154e7212 */ /* 0x000fe400078e3cff */
[----:B------:R-:W-:Y:S02]  /*a850*/  SHF.R.U64 R32, R32, 0x3, RZ ;  /* 0x0000000320207819 */ /* 0x000fe400000012ff */
[----:B------:R-:W-:Y:S02]  /*a860*/  IADD3 R21, P4, R48, 0x1000, RZ ;  /* 0x0000100030157810 */ /* 0x000fe40007f9e0ff */
[----:B------:R-:W-:Y:S02]  /*a870*/  SHF.R.U64 R34, R34, 0x3, RZ ;  /* 0x0000000322227819 */ /* 0x000fe400000012ff */
[----:B------:R-:W-:Y:S02]  /*a880*/  LOP3.LUT R66, R20, R29, RZ, 0x3c, !PT ;  /* 0x0000001d14427212 */ /* 0x000fe400078e3cff */
[----:B------:R-:W-:-:S02]  /*a890*/  LOP3.LUT R82, R32, R35, RZ, 0x3c, !PT ;  /* 0x0000002320527212 */ /* 0x000fc400078e3cff */
[----:B------:R-:W-:Y:S02]  /*a8a0*/  LOP3.LUT R20, R21, 0x380, RZ, 0xc0, !PT ;  /* 0x0000038015147812 */ /* 0x000fe400078ec0ff */
[----:B------:R-:W-:Y:S02]  /*a8b0*/  IADD3 R35, P0, R48, 0x5000, RZ ;  /* 0x0000500030237810 */ /* 0x000fe40007f1e0ff */
[----:B------:R-:W-:Y:S02]  /*a8c0*/  LOP3.LUT R50, R34, R45, RZ, 0x3c, !PT ;  /* 0x0000002d22327212 */ /* 0x000fe400078e3cff */
[----:B------:R-:W-:Y:S02]  /*a8d0*/  SHF.R.U64 R20, R20, 0x3, RZ ;  /* 0x0000000314147819 */ /* 0x000fe400000012ff */
[----:B------:R-:W-:Y:S02]  /*a8e0*/  LOP3.LUT R34, R35, 0x380, RZ, 0xc0, !PT ;  /* 0x0000038023227812 */ /* 0x000fe400078ec0ff */
[----:B------:R-:W-:-:S02]  /*a8f0*/  LOP3.LUT R20, R20, R21, RZ, 0x3c, !PT ;  /* 0x0000001514147212 */ /* 0x000fc400078e3cff */
        /* <DEDUP_REMOVED lines=9> */
[----:B------:R-:W-:Y:S02]  /*a990*/  LOP3.LUT R25, R46, 0x380, RZ, 0xc0, !PT ;  /* 0x000003802e197812 */ /* 0x000fe400078ec0ff */
        /* <DEDUP_REMOVED lines=17> */
[----:B------:R-:W-:Y:S01]  /*aab0*/  IADD3.X R79, RZ, R47, RZ, P6, !PT ;  /* 0x0000002fff4f7210 */ /* 0x000fe200037fe4ff */
[----:B------:R-:W2:Y:S01]  /*aac0*/  @P1 LDC R53, c[0x0][0xbf0] ;  /* 0x0002fc00ff351b82 */ /* 0x000ea20000000800 */
[----:B------:R-:W-:-:S02]  /*aad0*/  MOV R86, R86 ;  /* 0x0000005600567202 */ /* 0x000fc40000000f00 */
[----:B------:R-:W-:Y:S02]  /*aae0*/  IADD3.X R47, RZ, R49, RZ, P0, !PT ;  /* 0x00000031ff2f7210 */ /* 0x000fe400007fe4ff */
[C---:B------:R-:W-:Y:S02]  /*aaf0*/  IADD3 R39, P3, R48.reuse, 0x7000, RZ ;  /* 0x0000700030277810 */ /* 0x040fe40007f7e0ff */
[----:B------:R-:W-:Y:S02]  /*ab00*/  IADD3 R37, P2, R48, 0x6000, RZ ;  /* 0x0000600030257810 */ /* 0x000fe40007f5e0ff */
        /* <DEDUP_REMOVED lines=9> */
[----:B------:R-:W-:Y:S01]  /*aba0*/  MOV R78, R78 ;  /* 0x0000004e004e7202 */ /* 0x000fe20000000f00 */
[----:B------:R0:W-:Y:S01]  /*abb0*/  STSM.16.M88.4 [R66], R4 ;  /* 0x0000000442007844 */ /* 0x0001e20000000200 */
[----:B------:R-:W-:Y:S01]  /*abc0*/  F2FP.F16.F32.PACK_AB R25, R146, R137 ;  /* 0x000000899219723e */ /* 0x000fe200000000ff */
[----:B------:R-:W-:Y:S01]  /*abd0*/  IMAD R3, R56, R3, R26 ;  /* 0x0000000338037224 */ /* 0x000fe200078e021a */
[----:B------:R-:W-:Y:S01]  /*abe0*/  F2FP.F16.F32.PACK_AB R26, R61, R60 ;  /* 0x0000003c3d1a723e */ /* 0x000fe200000000ff */
[----:B------:R1:W-:Y:S01]  /*abf0*/  STSM.16.M88.4 [R86], R8 ;  /* 0x0000000856007844 */ /* 0x0003e20000000200 */
[----:B------:R-:W-:-:S02]  /*ac00*/  F2FP.F16.F32.PACK_AB R27, R143, R136 ;  /* 0x000000888f1b723e */ /* 0x000fc400000000ff */
[----:B------:R-:W-:Y:S01]  /*ac10*/  LOP3.LUT R36, R37, 0x380, RZ, 0xc0, !PT ;  /* 0x0000038025247812 */ /* 0x000fe200078ec0ff */
[----:B------:R3:W-:Y:S01]  /*ac20*/  STSM.16.M88.4 [R82], R12 ;  /* 0x0000000c52007844 */ /* 0x0007e20000000200 */
[----:B------:R-:W-:Y:S02]  /*ac30*/  MOV R74, R74 ;  /* 0x0000004a004a7202 */ /* 0x000fe40000000f00 */
[----:B------:R-:W-:Y:S01]  /*ac40*/  SHF.R.U64 R38, R38, 0x3, RZ ;  /* 0x0000000326267819 */ /* 0x000fe200000012ff */
[----:B------:R4:W-:Y:S01]  /*ac50*/  STSM.16.M88.4 [R78], R24 ;  /* 0x000000184e007844 */ /* 0x0009e20000000200 */
[----:B------:R-:W-:Y:S02]  /*ac60*/  SHF.R.U64 R36, R36, 0x3, RZ ;  /* 0x0000000324247819 */ /* 0x000fe400000012ff */
[----:B------:R-:W-:Y:S02]  /*ac70*/  LOP3.LUT R38, R38, R39, RZ, 0x3c, !PT ;  /* 0x0000002726267212 */ /* 0x000fe400078e3cff */
[----:B0-----:R-:W-:-:S02]  /*ac80*/  F2FP.F16.F32.PACK_AB R4, R65, R64 ;  /* 0x000000404104723e */ /* 0x001fc400000000ff */
[----:B------:R-:W-:Y:S02]  /*ac90*/  F2FP.F16.F32.PACK_AB R5, R144, R135 ;  /* 0x000000879005723e */ /* 0x000fe400000000ff */
[----:B-1----:R-:W-:Y:S01]  /*aca0*/  MOV R10, UR5 ;  /* 0x00000005000a7c02 */ /* 0x002fe20008000f00 */
[----:B------:R-:W-:Y:S01]  /*acb0*/  ULDC UR5, c[0x0][0xa88] ;  /* 0x0002a20000057ab9 */ /* 0x000fe20000000800 */
[----:B------:R-:W-:Y:S01]  /*acc0*/  SHF.R.S32.HI R9, RZ, 0x1f, R50 ;  /* 0x0000001fff097819 */ /* 0x000fe20000011432 */
[----:B---3--:R-:W-:Y:S01]  /*acd0*/  VIADD R14, R196, UR41 ;  /* 0x00000029c40e7c36 */ /* 0x008fe20008000000 */
[----:B------:R-:W-:Y:S02]  /*ace0*/  IADD3 R12, P0, R50, UR6, RZ ;  /* 0x00000006320c7c10 */ /* 0x000fe4000ff1e0ff */
[----:B------:R-:W-:Y:S02]  /*acf0*/  SHF.R.S32.HI R8, RZ, 0x1f, R3 ;  /* 0x0000001fff087819 */ /* 0x000fe40000011403 */
[----:B------:R-:W-:Y:S01]  /*ad00*/  IADD3.X R13, R9, UR7, R10, P0, !PT ;  /* 0x00000007090d7c10 */ /* 0x000fe200087fe40a */
[----:B------:R-:W-:Y:S01]  /*ad10*/  ULDC.64 UR6, c[0x0][0xb88] ;  /* 0x0002e20000067ab9 */ /* 0x000fe20000000a00 */
[----:B------:R-:W-:Y:S01]  /*ad20*/  F2FP.F16.F32.PACK_AB R6, R69, R68 ;  /* 0x000000444506723e */ /* 0x000fe200000000ff */
[----:B------:R-:W-:Y:S01]  /*ad30*/  IMAD R8, R8, UR6, RZ ;  /* 0x0000000608087c24 */ /* 0x000fe2000f8e02ff */
[----:B------:R-:W-:Y:S01]  /*ad40*/  F2FP.F16.F32.PACK_AB R7, R134, R133 ;  /* 0x000000858607723e */ /* 0x000fe200000000ff */
[----:B------:R-:W-:Y:S01]  /*ad50*/  IMAD.WIDE.U32 R12, R3, UR6, R12 ;  /* 0x00000006030c7c25 */ /* 0x000fe2000f8e000c */
[----:B------:R-:W-:-:S02]  /*ad60*/  IADD3.X R39, RZ, R49, RZ, P3, !PT ;  /* 0x00000031ff277210 */ /* 0x000fc40001ffe4ff */
[----:B------:R-:W-:Y:S01]  /*ad70*/  LOP3.LUT P0, RZ, R194, 0x3, RZ, 0xc0, !PT ;  /* 0x00000003c2ff7812 */ /* 0x000fe2000780c0ff */
[----:B------:R-:W-:Y:S01]  /*ad80*/  IMAD R15, R3, UR7, R8 ;  /* 0x00000007030f7c24 */ /* 0x000fe2000f8e0208 */
[----:B------:R0:W-:Y:S01]  /*ad90*/  STSM.16.M88.4 [R74], R4 ;  /* 0x000000044a007844 */ /* 0x0001e20000000200 */
[----:B------:R-:W-:Y:S01]  /*ada0*/  ULDC.64 UR6, c[0x0][0xb50] ;  /* 0x0002d40000067ab9 */ /* 0x000fe20000000a00 */
[----:B------:R-:W-:Y:S01]  /*adb0*/  IMAD R3, R56, UR5, RZ ;  /* 0x0000000538037c24 */ /* 0x000fe2000f8e02ff */
[----:B----4-:R-:W-:Y:S02]  /*adc0*/  LEA R24, P3, R12, UR6, 0x2 ;  /* 0x000000060c187c11 */ /* 0x010fe4000f8610ff */
[----:B------:R-:W-:Y:S01]  /*add0*/  LOP3.LUT R36, R36, R37, RZ, 0x3c, !PT ;  /* 0x0000002524247212 */ /* 0x000fe200078e3cff */
[----:B------:R-:W-:Y:S01]  /*ade0*/  IMAD.X R37, RZ, RZ, R49, P2 ;  /* 0x000000ffff257224 */ /* 0x000fe200010e0631 */
[----:B------:R-:W-:Y:S01]  /*adf0*/  ISETP.GE.OR P2, PT, R14, R3, P0 ;  /* 0x000000030e00720c */ /* 0x000fe20000746670 */
[----:B------:R-:W-:Y:S01]  /*ae00*/  SHFL.IDX PT, R68, R24, RZ, 0x1c1f ;  /* 0x001c1fff18447589 */ /* 0x000fe200000e0000 */
[----:B------:R-:W-:-:S02]  /*ae10*/  MOV R70, R70 ;  /* 0x0000004600467202 */ /* 0x000fc40000000f00 */
[----:B------:R-:W-:Y:S02]  /*ae20*/  F2FP.F16.F32.PACK_AB R8, R73, R72 ;  /* 0x000000484908723e */ /* 0x000fe400000000ff */
[----:B------:R-:W-:Y:S02]  /*ae30*/  F2FP.F16.F32.PACK_AB R9, R131, R126 ;  /* 0x0000007e8309723e */ /* 0x000fe400000000ff */
[----:B------:R-:W-:Y:S01]  /*ae40*/  F2FP.F16.F32.PACK_AB R10, R77, R76 ;  /* 0x0000004c4d0a723e */ /* 0x000fe200000000ff */
[----:B0-----:R-:W-:Y:S01]  /*ae50*/  VIADD R4, R14, 0x8 ;  /* 0x000000080e047836 */ /* 0x001fe20000000000 */
[----:B------:R-:W-:Y:S01]  /*ae60*/  F2FP.F16.F32.PACK_AB R11, R129, R128 ;  /* 0x00000080810b723e */ /* 0x000fe200000000ff */
[----:B------:R-:W-:Y:S01]  /*ae70*/  IMAD.IADD R5, R13, 0x1, R15 ;  /* 0x000000010d057824 */ /* 0x000fe200078e020f */
[----:B------:R-:W-:Y:S02]  /*ae80*/  MOV R62, R62 ;  /* 0x0000003e003e7202 */ /* 0x000fe40000000f00 */
[----:B------:R-:W-:Y:S01]  /*ae90*/  ISETP.GE.OR P0, PT, R4, R3, P0 ;  /* 0x000000030400720c */ /* 0x000fe20000706670 */
[----:B------:R-:W-:Y:S01]  /*aea0*/  STSM.16.M88.4 [R70], R8 ;  /* 0x0000000846007844 */ /* 0x000fe20000000200 */
[----:B------:R-:W-:-:S02]  /*aeb0*/  LEA.HI.X R25, R12, UR7, R5, 0x2, P3 ;  /* 0x000000070c197c11 */ /* 0x000fc400098f1405 */
[----:B------:R-:W-:Y:S01]  /*aec0*/  F2FP.F16.F32.PACK_AB R4, R81, R80 ;  /* 0x000000505104723e */ /* 0x000fe200000000ff */
[----:B------:R-:W-:Y:S01]  /*aed0*/  SHFL.IDX PT, R70, R24, 0x1, 0x1c1f ;  /* 0x003c1f0018467f89 */ /* 0x000fe200000e0000 */
[----:B------:R-:W-:Y:S02]  /*aee0*/  F2FP.F16.F32.PACK_AB R5, R130, R123 ;  /* 0x0000007b8205723e */ /* 0x000fe400000000ff */
[----:B------:R-:W-:Y:S01]  /*aef0*/  F2FP.F16.F32.PACK_AB R6, R85, R84 ;  /* 0x000000545506723e */ /* 0x000fe200000000ff */
[----:B------:R-:W0:Y:S01]  /*af00*/  SHFL.IDX PT, R69, R25, RZ, 0x1c1f ;  /* 0x001c1fff19457589 */ /* 0x000e2200000e0000 */
[----:B------:R-:W-:Y:S02]  /*af10*/  F2FP.F16.F32.PACK_AB R7, R132, R121 ;  /* 0x000000798407723e */ /* 0x000fe400000000ff */
[----:B------:R-:W-:Y:S01]  /*af20*/  MOV R58, R58 ;  /* 0x0000003a003a7202 */ /* 0x000fe20000000f00 */
[----:B------:R-:W1:Y:S01]  /*af30*/  SHFL.IDX PT, R71, R25, 0x1, 0x1c1f ;  /* 0x003c1f0019477f89 */ /* 0x000e6200000e0000 */
[----:B------:R-:W-:-:S02]  /*af40*/  F2FP.F16.F32.PACK_AB R12, R89, R88 ;  /* 0x00000058590c723e */ /* 0x000fc400000000ff */
[----:B------:R-:W-:Y:S01]  /*af50*/  F2FP.F16.F32.PACK_AB R13, R127, R90 ;  /* 0x0000005a7f0d723e */ /* 0x000fe200000000ff */
[----:B------:R-:W-:Y:S01]  /*af60*/  STSM.16.M88.4 [R62], R4 ;  /* 0x000000043e007844 */ /* 0x000fe20000000200 */
[----:B------:R-:W-:Y:S02]  /*af70*/  F2FP.F16.F32.PACK_AB R14, R93, R92 ;  /* 0x0000005c5d0e723e */ /* 0x000fe400000000ff */
[----:B------:R-:W-:Y:S02]  /*af80*/  F2FP.F16.F32.PACK_AB R15, R125, R94 ;  /* 0x0000005e7d0f723e */ /* 0x000fe400000000ff */
[----:B------:R-:W-:Y:S02]  /*af90*/  MOV R54, R54 ;  /* 0x0000003600367202 */ /* 0x000fe40000000f00 */
[----:B------:R-:W-:Y:S01]  /*afa0*/  F2FP.F16.F32.PACK_AB R106, R109, R108 ;  /* 0x0000006c6d6a723e */ /* 0x000fe200000000ff */
[----:B------:R-:W-:Y:S01]  /*afb0*/  STSM.16.M88.4 [R58], R12 ;  /* 0x0000000c3a007844 */ /* 0x000fe20000000200 */
[----:B------:R-:W-:-:S02]  /*afc0*/  F2FP.F16.F32.PACK_AB R107, R102, R107 ;  /* 0x0000006b666b723e */ /* 0x000fc400000000ff */
[----:B------:R-:W-:Y:S01]  /*afd0*/  F2FP.F16.F32.PACK_AB R113, R115, R114 ;  /* 0x000000727371723e */ /* 0x000fe200000000ff */
[----:B------:R-:W-:Y:S01]  /*afe0*/  STSM.16.M88.4 [R54], R96 ;  /* 0x0000006036007844 */ /* 0x000fe20000000200 */
[----:B------:R-:W-:Y:S02]  /*aff0*/  F2FP.F16.F32.PACK_AB R114, R117, R116 ;  /* 0x000000747572723e */ /* 0x000fe400000000ff */
[----:B------:R-:W-:Y:S01]  /*b000*/  F2FP.F16.F32.PACK_AB R115, R119, R118 ;  /* 0x000000767773723e */ /* 0x000fe200000000ff */
[----:B------:R-:W-:Y:S01]  /*b010*/  STSM.16.M88.4 [R110], R104 ;  /* 0x000000686e007844 */ /* 0x000fe20000000200 */
[----:B------:R-:W-:Y:S02]  /*b020*/  LOP3.LUT R32, R21, 0x380, RZ, 0xc0, !PT ;  /* 0x0000038015207812 */ /* 0x000fe400078ec0ff */
[----:B------:R-:W-:Y:S01]  /*b030*/  IADD3 R29, P5, R48, 0x2000, RZ ;  /* 0x00002000301d7810 */ /* 0x000fe20007fbe0ff */
[----:B------:R-:W-:Y:S01]  /*b040*/  STSM.16.M88.4 [R103], R112 ;  /* 0x0000007067007844 */ /* 0x000fe20000000200 */
[----:B------:R-:W-:-:S02]  /*b050*/  SHF.R.U64 R32, R32, 0x3, RZ ;  /* 0x0000000320207819 */ /* 0x000fc400000012ff */
[----:B------:R-:W-:Y:S01]  /*b060*/  LOP3.LUT R28, R29, 0x380, RZ, 0xc0, !PT ;  /* 0x000003801d1c7812 */ /* 0x000fe200078ec0ff */
[----:B------:R-:W-:Y:S01]  /*b070*/  BAR.SYNC.DEFER_BLOCKING 0x1, 0x100 ;  /* 0x0044000000007b1d */ /* 0x000fe20000010000 */
[----:B------:R-:W-:Y:S01]  /*b080*/  LOP3.LUT R32, R32, R21, RZ, 0x3c, !PT ;  /* 0x0000001520207212 */ /* 0x000fe200078e3cff */
[--C-:B------:R-:W-:Y:S01]  /*b090*/  IMAD.X R21, RZ, RZ, R49.reuse, P4 ;  /* 0x000000ffff157224 */ /* 0x100fe200020e0631 */
[----:B------:R-:W-:Y:S02]  /*b0a0*/  SHF.R.U64 R28, R28, 0x3, RZ ;  /* 0x000000031c1c7819 */ /* 0x000fe400000012ff */
[----:B------:R-:W-:Y:S02]  /*b0b0*/  IADD3 R31, P6, R48, 0x3000, RZ ;  /* 0x00003000301f7810 */ /* 0x000fe40007fde0ff */
[----:B------:R-:W-:Y:S01]  /*b0c0*/  LOP3.LUT R28, R28, R29, RZ, 0x3c, !PT ;  /* 0x0000001d1c1c7212 */ /* 0x000fe200078e3cff */
[----:B------:R-:W-:Y:S01]  /*b0d0*/  IMAD.X R29, RZ, RZ, R49, P5 ;  /* 0x000000ffff1d7224 */ /* 0x000fe200028e0631 */
[----:B------:R-:W-:-:S02]  /*b0e0*/  LOP3.LUT R30, R31, 0x380, RZ, 0xc0, !PT ;  /* 0x000003801f1e7812 */ /* 0x000fc400078ec0ff */
[----:B------:R-:W-:Y:S01]  /*b0f0*/  IADD3 R43, P5, R48, 0x9000, RZ ;  /* 0x00009000302b7810 */ /* 0x000fe20007fbe0ff */
[----:B------:R-:W-:Y:S01]  /*b100*/  UIMAD UR5, UR10, UR8, URZ ;  /* 0x000000080a0572a4 */ /* 0x000fe2000f8e023f */
[----:B------:R-:W-:Y:S02]  /*b110*/  SHF.R.U64 R30, R30, 0x3, RZ ;  /* 0x000000031e1e7819 */ /* 0x000fe400000012ff */
[----:B------:R-:W-:Y:S01]  /*b120*/  LOP3.LUT R42, R43, 0x380, RZ, 0xc0, !PT ;  /* 0x000003802b2a7812 */ /* 0x000fe200078ec0ff */
[----:B0-----:R0:W-:Y:S01]  /*b130*/  @!P2 ST.E desc[UR36][R68.64], R0 ;  /* 0x000000004400a985 */ /* 0x0011e2000c101924 */
[----:B------:R-:W-:Y:S01]  /*b140*/  UIMAD.WIDE.U32 UR6, UR61, UR8, URZ ;  /* 0x000000083d0672a5 */ /* 0x000fe2000f8e003f */
[----:B------:R-:W-:Y:S01]  /*b150*/  LOP3.LUT R30, R30, R31, RZ, 0x3c, !PT ;  /* 0x0000001f1e1e7212 */ /* 0x000fe200078e3cff */
[----:B------:R-:W-:Y:S01]  /*b160*/  ULDC.64 UR10, c[0x0][0xaf0] ;  /* 0x0002bc00000a7ab9 */ /* 0x000fe20000000a00 */
[----:B-1----:R1:W-:Y:S01]  /*b170*/  @!P0 ST.E desc[UR36][R70.64], R2 ;  /* 0x0000000246008985 */ /* 0x0023e2000c101924 */
[----:B------:R-:W-:Y:S01]  /*b180*/  UIMAD UR5, UR61, UR9, UR5 ;  /* 0x000000093d0572a4 */ /* 0x000fe2000f8e0205 */
[----:B------:R-:W-:-:S02]  /*b190*/  IADD3.X R31, RZ, R49, RZ, P6, !PT ;  /* 0x00000031ff1f7210 */ /* 0x000fc400037fe4ff */
[----:B------:R3:W5:Y:S01]  /*b1a0*/  LD.E.128 R24, desc[UR36][R20.64] ;  /* 0x0000002414187980 */ /* 0x000762000c101d00 */
[----:B------:R-:W-:Y:S02]  /*b1b0*/  SHF.R.U64 R42, R42, 0x3, RZ ;  /* 0x000000032a2a7819 */ /* 0x000fe400000012ff */
[C---:B------:R-:W-:Y:S02]  /*b1c0*/  IADD3 R41, P4, R48.reuse, 0x8000, RZ ;  /* 0x0000800030297810 */ /* 0x040fe40007f9e0ff */
[----:B0-----:R-:W-:Y:S01]  /*b1d0*/  LEA R0, R23, R192, 0x5 ;  /* 0x000000c017007211 */ /* 0x001fe200078e28ff */
[----:B------:R-:W-:Y:S01]  /*b1e0*/  UIMAD UR8, UR12, UR10, URZ ;  /* 0x0000000a0c0872a4 */ /* 0x000fe2000f8e023f */
[----:B------:R-:W-:Y:S01]  /*b1f0*/  IADD3 R45, P6, R48, 0xa000, RZ ;  /* 0x0000a000302d7810 */ /* 0x000fe20007fde0ff */
[----:B------:R-:W-:Y:S01]  /*b200*/  UIADD3 UR7, UR7, UR5, URZ ;  /* 0x0000000507077290 */ /* 0x000fe2000fffe03f */
[----:B------:R-:W-:Y:S01]  /*b210*/  LOP3.LUT R42, R42, R43, RZ, 0x3c, !PT ;  /* 0x0000002b2a2a7212 */ /* 0x000fe200078e3cff */
[----:B---3--:R-:W0:Y:S01]  /*b220*/  @P1 LDC R21, c[0x0][0xbec] ;  /* 0x0002fb00ff151b82 */ /* 0x008e220000000800 */
[----:B-1----:R-:W-:Y:S01]  /*b230*/  VIADD R2, R0, UR41 ;  /* 0x0000002900027c36 */ /* 0x002fe20008000000 */
[----:B------:R-:W-:Y:S01]  /*b240*/  LOP3.LUT R40, R41, 0x380, RZ, 0xc0, !PT ;  /* 0x0000038029287812 */ /* 0x000fe200078ec0ff */
[----:B------:R1:W5:Y:S01]  /*b250*/  LD.E.128 R8, desc[UR36][R28.64] ;  /* 0x000000241c087980 */ /* 0x000362000c101d00 */
[----:B------:R-:W-:Y:S01]  /*b260*/  LOP3.LUT R44, R45, 0x380, RZ, 0xc0, !PT ;  /* 0x000003802d2c7812 */ /* 0x000fe200078ec0ff */
[----:B------:R-:W-:Y:S01]  /*b270*/  UIMAD UR5, UR60, UR11, UR8 ;  /* 0x0000000b3c0572a4 */ /* 0x000fe2000f8e0208 */
[----:B------:R-:W-:Y:S01]  /*b280*/  LOP3.LUT R43, R48, 0x380, RZ, 0xc0, !PT ;  /* 0x00000380302b7812 */ /* 0x000fe200078ec0ff */
[----:B------:R-:W-:Y:S01]  /*b290*/  UIMAD.WIDE.U32 UR60, UR60, UR10, UR6 ;  /* 0x0000000a3c3c72a5 */ /* 0x000fe2000f8e0006 */
[----:B------:R-:W-:Y:S01]  /*b2a0*/  SHF.R.U64 R40, R40, 0x3, RZ ;  /* 0x0000000328287819 */ /* 0x000fe200000012ff */
[----:B------:R3:W5:Y:S01]  /*b2b0*/  LD.E.128 R4, desc[UR36][R30.64] ;  /* 0x000000241e047980 */ /* 0x000762000c101d00 */
[----:B------:R-:W-:Y:S01]  /*b2c0*/  SHF.R.U64 R44, R44, 0x3, RZ ;  /* 0x000000032c2c7819 */ /* 0x000fe200000012ff */
[----:B-1----:R-:W-:Y:S01]  /*b2d0*/  IMAD.MOV.U32 R29, RZ, RZ, R2 ;  /* 0x000000ffff1d7224 */ /* 0x002fe200078e0002 */
[----:B------:R-:W-:Y:S01]  /*b2e0*/  SHF.R.U64 R43, R43, 0x3, RZ ;  /* 0x000000032b2b7819 */ /* 0x000fe200000012ff */
[----:B------:R-:W-:Y:S01]  /*b2f0*/  UIADD3 UR5, UR61, UR5, URZ ;  /* 0x000000053d057290 */ /* 0x000fe2000fffe03f */
[----:B------:R-:W-:Y:S01]  /*b300*/  LOP3.LUT R40, R40, R41, RZ, 0x3c, !PT ;  /* 0x0000002928287212 */ /* 0x000fe200078e3cff */
[--C-:B------:R-:W-:Y:S01]  /*b310*/  IMAD.X R41, RZ, RZ, R49.reuse, P4 ;  /* 0x000000ffff297224 */ /* 0x100fe200020e0631 */
[----:B------:R-:W-:Y:S01]  /*b320*/  LOP3.LUT R44, R44, R45, RZ, 0x3c, !PT ;  /* 0x0000002d2c2c7212 */ /* 0x000fe200078e3cff */
[--C-:B------:R-:W-:Y:S01]  /*b330*/  IMAD.X R45, RZ, RZ, R49.reuse, P6 ;  /* 0x000000ffff2d7224 */ /* 0x100fe200030e0631 */
[----:B------:R-:W-:Y:S01]  /*b340*/  LOP3.LUT R48, R43, R48, RZ, 0x3c, !PT ;  /* 0x000000302b307212 */ /* 0x000fe200078e3cff */
[----:B------:R-:W-:Y:S01]  /*b350*/  IMAD.X R43, RZ, RZ, R49, P5 ;  /* 0x000000ffff2b7224 */ /* 0x000fe200028e0631 */
[----:B------:R-:W-:Y:S01]  /*b360*/  ULDC.64 UR6, c[0x0][0xae0] ;  /* 0x0002b80000067ab9 */ /* 0x000fe20000000a00 */
[----:B------:R1:W5:Y:S01]  /*b370*/  LD.E.128 R72, desc[UR36][R32.64] ;  /* 0x0000002420487980 */ /* 0x000362000c101d00 */
[----:B0-----:R-:W-:Y:S01]  /*b380*/  @P1 IMAD.HI.U32 R0, R2, R21, RZ ;  /* 0x0000001502001227 */ /* 0x001fe200078e00ff */
[----:B------:R-:W-:-:S02]  /*b390*/  MOV R20, UR60 ;  /* 0x0000003c00147c02 */ /* 0x000fc40008000f00 */
[----:B------:R-:W5:Y:S02]  /*b3a0*/  LD.E.128 R48, desc[UR36][R48.64] ;  /* 0x0000002430307980 */ /* 0x000f64000c101d00 */
[----:B--2---:R-:W-:Y:S02]  /*b3b0*/  @P1 SHF.R.U32.HI R29, RZ, R53, R0 ;  /* 0x00000035ff1d1219 */ /* 0x004fe40000011600 */
[----:B------:R0:W5:Y:S02]  /*b3c0*/  LD.E.128 R64, desc[UR36][R34.64] ;  /* 0x0000002422407980 */ /* 0x000164000c101d00 */
[--C-:B------:R-:W-:Y:S01]  /*b3d0*/  SHF.R.S32.HI R0, RZ, 0x1f, R29.reuse ;  /* 0x0000001fff007819 */ /* 0x100fe2000001141d */
[----:B---3--:R-:W-:Y:S01]  /*b3e0*/  IMAD.MOV R31, RZ, RZ, -R29 ;  /* 0x000000ffff1f7224 */ /* 0x008fe200078e0a1d */
[----:B------:R2:W5:Y:S01]  /*b3f0*/  LD.E.128 R60, desc[UR36][R36.64] ;  /* 0x00000024243c7980 */ /* 0x000562000c101d00 */
[----:B------:R-:W-:Y:S02]  /*b400*/  IMAD.U32 R21, RZ, RZ, UR61 ;  /* 0x0000003dff157e24 */ /* 0x000fe4000f8e00ff */
[----:B------:R-:W-:Y:S01]  /*b410*/  IMAD.U32 R21, RZ, RZ, UR5 ;  /* 0x00000005ff157e24 */ /* 0x000fe2000f8e00ff */
[----:B------:R2:W5:Y:S01]  /*b420*/  LD.E.128 R12, desc[UR36][R38.64] ;  /* 0x00000024260c7980 */ /* 0x000562000c101d00 */
[----:B------:R-:W-:-:S02]  /*b430*/  IMAD R0, R0, UR6, RZ ;  /* 0x0000000600007c24 */ /* 0x000fc4000f8e02ff */
[----:B------:R-:W-:Y:S01]  /*b440*/  IMAD R31, R56, R31, R2 ;  /* 0x0000001f381f7224 */ /* 0x000fe200078e0202 */
[----:B------:R2:W5:Y:S01]  /*b450*/  LD.E.128 R84, desc[UR36][R40.64] ;  /* 0x0000002428547980 */ /* 0x000562000c101d00 */
[C---:B-1----:R-:W-:Y:S02]  /*b460*/  IMAD R33, R29.reuse, UR7, R0 ;  /* 0x000000071d217c24 */ /* 0x042fe4000f8e0200 */
[----:B------:R-:W-:Y:S01]  /*b470*/  IMAD.WIDE.U32 R20, R29, UR6, R20 ;  /* 0x000000061d147c25 */ /* 0x000fe2000f8e0014 */
[----:B------:R2:W5:Y:S01]  /*b480*/  LD.E.128 R80, desc[UR36][R42.64] ;  /* 0x000000242a507980 */ /* 0x000562000c101d00 */
[----:B------:R-:W-:Y:S01]  /*b490*/  SHF.R.S32.HI R0, RZ, 0x1f, R31 ;  /* 0x0000001fff007819 */ /* 0x000fe2000001141f */
[----:B------:R-:W-:Y:S02]  /*b4a0*/  ULDC.64 UR6, c[0x0][0xad8] ;  /* 0x0002b60000067ab9 */ /* 0x000fe40000000a00 */
[----:B------:R2:W5:Y:S04]  /*b4b0*/  LD.E.128 R76, desc[UR36][R44.64] ;  /* 0x000000242c4c7980 */ /* 0x000568000c101d00 */
[----:B------:R2:W5:Y:S01]  /*b4c0*/  LD.E.128 R68, desc[UR36][R46.64] ;  /* 0x000000242e447980 */ /* 0x000562000c101d00 */
[----:B------:R-:W-:Y:S01]  /*b4d0*/  @!PT LDS RZ, [RZ] ;  /* 0x00000000fffff984 */ /* 0x000fe20000000800 */
[----:B------:R-:W-:Y:S01]  /*b4e0*/  @!PT LDS RZ, [RZ] ;  /* 0x00000000fffff984 */ /* 0x000fe20000000800 */
[----:B------:R-:W-:Y:S01]  /*b4f0*/  @!PT LDS RZ, [RZ] ;  /* 0x00000000fffff984 */ /* 0x000fe20000000800 */
[----:B------:R-:W-:Y:S01]  /*b500*/  @!PT LDS RZ, [RZ] ;  /* 0x00000000fffff984 */ /* 0x000fe20000000800 */
[----:B------:R1:W-:Y:S06]  /*b510*/  MEMBAR.ALL.CTA ;  /* 0x0000000000007992 */ /* 0x0003ec0000008000 */
[----:B-1----:R-:W1:Y:S01]  /*b520*/  FENCE.VIEW.ASYNC.S ;  /* 0x00000000000073c6 */ /* 0x002e620000000000 */
[----:B------:R-:W-:Y:S01]  /*b530*/  IADD3 R21, R21, R33, RZ ;  /* 0x0000002115157210 */ /* 0x000fe20007ffe0ff */
[----:B------:R-:W-:-:S02]  /*b540*/  IMAD R2, R0, UR6, RZ ;  /* 0x0000000600027c24 */ /* 0x000fc4000f8e02ff */
[----:B0-----:R-:W-:Y:S02]  /*b550*/  VIADD R34, R192, UR41 ;  /* 0x00000029c0227c36 */ /* 0x001fe40008000000 */
[C---:B------:R-:W-:Y:S02]  /*b560*/  IMAD R29, R31.reuse, UR7, R2 ;  /* 0x000000071f1d7c24 */ /* 0x040fe4000f8e0202 */
[----:B------:R-:W-:Y:S01]  /*b570*/  IMAD.WIDE.U32 R20, R31, UR6, R20 ;  /* 0x000000061f147c25 */ /* 0x000fe2000f8e0014 */
[C---:B------:R-:W-:Y:S01]  /*b580*/  ISETP.GE.AND P2, PT, R34.reuse, R3, PT ;  /* 0x000000032200720c */ /* 0x040fe20003f46270 */
[----:B------:R-:W-:Y:S02]  /*b590*/  ULDC.64 UR6, c[0x0][0xa80] ;  /* 0x0002a00000067ab9 */ /* 0x000fe40000000a00 */
[----:B------:R-:W-:Y:S01]  /*b5a0*/  VIADD R0, R34, 0x20 ;  /* 0x0000002022007836 */ /* 0x000fe20000000000 */
[----:B------:R-:W-:Y:S01]  /*b5b0*/  IADD3 R21, R21, R29, RZ ;  /* 0x0000001d15157210 */ /* 0x000fe20007ffe0ff */
[----:B------:R-:W-:Y:S01]  /*b5c0*/  VIADD R52, R52, 0x30820 ;  /* 0x0003082034347836 */ /* 0x000fe20000000000 */
[----:B------:R-:W-:-:S02]  /*b5d0*/  LEA R2, P3, R20, UR6, 0x1 ;  /* 0x0000000614027c11 */ /* 0x000fc4000f8608ff */
[-C--:B------:R-:W-:Y:S01]  /*b5e0*/  ISETP.GE.AND P1, PT, R0, R3.reuse, PT ;  /* 0x000000030000720c */ /* 0x080fe20003f26270 */
[----:B------:R-:W-:Y:S01]  /*b5f0*/  VIADD R0, R34, 0x40 ;  /* 0x0000004022007836 */ /* 0x000fe20000000000 */
[----:B------:R-:W-:Y:S02]  /*b600*/  LEA.HI.X R32, R20, UR7, R21, 0x1, P3 ;  /* 0x0000000714207c11 */ /* 0x000fe400098f0c15 */
[----:B------:R-:W-:Y:S01]  /*b610*/  PRMT R52, RZ, 0x654, R52 ;  /* 0x00000654ff347816 */ /* 0x000fe20000000034 */
[----:B-1----:R2:W0:Y:S01]  /*b620*/  SHFL.IDX PT, R31, R2, RZ, 0x181f ;  /* 0x00181fff021f7589 */ /* 0x00242200000e0000 */
[----:B------:R-:W-:Y:S01]  /*b630*/  ISETP.GE.AND P0, PT, R0, R3, PT ;  /* 0x000000030000720c */ /* 0x000fe20003f06270 */
[----:B------:R-:W-:Y:S01]  /*b640*/  BSSY B1, `(.L_x_2238) ;  /* 0x0000011000017945 */ /* 0x000fe20003800000 */
[----:B------:R2:W-:Y:S01]  /*b650*/  SYNCS.ARRIVE.TRANS64.RED.A1T0 RZ, [R52+URZ], RZ ;  /* 0x000000ff34ff79a7 */ /* 0x0005e2000810043f */
[----:B------:R2:W1:Y:S02]  /*b660*/  SHFL.IDX PT, R0, R32, RZ, 0x181f ;  /* 0x00181fff20007589 */ /* 0x00046400000e0000 */
[----:B------:R-:W-:Y:S08]  /*b670*/  @P2 BRA `(.L_x_2239) ;  /* 0x0000000000342947 */ /* 0x000ff00003800000 */
[----:B------:R-:W-:Y:S02]  /*b680*/  ULDC UR5, c[0x0][0xac8] ;  /* 0x0002b20000057ab9 */ /* 0x000fe40000000800 */
[----:B------:R-:W-:Y:S02]  /*b690*/  ISETP.GE.AND P4, PT, R16, UR5, PT ;  /* 0x0000000510007c0c */ /* 0x000fe4000bf86270 */
[----:B------:R-:W-:Y:S02]  /*b6a0*/  ISETP.GE.AND P3, PT, R19, UR5, PT ;  /* 0x0000000513007c0c */ /* 0x000fe4000bf66270 */
[----:B------:R-:W-:-:S09]  /*b6b0*/  ISETP.GE.AND P2, PT, R22, UR5, PT ;  /* 0x0000000516007c0c */ /* 0x000fd2000bf46270 */
[CC--:B0-----:R-:W-:Y:S02]  /*b6c0*/  @!P4 LEA R20, P6, R16.reuse, R31.reuse, 0x1 ;  /* 0x0000001f1014c211 */ /* 0x0c1fe400078c08ff */
[CC--:B------:R-:W-:Y:S02]  /*b6d0*/  @!P3 LEA R28, P5, R19.reuse, R31.reuse, 0x1 ;  /* 0x0000001f131cb211 */ /* 0x0c0fe400078a08ff */
[-C--:B-1----:R-:W-:Y:S02]  /*b6e0*/  @!P4 LEA.HI.X R21, R16, R0.reuse, R201, 0x1, P6 ;  /* 0x000000001015c211 */ /* 0x082fe400030f0cc9 */
[C---:B------:R-:W-:Y:S02]  /*b6f0*/  @!P2 LEA R30, P6, R22.reuse, R31, 0x1 ;  /* 0x0000001f161ea211 */ /* 0x040fe400078c08ff */
[-C--:B------:R-:W-:Y:S01]  /*b700*/  @!P3 LEA.HI.X R29, R19, R0.reuse, R200, 0x1, P5 ;  /* 0x00000000131db211 */ /* 0x080fe200028f0cc8 */
[----:B-----5:R3:W-:Y:S01]  /*b710*/  @!P4 ST.E.128 desc[UR36][R20.64], R48 ;  /* 0x000000301400c985 */ /* 0x0207e2000c101d24 */
[----:B------:R-:W-:-:S03]  /*b720*/  @!P2 LEA.HI.X R31, R22, R0, R199, 0x1, P6 ;  /* 0x00000000161fa211 */ /* 0x000fc600030f0cc7 */
[----:B------:R3:W-:Y:S04]  /*b730*/  @!P3 ST.E.128 desc[UR36][R28.64], R72 ;  /* 0x000000481c00b985 */ /* 0x0007e8000c101d24 */
[----:B------:R3:W-:Y:S02]  /*b740*/  @!P2 ST.E.128 desc[UR36][R30.64], R84 ;  /* 0x000000541e00a985 */ /* 0x0007e4000c101d24 */
.L_x_2239:
[----:B------:R-:W-:Y:S05]  /*b750*/  BSYNC B1 ;  /* 0x0000000000017941 */ /* 0x000fea0003800000 */
.L_x_2238:
[----:B-1----:R1:W4:Y:S01]  /*b760*/  SHFL.IDX PT, R0, R32, 0x1, 0x181f ;  /* 0x00381f0020007f89 */ /* 0x00232200000e0000 */
[----:B------:R-:W-:Y:S03]  /*b770*/  BSSY B1, `(.L_x_2240) ;  /* 0x0000010000017945 */ /* 0x000fe60003800000 */
[----:B0--3--:R1:W0:Y:S01]  /*b780*/  SHFL.IDX PT, R31, R2, 0x1, 0x181f ;  /* 0x00381f00021f7f89 */ /* 0x00922200000e0000 */
[----:B------:R-:W-:Y:S05]  /*b790*/  @P1 BRA `(.L_x_2241) ;  /* 0x0000000000341947 */ /* 0x000fea0003800000 */
[----:B------:R-:W-:Y:S02]  /*b7a0*/  ULDC UR5, c[0x0][0xac8] ;  /* 0x0002b20000057ab9 */ /* 0x000fe40000000800 */
[----:B------:R-:W-:Y:S02]  /*b7b0*/  ISETP.GE.AND P4, PT, R16, UR5, PT ;  /* 0x0000000510007c0c */ /* 0x000fe4000bf86270 */
[----:B------:R-:W-:Y:S02]  /*b7c0*/  ISETP.GE.AND P5, PT, R19, UR5, PT ;  /* 0x0000000513007c0c */ /* 0x000fe4000bfa6270 */
[----:B------:R-:W-:-:S09]  /*b7d0*/  ISETP.GE.AND P6, PT, R22, UR5, PT ;  /* 0x0000000516007c0c */ /* 0x000fd2000bfc6270 */
[-C--:B0-----:R-:W-:Y:S02]  /*b7e0*/  @!P4 LEA R20, P1, R16, R31.reuse, 0x1 ;  /* 0x0000001f1014c211 */ /* 0x081fe400078208ff */
        /* <DEDUP_REMOVED lines=8> */
.L_x_2241:
[----:B------:R-:W-:Y:S05]  /*b870*/  BSYNC B1 ;  /* 0x0000000000017941 */ /* 0x000fea0003800000 */
.L_x_2240:
        /* <DEDUP_REMOVED lines=17> */
.L_x_2243:
[----:B------:R-:W-:Y:S05]  /*b990*/  BSYNC B1 ;  /* 0x0000000000017941 */ /* 0x000fea0003800000 */
.L_x_2242:
[----:B0-----:R-:W-:Y:S01]  /*b9a0*/  VIADD R0, R34, 0x60 ;  /* 0x0000006022007836 */ /* 0x001fe20000000000 */
[----:B-12-4-:R-:W4:Y:S04]  /*b9b0*/  SHFL.IDX PT, R32, R32, 0x3, 0x181f ;  /* 0x00781f0020207f89 */ /* 0x016f2800000e0000 */
[----:B------:R-:W-:Y:S01]  /*b9c0*/  ISETP.GE.AND P0, PT, R0, R3, PT ;  /* 0x000000030000720c */ /* 0x000fe20003f06270 */
[----:B------:R0:W1:-:S12]  /*b9d0*/  SHFL.IDX PT, R11, R2, 0x3, 0x181f ;  /* 0x00781f00020b7f89 */ /* 0x00005800000e0000 */
[----:B0-----:R-:W-:Y:S05]  /*b9e0*/  @P0 BRA `(.L_x_2244) ;  /* 0x0000000800d00947 */ /* 0x001fea0003800000 */
[----:B------:R-:W-:Y:S02]  /*b9f0*/  ULDC UR5, c[0x0][0xac8] ;  /* 0x0002b20000057ab9 */ /* 0x000fe40000000800 */
[----:B------:R-:W-:Y:S02]  /*ba00*/  ISETP.GE.AND P2, PT, R16, UR5, PT ;  /* 0x0000000510007c0c */ /* 0x000fe4000bf46270 */
[----:B------:R-:W-:-:S11]  /*ba10*/  ISETP.GE.AND P3, PT, R19, UR5, PT ;  /* 0x0000000513007c0c */ /* 0x000fd6000bf66270 */
[CC--:B-1----:R-:W-:Y:S02]  /*ba20*/  @!P2 LEA R2, P0, R16.reuse, R11.reuse, 0x1 ;  /* 0x0000000b1002a211 */ /* 0x0c2fe400078008ff */
        /* <DEDUP_REMOVED lines=11> */
.L_x_2237:
[----:B------:R-:W0:Y:S01]  /*bae0*/  LDC R8, c[0x0][0xbe8] ;  /* 0x0002fa00ff087b82 */ /* 0x000e220000000800 */
[----:B------:R-:W-:Y:S01]  /*baf0*/  ISETP.GE.AND P0, PT, R202, 0x80, PT ;  /* 0x00000080ca00780c */ /* 0x000fe20003f06270 */
[----:B------:R-:W-:Y:S01]  /*bb00*/  USHF.R.S32.HI UR8, URZ, 0x1f, UR61 ;  /* 0x0000001f3f087899 */ /* 0x000fe2000801143d */
[----:B------:R-:W-:Y:S01]  /*bb10*/  BSSY B1, `(.L_x_2245) ;  /* 0x000002f000017945 */ /* 0x000fe20003800000 */
[----:B------:R-:W-:Y:S01]  /*bb20*/  USHF.R.S32.HI UR9, URZ, 0x1f, UR60 ;  /* 0x0000001f3f097899 */ /* 0x000fe2000801143c */
[----:B------:R-:W-:Y:S01]  /*bb30*/  IMAD R6, R23, 0x20, R192 ;  /* 0x0000002017067824 */ /* 0x000fe200078e02c0 */
        /* <DEDUP_REMOVED lines=14> */
[----:B------:R-:W-:Y:S01]  /*bc20*/  MOV R2, R4 ;  /* 0x0000000400027202 */ /* 0x000fe20000000f00 */
[----:B------:R-:W-:Y:S02]  /*bc30*/  UIMAD UR5, UR8, UR10, URZ ;  /* 0x0000000a080572a4 */ /* 0x000fe4000f8e023f */
[----:B------:R-:W-:Y:S02]  /*bc40*/  UIMAD.WIDE.U32 UR6, UR61, UR10, URZ ;  /* 0x0000000a3d0672a5 */ /* 0x000fe4000f8e003f */
[----:B------:R-:W-:-:S03]  /*bc50*/  UIMAD UR5, UR61, UR11, UR5 ;  /* 0x0000000b3d0572a4 */ /* 0x000fc6000f8e0205 */
[----:B------:R-:W-:Y:S01]  /*bc60*/  ULDC.64 UR10, c[0x0][0xb98] ;  /* 0x0002e600000a7ab9 */ /* 0x000fe20000000a00 */
[----:B------:R-:W-:Y:S02]  /*bc70*/  UIADD3 UR7, UR7, UR5, URZ ;  /* 0x0000000507077290 */ /* 0x000fe4000fffe03f */
[----:B------:R-:W2:Y:S01]  /*bc80*/  @P0 LDC R5, c[0x0][0xbec] ;  /* 0x0002fb00ff050b82 */ /* 0x000ea20000000800 */
[----:B------:R-:W-:Y:S02]  /*bc90*/  UIMAD UR5, UR9, UR10, URZ ;  /* 0x0000000a090572a4 */ /* 0x000fe4000f8e023f */
[----:B------:R-:W-:Y:S02]  /*bca0*/  UIMAD.WIDE.U32 UR6, UR60, UR10, UR6 ;  /* 0x0000000a3c0672a5 */ /* 0x000fe4000f8e0006 */
[----:B------:R-:W-:-:S03]  /*bcb0*/  UIMAD UR5, UR60, UR11, UR5 ;  /* 0x0000000b3c0572a4 */ /* 0x000fc6000f8e0205 */
[----:B------:R-:W3:Y:S01]  /*bcc0*/  @P0 LDC R7, c[0x0][0xbf0] ;  /* 0x0002fc00ff070b82 */ /* 0x000ee20000000800 */
        /* <DEDUP_REMOVED lines=16> */
[----:B------:R-:W-:Y:S02]  /*bdd0*/  LEA.HI.X R5, R2, UR7, R3, 0x2, P0 ;  /* 0x0000000702057c11 */ /* 0x000fe400080f1403 */
[----:B------:R-:W-:-:S05]  /*bde0*/  MOV R3, 0xff800000 ;  /* 0xff80000000037802 */ /* 0x000fca0000000f00 */
[----:B------:R2:W-:Y:S02]  /*bdf0*/  STG.E desc[UR36][R4.64], R3 ;  /* 0x0000000304007986 */ /* 0x0005e4000c101924 */
.L_x_2246:
[----:B------:R-:W-:Y:S05]  /*be00*/  BSYNC B1 ;  /* 0x0000000000017941 */ /* 0x000fea0003800000 */
.L_x_2245:
[----:B------:R-:W-:Y:S01]  /*be10*/  ULDC.64 UR10, c[0x0][0xae8] ;  /* 0x0002ba00000a7ab9 */ /* 0x000fe20000000a00 */
[----:B------:R-:W-:Y:S01]  /*be20*/  VIADD R6, R6, UR41 ;  /* 0x0000002906067c36 */ /* 0x000fe20008000000 */
[----:B------:R-:W-:Y:S01]  /*be30*/  UIMAD UR5, UR8, UR10, URZ ;  /* 0x0000000a080572a4 */ /* 0x000fe2000f8e023f */
[----:B------:R-:W-:Y:S01]  /*be40*/  BSSY B1, `(.L_x_2247) ;  /* 0x0000038000017945 */ /* 0x000fe20003800000 */
[----:B------:R-:W-:Y:S01]  /*be50*/  UIMAD.WIDE.U32 UR6, UR61, UR10, URZ ;  /* 0x0000000a3d0672a5 */ /* 0x000fe2000f8e003f */
[----:B0-----:R-:W-:Y:S01]  /*be60*/  @P1 IMAD.HI.U32 R0, R6, R9, RZ ;  /* 0x0000000906001227 */ /* 0x001fe200078e00ff */
[----:B------:R-:W-:-:S03]  /*be70*/  UIMAD UR5, UR61, UR11, UR5 ;  /* 0x0000000b3d0572a4 */ /* 0x000fc6000f8e0205 */
[----:B------:R-:W-:Y:S01]  /*be80*/  ULDC.64 UR10, c[0x0][0xaf0] ;  /* 0x0002bc00000a7ab9 */ /* 0x000fe20000000a00 */
[----:B------:R-:W-:Y:S01]  /*be90*/  UIADD3 UR7, UR7, UR5, URZ ;  /* 0x0000000507077290 */ /* 0x000fe2000fffe03f */
[----:B--2---:R-:W-:Y:S01]  /*bea0*/  IMAD.MOV.U32 R5, RZ, RZ, R6 ;  /* 0x000000ffff057224 */ /* 0x004fe200078e0006 */
[----:B------:R-:W-:Y:S01]  /*beb0*/  UIMAD UR5, UR9, UR10, URZ ;  /* 0x0000000a090572a4 */ /* 0x000fe2000f8e023f */
[----:B-1----:R-:W-:-:S03]  /*bec0*/  @P1 SHF.R.U32.HI R5, RZ, R11, R0 ;  /* 0x0000000bff051219 */ /* 0x002fc60000011600 */
[----:B------:R-:W-:Y:S01]  /*bed0*/  UIMAD UR5, UR60, UR11, UR5 ;  /* 0x0000000b3c0572a4 */ /* 0x000fe2000f8e0205 */
[--C-:B------:R-:W-:Y:S01]  /*bee0*/  SHF.R.S32.HI R0, RZ, 0x1f, R5.reuse ;  /* 0x0000001fff007819 */ /* 0x100fe20000011405 */
[----:B------:R-:W-:Y:S01]  /*bef0*/  UIMAD.WIDE.U32 UR60, UR60, UR10, UR6 ;  /* 0x0000000a3c3c72a5 */ /* 0x000fe2000f8e0006 */
[----:B------:R-:W-:Y:S02]  /*bf00*/  IMAD.MOV R7, RZ, RZ, -R5 ;  /* 0x000000ffff077224 */ /* 0x000fe400078e0a05 */
[----:B------:R-:W-:Y:S01]  /*bf10*/  ULDC.64 UR6, c[0x0][0xae0] ;  /* 0x0002b80000067ab9 */ /* 0x000fe20000000a00 */
[----:B------:R-:W-:Y:S01]  /*bf20*/  UIADD3 UR5, UR61, UR5, URZ ;  /* 0x000000053d057290 */ /* 0x000fe2000fffe03f */
[----:B------:R-:W-:Y:S01]  /*bf30*/  IMAD R0, R0, UR6, RZ ;  /* 0x0000000600007c24 */ /* 0x000fe2000f8e02ff */
[----:B------:R-:W-:Y:S01]  /*bf40*/  MOV R2, UR60 ;  /* 0x0000003c00027c02 */ /* 0x000fe20008000f00 */
[----:B------:R-:W-:Y:S01]  /*bf50*/  IMAD R7, R8, R7, R6 ;  /* 0x0000000708077224 */ /* 0x000fe200078e0206 */
[----:B------:R-:W-:Y:S01]  /*bf60*/  IADD3 R6, R192, UR41, RZ ;  /* 0x00000029c0067c10 */ /* 0x000fe2000fffe0ff */
[----:B------:R-:W-:-:S02]  /*bf70*/  IMAD.U32 R3, RZ, RZ, UR61 ;  /* 0x0000003dff037e24 */ /* 0x000fc4000f8e00ff */
[----:B------:R-:W-:Y:S01]  /*bf80*/  IMAD.U32 R3, RZ, RZ, UR5 ;  /* 0x00000005ff037e24 */ /* 0x000fe2000f8e00ff */
[----:B------:R-:W-:Y:S01]  /*bf90*/  ULDC UR5, c[0x0][0xa88] ;  /* 0x0002a20000057ab9 */ /* 0x000fe20000000800 */
[C---:B------:R-:W-:Y:S01]  /*bfa0*/  IMAD R9, R5.reuse, UR7, R0 ;  /* 0x0000000705097c24 */ /* 0x040fe2000f8e0200 */
[----:B------:R-:W-:Y:S01]  /*bfb0*/  SHF.R.S32.HI R0, RZ, 0x1f, R7 ;  /* 0x0000001fff007819 */ /* 0x000fe20000011407 */
[----:B------:R-:W-:Y:S01]  /*bfc0*/  IMAD.WIDE.U32 R2, R5, UR6, R2 ;  /* 0x0000000605027c25 */ /* 0x000fe2000f8e0002 */
[----:B------:R-:W-:-:S03]  /*bfd0*/  ULDC.64 UR6, c[0x0][0xad8] ;  /* 0x0002b60000067ab9 */ /* 0x000fc60000000a00 */
[----:B------:R-:W-:Y:S02]  /*bfe0*/  IMAD.IADD R3, R3, 0x1, R9 ;  /* 0x0000000103037824 */ /* 0x000fe400078e0209 */
[----:B------:R-:W-:Y:S02]  /*bff0*/  IMAD R4, R0, UR6, RZ ;  /* 0x0000000600047c24 */ /* 0x000fe4000f8e02ff */
[----:B------:R-:W-:Y:S02]  /*c000*/  IMAD R9, R8, UR5, RZ ;  /* 0x0000000508097c24 */ /* 0x000fe4000f8e02ff */
        /* <DEDUP_REMOVED lines=10> */
[----:B------:R0:W1:Y:S02]  /*c0b0*/  SHFL.IDX PT, R3, R4, RZ, 0x181f ;  /* 0x00181fff04037589 */ /* 0x00006400000e0000 */
[----:B------:R-:W-:Y:S02]  /*c0c0*/  ISETP.GE.AND P0, PT, R0, R9, PT ;  /* 0x000000090000720c */ /* 0x000fe40003f06270 */
        /* <DEDUP_REMOVED lines=15> */
.L_x_2248:
[----:B------:R-:W-:Y:S05]  /*c1c0*/  BSYNC B1 ;  /* 0x0000000000017941 */ /* 0x000fea0003800000 */
.L_x_2247:
        /* <DEDUP_REMOVED lines=17> */
.L_x_2250:
[----:B------:R-:W-:Y:S05]  /*c2e0*/  BSYNC B1 ;  /* 0x0000000000017941 */ /* 0x000fea0003800000 */
.L_x_2249:
        /* <DEDUP_REMOVED lines=17> */
.L_x_2252:
[----:B------:R-:W-:Y:S05]  /*c400*/  BSYNC B1 ;  /* 0x0000000000017941 */ /* 0x000fea0003800000 */
.L_x_2251:
[----:B0-----:R-:W-:Y:S01]  /*c410*/  IADD3 R0, R6, 0x60, RZ ;  /* 0x0000006006007810 */ /* 0x001fe20007ffe0ff */
[----:B--2-4-:R-:W0:Y:S03]  /*c420*/  SHFL.IDX PT, R5, R5, 0x3, 0x181f ;  /* 0x00781f0005057f89 */ /* 0x014e2600000e0000 */
        /* <DEDUP_REMOVED lines=16> */
.L_x_2244:
[----:B------:R-:W-:Y:S05]  /*c530*/  BSYNC B0 ;  /* 0x0000000000007941 */ /* 0x000fea0003800000 */
.L_x_2236:
[----:B------:R-:W-:Y:S02]  /*c540*/  ULDC UR5, c[0x0][0xc38] ;  /* 0x00030e0000057ab9 */ /* 0x000fe40000000800 */
[----:B------:R-:W-:-:S06]  /*c550*/  UISETP.GE.AND UP0, UPT, UR4, UR5, UPT ;  /* 0x000000050400728c */ /* 0x000fcc000bf06270 */
[----:B------:R-:W-:-:S13]  /*c560*/  PLOP3.LUT P0, PT, PT, PT, UP0, 0x80, 0x0 ;  /* 0x000000000000781c */ /* 0x000fda0003f0f008 */
[----:B------:R-:W-:Y:S05]  /*c570*/  @!P0 BRA `(.L_x_2253) ;  /* 0xffffff4400e88947 */ /* 0x000fea000383ffff */
[----:B------:R-:W-:Y:S05]  /*c580*/  EXIT ;  /* 0x000000000000794d */ /* 0x000fea0003800000 */
.L_x_2195:
[----:B------:R-:W-:-:S08]  /*c590*/  NOP ;  /* 0x0000000000007918 */ /* 0x000fd00000000000 */
[----:B0-----:R-:W0:-:S00]  /*c5a0*/  USETMAXREG.DEALLOC.CTAPOOL 0x28 ;  /* 0x00000028000079c8 */ /* 0x001e0000080e0500 */
[----:B0-----:R-:W-:-:S06]  /*c5b0*/  LOP3.LUT R0, R0, 0x3, RZ, 0xc0, !PT ;  /* 0x0000000300007812 */ /* 0x001fcc00078ec0ff */
[----:B------:R-:W0:Y:S01]  /*c5c0*/  S2UR UR10, SR_CTAID.X ;  /* 0x00000000000a79c3 */ /* 0x000e220000002500 */
[----:B------:R-:W-:Y:S01]  /*c5d0*/  LOP3.LUT R16, R16, 0xffffefff, RZ, 0xc0, !PT ;  /* 0xffffefff10107812 */ /* 0x000fe200078ec0ff */
[----:B------:R-:W-:Y:S01]  /*c5e0*/  STL [R1], RZ ;  /* 0x000000ff01007387 */ /* 0x000fe20000100800 */
[----:B------:R-:W-:Y:S02]  /*c5f0*/  IMAD.MOV.U32 R26, RZ, RZ, 0x1 ;  /* 0x00000001ff1a7424 */ /* 0x000fe400078e00ff */
[----:B------:R-:W-:Y:S01]  /*c600*/  IMAD.MOV.U32 R23, RZ, RZ, RZ ;  /* 0x000000ffff177224 */ /* 0x000fe200078e00ff */
        /* <DEDUP_REMOVED lines=8> */
[----:B------:R-:W-:Y:S01]  /*c690*/  ULDC UR9, c[0x0][0x2b8] ;  /* 0x0000ae0000097ab9 */ /* 0x000fe20000000800 */
[----:B------:R-:W-:Y:S01]  /*c6a0*/  LOP3.LUT R16, R16, 0xfffffffd, RZ, 0xc0, !PT ;  /* 0xfffffffd10107812 */ /* 0x000fe200078ec0ff */
[----:B------:R-:W0:Y:S01]  /*c6b0*/  S2UR UR8, SR_CgaCtaId ;  /* 0x00000000000879c3 */ /* 0x000e220000008800 */
[----:B------:R-:W1:Y:S01]  /*c6c0*/  S2R R3, SR_TID.X ;  /* 0x0000000000037919 */ /* 0x000e620000002100 */
[----:B------:R-:W-:Y:S01]  /*c6d0*/  ULDC.64 UR4, c[0x0][0x418] ;  /* 0x0001060000047ab9 */ /* 0x000fe20000000a00 */
[----:B------:R-:W-:Y:S01]  /*c6e0*/  ULDC UR40, c[0x0][0x288] ;  /* 0x0000a20000287ab9 */ /* 0x000fe20000000800 */
[----:B------:R-:W-:Y:S01]  /*c6f0*/  UISETP.NE.U32.AND UP0, UPT, UR4, URZ, UPT ;  /* 0x0000003f0400728c */ /* 0x000fe2000bf05070 */
[----:B------:R3:W-:Y:S01]  /*c700*/  STL [R1], RZ ;  /* 0x000000ff01007387 */ /* 0x0007e20000100800 */
[----:B------:R-:W-:Y:S01]  /*c710*/  ULDC UR39, c[0x0][0x448] ;  /* 0x0001120000277ab9 */ /* 0x000fe20000000800 */
[----:B------:R-:W-:Y:S01]  /*c720*/  ULDC UR4, c[0x0][0x424] ;  /* 0x0001090000047ab9 */ /* 0x000fe20000000800 */
[----:B------:R-:W-:Y:S01]  /*c730*/  UISETP.NE.AND.EX UP0, UPT, UR5, URZ, UPT, UP0 ;  /* 0x0000003f0500728c */ /* 0x000fe2000bf05300 */
[----:B------:R-:W-:Y:S01]  /*c740*/  IMAD.U32 R34, RZ, RZ, UR10 ;  /* 0x0000000aff227e24 */ /* 0x000fe2000f8e00ff */
[----:B------:R-:W-:Y:S01]  /*c750*/  UIMAD UR39, UR39, UR40, URZ ;  /* 0x00000028272772a4 */ /* 0x000fe2000f8e023f */
[----:B------:R-:W-:Y:S01]  /*c760*/  IMAD.MOV.U32 R26, RZ, RZ, 0x1 ;  /* 0x00000001ff1a7424 */ /* 0x000fe200078e00ff */
[----:B------:R-:W-:Y:S01]  /*c770*/  USEL UR4, UR4, 0x1, UP0 ;  /* 0x0000000104047887 */ /* 0x000fe20008000000 */
[----:B------:R-:W-:Y:S01]  /*c780*/  IMAD.MOV.U32 R23, RZ, RZ, RZ ;  /* 0x000000ffff177224 */ /* 0x000fe200078e00ff */
[----:B------:R-:W-:Y:S01]  /*c790*/  UMOV UR5, 0x400 ;  /* 0x0000040000057882 */ /* 0x000fe20000000000 */
[----:B------:R-:W-:Y:S01]  /*c7a0*/  ULDC UR46, c[0x0][0xc] ;  /* 0x00000300002e7ab9 */ /* 0x000fe20000000800 */
[----:B0-----:R-:W-:-:S06]  /*c7b0*/  ULEA UR8, UR8, UR5, 0x18 ;  /* 0x0000000508087291 */ /* 0x001fcc000f8ec03f */
[----:B------:R-:W-:Y:S01]  /*c7c0*/  MOV R17, UR8 ;  /* 0x0000000800117c02 */ /* 0x000fe20008000f00 */
[----:B-1----:R-:W-:-:S05]  /*c7d0*/  IMAD.SHL.U32 R37, R3, 0x8, RZ ;  /* 0x0000000803257824 */ /* 0x002fca00078e00ff */
[----:B------:R-:W-:-:S04]  /*c7e0*/  LOP3.LUT R0, R37, 0x1f8, RZ, 0xc0, !PT ;  /* 0x000001f825007812 */ /* 0x000fc800078ec0ff */
[----:B------:R-:W-:-:S04]  /*c7f0*/  LOP3.LUT R0, R0, 0x38, R3, 0x78, !PT ;  /* 0x0000003800007812 */ /* 0x000fc800078e7803 */
[----:B------:R-:W-:Y:S02]  /*c800*/  LOP3.LUT R30, R0, 0x200, R37, 0xf8, !PT ;  /* 0x00000200001e7812 */ /* 0x000fe400078ef825 */
[----:B------:R-:W-:-:S03]  /*c810*/  LOP3.LUT R37, R37, 0x38, RZ, 0xc0, !PT ;  /* 0x0000003825257812 */ /* 0x000fc600078ec0ff */
[----:B------:R-:W-:Y:S01]  /*c820*/  IMAD R31, R30, 0x2, R17 ;  /* 0x000000021e1f7824 */ /* 0x000fe200078e0211 */
[C---:B------:R-:W-:Y:S02]  /*c830*/  LOP3.LUT R0, R37.reuse, 0x40, RZ, 0xfc, !PT ;  /* 0x0000004025007812 */ /* 0x040fe400078efcff */
[----:B------:R-:W-:Y:S02]  /*c840*/  LOP3.LUT R2, R37, 0x80, RZ, 0xfc, !PT ;  /* 0x0000008025027812 */ /* 0x000fe400078efcff */
[----:B------:R-:W-:Y:S02]  /*c850*/  ISETP.GE.AND P1, PT, R0, UR9, PT ;  /* 0x0000000900007c0c */ /* 0x000fe4000bf26270 */
[----:B--2---:R-:W-:Y:S02]  /*c860*/  R2UR UR6, R4 ;  /* 0x00000000040672ca */ /* 0x004fe400000e0000 */
[C---:B------:R-:W-:Y:S02]  /*c870*/  LOP3.LUT R4, R3.reuse, 0x7f, RZ, 0xc0, !PT ;  /* 0x0000007f03047812 */ /* 0x040fe400078ec0ff */
[----:B------:R-:W-:-:S02]  /*c880*/  SHF.L.U32 R3, R3, 0x4, RZ ;  /* 0x0000000403037819 */ /* 0x000fc400000006ff */
        /* <DEDUP_REMOVED lines=8> */
[----:B------:R-:W-:-:S04]  /*c910*/  UIMAD.WIDE UR4, UR4, 0x2aaaaaab, URZ ;  /* 0x2aaaaaab040478a5 */ /* 0x000fc8000f8e023f */
[----:B------:R-:W-:Y:S01]  /*c920*/  @P0 LOP3.LUT R16, R16, 0x2, RZ, 0xfc, !PT ;  /* 0x0000000210100812 */ /* 0x000fe200078efcff */
[----:B------:R-:W-:Y:S01]  /*c930*/  USHF.R.U32.HI UR41, URZ, 0x1f, UR5 ;  /* 0x0000001f3f297899 */ /* 0x000fe20008011605 */
[----:B------:R-:W-:Y:S02]  /*c940*/  ISETP.GE.AND P0, PT, R0, UR7, PT ;  /* 0x0000000700007c0c */ /* 0x000fe4000bf06270 */
[----:B------:R-:W-:Y:S01]  /*c950*/  LOP3.LUT R16, R16, 0xfffffbff, RZ, 0xc0, !PT ;  /* 0xfffffbff10107812 */ /* 0x000fe200078ec0ff */
[----:B------:R-:W-:Y:S01]  /*c960*/  ULEA.HI.SX32 UR41, UR5, UR41, 0x1c ;  /* 0x0000002905297291 */ /* 0x000fe2000f8fe23f */
[----:B------:R-:W-:Y:S02]  /*c970*/  LOP3.LUT R0, R36, 0x70, R3, 0xf8, !PT ;  /* 0x0000007024007812 */ /* 0x000fe400078ef803 */
[----:B------:R-:W-:Y:S02]  /*c980*/  @P1 LOP3.LUT R16, R16, 0x400, RZ, 0xfc, !PT ;  /* 0x0000040010101812 */ /* 0x000fe400078efcff */
[----:B------:R-:W-:-:S02]  /*c990*/  ISETP.GE.AND P1, PT, R2, UR9, PT ;  /* 0x0000000902007c0c */ /* 0x000fc4000bf26270 */
        /* <DEDUP_REMOVED lines=17> */
[----:B---3--:R-:W-:-:S07]  /*cab0*/  @P0 LOP3.LUT R16, R16, 0x800, RZ, 0xfc, !PT ;  /* 0x0000080010100812 */ /* 0x008fce00078efcff */
.L_x_2303:
        /* <DEDUP_REMOVED lines=22> */
.L_x_2255:
[----:B------:R-:W-:Y:S01]  /*cc20*/  ULDC UR8, c[0x0][0xc54] ;  /* 0x0003150000087ab9 */ /* 0x000fe20000000800 */
[----:B------:R-:W-:Y:S01]  /*cc30*/  UMOV UR6, UR7 ;  /* 0x0000000700067c82 */ /* 0x000fe20008000000 */
[----:B------:R-:W-:-:S11]  /*cc40*/  UISETP.NE.AND UP0, UPT, UR8, 0x1, UPT ;  /* 0x000000010800788c */ /* 0x000fd6000bf05270 */
[----:B------:R-:W-:Y:S02]  /*cc50*/  @UP0 ULDC.64 UR10, c[0x0][0xc58] ;  /* 0x00031600000a0ab9 */ /* 0x000fe40000000a00 */
[----:B------:R-:W-:-:S04]  /*cc60*/  UIMAD.WIDE.U32 UR4, UR7, UR10, URZ ;  /* 0x0000000a070472a5 */ /* 0x000fc8000f8e003f */
[----:B------:R-:W-:-:S04]  /*cc70*/  @UP0 USHF.R.U32.HI UR6, URZ, UR11, UR5 ;  /* 0x0000000b3f060299 */ /* 0x000fc80008011605 */
[----:B------:R-:W-:-:S12]  /*cc80*/  UIMAD UR4, UR6, UR8, URZ ;  /* 0x00000008060472a4 */ /* 0x000fd8000f8e023f */
.L_x_2256:
        /* <DEDUP_REMOVED lines=18> */
[----:B------:R-:W-:Y:S01]  /*cdb0*/  MOV R3, UR5 ;  /* 0x0000000500037c02 */ /* 0x000fe20008000f00 */
[----:B------:R-:W-:Y:S01]  /*cdc0*/  IMAD.U32 R2, RZ, RZ, UR4 ;  /* 0x00000004ff027e24 */ /* 0x000fe2000f8e00ff */
[----:B------:R-:W-:Y:S01]  /*cdd0*/  ULDC UR5, c[0x0][0x448] ;  /* 0x0001120000057ab9 */ /* 0x000fe20000000800 */
[----:B------:R-:W-:Y:S01]  /*cde0*/  ULDC UR4, c[0x0][0xc3c] ;  /* 0x00030f0000047ab9 */ /* 0x000fe20000000800 */
[----:B------:R-:W-:Y:S02]  /*cdf0*/  UISETP.NE.AND UP2, UPT, UR5, 0x1, UPT ;  /* 0x000000010500788c */ /* 0x000fe4000bf45270 */
[----:B------:R-:W-:Y:S01]  /*ce00*/  UIADD3 UR44, UR44, UR4, URZ ;  /* 0x000000042c2c7290 */ /* 0x000fe2000fffe03f */
[----:B------:R0:W5:Y:S01]  /*ce10*/  @P0 LDG.E R32, desc[UR36][R2.64] ;  /* 0x0000002402200981 */ /* 0x000162000c1e1900 */
[----:B------:R-:W-:Y:S01]  /*ce20*/  UP2UR UR48, UPR, URZ, 0x4 ;  /* 0x000000043f307883 */ /* 0x000fe20008000000 */
[----:B------:R-:W-:Y:S01]  /*ce30*/  BSSY B7, `(.L_x_2257) ;  /* 0x000034a000077945 */ /* 0x000fe20003800000 */
[----:B------:R-:W-:-:S04]  /*ce40*/  USHF.L.U32 UR6, UR44, 0x7, URZ ;  /* 0x000000072c067899 */ /* 0x000fc8000800063f */
[----:B------:R-:W-:Y:S01]  /*ce50*/  UIADD3 UR6, UR6, 0x7f, URZ ;  /* 0x0000007f06067890 */ /* 0x000fe2000fffe03f */
[----:B------:R-:W-:Y:S01]  /*ce60*/  @UP2 ULDC UR4, c[0x0][0x44c] ;  /* 0x0001130000042ab9 */ /* 0x000fe20000000800 */
[----:B------:R-:W-:Y:S02]  /*ce70*/  @UP2 ULDC UR7, c[0x0][0x450] ;  /* 0x0001140000072ab9 */ /* 0x000fe40000000800 */
[----:B------:R-:W-:-:S04]  /*ce80*/  UIMAD.WIDE.U32 UR4, UR6, UR4, URZ ;  /* 0x00000004060472a5 */ /* 0x000fc8000f8e003f */
[----:B------:R-:W-:-:S04]  /*ce90*/  @UP2 USHF.R.U32.HI UR6, URZ, UR7, UR5 ;  /* 0x000000073f062299 */ /* 0x000fc80008011605 */
[----:B------:R-:W-:-:S04]  /*cea0*/  UIADD3 UR4, UR40, UR6, URZ ;  /* 0x0000000628047290 */ /* 0x000fc8000fffe03f */
[----:B------:R-:W-:-:S04]  /*ceb0*/  UIMAD.WIDE UR4, UR4, 0x2aaaaaab, URZ ;  /* 0x2aaaaaab040478a5 */ /* 0x000fc8000f8e023f */
[----:B------:R-:W-:-:S04]  /*cec0*/  USHF.R.U32.HI UR4, URZ, 0x1f, UR5 ;  /* 0x0000001f3f047899 */ /* 0x000fc80008011605 */
[----:B------:R-:W-:-:S04]  /*ced0*/  ULEA.HI.SX32 UR4, UR5, UR4, 0x1c ;  /* 0x0000000405047291 */ /* 0x000fc8000f8fe23f */
[----:B------:R-:W-:-:S04]  /*cee0*/  UISETP.LT.AND UP0, UPT, UR41, UR4, UPT ;  /* 0x000000042900728c */ /* 0x000fc8000bf01270 */
[----:B------:R-:W-:-:S06]  /*cef0*/  USEL UR45, UR41, UR4, UP0 ;  /* 0x00000004292d7287 */ /* 0x000fcc0008000000 */
[----:B------:R-:W-:-:S13]  /*cf00*/  ISETP.LT.AND P0, PT, RZ, UR45, PT ;  /* 0x0000002dff007c0c */ /* 0x000fda000bf01270 */
[----:B0-----:R-:W-:Y:S05]  /*cf10*/  @P0 BRA `(.L_x_2258) ;  /* 0x0000000000440947 */ /* 0x001fea0003800000 */
        /* <DEDUP_REMOVED lines=17> */
.L_x_2258:
        /* <DEDUP_REMOVED lines=8> */
[----:B------:R-:W-:Y:S01]  /*d0b0*/  MOV R6, UR6 ;  /* 0x0000000600067c02 */ /* 0x000fe20008000f00 */
[----:B------:R-:W-:Y:S01]  /*d0c0*/  IMAD.U32 R5, RZ, RZ, UR5 ;  /* 0x00000005ff057e24 */ /* 0x000fe2000f8e00ff */
[----:B------:R-:W0:Y:S01]  /*d0d0*/  LDC.64 R2, c[0x4][R2] ;  /* 0x0100000002027b82 */ /* 0x000e220000000a00 */
[----:B------:R-:W-:Y:S01]  /*d0e0*/  ULDC.64 UR4, c[0x4][0x8] ;  /* 0x0100020000047ab9 */ /* 0x000fe20000000a00 */
[----:B------:R-:W-:Y:S01]  /*d0f0*/  IMAD.U32 R7, RZ, RZ, UR7 ;  /* 0x00000007ff077e24 */ /* 0x000fe2000f8e00ff */
[----:B------:R-:W-:Y:S01]  /*d100*/  MOV R8, 0x70 ;  /* 0x0000007000087802 */ /* 0x000fe20000000f00 */
[----:B------:R-:W-:-:S02]  /*d110*/  IMAD.U32 R10, RZ, RZ, UR4 ;  /* 0x00000004ff0a7e24 */ /* 0x000fc4000f8e00ff */
[----:B------:R-:W-:Y:S02]  /*d120*/  IMAD.U32 R11, RZ, RZ, UR5 ;  /* 0x00000005ff0b7e24 */ /* 0x000fe4000f8e00ff */
[----:B------:R-:W-:Y:S02]  /*d130*/  IMAD.MOV.U32 R12, RZ, RZ, 0x1 ;  /* 0x00000001ff0c7424 */ /* 0x000fe400078e00ff */
[----:B------:R-:W-:-:S07]  /*d140*/  IMAD.MOV.U32 R13, RZ, RZ, RZ ;  /* 0x000000ffff0d7224 */ /* 0x000fce00078e00ff */
[----:B------:R-:W-:-:S07]  /*d150*/  LEPC R20, `(.L_x_2261) ;  /* 0x000000001014794e */ /* 0x000fce0000000000 */
[----:B0----5:R-:W-:Y:S05]  /*d160*/  CALL.ABS.NOINC R2 ;  /* 0x0000000002007343 */ /* 0x021fea0003c00000 */
.L_x_2261:
[----:B------:R-:W-:Y:S05]  /*d170*/  BSYNC B6 ;  /* 0x0000000000067941 */ /* 0x000fea0003800000 */
.L_x_2260:
        /* <DEDUP_REMOVED lines=20> */
.L_x_2264:
[----:B------:R0:W1:Y:S01]  /*d2c0*/  LDC.64 R2, c[0x4][R18] ;  /* 0x0100000012027b82 */ /* 0x0000620000000a00 */
[----:B------:R-:W-:Y:S01]  /*d2d0*/  ULDC.64 UR4, c[0x4][0x88] ;  /* 0x0100220000047ab9 */ /* 0x000fe20000000a00 */
[----:B------:R-:W-:Y:S01]  /*d2e0*/  ULDC.64 UR6, c[0x4][0x90] ;  /* 0x0100240000067ab9 */ /* 0x000fe20000000a00 */
[----:B------:R-:W-:Y:S01]  /*d2f0*/  IMAD.U32 R4, RZ, RZ, UR4 ;  /* 0x00000004ff047e24 */ /* 0x000fe2000f8e00ff */
[----:B------:R-:W-:Y:S01]  /*d300*/  MOV R7, UR7 ;  /* 0x0000000700077c02 */ /* 0x000fe20008000f00 */
[----:B------:R-:W-:Y:S01]  /*d310*/  IMAD.U32 R5, RZ, RZ, UR5 ;  /* 0x00000005ff057e24 */ /* 0x000fe2000f8e00ff */
[----:B------:R-:W-:Y:S01]  /*d320*/  ULDC.64 UR4, c[0x4][0x18] ;  /* 0x0100060000047ab9 */ /* 0x000fe20000000a00 */
[----:B------:R-:W-:Y:S01]  /*d330*/  IMAD.U32 R6, RZ, RZ, UR6 ;  /* 0x00000006ff067e24 */ /* 0x000fe2000f8e00ff */
[----:B------:R-:W-:Y:S01]  /*d340*/  MOV R12, 0x1 ;  /* 0x00000001000c7802 */ /* 0x000fe20000000f00 */
[----:B------:R-:W-:Y:S02]  /*d350*/  IMAD.U32 R10, RZ, RZ, UR4 ;  /* 0x00000004ff0a7e24 */ /* 0x000fe4000f8e00ff */
[----:B------:R-:W-:-:S02]  /*d360*/  IMAD.U32 R11, RZ, RZ, UR5 ;  /* 0x00000005ff0b7e24 */ /* 0x000fc4000f8e00ff */
[----:B------:R-:W-:Y:S02]  /*d370*/  IMAD.MOV.U32 R8, RZ, RZ, 0x70 ;  /* 0x00000070ff087424 */ /* 0x000fe400078e00ff */
[----:B0-----:R-:W-:-:S07]  /*d380*/  IMAD.MOV.U32 R13, RZ, RZ, RZ ;  /* 0x000000ffff0d7224 */ /* 0x001fce00078e00ff */
[----:B------:R-:W-:-:S07]  /*d390*/  LEPC R20, `(.L_x_2263) ;  /* 0x000000001014794e */ /* 0x000fce0000000000 */
[----:B-1----:R-:W-:Y:S05]  /*d3a0*/  CALL.ABS.NOINC R2 ;  /* 0x0000000002007343 */ /* 0x002fea0003c00000 */
.L_x_2263:
[----:B------:R-:W-:Y:S05]  /*d3b0*/  BSYNC B6 ;  /* 0x0000000000067941 */ /* 0x000fea0003800000 */
.L_x_2262:
        /* <DEDUP_REMOVED lines=9> */
[----:B------:R-:W-:Y:S01]  /*d450*/  MOV R3, UR5 ;  /* 0x0000000500037c02 */ /* 0x000fe20008000f00 */
[----:B------:R-:W-:-:S04]  /*d460*/  ULDC UR4, c[0x0][0xc48] ;  /* 0x0003120000047ab9 */ /* 0x000fc80000000800 */
[----:B------:R1:W5:Y:S01]  /*d470*/  @P0 LDG.E R29, desc[UR36][R2.64] ;  /* 0x00000024021d0981 */ /* 0x000362000c1e1900 */
[----:B------:R-:W-:Y:S01]  /*d480*/  UMOV UR5, 0xffffffff ;  /* 0xffffffff00057882 */ /* 0x000fe20000000000 */
[----:B------:R-:W-:Y:S02]  /*d490*/  IMAD.U32 R22, RZ, RZ, UR4 ;  /* 0x00000004ff167e24 */ /* 0x000fe4000f8e00ff */
[----:B------:R-:W-:Y:S05]  /*d4a0*/  BRA.DIV UR5, `(.L_x_2265) ;  /* 0x0000003605847947 */ /* 0x000fea000b800000 */
.L_x_2319:
        /* <DEDUP_REMOVED lines=11> */
[----:B------:R-:W-:-:S05]  /*d560*/  IMAD R7, R7, 0x60, R8 ;  /* 0x0000006007077824 */ /* 0x000fca00078e0208 */
[C---:B------:R-:W-:Y:S02]  /*d570*/  ISETP.GE.AND P0, PT, R7.reuse, UR38, PT ;  /* 0x0000002607007c0c */ /* 0x040fe4000bf06270 */
[----:B------:R-:W-:Y:S02]  /*d580*/  IADD3 R0, R7, R32, RZ ;  /* 0x0000002007007210 */ /* 0x000fe40007ffe0ff */
[----:B------:R-:W-:-:S03]  /*d590*/  ISETP.GT.U32.OR P0, PT, R8, 0x5f, P0 ;  /* 0x0000005f0800780c */ /* 0x000fc60000704470 */
[----:B0-----:R-:W-:-:S04]  /*d5a0*/  @P1 IMAD.HI.U32 R2, R0, R3, RZ ;  /* 0x0000000300021227 */ /* 0x001fc800078e00ff */
[----:B------:R-:W-:Y:S01]  /*d5b0*/  IMAD.MOV.U32 R9, RZ, RZ, R0 ;  /* 0x000000ffff097224 */ /* 0x000fe200078e0000 */
[----:B-1----:R-:W-:-:S05]  /*d5c0*/  @P1 SHF.R.U32.HI R9, RZ, R5, R2 ;  /* 0x00000005ff091219 */ /* 0x002fca0000011602 */
[----:B------:R-:W0:Y:S01]  /*d5d0*/  @!P0 LDC.64 R6, c[0x0][0x428] ;  /* 0x00010a00ff068b82 */ /* 0x000e220000000a00 */
[----:B------:R-:W-:-:S07]  /*d5e0*/  @!P0 SHF.R.S32.HI R3, RZ, 0x1f, R9 ;  /* 0x0000001fff038819 */ /* 0x000fce0000011409 */
[----:B------:R-:W1:Y:S01]  /*d5f0*/  @!P0 LDC.64 R4, c[0x0][0x418] ;  /* 0x00010600ff048b82 */ /* 0x000e620000000a00 */
[----:B0-----:R-:W-:-:S04]  /*d600*/  @!P0 IMAD R2, R33, R6, RZ ;  /* 0x0000000621028224 */ /* 0x001fc800078e02ff */
[----:B------:R-:W-:Y:S02]  /*d610*/  @!P0 IMAD R7, R29, R7, R2 ;  /* 0x000000071d078224 */ /* 0x000fe400078e0202 */
[----:B------:R-:W-:-:S04]  /*d620*/  @!P0 IMAD.MOV.U32 R2, RZ, RZ, R9 ;  /* 0x000000ffff028224 */ /* 0x000fc800078e0009 */
[----:B------:R-:W-:Y:S01]  /*d630*/  @!P0 IMAD.WIDE.U32 R2, R29, R6, R2 ;  /* 0x000000061d028225 */ /* 0x000fe200078e0002 */
[----:B------:R-:W-:-:S03]  /*d640*/  MOV R6, RZ ;  /* 0x000000ff00067202 */ /* 0x000fc60000000f00 */
[----:B------:R-:W-:Y:S01]  /*d650*/  @!P0 IMAD.IADD R3, R3, 0x1, R7 ;  /* 0x0000000103038824 */ /* 0x000fe200078e0207 */
[----:B-1----:R-:W-:Y:S01]  /*d660*/  @!P0 LEA R4, P1, R2, R4, 0x2 ;  /* 0x0000000402048211 */ /* 0x002fe200078210ff */
[----:B------:R-:W-:-:S03]  /*d670*/  IMAD.MOV R7, RZ, RZ, -R9 ;  /* 0x000000ffff077224 */ /* 0x000fc600078e0a09 */
[----:B------:R-:W-:-:S05]  /*d680*/  @!P0 LEA.HI.X R5, R2, R5, R3, 0x2, P1 ;  /* 0x0000000502058211 */ /* 0x000fca00008f1403 */
[----:B------:R0:W5:Y:S01]  /*d690*/  @!P0 LDG.E R6, desc[UR36][R4.64] ;  /* 0x0000002404068981 */ /* 0x000162000c1e1900 */
[----:B------:R-:W-:Y:S01]  /*d6a0*/  ISETP.GT.U32.AND P0, PT, R8, 0x5f, PT ;  /* 0x0000005f0800780c */ /* 0x000fe20003f04070 */
[----:B------:R-:W-:Y:S01]  /*d6b0*/  IMAD R3, RZ, RZ, -UR43 ;  /* 0x8000002bff037e24 */ /* 0x000fe2000f8e02ff */
[----:B------:R-:W-:Y:S02]  /*d6c0*/  LOP3.LUT R16, R16, 0xffffff7f, RZ, 0xc0, !PT ;  /* 0xffffff7f10107812 */ /* 0x000fe400078ec0ff */
[----:B------:R-:W-:Y:S01]  /*d6d0*/  MOV R24, UR4 ;  /* 0x0000000400187c02 */ /* 0x000fe20008000f00 */
        /* <DEDUP_REMOVED lines=10> */
.L_x_2266:
        /* <DEDUP_REMOVED lines=8> */
[----:B------:R-:W-:Y:S02]  /*d800*/  LEA R0, R23, R17, 0x3 ;  /* 0x0000001117007211 */ /* 0x000fe400078e18ff */
        /* <DEDUP_REMOVED lines=16> */
.L_x_2320:
[----:B------:R-:W-:Y:S05]  /*d910*/  BSYNC B0 ;  /* 0x0000000000007941 */ /* 0x000fea0003800000 */
.L_x_2267:
        /* <DEDUP_REMOVED lines=8> */
[----:B------:R-:W-:Y:S01]  /*d9a0*/  IMAD.IADD R3, R3, 0x1, R7 ;  /* 0x0000000103037824 */ /* 0x000fe200078e0207 */
[----:B------:R-:W-:Y:S01]  /*d9b0*/  MOV R7, 0xffffffa0 ;  /* 0xffffffa000077802 */ /* 0x000fe20000000f00 */
[----:B------:R-:W-:Y:S02]  /*d9c0*/  IMAD R5, R4, UR4, RZ ;  /* 0x0000000404057c24 */ /* 0x000fe4000f8e02ff */
[----:B------:R-:W-:-:S04]  /*d9d0*/  IMAD.WIDE.U32 R2, R6, UR4, R2 ;  /* 0x0000000406027c25 */ /* 0x000fc8000f8e0002 */
[----:B------:R-:W-:Y:S01]  /*d9e0*/  IMAD R5, R6, UR5, R5 ;  /* 0x0000000506057c24 */ /* 0x000fe2000f8e0205 */
[----:B------:R-:W-:Y:S01]  /*d9f0*/  ULDC.64 UR4, c[0x0][0x308] ;  /* 0x0000c20000047ab9 */ /* 0x000fe20000000a00 */
[----:B------:R-:W-:Y:S02]  /*da00*/  IMAD R7, R24, R7, UR38 ;  /* 0x0000002618077e24 */ /* 0x000fe4000f8e0207 */
[----:B------:R-:W-:Y:S02]  /*da10*/  IMAD.IADD R3, R3, 0x1, R5 ;  /* 0x0000000103037824 */ /* 0x000fe400078e0205 */
[----:B------:R-:W-:Y:S02]  /*da20*/  IMAD R5, R28, UR4, RZ ;  /* 0x000000041c057c24 */ /* 0x000fe4000f8e02ff */
[----:B------:R-:W-:-:S04]  /*da30*/  IMAD.WIDE.U32 R2, R22, UR4, R2 ;  /* 0x0000000416027c25 */ /* 0x000fc8000f8e0002 */
[----:B------:R-:W-:Y:S01]  /*da40*/  IMAD R5, R22, UR5, R5 ;  /* 0x0000000516057c24 */ /* 0x000fe2000f8e0205 */
[----:B------:R-:W-:Y:S01]  /*da50*/  ULDC.64 UR4, c[0x0][0x2e8] ;  /* 0x0000ba0000047ab9 */ /* 0x000fe20000000a00 */
[----:B------:R-:W-:Y:S01]  /*da60*/  IMAD.IADD R7, R7, 0x1, -R36 ;  /* 0x0000000107077824 */ /* 0x000fe200078e0a24 */
[----:B------:R-:W-:Y:S01]  /*da70*/  LEA R4, P0, R2, UR4, 0x1 ;  /* 0x0000000402047c11 */ /* 0x000fe2000f8008ff */
[----:B------:R-:W-:Y:S01]  /*da80*/  IMAD.IADD R3, R3, 0x1, R5 ;  /* 0x0000000103037824 */ /* 0x000fe200078e0205 */
[----:B------:R-:W-:Y:S01]  /*da90*/  UMOV UR4, 0xffffffff ;  /* 0xffffffff00047882 */ /* 0x000fe20000000000 */
[----:B------:R-:W-:-:S03]  /*daa0*/  IMAD R5, R23, 0x4800, R30 ;  /* 0x0000480017057824 */ /* 0x000fc600078e021e */
        /* <DEDUP_REMOVED lines=8> */
[----:B-1----:R-:W-:Y:S01]  /*db30*/  @P0 IMAD.X R3, RZ, RZ, R2, P1 ;  /* 0x000000ffff030224 */ /* 0x002fe200008e0602 */
[----:B------:R-:W-:Y:S02]  /*db40*/  @P0 MOV R2, R14 ;  /* 0x0000000e00020202 */ /* 0x000fe40000000f00 */
        /* <DEDUP_REMOVED lines=9> */
[----:B------:R-:W-:Y:S02]  /*dbe0*/  SHFL.IDX PT, R8, R6, 0x2, 0x181f ;  /* 0x00581f0006087f89 */ /* 0x000fe400000e0000 */
        /* <DEDUP_REMOVED lines=32> */
[----:B------:R0:W1:Y:S02]  /*ddf0*/  SHFL.IDX PT, R8, R6, 0x5, 0x181f ;  /* 0x00b81f0006087f89 */ /* 0x00006400000e0000 */
[----:B------:R-:W-:Y:S02]  /*de00*/  @P0 MOV R3, R9 ;  /* 0x0000000900030202 */ /* 0x000fe40000000f00 */
[----:B------:R0:W2:Y:S04]  /*de10*/  SHFL.IDX PT, R14, R4, 0x5, 0x181f ;  /* 0x00b81f00040e7f89 */ /* 0x0000a800000e0000 */
[----:B------:R0:W-:Y:S04]  /*de20*/  @P0 LDGSTS.E.BYPASS.LTC128B.128 [R21+0x20400], desc[UR36][R2.64], !P4 ;  /* 0x2040000002150fae */ /* 0x0001e8000e101d64 */
[----:B------:R0:W-:Y:S04]  /*de30*/  @P0 LDGSTS.E.BYPASS.LTC128B.128 [R21+0x23400], desc[UR36][R2.64+0x80], !P3 ;  /* 0x2340008002150fae */ /* 0x0001e8000d901d64 */
[----:B------:R0:W-:Y:S02]  /*de40*/  @P0 LDGSTS.E.BYPASS.LTC128B.128 [R21+0x26400], desc[UR36][R2.64+0x100], !P2 ;  /* 0x2640010002150fae */ /* 0x0001e4000d101d64 */
.L_x_2334:
        /* <DEDUP_REMOVED lines=12> */
.L_x_2270:
        /* <DEDUP_REMOVED lines=10> */
.L_x_2271:
        /* <DEDUP_REMOVED lines=11> */
[----:B------:R-:W-:Y:S01]  /*e060*/  MOV R4, UR6 ;  /* 0x0000000600047c02 */ /* 0x000fe20008000f00 */
[----:B------:R-:W-:Y:S01]  /*e070*/  IMAD.U32 R5, RZ, RZ, UR7 ;  /* 0x00000007ff057e24 */ /* 0x000fe2000f8e00ff */
        /* <DEDUP_REMOVED lines=9> */
[----:B0-----:R-:W-:Y:S05]  /*e110*/  CALL.ABS.NOINC R2 ;  /* 0x0000000002007343 */ /* 0x001fea0003c00000 */
.L_x_2273:
[----:B------:R-:W-:Y:S05]  /*e120*/  BSYNC B6 ;  /* 0x0000000000067941 */ /* 0x000fea0003800000 */
.L_x_2272:
[----:B0-----:R-:W0:Y:S01]  /*e130*/  S2R R2, SR_TID.X ;  /* 0x0000000000027919 */ /* 0x001e220000002100 */
[----:B------:R-:W-:Y:S01]  /*e140*/  UISETP.NE.AND UP0, UPT, UR48, URZ, UPT ;  /* 0x0000003f3000728c */ /* 0x000fe2000bf05270 */
[----:B------:R-:W-:Y:S01]  /*e150*/  IMAD.U32 R0, RZ, RZ, UR44 ;  /* 0x0000002cff007e24 */ /* 0x000fe2000f8e00ff */
[----:B------:R-:W-:Y:S01]  /*e160*/  R2UR UR6, R28 ;  /* 0x000000001c0672ca */ /* 0x000fe200000e0000 */
[----:B------:R-:W-:Y:S01]  /*e170*/  ULDC.64 UR8, c[0x0][0x2d8] ;  /* 0x0000b60000087ab9 */ /* 0x000fe20000000a00 */
[----:B------:R-:W-:Y:S02]  /*e180*/  R2UR UR7, R22 ;  /* 0x00000000160772ca */ /* 0x000fe400000e0000 */
[----:B------:R-:W-:Y:S02]  /*e190*/  PLOP3.LUT P0, PT, PT, PT, UP0, 0x80, 0x0 ;  /* 0x000000000000781c */ /* 0x000fe40003f0f008 */
[C---:B------:R-:W-:Y:S02]  /*e1a0*/  LOP3.LUT P3, RZ, R16.reuse, 0x800, RZ, 0xc0, !PT ;  /* 0x0000080010ff7812 */ /* 0x040fe4000786c0ff */
[C---:B------:R-:W-:Y:S01]  /*e1b0*/  LOP3.LUT P4, RZ, R16.reuse, 0x400, RZ, 0xc0, !PT ;  /* 0x0000040010ff7812 */ /* 0x040fe2000788c0ff */
[----:B------:R-:W-:Y:S01]  /*e1c0*/  @UP0 ULDC UR4, c[0x0][0x44c] ;  /* 0x0001130000040ab9 */ /* 0x000fe20000000800 */
[----:B------:R-:W-:-:S03]  /*e1d0*/  LOP3.LUT P5, RZ, R16, 0x200, RZ, 0xc0, !PT ;  /* 0x0000020010ff7812 */ /* 0x000fc600078ac0ff */
[----:B------:R-:W-:-:S04]  /*e1e0*/  UIMAD UR6, UR6, UR8, URZ ;  /* 0x00000008060672a4 */ /* 0x000fc8000f8e023f */
[----:B------:R-:W-:Y:S02]  /*e1f0*/  UIMAD UR7, UR7, UR9, UR6 ;  /* 0x00000009070772a4 */ /* 0x000fe4000f8e0206 */
[----:B------:R-:W-:Y:S01]  /*e200*/  USHF.R.S32.HI UR6, URZ, 0x1f, UR43 ;  /* 0x0000001f3f067899 */ /* 0x000fe2000801142b */
[----:B0-----:R-:W-:-:S05]  /*e210*/  IMAD.SHL.U32 R2, R2, 0x10, RZ ;  /* 0x0000001002027824 */ /* 0x001fca00078e00ff */
[----:B------:R-:W-:-:S05]  /*e220*/  LOP3.LUT R2, R36, 0x70, R2, 0xf8, !PT ;  /* 0x0000007024027812 */ /* 0x000fca00078ef802 */
[----:B------:R-:W-:-:S04]  /*e230*/  IMAD R0, R0, 0x80, R2 ;  /* 0x0000008000007824 */ /* 0x000fc800078e0202 */
[----:B------:R-:W-:Y:S01]  /*e240*/  @P0 IMAD.HI.U32 R3, R0, UR4, RZ ;  /* 0x0000000400030c27 */ /* 0x000fe2000f8e00ff */
[----:B------:R-:W-:Y:S01]  /*e250*/  PLOP3.LUT P0, PT, PT, PT, UP0, 0x80, 0x0 ;  /* 0x000000000000781c */ /* 0x000fe20003f0f008 */
[----:B------:R-:W-:Y:S01]  /*e260*/  @UP0 ULDC UR4, c[0x0][0x450] ;  /* 0x0001140000040ab9 */ /* 0x000fe20000000800 */
[----:B------:R-:W-:-:S11]  /*e270*/  MOV R2, R0 ;  /* 0x0000000000027202 */ /* 0x000fd60000000f00 */
        /* <DEDUP_REMOVED lines=30> */
[----:B------:R-:W0:Y:S01]  /*e460*/  SHFL.IDX PT, R14, R0, RZ, 0x181f ;  /* 0x00181fff000e7589 */ /* 0x000e2200000e0000 */
[----:B------:R-:W-:-:S03]  /*e470*/  IMAD.U32 R3, RZ, RZ, UR44 ;  /* 0x0000002cff037e24 */ /* 0x000fc6000f8e00ff */
[----:B------:R-:W1:Y:S01]  /*e480*/  SHFL.IDX PT, R2, R5, RZ, 0x181f ;  /* 0x00181fff05027589 */ /* 0x000e6200000e0000 */
[----:B------:R-:W-:-:S03]  /*e490*/  IMAD R4, R3, 0x80, R36 ;  /* 0x0000008003047824 */ /* 0x000fc600078e0224 */
[----:B------:R-:W-:Y:S01]  /*e4a0*/  SHFL.IDX PT, R6, R5, 0x1, 0x181f ;  /* 0x00381f0005067f89 */ /* 0x000fe200000e0000 */
[C---:B------:R-:W-:Y:S01]  /*e4b0*/  VIADD R7, R4.reuse, 0x10 ;  /* 0x0000001004077836 */ /* 0x040fe20000000000 */
[----:B------:R-:W-:-:S13]  /*e4c0*/  ISETP.GE.AND P0, PT, R4, UR39, PT ;  /* 0x0000002704007c0c */ /* 0x000fda000bf06270 */
[----:B0-----:R-:W-:-:S05]  /*e4d0*/  @!P0 LEA R14, P1, R37, R14, 0x1 ;  /* 0x0000000e250e8211 */ /* 0x001fca00078208ff */
[----:B-1----:R-:W-:Y:S01]  /*e4e0*/  @!P0 IMAD.X R3, RZ, RZ, R2, P1 ;  /* 0x000000ffff038224 */ /* 0x002fe200008e0602 */
[----:B------:R-:W-:Y:S02]  /*e4f0*/  @!P0 MOV R2, R14 ;  /* 0x0000000e00028202 */ /* 0x000fe40000000f00 */
        /* <DEDUP_REMOVED lines=63> */
[----:B------:R0:W1:Y:S02]  /*e8f0*/  SHFL.IDX PT, R6, R5, 0x7, 0x181f ;  /* 0x00f81f0005067f89 */ /* 0x00006400000e0000 */
[----:B------:R-:W-:Y:S02]  /*e900*/  @!P0 MOV R3, R7 ;  /* 0x0000000700038202 */ /* 0x000fe40000000f00 */
[----:B------:R0:W2:Y:S04]  /*e910*/  SHFL.IDX PT, R14, R0, 0x7, 0x181f ;  /* 0x00f81f00000e7f89 */ /* 0x0000a800000e0000 */
[----:B------:R0:W-:Y:S04]  /*e920*/  @!P0 LDGSTS.E.BYPASS.LTC128B.128 [R31+0x15400], desc[UR36][R2.64], !P3 ;  /* 0x15400000021f8fae */ /* 0x0001e8000d901d64 */
[----:B------:R0:W-:Y:S04]  /*e930*/  @!P0 LDGSTS.E.BYPASS.LTC128B.128 [R31+0x19400], desc[UR36][R2.64+0x80], !P4 ;  /* 0x19400080021f8fae */ /* 0x0001e8000e101d64 */
[----:B------:R0:W-:Y:S02]  /*e940*/  @!P0 LDGSTS.E.BYPASS.LTC128B.128 [R31+0x1d400], desc[UR36][R2.64+0x100], !P5 ;  /* 0x1d400100021f8fae */ /* 0x0001e4000e901d64 */
.L_x_2351:
        /* <DEDUP_REMOVED lines=12> */
.L_x_2275:
        /* <DEDUP_REMOVED lines=18> */
.L_x_2352:
[----:B------:R-:W-:Y:S05]  /*eb30*/  BSYNC B0 ;  /* 0x0000000000007941 */ /* 0x000fea0003800000 */
.L_x_2276:
[----:B------:R-:W-:-:S06]  /*eb40*/  UISETP.GE.AND UP0, UPT, UR45, 0x2, UPT ;  /* 0x000000022d00788c */ /* 0x000fcc000bf06270 */
[----:B------:R-:W-:-:S13]  /*eb50*/  PLOP3.LUT P0, PT, PT, PT, UP0, 0x40, 0x0 ;  /* 0x000000000000781c */ /* 0x000fda0003f0e808 */
[----:B------:R-:W-:Y:S05]  /*eb60*/  @P0 BRA `(.L_x_2278) ;  /* 0x0000000c00fc0947 */ /* 0x000fea0003800000 */
[----:B------:R-:W-:Y:S01]  /*eb70*/  UIADD3 UR4, UR45, -0x2, URZ ;  /* 0xfffffffe2d047890 */ /* 0x000fe2000fffe03f */
[----:B------:R-:W-:Y:S01]  /*eb80*/  BSSY B0, `(.L_x_2278) ;  /* 0x00000fd000007945 */ /* 0x000fe20003800000 */
[----:B------:R-:W-:Y:S02]  /*eb90*/  IMAD.MOV.U32 R20, RZ, RZ, R26 ;  /* 0x000000ffff147224 */ /* 0x000fe400078e001a */
[----:B------:R-:W-:Y:S02]  /*eba0*/  IMAD.MOV.U32 R9, RZ, RZ, R23 ;  /* 0x000000ffff097224 */ /* 0x000fe400078e0017 */
[----:B------:R-:W-:Y:S01]  /*ebb0*/  IMAD.MOV.U32 R27, RZ, RZ, R24 ;  /* 0x000000ffff1b7224 */ /* 0x000fe200078e0018 */
[----:B------:R-:W-:-:S07]  /*ebc0*/  MOV R8, UR4 ;  /* 0x0000000400087c02 */ /* 0x000fce0008000f00 */
.L_x_2291:
        /* <DEDUP_REMOVED lines=17> */
[----:B------:R-:W-:Y:S02]  /*ece0*/  @!P2 SHF.R.S32.HI R3, RZ, 0x1f, R11 ;  /* 0x0000001fff03a819 */ /* 0x000fe4000001140b */
[----:B------:R-:W-:Y:S01]  /*ecf0*/  @!P2 MOV R2, R11 ;  /* 0x0000000b0002a202 */ /* 0x000fe20000000f00 */
[----:B--2---:R-:W-:-:S04]  /*ed00*/  @!P2 IMAD R0, R33, R6, RZ ;  /* 0x000000062100a224 */ /* 0x004fc800078e02ff */
[----:B------:R-:W-:-:S04]  /*ed10*/  @!P2 IMAD.WIDE.U32 R2, R29, R6, R2 ;  /* 0x000000061d02a225 */ /* 0x000fc800078e0002 */
[----:B------:R-:W-:-:S04]  /*ed20*/  @!P2 IMAD R7, R29, R7, R0 ;  /* 0x000000071d07a224 */ /* 0x000fc800078e0200 */
[----:B------:R-:W-:Y:S01]  /*ed30*/  @!P2 IMAD.IADD R0, R7, 0x1, R3 ;  /* 0x000000010700a824 */ /* 0x000fe200078e0203 */
[----:B0-----:R-:W-:-:S04]  /*ed40*/  @!P2 LEA R4, P0, R2, R4, 0x2 ;  /* 0x000000040204a211 */ /* 0x001fc800078010ff */
[----:B------:R-:W-:Y:S01]  /*ed50*/  @!P2 LEA.HI.X R5, R2, R5, R0, 0x2, P0 ;  /* 0x000000050205a211 */ /* 0x000fe200000f1400 */
[----:B------:R-:W-:Y:S01]  /*ed60*/  IMAD.MOV.U32 R0, RZ, RZ, RZ ;  /* 0x000000ffff007224 */ /* 0x000fe200078e00ff */
[----:B------:R-:W-:Y:S02]  /*ed70*/  ISETP.NE.AND P0, PT, R23, 0x2, PT ;  /* 0x000000021700780c */ /* 0x000fe40003f05270 */
[----:B------:R-:W-:Y:S01]  /*ed80*/  IADD3 R7, -R11, RZ, RZ ;  /* 0x000000ff0b077210 */ /* 0x000fe20007ffe1ff */
        /* <DEDUP_REMOVED lines=10> */
.L_x_2279:
[----:B------:R-:W-:Y:S01]  /*ee30*/  IMAD R6, R23, 0x8, R17 ;  /* 0x0000000817067824 */ /* 0x000fe200078e0211 */
[----:B------:R-:W-:Y:S01]  /*ee40*/  SHF.L.U32 R3, R26, 0x1f, RZ ;  /* 0x0000001f1a037819 */ /* 0x000fe200000006ff */
[----:B------:R-:W-:Y:S03]  /*ee50*/  BSSY B1, `(.L_x_2280) ;  /* 0x0000003000017945 */ /* 0x000fe60003800000 */
[----:B------:R-:W0:Y:S02]  /*ee60*/  SYNCS.PHASECHK.TRANS64.TRYWAIT P0, [R6+URZ+0x30840], R3 ;  /* 0x03084003060075a7 */ /* 0x000e24000800017f */
[----:B0-----:R-:W-:Y:S05]  /*ee70*/  @!P0 BRA `(.L_x_2281) ;  /* 0x0000002c00f88947 */ /* 0x001fea0003800000 */
.L_x_2353:
[----:B------:R-:W-:Y:S05]  /*ee80*/  BSYNC B1 ;  /* 0x0000000000017941 */ /* 0x000fea0003800000 */
.L_x_2280:
        /* <DEDUP_REMOVED lines=15> */
[----:B------:R-:W-:-:S04]  /*ef80*/  ULDC.64 UR4, c[0x0][0x308] ;  /* 0x0000c20000047ab9 */ /* 0x000fc80000000a00 */
[----:B------:R-:W-:Y:S01]  /*ef90*/  IADD3 R3, R3, R7, RZ ;  /* 0x0000000703037210 */ /* 0x000fe20007ffe0ff */
[----:B------:R-:W-:-:S04]  /*efa0*/  IMAD R7, R28, UR4, RZ ;  /* 0x000000041c077c24 */ /* 0x000fc8000f8e02ff */
[C---:B------:R-:W-:Y:S02]  /*efb0*/  IMAD R7, R22.reuse, UR5, R7 ;  /* 0x0000000516077c24 */ /* 0x040fe4000f8e0207 */
[----:B------:R-:W-:Y:S01]  /*efc0*/  IMAD.WIDE.U32 R2, R22, UR4, R2 ;  /* 0x0000000416027c25 */ /* 0x000fe2000f8e0002 */
[----:B------:R-:W-:-:S03]  /*efd0*/  ULDC.64 UR4, c[0x0][0x2e8] ;  /* 0x0000ba0000047ab9 */ /* 0x000fc60000000a00 */
[----:B------:R-:W-:Y:S01]  /*efe0*/  IMAD.IADD R3, R7, 0x1, R3 ;  /* 0x0000000107037824 */ /* 0x000fe200078e0203 */
[----:B------:R-:W-:Y:S01]  /*eff0*/  LEA R7, P0, R2, UR4, 0x1 ;  /* 0x0000000402077c11 */ /* 0x000fe2000f8008ff */
[----:B------:R-:W-:-:S03]  /*f000*/  UMOV UR4, 0xffffffff ;  /* 0xffffffff00047882 */ /* 0x000fc60000000000 */
[----:B------:R-:W-:Y:S01]  /*f010*/  LEA.HI.X R10, R2, UR5, R3, 0x1, P0 ;  /* 0x00000005020a7c11 */ /* 0x000fe200080f0c03 */
[----:B------:R-:W-:Y:S08]  /*f020*/  BRA.DIV UR4, `(.L_x_2282) ;  /* 0x0000002e04a07947 */ /* 0x000ff0000b800000 */
[----:B------:R-:W0:Y:S01]  /*f030*/  SHFL.IDX PT, R14, R7, RZ, 0x181f ;  /* 0x00181fff070e7589 */ /* 0x000e2200000e0000 */
[----:B------:R-:W-:Y:S01]  /*f040*/  IMAD.SHL.U32 R4, R37, 0x2, RZ ;  /* 0x0000000225047824 */ /* 0x000fe200078e00ff */
[----:B------:R-:W-:Y:S02]  /*f050*/  LEA R8, R8, R17, 0x1 ;  /* 0x0000001108087211 */ /* 0x000fe400078e08ff */
        /* <DEDUP_REMOVED lines=30> */
[----:B------:R0:W2:Y:S02]  /*f240*/  SHFL.IDX PT, R14, R7, 0x5, 0x181f ;  /* 0x00b81f00070e7f89 */ /* 0x0000a400000e0000 */
[----:B-1----:R-:W-:Y:S02]  /*f250*/  IADD3.X R3, RZ, R35, RZ, P0, !PT ;  /* 0x00000023ff037210 */ /* 0x002fe400007fe4ff */
[----:B------:R0:W1:Y:S04]  /*f260*/  SHFL.IDX PT, R35, R10, 0x5, 0x181f ;  /* 0x00b81f000a237f89 */ /* 0x00006800000e0000 */
[----:B------:R0:W-:Y:S04]  /*f270*/  LDGSTS.E.BYPASS.LTC128B.128 [R8+0x20400], desc[UR36][R2.64], !P3 ;  /* 0x2040000002087fae */ /* 0x0001e8000d901d64 */
[----:B------:R0:W-:Y:S04]  /*f280*/  LDGSTS.E.BYPASS.LTC128B.128 [R8+0x23400], desc[UR36][R2.64+0x80], !P2 ;  /* 0x2340008002087fae */ /* 0x0001e8000d101d64 */
[----:B------:R0:W-:Y:S02]  /*f290*/  LDGSTS.E.BYPASS.LTC128B.128 [R8+0x26400], desc[UR36][R2.64+0x100], !P1 ;  /* 0x2640010002087fae */ /* 0x0001e4000c901d64 */
.L_x_2367:
        /* <DEDUP_REMOVED lines=10> */
.L_x_2283:
        /* <DEDUP_REMOVED lines=10> */
.L_x_2284:
[----:B------:R1:W-:Y:S01]  /*f3e0*/  SYNCS.ARRIVE.TRANS64.A1T0 RZ, [R6+URZ+0x30830], RZ ;  /* 0x030830ff06ff79a7 */ /* 0x0003e2000810003f */
[----:B------:R-:W-:Y:S05]  /*f3f0*/  @!P2 BRA `(.L_x_2285) ;  /* 0x000000000004a947 */ /* 0x000fea0003800000 */
[----:B------:R-:W-:Y:S01]  /*f400*/  BPT.TRAP 0x1 ;  /* 0x000000040000795c */ /* 0x000fe20000300000 */
.L_x_2285:
[----:B0-----:R-:W-:Y:S01]  /*f410*/  SHF.L.U32 R3, R20, 0x1f, RZ ;  /* 0x0000001f14037819 */ /* 0x001fe200000006ff */
[----:B-1----:R-:W-:Y:S01]  /*f420*/  IMAD R6, R9, 0x8, R17 ;  /* 0x0000000809067824 */ /* 0x002fe200078e0211 */
[----:B------:R-:W-:Y:S03]  /*f430*/  BSSY B1, `(.L_x_2286) ;  /* 0x0000003000017945 */ /* 0x000fe60003800000 */
[----:B------:R-:W0:Y:S02]  /*f440*/  SYNCS.PHASECHK.TRANS64.TRYWAIT P0, [R6+URZ+0x30860], R3 ;  /* 0x03086003060075a7 */ /* 0x000e24000800017f */
[----:B0-----:R-:W-:Y:S05]  /*f450*/  @!P0 BRA `(.L_x_2287) ;  /* 0x00000030004c8947 */ /* 0x001fea0003800000 */
.L_x_2368:
[----:B------:R-:W-:Y:S05]  /*f460*/  BSYNC B1 ;  /* 0x0000000000017941 */ /* 0x000fea0003800000 */
.L_x_2286:
[----:B------:R-:W-:Y:S01]  /*f470*/  IMAD.MOV.U32 R2, RZ, RZ, -0x60 ;  /* 0xffffffa0ff027424 */ /* 0x000fe200078e00ff */
[----:B------:R-:W-:Y:S01]  /*f480*/  UMOV UR4, 0xffffffff ;  /* 0xffffffff00047882 */ /* 0x000fe20000000000 */
[C---:B------:R-:W-:Y:S01]  /*f490*/  LOP3.LUT P3, RZ, R16.reuse, 0x20, RZ, 0xc0, !PT ;  /* 0x0000002010ff7812 */ /* 0x040fe2000786c0ff */
[----:B------:R-:W-:Y:S01]  /*f4a0*/  IMAD R7, R9, 0x4800, R30 ;  /* 0x0000480009077824 */ /* 0x000fe200078e021e */
[C---:B------:R-:W-:Y:S01]  /*f4b0*/  LOP3.LUT P2, RZ, R16.reuse, 0x10, RZ, 0xc0, !PT ;  /* 0x0000001010ff7812 */ /* 0x040fe2000784c0ff */
[----:B0-----:R-:W-:Y:S01]  /*f4c0*/  IMAD R3, R27, R2, UR38 ;  /* 0x000000261b037e24 */ /* 0x001fe2000f8e0202 */
[----:B------:R-:W-:-:S04]  /*f4d0*/  LOP3.LUT P1, RZ, R16, 0x8, RZ, 0xc0, !PT ;  /* 0x0000000810ff7812 */ /* 0x000fc8000782c0ff */
[----:B------:R-:W-:Y:S01]  /*f4e0*/  IADD3 R8, -R36, R3, RZ ;  /* 0x0000000324087210 */ /* 0x000fe20007ffe1ff */
[----:B------:R-:W-:Y:S08]  /*f4f0*/  BRA.DIV UR4, `(.L_x_2288) ;  /* 0x0000003204387947 */ /* 0x000ff0000b800000 */
        /* <DEDUP_REMOVED lines=24> */
[----:B------:R-:W0:Y:S01]  /*f680*/  SHFL.IDX PT, R14, R18, 0x3, 0x181f ;  /* 0x00781f00120e7f89 */ /* 0x000e2200000e0000 */
[----:B-1----:R-:W-:Y:S02]  /*f690*/  IADD3.X R3, RZ, R3, RZ, P0, !PT ;  /* 0x00000003ff037210 */ /* 0x002fe400007fe4ff */
        /* <DEDUP_REMOVED lines=18> */
[----:B------:R-:W0:Y:S04]  /*f7c0*/  SHFL.IDX PT, R19, R19, 0x5, 0x181f ;  /* 0x00b81f0013137f89 */ /* 0x000e2800000e0000 */
[----:B------:R2:W3:Y:S01]  /*f7d0*/  SHFL.IDX PT, R14, R18, 0x5, 0x181f ;  /* 0x00b81f00120e7f89 */ /* 0x0004e200000e0000 */
[----:B-1----:R-:W-:Y:S01]  /*f7e0*/  IMAD.X R3, RZ, RZ, R3, P0 ;  /* 0x000000ffff037224 */ /* 0x002fe200000e0603 */
[----:B------:R-:W-:-:S13]  /*f7f0*/  ISETP.LT.OR P0, PT, R8, 0x41, P3 ;  /* 0x000000410800780c */ /* 0x000fda0001f01670 */
[----:B------:R2:W-:Y:S01]  /*f800*/  LDGSTS.E.BYPASS.LTC128B.128 [R7+0x2400], desc[UR36][R2.64], !P0 ;  /* 0x0240000002077fae */ /* 0x0005e2000c101d64 */
[----:B------:R-:W-:-:S13]  /*f810*/  ISETP.LT.OR P0, PT, R8, 0x41, P2 ;  /* 0x000000410800780c */ /* 0x000fda0001701670 */
[----:B------:R2:W-:Y:S01]  /*f820*/  LDGSTS.E.BYPASS.LTC128B.128 [R7+0x5400], desc[UR36][R2.64+0x80], !P0 ;  /* 0x0540008002077fae */ /* 0x0005e2000c101d64 */
[----:B------:R-:W-:-:S13]  /*f830*/  ISETP.LT.OR P0, PT, R8, 0x41, P1 ;  /* 0x000000410800780c */ /* 0x000fda0000f01670 */
[----:B0--3--:R2:W-:Y:S02]  /*f840*/  LDGSTS.E.BYPASS.LTC128B.128 [R7+0x8400], desc[UR36][R2.64+0x100], !P0 ;  /* 0x0840010002077fae */ /* 0x0095e4000c101d64 */
.L_x_2382:
[----:B0-2---:R-:W-:Y:S01]  /*f850*/  IADD3 R2, P0, R14, R4, RZ ;  /* 0x000000040e027210 */ /* 0x005fe20007f1e0ff */
        /* <DEDUP_REMOVED lines=30> */
.L_x_2289:
        /* <DEDUP_REMOVED lines=10> */
.L_x_2290:
[C---:B------:R-:W-:Y:S01]  /*fae0*/  ISETP.GT.AND P0, PT, R24.reuse, RZ, PT ;  /* 0x000000ff1800720c */ /* 0x040fe20003f04270 */
[----:B------:R1:W-:Y:S01]  /*faf0*/  SYNCS.ARRIVE.TRANS64.A1T0 RZ, [R6+URZ+0x30850], RZ ;  /* 0x030850ff06ff79a7 */ /* 0x0003e2000810003f */
[----:B------:R-:W-:Y:S01]  /*fb00*/  VIADD R8, R24, 0xffffffff ;  /* 0xffffffff18087836 */ /* 0x000fe20000000000 */
[----:B------:R-:W-:Y:S01]  /*fb10*/  MOV R20, R26 ;  /* 0x0000001a00147202 */ /* 0x000fe20000000f00 */
[----:B------:R-:W-:Y:S02]  /*fb20*/  IMAD.MOV.U32 R9, RZ, RZ, R23 ;  /* 0x000000ffff097224 */ /* 0x000fe400078e0017 */
[----:B------:R-:W-:-:S07]  /*fb30*/  IMAD.MOV.U32 R27, RZ, RZ, R24 ;  /* 0x000000ffff1b7224 */ /* 0x000fce00078e0018 */
[----:B-1----:R-:W-:Y:S05]  /*fb40*/  @P0 BRA `(.L_x_2291) ;  /* 0xfffffff000200947 */ /* 0x002fea000383ffff */
[----:B------:R-:W-:Y:S05]  /*fb50*/  BSYNC B0 ;  /* 0x0000000000007941 */ /* 0x000fea0003800000 */
.L_x_2278:
        /* <DEDUP_REMOVED lines=17> */
.L_x_2293:
[----:B------:R-:W-:Y:S05]  /*fc70*/  BSYNC B0 ;  /* 0x0000000000007941 */ /* 0x000fea0003800000 */
.L_x_2292:
[----:B------:R-:W-:-:S13]  /*fc80*/  LOP3.LUT P0, RZ, R16, 0x80, RZ, 0xc0, !PT ;  /* 0x0000008010ff7812 */ /* 0x000fda000780c0ff */
[----:B------:R-:W-:Y:S05]  /*fc90*/  @!P0 BRA `(.L_x_2294) ;  /* 0x0000000000048947 */ /* 0x000fea0003800000 */
[----:B------:R-:W-:Y:S01]  /*fca0*/  BPT.TRAP 0x1 ;  /* 0x000000040000795c */ /* 0x000fe20000300000 */
.L_x_2294:
[----:B------:R-:W-:Y:S01]  /*fcb0*/  LEA R4, R23, R17, 0x3 ;  /* 0x0000001117047211 */ /* 0x000fe200078e18ff */
[----:B------:R-:W-:Y:S01]  /*fcc0*/  IMAD.MOV.U32 R5, RZ, RZ, -0x60 ;  /* 0xffffffa0ff057424 */ /* 0x000fe200078e00ff */
[----:B------:R-:W-:Y:S01]  /*fcd0*/  SHF.L.U32 R3, R26, 0x1f, RZ ;  /* 0x0000001f1a037819 */ /* 0x000fe200000006ff */
[----:B------:R-:W-:Y:S02]  /*fce0*/  BSSY B0, `(.L_x_2295) ;  /* 0x0000004000007945 */ /* 0x000fe40003800000 */
[----:B------:R-:W-:Y:S01]  /*fcf0*/  IMAD R5, R24, R5, UR38 ;  /* 0x0000002618057e24 */ /* 0x000fe2000f8e0205 */
[----:B------:R-:W0:Y:S02]  /*fd00*/  SYNCS.PHASECHK.TRANS64.TRYWAIT P0, [R4+URZ+0x30860], R3 ;  /* 0x03086003040075a7 */ /* 0x000e24000800017f */
[----:B0-----:R-:W-:Y:S05]  /*fd10*/  @!P0 BRA `(.L_x_2296) ;  /* 0x00000030002c8947 */ /* 0x001fea0003800000 */
.L_x_2383:
[----:B------:R-:W-:Y:S05]  /*fd20*/  BSYNC B0 ;  /* 0x0000000000007941 */ /* 0x000fea0003800000 */
.L_x_2295:
        /* <DEDUP_REMOVED lines=14> */
[----:B------:R-:W-:Y:S02]  /*fe10*/  ISETP.LT.OR P0, PT, R5, 0x1, P4 ;  /* 0x000000010500780c */ /* 0x000fe40002701670 */
[----:B------:R-:W-:-:S11]  /*fe20*/  LEA R0, R8, R17, 0x1 ;  /* 0x0000001108007211 */ /* 0x000fd600078e08ff */
        /* <DEDUP_REMOVED lines=36> */
[----:B------:R0:W2:Y:S02]  /*10070*/  SHFL.IDX PT, R14, R18, 0x5, 0x181f ;  /* 0x00b81f00120e7f89 */ /* 0x0000a400000e0000 */
[----:B-1----:R-:W-:Y:S02]  /*10080*/  IADD3.X R3, RZ, R7, RZ, P0, !PT ;  /* 0x00000007ff037210 */ /* 0x002fe400007fe4ff */
[----:B------:R-:W-:Y:S01]  /*10090*/  ISETP.LT.OR P0, PT, R5, 0x41, P4 ;  /* 0x000000410500780c */ /* 0x000fe20002701670 */
[----:B------:R0:W1:-:S12]  /*100a0*/  SHFL.IDX PT, R7, R19, 0x5, 0x181f ;  /* 0x00b81f0013077f89 */ /* 0x00005800000e0000 */
[----:B------:R0:W-:Y:S01]  /*100b0*/  LDGSTS.E.BYPASS.LTC128B.128 [R0+0x2400], desc[UR36][R2.64], !P0 ;  /* 0x0240000002007fae */ /* 0x0001e2000c101d64 */
[----:B------:R-:W-:-:S13]  /*100c0*/  ISETP.LT.OR P0, PT, R5, 0x41, P3 ;  /* 0x000000410500780c */ /* 0x000fda0001f01670 */
[----:B------:R0:W-:Y:S01]  /*100d0*/  LDGSTS.E.BYPASS.LTC128B.128 [R0+0x5400], desc[UR36][R2.64+0x80], !P0 ;  /* 0x0540008002007fae */ /* 0x0001e2000c101d64 */
[----:B------:R-:W-:-:S13]  /*100e0*/  ISETP.LT.OR P0, PT, R5, 0x41, P1 ;  /* 0x000000410500780c */ /* 0x000fda0000f01670 */
[----:B-12---:R0:W-:Y:S02]  /*100f0*/  LDGSTS.E.BYPASS.LTC128B.128 [R0+0x8400], desc[UR36][R2.64+0x100], !P0 ;  /* 0x0840010002007fae */ /* 0x0061e4000c101d64 */
.L_x_2397:
[----:B01----:R-:W-:-:S05]  /*10100*/  IADD3 R2, P0, R14, R6, RZ ;  /* 0x000000060e027210 */ /* 0x003fca0007f1e0ff */
        /* <DEDUP_REMOVED lines=12> */
.L_x_2298:
        /* <DEDUP_REMOVED lines=10> */
.L_x_2299:
[----:B------:R1:W-:Y:S01]  /*10270*/  SYNCS.ARRIVE.TRANS64.A1T0 RZ, [R4+URZ+0x30850], RZ ;  /* 0x030850ff04ff79a7 */ /* 0x0003e2000810003f */
[----:B------:R-:W-:-:S05]  /*10280*/  VIADD R23, R23, 0x1 ;  /* 0x0000000117177836 */ /* 0x000fca0000000000 */
[----:B------:R-:W-:-:S04]  /*10290*/  ISETP.NE.AND P0, PT, R23, 0x2, PT ;  /* 0x000000021700780c */ /* 0x000fc80003f05270 */
[----:B0-----:R-:W-:Y:S02]  /*102a0*/  SEL R3, RZ, 0x1, P0 ;  /* 0x00000001ff037807 */ /* 0x001fe40000000000 */
[----:B------:R-:W-:Y:S02]  /*102b0*/  SEL R23, R23, RZ, P0 ;  /* 0x000000ff17177207 */ /* 0x000fe40000000000 */
[----:B-1----:R-:W-:-:S07]  /*102c0*/  LOP3.LUT R26, R26, R3, RZ, 0x3c, !PT ;  /* 0x000000031a1a7212 */ /* 0x002fce00078e3cff */
.L_x_2259:
[----:B------:R-:W-:Y:S05]  /*102d0*/  BSYNC B7 ;  /* 0x0000000000077941 */ /* 0x000fea0003800000 */
.L_x_2257:
        /* <DEDUP_REMOVED lines=11> */
.L_x_2300:
[----:B------:R-:W-:-:S03]  /*10390*/  UMOV UR4, 0xffffffff ;  /* 0xffffffff00047882 */ /* 0x000fc60000000000 */
[----:B------:R-:W-:Y:S05]  /*103a0*/  BRA.DIV UR4, `(.L_x_2302) ;  /* 0x0000003204cc7947 */ /* 0x000fea000b800000 */
[----:B------:R0:W1:Y:S02]  /*103b0*/  SHFL.IDX PT, R14, R34, RZ, 0x1f ;  /* 0x00001fff220e7589 */ /* 0x00006400000e0000 */
.L_x_2400:
[----:B------:R-:W2:Y:S01]  /*103c0*/  @!P2 S2R R3, SR_CgaCtaId ;  /* 0x000000000003a919 */ /* 0x000ea20000008800 */
[----:B------:R-:W-:Y:S05]  /*103d0*/  WARPSYNC.ALL ;  /* 0x0000000000007948 */ /* 0x000fea0003800000 */
[----:B------:R-:W-:Y:S01]  /*103e0*/  BAR.SYNC.DEFER_BLOCKING 0x4, 0x180 ;  /* 0x0106000000007b1d */ /* 0x000fe20000010000 */
[----:B------:R-:W-:-:S04]  /*103f0*/  @!P2 MOV R0, 0x400 ;  /* 0x000004000000a802 */ /* 0x000fc80000000f00 */
[----:B--2---:R-:W-:-:S05]  /*10400*/  @!P2 LEA R17, R3, R0, 0x18 ;  /* 0x000000000311a211 */ /* 0x004fca00078ec0ff */
[----:B------:R0:W-:Y:S02]  /*10410*/  @!P2 STS [R17+0x308d0], R34 ;  /* 0x0308d0221100a388 */ /* 0x0001e40000000800 */
[----:B01----:R-:W-:Y:S01]  /*10420*/  MOV R34, R14 ;  /* 0x0000000e00227202 */ /* 0x003fe20000000f00 */
[----:B------:R-:W-:Y:S06]  /*10430*/  BAR.ARV 0x5, 0x180 ;  /* 0x0146000000007b1d */ /* 0x000fec0000002000 */
.L_x_2301:
[----:B------:R-:W-:Y:S02]  /*10440*/  ULDC UR4, c[0x0][0xc38] ;  /* 0x00030e0000047ab9 */ /* 0x000fe40000000800 */
[----:B-1----:R-:W-:-:S13]  /*10450*/  ISETP.GE.AND P0, PT, R34, UR4, PT ;  /* 0x0000000422007c0c */ /* 0x002fda000bf06270 */
[----:B------:R-:W-:Y:S05]  /*10460*/  @!P0 BRA `(.L_x_2303) ;  /* 0xffffffc400948947 */ /* 0x000fea000383ffff */
.L_x_2254:
        /* <DEDUP_REMOVED lines=12> */
.L_x_2401:
[----:B------:R-:W-:Y:S05]  /*10530*/  BSYNC B0 ;  /* 0x0000000000007941 */ /* 0x000fea0003800000 */
.L_x_2304:
[----:B------:R-:W-:-:S03]  /*10540*/  UMOV UR4, 0xffffffff ;  /* 0xffffffff00047882 */ /* 0x000fc60000000000 */
[----:B------:R-:W-:Y:S05]  /*10550*/  BRA.DIV UR4, `(.L_x_2306) ;  /* 0x00000032049c7947 */ /* 0x000fea000b800000 */
[----:B-1----:R-:W1:Y:S02]  /*10560*/  S2R R0, SR_TID.X ;  /* 0x0000000000007919 */ /* 0x002e640000002100 */
[----:B-1----:R-:W-:-:S04]  /*10570*/  SHF.R.U32.HI R0, RZ, 0x5, R0 ;  /* 0x00000005ff007819 */ /* 0x002fc80000011600 */
[----:B------:R-:W-:-:S05]  /*10580*/  LOP3.LUT R0, R0, 0x3, RZ, 0xc0, !PT ;  /* 0x0000000300007812 */ /* 0x000fca00078ec0ff */
[----:B------:R1:W2:Y:S02]  /*10590*/  SHFL.IDX PT, R14, R0, RZ, 0x1f ;  /* 0x00001fff000e7589 */ /* 0x0002a400000e0000 */
.L_x_2404:
[----:B--2---:R-:W-:Y:S01]  /*105a0*/  ISETP.NE.AND P0, PT, R14, RZ, PT ;  /* 0x000000ff0e00720c */ /* 0x004fe20003f05270 */
[----:B------:R-:W-:-:S12]  /*105b0*/  BSSY B0, `(.L_x_2307) ;  /* 0x0000026000007945 */ /* 0x000fd80003800000 */
[----:B------:R-:W-:Y:S05]  /*105c0*/  @P0 BRA `(.L_x_2308) ;  /* 0x0000000000900947 */ /* 0x000fea0003800000 */
[----:B------:R-:W-:-:S03]  /*105d0*/  UMOV UR4, 0xffffffff ;  /* 0xffffffff00047882 */ /* 0x000fc60000000000 */
[----:B------:R-:W-:Y:S05]  /*105e0*/  BRA.DIV UR4, `(.L_x_2309) ;  /* 0x0000003204ac7947 */ /* 0x000fea000b800000 */
[----:B------:R-:W-:-:S13]  /*105f0*/  ELECT P6, URZ, PT ;  /* 0x00000000003f782f */ /* 0x000fda00038c0000 */
.L_x_2407:
        /* <DEDUP_REMOVED lines=8> */
.L_x_2310:
[C---:B------:R-:W-:Y:S01]  /*10680*/  LEA R5, R23.reuse, R4, 0x3 ;  /* 0x0000000417057211 */ /* 0x040fe200078e18ff */
[----:B------:R-:W-:Y:S01]  /*10690*/  VIADD R23, R23, 0x1 ;  /* 0x0000000117177836 */ /* 0x000fe20000000000 */
[----:B------:R-:W-:-:S04]  /*106a0*/  SHF.L.U32 R0, R26, 0x1f, RZ ;  /* 0x0000001f1a007819 */ /* 0x000fc800000006ff */
[----:B------:R-:W1:Y:S01]  /*106b0*/  SYNCS.PHASECHK.TRANS64.TRYWAIT P1, [R5+URZ+0x30840], R0 ;  /* 0x03084000050075a7 */ /* 0x000e62000802017f */
[----:B------:R-:W-:-:S04]  /*106c0*/  ISETP.NE.AND P2, PT, R23, 0x2, PT ;  /* 0x000000021700780c */ /* 0x000fc80003f45270 */
[----:B------:R-:W-:Y:S01]  /*106d0*/  SEL R3, RZ, 0x1, P2 ;  /* 0x00000001ff037807 */ /* 0x000fe20001000000 */
[----:B-1----:R-:W-:Y:S08]  /*106e0*/  @!P1 BRA `(.L_x_2311) ;  /* 0x00000030008c9947 */ /* 0x002ff00003800000 */
.L_x_2408:
[----:B------:R-:W-:Y:S02]  /*106f0*/  SEL R23, R23, RZ, P2 ;  /* 0x000000ff17177207 */ /* 0x000fe40001000000 */
[----:B------:R-:W-:Y:S01]  /*10700*/  LOP3.LUT R2, R26, R3, RZ, 0x3c, !PT ;  /* 0x000000031a027212 */ /* 0x000fe200078e3cff */
[----:B------:R-:W-:Y:S06]  /*10710*/  @!P0 BRA `(.L_x_2312) ;  /* 0x0000000000048947 */ /* 0x000fec0003800000 */
[----:B------:R-:W-:Y:S01]  /*10720*/  BPT.TRAP 0x1 ;  /* 0x000000040000795c */ /* 0x000fe20000300000 */
.L_x_2312:
[----:B------:R-:W-:Y:S01]  /*10730*/  IMAD R23, R23, 0x8, R4 ;  /* 0x0000000817177824 */ /* 0x000fe200078e0204 */
[----:B------:R-:W-:-:S04]  /*10740*/  SHF.L.U32 R2, R2, 0x1f, RZ ;  /* 0x0000001f02027819 */ /* 0x000fc800000006ff */
[----:B------:R-:W2:Y:S02]  /*10750*/  SYNCS.PHASECHK.TRANS64.TRYWAIT P1, [R23+URZ+0x30840], R2 ;  /* 0x03084002170075a7 */ /* 0x000ea4000802017f */
[----:B--2---:R-:W-:Y:S05]  /*10760*/  @!P1 BRA `(.L_x_2313) ;  /* 0x0000003000809947 */ /* 0x004fea0003800000 */
.L_x_2409:
[----:B------:R-:W-:Y:S05]  /*10770*/  @!P0 BRA `(.L_x_2314) ;  /* 0x0000000000048947 */ /* 0x000fea0003800000 */
[----:B------:R-:W-:Y:S01]  /*10780*/  BPT.TRAP 0x1 ;  /* 0x000000040000795c */ /* 0x000fe20000300000 */
.L_x_2314:
[----:B------:R-:W3:Y:S02]  /*10790*/  SYNCS.PHASECHK.TRANS64.TRYWAIT P1, [R5+URZ+0x30860], R0 ;  /* 0x03086000050075a7 */ /* 0x000ee4000802017f */
[----:B---3--:R-:W-:Y:S05]  /*107a0*/  @!P1 BRA `(.L_x_2315) ;  /* 0x0000003000849947 */ /* 0x008fea0003800000 */
.L_x_2410:
[----:B------:R-:W-:Y:S05]  /*107b0*/  @!P0 BRA `(.L_x_2316) ;  /* 0x0000000000048947 */ /* 0x000fea0003800000 */
[----:B------:R-:W-:Y:S01]  /*107c0*/  BPT.TRAP 0x1 ;  /* 0x000000040000795c */ /* 0x000fe20000300000 */
.L_x_2316:
[----:B----4-:R4:W0:Y:S02]  /*107d0*/  SYNCS.PHASECHK.TRANS64.TRYWAIT P0, [R23+URZ+0x30860], R2 ;  /* 0x03086002170075a7 */ /* 0x010824000800017f */
[----:B0-----:R-:W-:Y:S05]  /*107e0*/  @!P0 NANOSLEEP.SYNCS 0x989680 ;  /* 0x009896800000895d */ /* 0x001fea0003900000 */
[----:B------:R-:W0:Y:S02]  /*107f0*/  @!P0 SYNCS.PHASECHK.TRANS64 P0, [R23+URZ+0x30860], R2 ;  /* 0x03086002170085a7 */ /* 0x000e24000800007f */
[----:B0-----:R-:W-:Y:S05]  /*10800*/  @!P0 BRA `(.L_x_2316) ;  /* 0xfffffffc00f08947 */ /* 0x001fea000383ffff */
.L_x_2308:
[----:B------:R-:W-:Y:S05]  /*10810*/  BSYNC B0 ;  /* 0x0000000000007941 */ /* 0x000fea0003800000 */
.L_x_2307:
[----:B------:R-:W-:Y:S05]  /*10820*/  EXIT ;  /* 0x000000000000794d */ /* 0x000fea0003800000 */
.L_x_2201:
[----:B0-----:R-:W-:-:S04]  /*10830*/  IMAD.U32 R3, RZ, RZ, UR40 ;  /* 0x00000028ff037e24 */ /* 0x001fc8000f8e00ff */
[----:B------:R0:W1:Y:S03]  /*10840*/  SYNCS.PHASECHK.TRANS64.TRYWAIT P1, [R3+URZ+0x30800], R0 ;  /* 0x03080000030075a7 */ /* 0x000066000802017f */
[----:B-1----:R-:W-:Y:S05]  /*10850*/  @!P1 NANOSLEEP.SYNCS 0x989680 ;  /* 0x009896800000995d */ /* 0x002fea0003900000 */
[----:B------:R-:W1:Y:S02]  /*10860*/  @!P1 SYNCS.PHASECHK.TRANS64 P1, [R3+URZ+0x30800], R0 ;  /* 0x03080000030095a7 */ /* 0x000e64000802007f */
[----:B-1----:R-:W-:Y:S05]  /*10870*/  @!P1 BRA `(.L_x_2201) ;  /* 0xfffffffc00ec9947 */ /* 0x002fea000383ffff */
[----:B------:R-:W-:Y:S05]  /*10880*/  BRA `(.L_x_2317) ;  /* 0xffffff0c00d07947 */ /* 0x000fea000383ffff */
.L_x_2205:
[----:B-1----:R1:W2:Y:S02]  /*10890*/  SYNCS.PHASECHK.TRANS64.TRYWAIT P1, [R0+URZ+0x30830], R3 ;  /* 0x03083003000075a7 */ /* 0x0022a4000802017f */
[----:B--2---:R-:W-:Y:S05]  /*108a0*/  @!P1 NANOSLEEP.SYNCS 0x989680 ;  /* 0x009896800000995d */ /* 0x004fea0003900000 */
[----:B------:R-:W2:Y:S02]  /*108b0*/  @!P1 SYNCS.PHASECHK.TRANS64 P1, [R0+URZ+0x30830], R3 ;  /* 0x03083003000095a7 */ /* 0x000ea4000802007f */
[----:B--2---:R-:W-:Y:S05]  /*108c0*/  @!P1 BRA `(.L_x_2205) ;  /* 0xfffffffc00f09947 */ /* 0x004fea000383ffff */
[----:B------:R-:W-:Y:S05]  /*108d0*/  BRA `(.L_x_2204) ;  /* 0xffffff0c00ec7947 */ /* 0x000fea000383ffff */
.L_x_2211:
[----:B-1----:R-:W-:-:S04]  /*108e0*/  MOV R12, UR8 ;  /* 0x00000008000c7c02 */ /* 0x002fc80008000f00 */
[----:B------:R1:W2:Y:S03]  /*108f0*/  SYNCS.PHASECHK.TRANS64.TRYWAIT P1, [R12+URZ+0x30830], R11 ;  /* 0x0308300b0c0075a7 */ /* 0x0002a6000802017f */
[----:B--2---:R-:W-:Y:S05]  /*10900*/  @!P1 NANOSLEEP.SYNCS 0x989680 ;  /* 0x009896800000995d */ /* 0x004fea0003900000 */
[----:B------:R-:W2:Y:S02]  /*10910*/  @!P1 SYNCS.PHASECHK.TRANS64 P1, [R12+URZ+0x30830], R11 ;  /* 0x0308300b0c0095a7 */ /* 0x000ea4000802007f */
[----:B--2---:R-:W-:Y:S05]  /*10920*/  @!P1 BRA `(.L_x_2211) ;  /* 0xfffffffc00ec9947 */ /* 0x004fea000383ffff */
[----:B------:R-:W-:Y:S05]  /*10930*/  BRA `(.L_x_2210) ;  /* 0xffffff3400f07947 */ /* 0x000fea000383ffff */
.L_x_2215:
[----:B01----:R-:W-:-:S04]  /*10940*/  IMAD.U32 R11, RZ, RZ, UR9 ;  /* 0x00000009ff0b7e24 */ /* 0x003fc8000f8e00ff */
[----:B------:R0:W1:Y:S03]  /*10950*/  SYNCS.PHASECHK.TRANS64.TRYWAIT P1, [R11+URZ+0x30850], R0 ;  /* 0x030850000b0075a7 */ /* 0x000066000802017f */
[----:B-1----:R-:W-:Y:S05]  /*10960*/  @!P1 NANOSLEEP.SYNCS 0x989680 ;  /* 0x009896800000995d */ /* 0x002fea0003900000 */
[----:B------:R-:W1:Y:S02]  /*10970*/  @!P1 SYNCS.PHASECHK.TRANS64 P1, [R11+URZ+0x30850], R0 ;  /* 0x030850000b0095a7 */ /* 0x000e64000802007f */
[----:B-1----:R-:W-:Y:S05]  /*10980*/  @!P1 BRA `(.L_x_2215) ;  /* 0xfffffffc00ec9947 */ /* 0x002fea000383ffff */
[----:B------:R-:W-:Y:S05]  /*10990*/  BRA `(.L_x_2214) ;  /* 0xffffff4000b87947 */ /* 0x000fea000383ffff */
.L_x_2223:
[----:B-1----:R-:W-:-:S04]  /*109a0*/  IMAD.U32 R12, RZ, RZ, UR8 ;  /* 0x00000008ff0c7e24 */ /* 0x002fc8000f8e00ff */
[----:B------:R1:W2:Y:S03]  /*109b0*/  SYNCS.PHASECHK.TRANS64.TRYWAIT P1, [R12+URZ+0x30830], R11 ;  /* 0x0308300b0c0075a7 */ /* 0x0002a6000802017f */
[----:B--2---:R-:W-:Y:S05]  /*109c0*/  @!P1 NANOSLEEP.SYNCS 0x989680 ;  /* 0x009896800000995d */ /* 0x004fea0003900000 */
[----:B------:R-:W2:Y:S02]  /*109d0*/  @!P1 SYNCS.PHASECHK.TRANS64 P1, [R12+URZ+0x30830], R11 ;  /* 0x0308300b0c0095a7 */ /* 0x000ea4000802007f */
[----:B--2---:R-:W-:Y:S05]  /*109e0*/  @!P1 BRA `(.L_x_2223) ;  /* 0xfffffffc00ec9947 */ /* 0x004fea000383ffff */
[----:B------:R-:W-:Y:S05]  /*109f0*/  BRA `(.L_x_2222) ;  /* 0xffffff6000e07947 */ /* 0x000fea000383ffff */
.L_x_2227:
[----:B01----:R-:W-:-:S04]  /*10a00*/  IMAD.U32 R11, RZ, RZ, UR8 ;  /* 0x00000008ff0b7e24 */ /* 0x003fc8000f8e00ff */
[----:B------:R0:W1:Y:S03]  /*10a10*/  SYNCS.PHASECHK.TRANS64.TRYWAIT P1, [R11+URZ+0x30850], R0 ;  /* 0x030850000b0075a7 */ /* 0x000066000802017f */
[----:B-1----:R-:W-:Y:S05]  /*10a20*/  @!P1 NANOSLEEP.SYNCS 0x989680 ;  /* 0x009896800000995d */ /* 0x002fea0003900000 */
[----:B------:R-:W1:Y:S02]  /*10a30*/  @!P1 SYNCS.PHASECHK.TRANS64 P1, [R11+URZ+0x30850], R0 ;  /* 0x030850000b0095a7 */ /* 0x000e64000802007f */
[----:B-1----:R-:W-:Y:S05]  /*10a40*/  @!P1 BRA `(.L_x_2227) ;  /* 0xfffffffc00ec9947 */ /* 0x002fea000383ffff */
[----:B------:R-:W-:Y:S05]  /*10a50*/  BRA `(.L_x_2226) ;  /* 0xffffff6c00a87947 */ /* 0x000fea000383ffff */
.L_x_2234:
[----:B-1----:R-:W-:-:S04]  /*10a60*/  MOV R5, UR5 ;  /* 0x0000000500057c02 */ /* 0x002fc80008000f00 */
[----:B------:R1:W2:Y:S03]  /*10a70*/  SYNCS.PHASECHK.TRANS64.TRYWAIT P1, [R5+URZ+0x30850], R0 ;  /* 0x03085000050075a7 */ /* 0x0002a6000802017f */
[----:B--2---:R-:W-:Y:S05]  /*10a80*/  @!P1 NANOSLEEP.SYNCS 0x989680 ;  /* 0x009896800000995d */ /* 0x004fea0003900000 */
[----:B------:R-:W2:Y:S02]  /*10a90*/  @!P1 SYNCS.PHASECHK.TRANS64 P1, [R5+URZ+0x30850], R0 ;  /* 0x03085000050095a7 */ /* 0x000ea4000802007f */
[----:B--2---:R-:W-:Y:S05]  /*10aa0*/  @!P1 BRA `(.L_x_2234) ;  /* 0xfffffffc00ec9947 */ /* 0x004fea000383ffff */
[----:B------:R-:W-:Y:S05]  /*10ab0*/  BRA `(.L_x_2233) ;  /* 0xffffff8c00407947 */ /* 0x000fea000383ffff */
.L_x_2265:
[----:B------:R-:W2:Y:S01]  /*10ac0*/  S2R R18, SR_TID.X ;  /* 0x0000000000127919 */ /* 0x000ea20000002100 */
[----:B------:R-:W-:Y:S01]  /*10ad0*/  IMAD.MOV.U32 R12, RZ, RZ, RZ ;  /* 0x000000ffff0c7224 */ /* 0x000fe200078e00ff */
[----:B------:R-:W-:Y:S01]  /*10ae0*/  MOV R15, 0xffffffff ;  /* 0xffffffff000f7802 */ /* 0x000fe20000000f00 */
[----:B------:R-:W-:Y:S01]  /*10af0*/  IMAD.MOV.U32 R11, RZ, RZ, 0x1f ;  /* 0x0000001fff0b7424 */ /* 0x000fe200078e00ff */
[----:B--2---:R-:W-:-:S04]  /*10b00*/  SHF.R.U32.HI R18, RZ, 0x5, R18 ;  /* 0x00000005ff127819 */ /* 0x004fc80000011612 */
[----:B------:R-:W-:-:S05]  /*10b10*/  LOP3.LUT R18, R18, 0x3, RZ, 0xc0, !PT ;  /* 0x0000000312127812 */ /* 0x000fca00078ec0ff */
[----:B------:R-:W-:-:S07]  /*10b20*/  IMAD.MOV.U32 R13, RZ, RZ, R18 ;  /* 0x000000ffff0d7224 */ /* 0x000fce00078e0012 */
[----:B01---5:R-:W-:Y:S05]  /*10b30*/  WARPSYNC.COLLECTIVE R15, `(.L_x_2318) ;  /* 0x000000000f087348 */ /* 0x023fea0003c00000 */
[----:B------:R2:W3:Y:S02]  /*10b40*/  SHFL.IDX P6, R14, R13, R12, R11 ;  /* 0x0000000c0d0e7389 */ /* 0x0004e400000c000b */
[----:B0123-5:R-:W-:Y:S01]  /*10b50*/  ENDCOLLECTIVE ;  /* 0x000000000000791b */ /* 0x02ffe20003800000 */
.L_x_2318:
[----:B------:R-:W-:Y:S05]  /*10b60*/  BRA `(.L_x_2319) ;  /* 0xffffffc800507947 */ /* 0x000fea000383ffff */
.L_x_2268:
[----:B0-----:R0:W1:Y:S02]  /*10b70*/  SYNCS.PHASECHK.TRANS64.TRYWAIT P0, [R0+URZ+0x30840], R3 ;  /* 0x03084003000075a7 */ /* 0x001064000800017f */
[----:B-1----:R-:W-:Y:S05]  /*10b80*/  @!P0 NANOSLEEP.SYNCS 0x989680 ;  /* 0x009896800000895d */ /* 0x002fea0003900000 */
[----:B------:R-:W1:Y:S02]  /*10b90*/  @!P0 SYNCS.PHASECHK.TRANS64 P0, [R0+URZ+0x30840], R3 ;  /* 0x03084003000085a7 */ /* 0x000e64000800007f */
[----:B-1----:R-:W-:Y:S05]  /*10ba0*/  @!P0 BRA `(.L_x_2268) ;  /* 0xfffffffc00f08947 */ /* 0x002fea000383ffff */
[----:B------:R-:W-:Y:S05]  /*10bb0*/  BRA `(.L_x_2320) ;  /* 0xffffffcc00547947 */ /* 0x000fea000383ffff */
.L_x_2269:
        /* <DEDUP_REMOVED lines=8> */
.L_x_2322:
[----:B------:R-:W-:Y:S05]  /*10c40*/  BSYNC B0 ;  /* 0x0000000000007941 */ /* 0x000fea0003800000 */
.L_x_2321:
[----:B------:R-:W-:Y:S01]  /*10c50*/  IMAD.MOV.U32 R13, RZ, RZ, R4 ;  /* 0x000000ffff0d7224 */ /* 0x000fe200078e0004 */
[----:B------:R-:W-:Y:S01]  /*10c60*/  MOV R11, 0x181f ;  /* 0x0000181f000b7802 */ /* 0x000fe20000000f00 */
[----:B------:R-:W-:Y:S02]  /*10c70*/  IMAD.MOV.U32 R12, RZ, RZ, RZ ;  /* 0x000000ffff0c7224 */ /* 0x000fe400078e00ff */
[----:B------:R-:W-:Y:S02]  /*10c80*/  IMAD.MOV.U32 R15, RZ, RZ, -0x1 ;  /* 0xffffffffff0f7424 */ /* 0x000fe400078e00ff */
[----:B------:R-:W-:Y:S02]  /*10c90*/  IMAD.MOV.U32 R2, RZ, RZ, R14 ;  /* 0x000000ffff027224 */ /* 0x000fe400078e000e */
[----:B------:R-:W-:-:S07]  /*10ca0*/  @P0 IMAD R9, R5, 0x2, R17 ;  /* 0x0000000205090824 */ /* 0x000fce00078e0211 */
[----:B------:R-:W-:Y:S05]  /*10cb0*/  WARPSYNC.COLLECTIVE R15, `(.L_x_2323) ;  /* 0x000000000f087348 */ /* 0x000fea0003c00000 */
[----:B------:R0:W1:Y:S02]  /*10cc0*/  SHFL.IDX P6, R14, R13, R12, R11 ;  /* 0x0000000c0d0e7389 */ /* 0x00006400000c000b */
[----:B01----:R-:W-:Y:S01]  /*10cd0*/  ENDCOLLECTIVE ;  /* 0x000000000000791b */ /* 0x003fe20003800000 */
.L_x_2323:
[----:B------:R-:W-:Y:S02]  /*10ce0*/  IMAD.MOV.U32 R13, RZ, RZ, R6 ;  /* 0x000000ffff0d7224 */ /* 0x000fe400078e0006 */
[----:B------:R-:W-:Y:S01]  /*10cf0*/  IMAD.MOV.U32 R12, RZ, RZ, 0x1 ;  /* 0x00000001ff0c7424 */ /* 0x000fe200078e00ff */
[----:B------:R-:W-:-:S05]  /*10d00*/  @P0 LEA R14, P1, R37, R14, 0x1 ;  /* 0x0000000e250e0211 */ /* 0x000fca00078208ff */
[----:B------:R-:W-:Y:S01]  /*10d10*/  @P0 IMAD.X R3, RZ, RZ, R2, P1 ;  /* 0x000000ffff030224 */ /* 0x000fe200008e0602 */
[----:B------:R-:W-:-:S07]  /*10d20*/  @P0 MOV R2, R14 ;  /* 0x0000000e00020202 */ /* 0x000fce0000000f00 */
[----:B------:R-:W-:Y:S05]  /*10d30*/  WARPSYNC.COLLECTIVE R15, `(.L_x_2324) ;  /* 0x000000000f087348 */ /* 0x000fea0003c00000 */
[----:B------:R0:W1:Y:S02]  /*10d40*/  SHFL.IDX P6, R14, R13, R12, R11 ;  /* 0x0000000c0d0e7389 */ /* 0x00006400000c000b */
[----:B01----:R-:W-:Y:S01]  /*10d50*/  ENDCOLLECTIVE ;  /* 0x000000000000791b */ /* 0x003fe20003800000 */
.L_x_2324:
        /* <DEDUP_REMOVED lines=12> */
.L_x_2325:
        /* <DEDUP_REMOVED lines=8> */
.L_x_2326:
[----:B------:R-:W-:-:S05]  /*10ea0*/  @P0 IMAD.X R21, RZ, RZ, R8, P1 ;  /* 0x000000ffff150224 */ /* 0x000fca00008e0608 */
[----:B------:R-:W-:-:S05]  /*10eb0*/  @P0 MOV R3, R21 ;  /* 0x0000001500030202 */ /* 0x000fca0000000f00 */
[----:B------:R-:W-:Y:S01]  /*10ec0*/  @!PT LDS RZ, [RZ] ;  /* 0x00000000fffff984 */ /* 0x000fe20000000800 */
[----:B------:R-:W-:Y:S01]  /*10ed0*/  @!PT LDS RZ, [RZ] ;  /* 0x00000000fffff984 */ /* 0x000fe20000000800 */
[----:B------:R-:W-:Y:S01]  /*10ee0*/  @!PT LDS RZ, [RZ] ;  /* 0x00000000fffff984 */ /* 0x000fe20000000800 */
[----:B------:R0:W-:Y:S01]  /*10ef0*/  @P0 LDGSTS.E.BYPASS.LTC128B.128 [R25+0x1ec00], desc[UR36][R2.64], !P4 ;  /* 0x1ec0000002190fae */ /* 0x0001e2000e101d64 */
[----:B------:R-:W-:-:S03]  /*10f00*/  MOV R13, R4 ;  /* 0x00000004000d7202 */ /* 0x000fc60000000f00 */
[----:B------:R0:W-:Y:S04]  /*10f10*/  @P0 LDGSTS.E.BYPASS.LTC128B.128 [R25+0x21c00], desc[UR36][R2.64+0x80], !P3 ;  /* 0x21c0008002190fae */ /* 0x0001e8000d901d64 */
[----:B------:R0:W-:Y:S01]  /*10f20*/  @P0 LDGSTS.E.BYPASS.LTC128B.128 [R25+0x24c00], desc[UR36][R2.64+0x100], !P2 ;  /* 0x24c0010002190fae */ /* 0x0001e2000d101d64 */
[----:B------:R-:W-:Y:S01]  /*10f30*/  ISETP.GE.AND P0, PT, R7, 0x21, PT ;  /* 0x000000210700780c */ /* 0x000fe20003f06270 */
[----:B------:R-:W-:-:S12]  /*10f40*/  IMAD.MOV.U32 R8, RZ, RZ, R14 ;  /* 0x000000ffff087224 */ /* 0x000fd800078e000e */
[----:B0-----:R-:W-:Y:S05]  /*10f50*/  WARPSYNC.COLLECTIVE R15, `(.L_x_2327) ;  /* 0x000000000f087348 */ /* 0x001fea0003c00000 */
[----:B------:R1:W2:Y:S02]  /*10f60*/  SHFL.IDX P6, R14, R13, R12, R11 ;  /* 0x0000000c0d0e7389 */ /* 0x0002a400000c000b */
[----:B012---:R-:W-:Y:S01]  /*10f70*/  ENDCOLLECTIVE ;  /* 0x000000000000791b */ /* 0x007fe20003800000 */
.L_x_2327:
        /* <DEDUP_REMOVED lines=8> */
.L_x_2328:
        /* <DEDUP_REMOVED lines=14> */
.L_x_2329:
        /* <DEDUP_REMOVED lines=8> */
.L_x_2330:
        /* <DEDUP_REMOVED lines=14> */
.L_x_2331:
        /* <DEDUP_REMOVED lines=8> */
.L_x_2332:
        /* <DEDUP_REMOVED lines=9> */
[----:B------:R-:W-:-:S07]  /*11350*/  IMAD.MOV.U32 R8, RZ, RZ, R14 ;  /* 0x000000ffff087224 */ /* 0x000fce00078e000e */
[----:B0-----:R-:W-:Y:S05]  /*11360*/  WARPSYNC.COLLECTIVE R15, `(.L_x_2333) ;  /* 0x000000000f087348 */ /* 0x001fea0003c00000 */
[----:B------:R1:W2:Y:S02]  /*11370*/  SHFL.IDX P6, R14, R13, R12, R11 ;  /* 0x0000000c0d0e7389 */ /* 0x0002a400000c000b */
[----:B012---:R-:W-:Y:S01]  /*11380*/  ENDCOLLECTIVE ;  /* 0x000000000000791b */ /* 0x007fe20003800000 */
.L_x_2333:
[----:B------:R-:W-:Y:S05]  /*11390*/  BRA `(.L_x_2334) ;  /* 0xffffffc800ac7947 */ /* 0x000fea000383ffff */
.L_x_2274:
[----:B------:R-:W-:Y:S01]  /*113a0*/  IMAD.MOV.U32 R13, RZ, RZ, R5 ;  /* 0x000000ffff0d7224 */ /* 0x000fe200078e0005 */
[----:B------:R-:W-:Y:S01]  /*113b0*/  MOV R15, 0xffffffff ;  /* 0xffffffff000f7802 */ /* 0x000fe20000000f00 */
[----:B------:R-:W-:Y:S02]  /*113c0*/  IMAD.MOV.U32 R12, RZ, RZ, RZ ;  /* 0x000000ffff0c7224 */ /* 0x000fe400078e00ff */
[----:B------:R-:W-:Y:S02]  /*113d0*/  IMAD.MOV.U32 R11, RZ, RZ, 0x181f ;  /* 0x0000181fff0b7424 */ /* 0x000fe400078e00ff */
[----:B------:R-:W-:-:S07]  /*113e0*/  IMAD.U32 R3, RZ, RZ, UR44 ;  /* 0x0000002cff037e24 */ /* 0x000fce000f8e00ff */
[----:B------:R-:W-:Y:S05]  /*113f0*/  WARPSYNC.COLLECTIVE R15, `(.L_x_2335) ;  /* 0x000000000f087348 */ /* 0x000fea0003c00000 */
[----:B------:R0:W1:Y:S02]  /*11400*/  SHFL.IDX P6, R14, R13, R12, R11 ;  /* 0x0000000c0d0e7389 */ /* 0x00006400000c000b */
[----:B01----:R-:W-:Y:S01]  /*11410*/  ENDCOLLECTIVE ;  /* 0x000000000000791b */ /* 0x003fe20003800000 */
.L_x_2335:
[----:B------:R-:W-:-:S04]  /*11420*/  LEA R4, R3, R36, 0x7 ;  /* 0x0000002403047211 */ /* 0x000fc800078e38ff */
[C---:B------:R-:W-:Y:S01]  /*11430*/  ISETP.GE.AND P0, PT, R4.reuse, UR39, PT ;  /* 0x0000002704007c0c */ /* 0x040fe2000bf06270 */
[----:B------:R-:W-:Y:S02]  /*11440*/  VIADD R6, R4, 0x10 ;  /* 0x0000001004067836 */ /* 0x000fe40000000000 */
[----:B------:R-:W-:Y:S02]  /*11450*/  IMAD.MOV.U32 R13, RZ, RZ, R0 ;  /* 0x000000ffff0d7224 */ /* 0x000fe400078e0000 */
[----:B------:R-:W-:-:S08]  /*11460*/  IMAD.MOV.U32 R2, RZ, RZ, R14 ;  /* 0x000000ffff027224 */ /* 0x000fd000078e000e */
[----:B------:R-:W-:Y:S05]  /*11470*/  WARPSYNC.COLLECTIVE R15, `(.L_x_2336) ;  /* 0x000000000f087348 */ /* 0x000fea0003c00000 */
[----:B------:R0:W1:Y:S02]  /*11480*/  SHFL.IDX P6, R14, R13, R12, R11 ;  /* 0x0000000c0d0e7389 */ /* 0x00006400000c000b */
[----:B01----:R-:W-:Y:S01]  /*11490*/  ENDCOLLECTIVE ;  /* 0x000000000000791b */ /* 0x003fe20003800000 */
.L_x_2336:
[----:B------:R-:W-:Y:S01]  /*114a0*/  MOV R13, R5 ;  /* 0x00000005000d7202 */ /* 0x000fe20000000f00 */
[----:B------:R-:W-:Y:S01]  /*114b0*/  IMAD.MOV.U32 R12, RZ, RZ, 0x1 ;  /* 0x00000001ff0c7424 */ /* 0x000fe200078e00ff */
[----:B------:R-:W-:-:S05]  /*114c0*/  @!P0 LEA R14, P1, R37, R14, 0x1 ;  /* 0x0000000e250e8211 */ /* 0x000fca00078208ff */
[----:B------:R-:W-:Y:S02]  /*114d0*/  @!P0 IMAD.X R3, RZ, RZ, R2, P1 ;  /* 0x000000ffff038224 */ /* 0x000fe400008e0602 */
[----:B------:R-:W-:-:S07]  /*114e0*/  @!P0 IMAD.MOV.U32 R2, RZ, RZ, R14 ;  /* 0x000000ffff028224 */ /* 0x000fce00078e000e */
[----:B------:R-:W-:Y:S05]  /*114f0*/  WARPSYNC.COLLECTIVE R15, `(.L_x_2337) ;  /* 0x000000000f087348 */ /* 0x000fea0003c00000 */
[----:B------:R0:W1:Y:S02]  /*11500*/  SHFL.IDX P6, R14, R13, R12, R11 ;  /* 0x0000000c0d0e7389 */ /* 0x00006400000c000b */
[----:B01----:R-:W-:Y:S01]  /*11510*/  ENDCOLLECTIVE ;  /* 0x000000000000791b */ /* 0x003fe20003800000 */
.L_x_2337:
        /* <DEDUP_REMOVED lines=12> */
.L_x_2338:
        /* <DEDUP_REMOVED lines=8> */
.L_x_2339:
[----:B------:R-:W-:Y:S02]  /*11660*/  VIADD R6, R4, 0x20 ;  /* 0x0000002004067836 */ /* 0x000fe40000000000 */
        /* <DEDUP_REMOVED lines=8> */
[----:B------:R-:W-:Y:S01]  /*116f0*/  ISETP.GE.AND P0, PT, R6, UR39, PT ;  /* 0x0000002706007c0c */ /* 0x000fe2000bf06270 */
[----:B------:R-:W-:-:S12]  /*11700*/  IMAD.MOV.U32 R6, RZ, RZ, R14 ;  /* 0x000000ffff067224 */ /* 0x000fd800078e000e */
[----:B0-----:R-:W-:Y:S05]  /*11710*/  WARPSYNC.COLLECTIVE R15, `(.L_x_2340) ;  /* 0x000000000f087348 */ /* 0x001fea0003c00000 */
[----:B------:R1:W2:Y:S02]  /*11720*/  SHFL.IDX P6, R14, R13, R12, R11 ;  /* 0x0000000c0d0e7389 */ /* 0x0002a400000c000b */
[----:B012---:R-:W-:Y:S01]  /*11730*/  ENDCOLLECTIVE ;  /* 0x000000000000791b */ /* 0x007fe20003800000 */
.L_x_2340:
        /* <DEDUP_REMOVED lines=8> */
.L_x_2341:
        /* <DEDUP_REMOVED lines=14> */
.L_x_2342:
        /* <DEDUP_REMOVED lines=8> */
.L_x_2343:
        /* <DEDUP_REMOVED lines=14> */
.L_x_2344:
        /* <DEDUP_REMOVED lines=8> */
.L_x_2345:
        /* <DEDUP_REMOVED lines=14> */
.L_x_2346:
        /* <DEDUP_REMOVED lines=8> */
.L_x_2347:
        /* <DEDUP_REMOVED lines=14> */
.L_x_2348:
        /* <DEDUP_REMOVED lines=8> */
.L_x_2349:
        /* <DEDUP_REMOVED lines=12> */
.L_x_2350:
[----:B------:R-:W-:Y:S05]  /*11e00*/  BRA `(.L_x_2351) ;  /* 0xffffffc800d07947 */ /* 0x000fea000383ffff */
.L_x_2277:
[----:B0-----:R0:W1:Y:S02]  /*11e10*/  SYNCS.PHASECHK.TRANS64.TRYWAIT P0, [R17+URZ+0x30820], R0 ;  /* 0x03082000110075a7 */ /* 0x001064000800017f */
[----:B-1----:R-:W-:Y:S05]  /*11e20*/  @!P0 NANOSLEEP.SYNCS 0x989680 ;  /* 0x009896800000895d */ /* 0x002fea0003900000 */
[----:B------:R-:W1:Y:S02]  /*11e30*/  @!P0 SYNCS.PHASECHK.TRANS64 P0, [R17+URZ+0x30820], R0 ;  /* 0x03082000110085a7 */ /* 0x000e64000800007f */
[----:B-1----:R-:W-:Y:S05]  /*11e40*/  @!P0 BRA `(.L_x_2277) ;  /* 0xfffffffc00f08947 */ /* 0x002fea000383ffff */
[----:B------:R-:W-:Y:S05]  /*11e50*/  BRA `(.L_x_2352) ;  /* 0xffffffcc00347947 */ /* 0x000fea000383ffff */
.L_x_2281:
[----:B0-----:R0:W1:Y:S02]  /*11e60*/  SYNCS.PHASECHK.TRANS64.TRYWAIT P0, [R6+URZ+0x30840], R3 ;  /* 0x03084003060075a7 */ /* 0x001064000800017f */
[----:B-1----:R-:W-:Y:S05]  /*11e70*/  @!P0 NANOSLEEP.SYNCS 0x989680 ;  /* 0x009896800000895d */ /* 0x002fea0003900000 */
[----:B------:R-:W1:Y:S02]  /*11e80*/  @!P0 SYNCS.PHASECHK.TRANS64 P0, [R6+URZ+0x30840], R3 ;  /* 0x03084003060085a7 */ /* 0x000e64000800007f */
[----:B-1----:R-:W-:Y:S05]  /*11e90*/  @!P0 BRA `(.L_x_2281) ;  /* 0xfffffffc00f08947 */ /* 0x002fea000383ffff */
[----:B------:R-:W-:Y:S05]  /*11ea0*/  BRA `(.L_x_2353) ;  /* 0xffffffcc00f47947 */ /* 0x000fea000383ffff */
.L_x_2282:
[----:B------:R-:W-:Y:S01]  /*11eb0*/  BSSY B1, `(.L_x_2354) ;  /* 0x0000008000017945 */ /* 0x000fe20003800000 */
[----:B------:R-:W-:Y:S01]  /*11ec0*/  IMAD.MOV.U32 R13, RZ, RZ, R10 ;  /* 0x000000ffff0d7224 */ /* 0x000fe200078e000a */
[----:B------:R-:W-:Y:S01]  /*11ed0*/  MOV R12, RZ ;  /* 0x000000ff000c7202 */ /* 0x000fe20000000f00 */
[----:B------:R-:W-:Y:S02]  /*11ee0*/  IMAD.MOV.U32 R11, RZ, RZ, 0x181f ;  /* 0x0000181fff0b7424 */ /* 0x000fe400078e00ff */
[----:B------:R-:W-:-:S07]  /*11ef0*/  IMAD.MOV.U32 R15, RZ, RZ, -0x1 ;  /* 0xffffffffff0f7424 */ /* 0x000fce00078e00ff */
[----:B------:R-:W-:Y:S05]  /*11f00*/  WARPSYNC.COLLECTIVE R15, `(.L_x_2355) ;  /* 0x000000000f087348 */ /* 0x000fea0003c00000 */
[----:B------:R0:W1:Y:S02]  /*11f10*/  SHFL.IDX P6, R14, R13, R12, R11 ;  /* 0x0000000c0d0e7389 */ /* 0x00006400000c000b */
[----:B01----:R-:W-:Y:S01]  /*11f20*/  ENDCOLLECTIVE ;  /* 0x000000000000791b */ /* 0x003fe20003800000 */
.L_x_2355:
[----:B------:R-:W-:Y:S05]  /*11f30*/  BSYNC B1 ;  /* 0x0000000000017941 */ /* 0x000fea0003800000 */
.L_x_2354:
[----:B------:R-:W-:Y:S01]  /*11f40*/  MOV R13, R7 ;  /* 0x00000007000d7202 */ /* 0x000fe20000000f00 */
[----:B------:R-:W-:Y:S01]  /*11f50*/  IMAD.MOV.U32 R12, RZ, RZ, RZ ;  /* 0x000000ffff0c7224 */ /* 0x000fe200078e00ff */
[----:B------:R-:W-:Y:S01]  /*11f60*/  SHF.L.U32 R4, R37, 0x1, RZ ;  /* 0x0000000125047819 */ /* 0x000fe200000006ff */
[----:B------:R-:W-:Y:S02]  /*11f70*/  IMAD.MOV.U32 R11, RZ, RZ, 0x181f ;  /* 0x0000181fff0b7424 */ /* 0x000fe400078e00ff */
[----:B------:R-:W-:Y:S02]  /*11f80*/  IMAD.MOV.U32 R15, RZ, RZ, -0x1 ;  /* 0xffffffffff0f7424 */ /* 0x000fe400078e00ff */
[----:B------:R-:W-:Y:S02]  /*11f90*/  IMAD.MOV.U32 R3, RZ, RZ, R14 ;  /* 0x000000ffff037224 */ /* 0x000fe400078e000e */
[----:B------:R-:W-:-:S07]  /*11fa0*/  IMAD R8, R8, 0x2, R17 ;  /* 0x0000000208087824 */ /* 0x000fce00078e0211 */
[----:B------:R-:W-:Y:S05]  /*11fb0*/  WARPSYNC.COLLECTIVE R15, `(.L_x_2356) ;  /* 0x000000000f087348 */ /* 0x000fea0003c00000 */
[----:B------:R0:W1:Y:S02]  /*11fc0*/  SHFL.IDX P6, R14, R13, R12, R11 ;  /* 0x0000000c0d0e7389 */ /* 0x00006400000c000b */
[----:B01----:R-:W-:Y:S01]  /*11fd0*/  ENDCOLLECTIVE ;  /* 0x000000000000791b */ /* 0x003fe20003800000 */
.L_x_2356:
[----:B------:R-:W-:Y:S01]  /*11fe0*/  IMAD.MOV.U32 R13, RZ, RZ, R10 ;  /* 0x000000ffff0d7224 */ /* 0x000fe200078e000a */
[----:B------:R-:W-:Y:S02]  /*11ff0*/  MOV R12, 0x1 ;  /* 0x00000001000c7802 */ /* 0x000fe40000000f00 */
[----:B------:R-:W-:-:S13]  /*12000*/  IADD3 R2, P0, R14, R4, RZ ;  /* 0x000000040e027210 */ /* 0x000fda0007f1e0ff */
[----:B------:R-:W-:Y:S05]  /*12010*/  WARPSYNC.COLLECTIVE R15, `(.L_x_2357) ;  /* 0x000000000f087348 */ /* 0x000fea0003c00000 */
[----:B------:R0:W1:Y:S02]  /*12020*/  SHFL.IDX P6, R14, R13, R12, R11 ;  /* 0x0000000c0d0e7389 */ /* 0x00006400000c000b */
[----:B01----:R-:W-:Y:S01]  /*12030*/  ENDCOLLECTIVE ;  /* 0x000000000000791b */ /* 0x003fe20003800000 */
.L_x_2357:
        /* <DEDUP_REMOVED lines=12> */
.L_x_2358:
[----:B------:R-:W-:Y:S01]  /*12100*/  MOV R13, R10 ;  /* 0x0000000a000d7202 */ /* 0x000fe20000000f00 */
[----:B------:R-:W-:Y:S01]  /*12110*/  IMAD.MOV.U32 R12, RZ, RZ, 0x2 ;  /* 0x00000002ff0c7424 */ /* 0x000fe200078e00ff */
[----:B------:R-:W-:-:S13]  /*12120*/  IADD3 R2, P0, R14, R4, RZ ;  /* 0x000000040e027210 */ /* 0x000fda0007f1e0ff */
[----:B------:R-:W-:Y:S05]  /*12130*/  WARPSYNC.COLLECTIVE R15, `(.L_x_2359) ;  /* 0x000000000f087348 */ /* 0x000fea0003c00000 */
[----:B------:R0:W1:Y:S02]  /*12140*/  SHFL.IDX P6, R14, R13, R12, R11 ;  /* 0x0000000c0d0e7389 */ /* 0x00006400000c000b */
[----:B01----:R-:W-:Y:S01]  /*12150*/  ENDCOLLECTIVE ;  /* 0x000000000000791b */ /* 0x003fe20003800000 */
.L_x_2359:
        /* <DEDUP_REMOVED lines=12> */
.L_x_2360:
[----:B------:R-:W-:Y:S02]  /*12220*/  IMAD.MOV.U32 R13, RZ, RZ, R10 ;  /* 0x000000ffff0d7224 */ /* 0x000fe400078e000a */
[----:B------:R-:W-:Y:S01]  /*12230*/  IMAD.MOV.U32 R12, RZ, RZ, 0x3 ;  /* 0x00000003ff0c7424 */ /* 0x000fe200078e00ff */
[----:B------:R-:W-:-:S13]  /*12240*/  IADD3 R2, P0, R14, R4, RZ ;  /* 0x000000040e027210 */ /* 0x000fda0007f1e0ff */
[----:B------:R-:W-:Y:S05]  /*12250*/  WARPSYNC.COLLECTIVE R15, `(.L_x_2361) ;  /* 0x000000000f087348 */ /* 0x000fea0003c00000 */
[----:B------:R0:W1:Y:S02]  /*12260*/  SHFL.IDX P6, R14, R13, R12, R11 ;  /* 0x0000000c0d0e7389 */ /* 0x00006400000c000b */
[----:B01----:R-:W-:Y:S01]  /*12270*/  ENDCOLLECTIVE ;  /* 0x000000000000791b */ /* 0x003fe20003800000 */
.L_x_2361:
[----:B------:R-:W-:-:S05]  /*12280*/  IADD3.X R3, RZ, R35, RZ, P0, !PT ;  /* 0x00000023ff037210 */ /* 0x000fca00007fe4ff */
        /* <DEDUP_REMOVED lines=11> */
.L_x_2362:
[----:B------:R-:W-:Y:S02]  /*12340*/  IMAD.MOV.U32 R13, RZ, RZ, R10 ;  /* 0x000000ffff0d7224 */ /* 0x000fe400078e000a */
[----:B------:R-:W-:Y:S01]  /*12350*/  IMAD.MOV.U32 R12, RZ, RZ, 0x4 ;  /* 0x00000004ff0c7424 */ /* 0x000fe200078e00ff */
[----:B------:R-:W-:-:S13]  /*12360*/  IADD3 R2, P0, R14, R4, RZ ;  /* 0x000000040e027210 */ /* 0x000fda0007f1e0ff */
[----:B------:R-:W-:Y:S05]  /*12370*/  WARPSYNC.COLLECTIVE R15, `(.L_x_2363) ;  /* 0x000000000f087348 */ /* 0x000fea0003c00000 */
[----:B------:R0:W1:Y:S02]  /*12380*/  SHFL.IDX P6, R14, R13, R12, R11 ;  /* 0x0000000c0d0e7389 */ /* 0x00006400000c000b */
[----:B01----:R-:W-:Y:S01]  /*12390*/  ENDCOLLECTIVE ;  /* 0x000000000000791b */ /* 0x003fe20003800000 */
.L_x_2363:
        /* <DEDUP_REMOVED lines=12> */
.L_x_2364:
[----:B------:R-:W-:Y:S01]  /*12460*/  IMAD.MOV.U32 R13, RZ, RZ, R10 ;  /* 0x000000ffff0d7224 */ /* 0x000fe200078e000a */
[----:B------:R-:W-:Y:S02]  /*12470*/  MOV R12, 0x5 ;  /* 0x00000005000c7802 */ /* 0x000fe40000000f00 */
[----:B------:R-:W-:-:S13]  /*12480*/  IADD3 R2, P0, R14, R4, RZ ;  /* 0x000000040e027210 */ /* 0x000fda0007f1e0ff */
[----:B------:R-:W-:Y:S05]  /*12490*/  WARPSYNC.COLLECTIVE R15, `(.L_x_2365) ;  /* 0x000000000f087348 */ /* 0x000fea0003c00000 */
[----:B------:R0:W1:Y:S02]  /*124a0*/  SHFL.IDX P6, R14, R13, R12, R11 ;  /* 0x0000000c0d0e7389 */ /* 0x00006400000c000b */
[----:B01----:R-:W-:Y:S01]  /*124b0*/  ENDCOLLECTIVE ;  /* 0x000000000000791b */ /* 0x003fe20003800000 */
.L_x_2365:
        /* <DEDUP_REMOVED lines=12> */
.L_x_2366:
[----:B------:R-:W-:Y:S05]  /*12580*/  BRA `(.L_x_2367) ;  /* 0xffffffcc00447947 */ /* 0x000fea000383ffff */
.L_x_2287:
[----:B0-----:R0:W1:Y:S02]  /*12590*/  SYNCS.PHASECHK.TRANS64.TRYWAIT P0, [R6+URZ+0x30860], R3 ;  /* 0x03086003060075a7 */ /* 0x001064000800017f */
[----:B-1----:R-:W-:Y:S05]  /*125a0*/  @!P0 NANOSLEEP.SYNCS 0x989680 ;  /* 0x009896800000895d */ /* 0x002fea0003900000 */
[----:B------:R-:W1:Y:S02]  /*125b0*/  @!P0 SYNCS.PHASECHK.TRANS64 P0, [R6+URZ+0x30860], R3 ;  /* 0x03086003060085a7 */ /* 0x000e64000800007f */
[----:B-1----:R-:W-:Y:S05]  /*125c0*/  @!P0 BRA `(.L_x_2287) ;  /* 0xfffffffc00f08947 */ /* 0x002fea000383ffff */
[----:B------:R-:W-:Y:S05]  /*125d0*/  BRA `(.L_x_2368) ;  /* 0xffffffcc00a07947 */ /* 0x000fea000383ffff */
.L_x_2288:
        /* <DEDUP_REMOVED lines=8> */
.L_x_2370:
[----:B------:R-:W-:Y:S05]  /*12660*/  BSYNC B1 ;  /* 0x0000000000017941 */ /* 0x000fea0003800000 */
.L_x_2369:
        /* <DEDUP_REMOVED lines=9> */
.L_x_2371:
[----:B------:R-:W-:Y:S02]  /*12700*/  IMAD.MOV.U32 R13, RZ, RZ, R19 ;  /* 0x000000ffff0d7224 */ /* 0x000fe400078e0013 */
[----:B------:R-:W-:Y:S01]  /*12710*/  IMAD.MOV.U32 R12, RZ, RZ, 0x1 ;  /* 0x00000001ff0c7424 */ /* 0x000fe200078e00ff */
[----:B------:R-:W-:-:S13]  /*12720*/  IADD3 R2, P0, R14, R4, RZ ;  /* 0x000000040e027210 */ /* 0x000fda0007f1e0ff */
[----:B------:R-:W-:Y:S05]  /*12730*/  WARPSYNC.COLLECTIVE R15, `(.L_x_2372) ;  /* 0x000000000f087348 */ /* 0x000fea0003c00000 */
[----:B------:R0:W1:Y:S02]  /*12740*/  SHFL.IDX P6, R14, R13, R12, R11 ;  /* 0x0000000c0d0e7389 */ /* 0x00006400000c000b */
[----:B01----:R-:W-:Y:S01]  /*12750*/  ENDCOLLECTIVE ;  /* 0x000000000000791b */ /* 0x003fe20003800000 */
.L_x_2372:
        /* <DEDUP_REMOVED lines=15> */
.L_x_2373:
[----:B------:R-:W-:Y:S01]  /*12850*/  IMAD.MOV.U32 R13, RZ, RZ, R19 ;  /* 0x000000ffff0d7224 */ /* 0x000fe200078e0013 */
[----:B------:R-:W-:Y:S02]  /*12860*/  MOV R12, 0x2 ;  /* 0x00000002000c7802 */ /* 0x000fe40000000f00 */
[----:B------:R-:W-:-:S13]  /*12870*/  IADD3 R2, P0, R14, R4, RZ ;  /* 0x000000040e027210 */ /* 0x000fda0007f1e0ff */
[----:B------:R-:W-:Y:S05]  /*12880*/  WARPSYNC.COLLECTIVE R15, `(.L_x_2374) ;  /* 0x000000000f087348 */ /* 0x000fea0003c00000 */
[----:B------:R0:W1:Y:S02]  /*12890*/  SHFL.IDX P6, R14, R13, R12, R11 ;  /* 0x0000000c0d0e7389 */ /* 0x00006400000c000b */
[----:B01----:R-:W-:Y:S01]  /*128a0*/  ENDCOLLECTIVE ;  /* 0x000000000000791b */ /* 0x003fe20003800000 */
.L_x_2374:
        /* <DEDUP_REMOVED lines=15> */
.L_x_2375:
[----:B------:R-:W-:Y:S01]  /*129a0*/  MOV R13, R19 ;  /* 0x00000013000d7202 */ /* 0x000fe20000000f00 */
[----:B------:R-:W-:Y:S01]  /*129b0*/  IMAD.MOV.U32 R12, RZ, RZ, 0x3 ;  /* 0x00000003ff0c7424 */ /* 0x000fe200078e00ff */
[----:B------:R-:W-:-:S13]  /*129c0*/  IADD3 R2, P0, R14, R4, RZ ;  /* 0x000000040e027210 */ /* 0x000fda0007f1e0ff */
[----:B------:R-:W-:Y:S05]  /*129d0*/  WARPSYNC.COLLECTIVE R15, `(.L_x_2376) ;  /* 0x000000000f087348 */ /* 0x000fea0003c00000 */
[----:B------:R0:W1:Y:S02]  /*129e0*/  SHFL.IDX P6, R14, R13, R12, R11 ;  /* 0x0000000c0d0e7389 */ /* 0x00006400000c000b */
[----:B01----:R-:W-:Y:S01]  /*129f0*/  ENDCOLLECTIVE ;  /* 0x000000000000791b */ /* 0x003fe20003800000 */
.L_x_2376:
        /* <DEDUP_REMOVED lines=15> */
.L_x_2377:
[----:B------:R-:W-:Y:S02]  /*12af0*/  IMAD.MOV.U32 R13, RZ, RZ, R19 ;  /* 0x000000ffff0d7224 */ /* 0x000fe400078e0013 */
[----:B------:R-:W-:Y:S01]  /*12b00*/  IMAD.MOV.U32 R12, RZ, RZ, 0x4 ;  /* 0x00000004ff0c7424 */ /* 0x000fe200078e00ff */
[----:B------:R-:W-:-:S13]  /*12b10*/  IADD3 R2, P0, R14, R4, RZ ;  /* 0x000000040e027210 */ /* 0x000fda0007f1e0ff */
[----:B------:R-:W-:Y:S05]  /*12b20*/  WARPSYNC.COLLECTIVE R15, `(.L_x_2378) ;  /* 0x000000000f087348 */ /* 0x000fea0003c00000 */
[----:B------:R0:W1:Y:S02]  /*12b30*/  SHFL.IDX P6, R14, R13, R12, R11 ;  /* 0x0000000c0d0e7389 */ /* 0x00006400000c000b */
[----:B01----:R-:W-:Y:S01]  /*12b40*/  ENDCOLLECTIVE ;  /* 0x000000000000791b */ /* 0x003fe20003800000 */
.L_x_2378:
        /* <DEDUP_REMOVED lines=15> */
.L_x_2379:
[----:B------:R-:W-:Y:S02]  /*12c40*/  IMAD.MOV.U32 R13, RZ, RZ, R19 ;  /* 0x000000ffff0d7224 */ /* 0x000fe400078e0013 */
[----:B------:R-:W-:Y:S01]  /*12c50*/  IMAD.MOV.U32 R12, RZ, RZ, 0x5 ;  /* 0x00000005ff0c7424 */ /* 0x000fe200078e00ff */
[----:B------:R-:W-:-:S13]  /*12c60*/  IADD3 R2, P0, R14, R4, RZ ;  /* 0x000000040e027210 */ /* 0x000fda0007f1e0ff */
[----:B------:R-:W-:Y:S05]  /*12c70*/  WARPSYNC.COLLECTIVE R15, `(.L_x_2380) ;  /* 0x000000000f087348 */ /* 0x000fea0003c00000 */
[----:B------:R0:W1:Y:S02]  /*12c80*/  SHFL.IDX P6, R14, R13, R12, R11 ;  /* 0x0000000c0d0e7389 */ /* 0x00006400000c000b */
[----:B01----:R-:W-:Y:S01]  /*12c90*/  ENDCOLLECTIVE ;  /* 0x000000000000791b */ /* 0x003fe20003800000 */
.L_x_2380:
        /* <DEDUP_REMOVED lines=12> */
.L_x_2381:
[----:B------:R-:W-:Y:S01]  /*12d60*/  @!PT LDS RZ, [RZ] ;  /* 0x00000000fffff984 */ /* 0x000fe20000000800 */
[----:B------:R-:W-:Y:S01]  /*12d70*/  @!PT LDS RZ, [RZ] ;  /* 0x00000000fffff984 */ /* 0x000fe20000000800 */
[----:B------:R-:W-:Y:S01]  /*12d80*/  @!PT LDS RZ, [RZ] ;  /* 0x00000000fffff984 */ /* 0x000fe20000000800 */
[----:B------:R0:W-:Y:S01]  /*12d90*/  LDGSTS.E.BYPASS.LTC128B.128 [R7+0x5400], desc[UR36][R2.64+0x80], !P0 ;  /* 0x0540008002077fae */ /* 0x0001e2000c101d64 */
[----:B------:R-:W-:-:S13]  /*12da0*/  ISETP.LT.OR P0, PT, R8, 0x41, P1 ;  /* 0x000000410800780c */ /* 0x000fda0000f01670 */
[----:B------:R0:W-:Y:S01]  /*12db0*/  LDGSTS.E.BYPASS.LTC128B.128 [R7+0x8400], desc[UR36][R2.64+0x100], !P0 ;  /* 0x0840010002077fae */ /* 0x0001e2000c101d64 */
[----:B------:R-:W-:Y:S05]  /*12dc0*/  BRA `(.L_x_2382) ;  /* 0xffffffc800a07947 */ /* 0x000fea000383ffff */
.L_x_2296:
[----:B0-----:R0:W1:Y:S02]  /*12dd0*/  SYNCS.PHASECHK.TRANS64.TRYWAIT P0, [R4+URZ+0x30860], R3 ;  /* 0x03086003040075a7 */ /* 0x001064000800017f */
[----:B-1----:R-:W-:Y:S05]  /*12de0*/  @!P0 NANOSLEEP.SYNCS 0x989680 ;  /* 0x009896800000895d */ /* 0x002fea0003900000 */
[----:B------:R-:W1:Y:S02]  /*12df0*/  @!P0 SYNCS.PHASECHK.TRANS64 P0, [R4+URZ+0x30860], R3 ;  /* 0x03086003040085a7 */ /* 0x000e64000800007f */
[----:B-1----:R-:W-:Y:S05]  /*12e00*/  @!P0 BRA `(.L_x_2296) ;  /* 0xfffffffc00f08947 */ /* 0x002fea000383ffff */
[----:B------:R-:W-:Y:S05]  /*12e10*/  BRA `(.L_x_2383) ;  /* 0xffffffcc00c07947 */ /* 0x000fea000383ffff */
.L_x_2297:
        /* <DEDUP_REMOVED lines=8> */
.L_x_2385:
[----:B------:R-:W-:Y:S05]  /*12ea0*/  BSYNC B0 ;  /* 0x0000000000007941 */ /* 0x000fea0003800000 */
.L_x_2384:
[----:B------:R-:W-:Y:S01]  /*12eb0*/  IMAD.MOV.U32 R13, RZ, RZ, R18 ;  /* 0x000000ffff0d7224 */ /* 0x000fe200078e0012 */
[----:B------:R-:W-:Y:S01]  /*12ec0*/  MOV R12, RZ ;  /* 0x000000ff000c7202 */ /* 0x000fe20000000f00 */
[----:B------:R-:W-:Y:S02]  /*12ed0*/  IMAD.MOV.U32 R11, RZ, RZ, 0x181f ;  /* 0x0000181fff0b7424 */ /* 0x000fe400078e00ff */
[----:B------:R-:W-:Y:S02]  /*12ee0*/  IMAD.MOV.U32 R15, RZ, RZ, -0x1 ;  /* 0xffffffffff0f7424 */ /* 0x000fe400078e00ff */
[----:B------:R-:W-:Y:S02]  /*12ef0*/  IMAD.MOV.U32 R0, RZ, RZ, R14 ;  /* 0x000000ffff007224 */ /* 0x000fe400078e000e */
[----:B------:R-:W-:-:S07]  /*12f00*/  IMAD.SHL.U32 R6, R37, 0x2, RZ ;  /* 0x0000000225067824 */ /* 0x000fce00078e00ff */
[----:B------:R-:W-:Y:S05]  /*12f10*/  WARPSYNC.COLLECTIVE R15, `(.L_x_2386) ;  /* 0x000000000f087348 */ /* 0x000fea0003c00000 */
[----:B------:R0:W1:Y:S02]  /*12f20*/  SHFL.IDX P6, R14, R13, R12, R11 ;  /* 0x0000000c0d0e7389 */ /* 0x00006400000c000b */
[----:B01----:R-:W-:Y:S01]  /*12f30*/  ENDCOLLECTIVE ;  /* 0x000000000000791b */ /* 0x003fe20003800000 */
.L_x_2386:
[----:B------:R-:W-:Y:S02]  /*12f40*/  IMAD.MOV.U32 R13, RZ, RZ, R19 ;  /* 0x000000ffff0d7224 */ /* 0x000fe400078e0013 */
[----:B------:R-:W-:Y:S01]  /*12f50*/  IMAD.MOV.U32 R12, RZ, RZ, 0x1 ;  /* 0x00000001ff0c7424 */ /* 0x000fe200078e00ff */
[----:B------:R-:W-:-:S13]  /*12f60*/  IADD3 R2, P0, R14, R6, RZ ;  /* 0x000000060e027210 */ /* 0x000fda0007f1e0ff */
[----:B------:R-:W-:Y:S05]  /*12f70*/  WARPSYNC.COLLECTIVE R15, `(.L_x_2387) ;  /* 0x000000000f087348 */ /* 0x000fea0003c00000 */
[----:B------:R0:W1:Y:S02]  /*12f80*/  SHFL.IDX P6, R14, R13, R12, R11 ;  /* 0x0000000c0d0e7389 */ /* 0x00006400000c000b */
[----:B01----:R-:W-:Y:S01]  /*12f90*/  ENDCOLLECTIVE ;  /* 0x000000000000791b */ /* 0x003fe20003800000 */
.L_x_2387:
[----:B------:R-:W-:Y:S01]  /*12fa0*/  IADD3.X R3, RZ, R0, RZ, P0, !PT ;  /* 0x00000000ff037210 */ /* 0x000fe200007fe4ff */
[----:B------:R-:W-:Y:S01]  /*12fb0*/  IMAD R0, R8, 0x2, R17 ;  /* 0x0000000208007824 */ /* 0x000fe200078e0211 */
        /* <DEDUP_REMOVED lines=11> */
.L_x_2388:
        /* <DEDUP_REMOVED lines=12> */
.L_x_2389:
        /* <DEDUP_REMOVED lines=12> */
.L_x_2390:
        /* <DEDUP_REMOVED lines=12> */
.L_x_2391:
        /* <DEDUP_REMOVED lines=12> */
.L_x_2392:
        /* <DEDUP_REMOVED lines=12> */
.L_x_2393:
[----:B------:R-:W-:Y:S02]  /*13430*/  IADD3.X R3, RZ, R7, RZ, P0, !PT ;  /* 0x00000007ff037210 */ /* 0x000fe400007fe4ff */
        /* <DEDUP_REMOVED lines=11> */
.L_x_2394:
        /* <DEDUP_REMOVED lines=12> */
.L_x_2395:
        /* <DEDUP_REMOVED lines=12> */
.L_x_2396:
[----:B------:R-:W-:Y:S01]  /*13670*/  @!PT LDS RZ, [RZ] ;  /* 0x00000000fffff984 */ /* 0x000fe20000000800 */
[----:B------:R-:W-:Y:S01]  /*13680*/  @!PT LDS RZ, [RZ] ;  /* 0x00000000fffff984 */ /* 0x000fe20000000800 */
[----:B------:R-:W-:Y:S01]  /*13690*/  @!PT LDS RZ, [RZ] ;  /* 0x00000000fffff984 */ /* 0x000fe20000000800 */
[----:B------:R1:W-:Y:S01]  /*136a0*/  LDGSTS.E.BYPASS.LTC128B.128 [R0+0x5400], desc[UR36][R2.64+0x80], !P0 ;  /* 0x0540008002007fae */ /* 0x0003e2000c101d64 */
[----:B------:R-:W-:-:S13]  /*136b0*/  ISETP.LT.OR P0, PT, R5, 0x41, P1 ;  /* 0x000000410500780c */ /* 0x000fda0000f01670 */
[----:B------:R1:W-:Y:S01]  /*136c0*/  LDGSTS.E.BYPASS.LTC128B.128 [R0+0x8400], desc[UR36][R2.64+0x100], !P0 ;  /* 0x0840010002007fae */ /* 0x0003e2000c101d64 */
[----:B------:R-:W-:Y:S05]  /*136d0*/  BRA `(.L_x_2397) ;  /* 0xffffffc800887947 */ /* 0x000fea000383ffff */
.L_x_2302:
[----:B------:R-:W-:Y:S01]  /*136e0*/  BSSY B0, `(.L_x_2398) ;  /* 0x0000008000007945 */ /* 0x000fe20003800000 */
[----:B------:R-:W-:Y:S01]  /*136f0*/  IMAD.MOV.U32 R13, RZ, RZ, R34 ;  /* 0x000000ffff0d7224 */ /* 0x000fe200078e0022 */
[----:B------:R-:W-:Y:S01]  /*13700*/  MOV R11, 0x1f ;  /* 0x0000001f000b7802 */ /* 0x000fe20000000f00 */
[----:B------:R-:W-:Y:S02]  /*13710*/  IMAD.MOV.U32 R12, RZ, RZ, RZ ;  /* 0x000000ffff0c7224 */ /* 0x000fe400078e00ff */
[----:B------:R-:W-:-:S07]  /*13720*/  IMAD.MOV.U32 R15, RZ, RZ, -0x1 ;  /* 0xffffffffff0f7424 */ /* 0x000fce00078e00ff */
[----:B-----5:R-:W-:Y:S05]  /*13730*/  WARPSYNC.COLLECTIVE R15, `(.L_x_2399) ;  /* 0x000000000f087348 */ /* 0x020fea0003c00000 */
[----:B------:R0:W1:Y:S02]  /*13740*/  SHFL.IDX P6, R14, R13, R12, R11 ;  /* 0x0000000c0d0e7389 */ /* 0x00006400000c000b */
[----:B01---5:R-:W-:Y:S01]  /*13750*/  ENDCOLLECTIVE ;  /* 0x000000000000791b */ /* 0x023fe20003800000 */
.L_x_2399:
[----:B------:R-:W-:Y:S05]  /*13760*/  BSYNC B0 ;  /* 0x0000000000007941 */ /* 0x000fea0003800000 */
.L_x_2398:
[----:B------:R-:W-:Y:S05]  /*13770*/  BRA `(.L_x_2400) ;  /* 0xffffffcc00107947 */ /* 0x000fea000383ffff */
.L_x_2305:
[----:B-1----:R1:W2:Y:S02]  /*13780*/  SYNCS.PHASECHK.TRANS64.TRYWAIT P0, [R4+URZ+0x30820], R0 ;  /* 0x03082000040075a7 */ /* 0x0022a4000800017f */
[----:B--2---:R-:W-:Y:S05]  /*13790*/  @!P0 NANOSLEEP.SYNCS 0x989680 ;  /* 0x009896800000895d */ /* 0x004fea0003900000 */
[----:B------:R-:W2:Y:S02]  /*137a0*/  @!P0 SYNCS.PHASECHK.TRANS64 P0, [R4+URZ+0x30820], R0 ;  /* 0x03082000040085a7 */ /* 0x000ea4000800007f */
[----:B--2---:R-:W-:Y:S05]  /*137b0*/  @!P0 BRA `(.L_x_2305) ;  /* 0xfffffffc00f08947 */ /* 0x004fea000383ffff */
[----:B------:R-:W-:Y:S05]  /*137c0*/  BRA `(.L_x_2401) ;  /* 0xffffffcc00587947 */ /* 0x000fea000383ffff */
.L_x_2306:
        /* <DEDUP_REMOVED lines=8> */
[----:B01---5:R-:W-:Y:S05]  /*13850*/  WARPSYNC.COLLECTIVE R15, `(.L_x_2403) ;  /* 0x000000000f087348 */ /* 0x023fea0003c00000 */
[----:B------:R2:W3:Y:S02]  /*13860*/  SHFL.IDX P6, R14, R13, R12, R11 ;  /* 0x0000000c0d0e7389 */ /* 0x0004e400000c000b */
[----:B0123-5:R-:W-:Y:S01]  /*13870*/  ENDCOLLECTIVE ;  /* 0x000000000000791b */ /* 0x02ffe20003800000 */
.L_x_2403:
[----:B------:R-:W-:Y:S05]  /*13880*/  BSYNC B0 ;  /* 0x0000000000007941 */ /* 0x000fea0003800000 */
.L_x_2402:
[----:B------:R-:W-:Y:S05]  /*13890*/  BRA `(.L_x_2404) ;  /* 0xffffffcc00407947 */ /* 0x000fea000383ffff */
.L_x_2309:
[----:B------:R-:W-:Y:S01]  /*138a0*/  BSSY B1, `(.L_x_2405) ;  /* 0x0000006000017945 */ /* 0x000fe20003800000 */
[----:B------:R-:W-:-:S07]  /*138b0*/  IMAD.MOV.U32 R15, RZ, RZ, -0x1 ;  /* 0xffffffffff0f7424 */ /* 0x000fce00078e00ff */
[----:B01---5:R-:W-:Y:S05]  /*138c0*/  WARPSYNC.COLLECTIVE R15, `(.L_x_2406) ;  /* 0x000000000f0c7348 */ /* 0x023fea0003c00000 */
[----:B------:R-:W-:Y:S02]  /*138d0*/  ELECT P6, UR62, PT ;  /* 0x00000000003e782f */ /* 0x000fe400038c0000 */
[----:B------:R-:W-:Y:S01]  /*138e0*/  MOV R14, UR62 ;  /* 0x0000003e000e7c02 */ /* 0x000fe20008000f00 */
[----:B01---5:R-:W-:Y:S10]  /*138f0*/  ENDCOLLECTIVE ;  /* 0x000000000000791b */ /* 0x023ff40003800000 */
.L_x_2406:
[----:B------:R-:W-:Y:S05]  /*13900*/  BSYNC B1 ;  /* 0x0000000000017941 */ /* 0x000fea0003800000 */
.L_x_2405:
[----:B------:R-:W-:Y:S05]  /*13910*/  BRA `(.L_x_2407) ;  /* 0xffffffcc00387947 */ /* 0x000fea000383ffff */
.L_x_2311:
[----:B-1----:R1:W2:Y:S02]  /*13920*/  SYNCS.PHASECHK.TRANS64.TRYWAIT P1, [R5+URZ+0x30840], R0 ;  /* 0x03084000050075a7 */ /* 0x0022a4000802017f */
[----:B--2---:R-:W-:Y:S05]  /*13930*/  @!P1 NANOSLEEP.SYNCS 0x989680 ;  /* 0x009896800000995d */ /* 0x004fea0003900000 */
[----:B------:R-:W2:Y:S02]  /*13940*/  @!P1 SYNCS.PHASECHK.TRANS64 P1, [R5+URZ+0x30840], R0 ;  /* 0x03084000050095a7 */ /* 0x000ea4000802007f */
[----:B--2---:R-:W-:Y:S05]  /*13950*/  @!P1 BRA `(.L_x_2311) ;  /* 0xfffffffc00f09947 */ /* 0x004fea000383ffff */
[----:B------:R-:W-:Y:S05]  /*13960*/  BRA `(.L_x_2408) ;  /* 0xffffffcc00607947 */ /* 0x000fea000383ffff */
.L_x_2313:
[----:B--2---:R2:W3:Y:S02]  /*13970*/  SYNCS.PHASECHK.TRANS64.TRYWAIT P1, [R23+URZ+0x30840], R2 ;  /* 0x03084002170075a7 */ /* 0x0044e4000802017f */
[----:B---3--:R-:W-:Y:S05]  /*13980*/  @!P1 NANOSLEEP.SYNCS 0x989680 ;  /* 0x009896800000995d */ /* 0x008fea0003900000 */
[----:B------:R-:W3:Y:S02]  /*13990*/  @!P1 SYNCS.PHASECHK.TRANS64 P1, [R23+URZ+0x30840], R2 ;  /* 0x03084002170095a7 */ /* 0x000ee4000802007f */
[----:B---3--:R-:W-:Y:S05]  /*139a0*/  @!P1 BRA `(.L_x_2313) ;  /* 0xfffffffc00f09947 */ /* 0x008fea000383ffff */
[----:B------:R-:W-:Y:S05]  /*139b0*/  BRA `(.L_x_2409) ;  /* 0xffffffcc006c7947 */ /* 0x000fea000383ffff */
.L_x_2315:
[----:B---3--:R3:W4:Y:S02]  /*139c0*/  SYNCS.PHASECHK.TRANS64.TRYWAIT P1, [R5+URZ+0x30860], R0 ;  /* 0x03086000050075a7 */ /* 0x008724000802017f */
[----:B----4-:R-:W-:Y:S05]  /*139d0*/  @!P1 NANOSLEEP.SYNCS 0x989680 ;  /* 0x009896800000995d */ /* 0x010fea0003900000 */
[----:B------:R-:W4:Y:S02]  /*139e0*/  @!P1 SYNCS.PHASECHK.TRANS64 P1, [R5+URZ+0x30860], R0 ;  /* 0x03086000050095a7 */ /* 0x000f24000802007f */
[----:B----4-:R-:W-:Y:S05]  /*139f0*/  @!P1 BRA `(.L_x_2315) ;  /* 0xfffffffc00f09947 */ /* 0x010fea000383ffff */
[----:B------:R-:W-:Y:S05]  /*13a00*/  BRA `(.L_x_2410) ;  /* 0xffffffcc00687947 */ /* 0x000fea000383ffff */
.L_x_2411:
        /* <DEDUP_REMOVED lines=15> */
.L_x_3239:


//--------------------- .text._ZN7cutlass13device_kernelIN5flash11enable_sm90INS1_16FlashAttnFwdSm90INS1_25CollectiveMainloopFwdSm90ILi2EN4cute5tupleIJNS5_1CILi1EEES8_S8_EEENS6_IJNS7_ILi128EEENS7_ILi96EEENS7_ILi192EEEEEELi192ENS_6half_tEfNS_4arch4Sm90ELb1ELb0ELb1ELb1ELb1ELb0ELb0ELb1ELb1ELb1ELb0ELb0EEENS1_21CollectiveEpilogueFwdINS6_IJSA_SC_SB_EEES9_SE_SG_Li256ELb1ELb1ELb0ELb0EEENS1_36VarlenDynamicPersistentTileSchedulerILi128ELi96ELi256ELi128ELb0ELb1ELb1ELb1ELb1ELb1EEEEEEEEEvNT_6ParamsE --------------------------
	.section	.text._ZN7cutlass13device_kernelIN5flash11enable_sm90INS1_16FlashAttnFwdSm90INS1_25CollectiveMainloopFwdSm90ILi2EN4cute5tupleIJNS5_1CILi1EEES8_S8_EEENS6_IJNS7_ILi128EEENS7_ILi96EEENS7_ILi192EEEEEELi192ENS_6half_tEfNS_4arch4Sm90ELb1ELb0ELb1ELb1ELb1ELb0ELb0ELb1ELb1ELb1ELb0ELb0EEENS1_21CollectiveEpilogueFwdINS6_IJSA_SC_SB_EEES9_SE_SG_Li256ELb1ELb1ELb0ELb0EEENS1_36VarlenDynamicPersistentTileSchedulerILi128ELi96ELi256ELi128ELb0ELb1ELb1ELb1ELb1ELb1EEEEEEEEEvNT_6ParamsE,"ax",@progbits
	.align	128
.text._ZN7cutlass13device_kernelIN5flash11enable_sm90INS1_16FlashAttnFwdSm90INS1_25CollectiveMainloopFwdSm90ILi2EN4cute5tupleIJNS5_1CILi1EEES8_S8_EEENS6_IJNS7_ILi128EEENS7_ILi96EEENS7_ILi192EEEEEELi192ENS_6half_tEfNS_4arch4Sm90ELb1ELb0ELb1ELb1ELb1ELb0ELb0ELb1ELb1ELb1ELb0ELb0EEENS1_21CollectiveEpilogueFwdINS6_IJSA_SC_SB_EEES9_SE_SG_Li256ELb1ELb1ELb0ELb0EEENS1_36VarlenDynamicPersistentTileSchedulerILi128ELi96ELi256ELi128ELb0ELb1ELb1ELb1ELb1ELb1EEEEEEEEEvNT_6ParamsE:
        .type           _ZN7cutlass13device_kernelIN5flash11enable_sm90INS1_16FlashAttnFwdSm90INS1_25CollectiveMainloopFwdSm90ILi2EN4cute5tupleIJNS5_1CILi1EEES8_S8_EEENS6_IJNS7_ILi128EEENS7_ILi96EEENS7_ILi192EEEEEELi192ENS_6half_tEfNS_4arch4Sm90ELb1ELb0ELb1ELb1ELb1ELb0ELb0ELb1ELb1ELb1ELb0ELb0EEENS1_21CollectiveEpilogueFwdINS6_IJSA_SC_SB_EEES9_SE_SG_Li256ELb1ELb1ELb0ELb0EEENS1_36VarlenDynamicPersistentTileSchedulerILi128ELi96ELi256ELi128ELb0ELb1ELb1ELb1ELb1ELb1EEEEEEEEEvNT_6ParamsE,@function
        .size           _ZN7cutlass13device_kernelIN5flash11enable_sm90INS1_16FlashAttnFwdSm90INS1_25CollectiveMainloopFwdSm90ILi2EN4cute5tupleIJNS5_1CILi1EEES8_S8_EEENS6_IJNS7_ILi128EEENS7_ILi96EEENS7_ILi192EEEEEELi192ENS_6half_tEfNS_4arch4Sm90ELb1ELb0ELb1ELb1ELb1ELb0ELb0ELb1ELb1ELb1ELb0ELb0EEENS1_21CollectiveEpilogueFwdINS6_IJSA_SC_SB_EEES9_SE_SG_Li256ELb1ELb1ELb0ELb0EEENS1_36VarlenDynamicPersistentTileSchedulerILi128ELi96ELi256ELi128ELb0ELb1ELb1ELb1ELb1ELb1EEEEEEEEEvNT_6ParamsE,(.L_x_3240 - _ZN7cutlass13device_kernelIN5flash11enable_sm90INS1_16FlashAttnFwdSm90INS1_25CollectiveMainloopFwdSm90ILi2EN4cute5tupleIJNS5_1CILi1EEES8_S8_EEENS6_IJNS7_ILi128EEENS7_ILi96EEENS7_ILi192EEEEEELi192ENS_6half_tEfNS_4arch4Sm90ELb1ELb0ELb1ELb1ELb1ELb0ELb0ELb1ELb1ELb1ELb0ELb0EEENS1_21CollectiveEpilogueFwdINS6_IJSA_SC_SB_EEES9_SE_SG_Li256ELb1ELb1ELb0ELb0EEENS1_36VarlenDynamicPersistentTileSchedulerILi128ELi96ELi256ELi128ELb0ELb1ELb1ELb1ELb1ELb1EEEEEEEEEvNT_6ParamsE)
        .other          _ZN7cutlass13device_kernelIN5flash11enable_sm90INS1_16FlashAttnFwdSm90INS1_25CollectiveMainloopFwdSm90ILi2EN4cute5tupleIJNS5_1CILi1EEES8_S8_EEENS6_IJNS7_ILi128EEENS7_ILi96EEENS7_ILi192EEEEEELi192ENS_6half_tEfNS_4arch4Sm90ELb1ELb0ELb1ELb1ELb1ELb0ELb0ELb1ELb1ELb1ELb0ELb0EEENS1_21CollectiveEpilogueFwdINS6_IJSA_SC_SB_EEES9_SE_SG_Li256ELb1ELb1ELb0ELb0EEENS1_36VarlenDynamicPersistentTileSchedulerILi128ELi96ELi256ELi128ELb0ELb1ELb1ELb1ELb1ELb1EEEEEEEEEvNT_6ParamsE,@"STO_CUDA_ENTRY STV_DEFAULT"
_ZN7cutlass13device_kernelIN5flash11enable_sm90INS1_16FlashAttnFwdSm90INS1_25CollectiveMainloopFwdSm90ILi2EN4cute5tupleIJNS5_1CILi1EEES8_S8_EEENS6_IJNS7_ILi128EEENS7_ILi96EEENS7_ILi192EEEEEELi192ENS_6half_tEfNS_4arch4Sm90ELb1ELb0ELb1ELb1ELb1ELb0ELb0ELb1ELb1ELb1ELb0ELb0EEENS1_21CollectiveEpilogueFwdINS6_IJSA_SC_SB_EEES9_SE_SG_Li256ELb1ELb1ELb0ELb0EEENS1_36VarlenDynamicPersistentTileSchedulerILi128ELi96ELi256ELi128ELb0ELb1ELb1ELb1ELb1ELb1EEEEEEEEEvNT_6ParamsE:
        /* <DEDUP_REMOVED lines=45> */
.L_x_2412:
        /* <DEDUP_REMOVED lines=22> */
.L_x_2413:
        /* <DEDUP_REMOVED lines=18> */
.L_x_2414:
        /* <DEDUP_REMOVED lines=22> */
.L_x_2415:
        /* <DEDUP_REMOVED lines=23> */
.L_x_2416:
        /* <DEDUP_REMOVED lines=10> */
.L_x_2418:
        /* <DEDUP_REMOVED lines=23> */
[CC--:B------:R-:W-:Y:S02]  /*0a30*/  LEA.HI R4, R3.reuse, R204.reuse, RZ, 0x5 ;  /* 0x000000cc03047211 */ /* 0x0c0fe400078f28ff */
[----:B------:R-:W-:Y:S02]  /*0a40*/  LOP3.LUT R5, R0, 0xffffff80, RZ, 0xc0, !PT ;  /* 0xffffff8000057812 */ /* 0x000fe400078ec0ff */
[----:B------:R-:W-:Y:S01]  /*0a50*/  LEA.HI R10, R3, R204, RZ, 0x2 ;  /* 0x000000cc030a7211 */ /* 0x000fe200078f10ff */
[----:B------:R-:W-:Y:S01]  /*0a60*/  IMAD.SHL.U32 R4, R4, 0x20, RZ ;  /* 0x0000002004047824 */ /* 0x000fe200078e00ff */
[----:B------:R-:W-:Y:S01]  /*0a70*/  SHF.R.S32.HI R197, RZ, 0x7, R0 ;  /* 0x00000007ffc57819 */ /* 0x000fe20000011400 */
[----:B------:R-:W-:-:S03]  /*0a80*/  IMAD.IADD R196, R204, 0x1, -R5 ;  /* 0x00000001ccc47824 */ /* 0x000fc600078e0a05 */
[----:B------:R-:W-:Y:S02]  /*0a90*/  LOP3.LUT R4, R4, 0xfffffc00, RZ, 0xc0, !PT ;  /* 0xfffffc0004047812 */ /* 0x000fe400078ec0ff */
[----:B------:R-:W-:Y:S02]  /*0aa0*/  SHF.R.S32.HI R9, RZ, 0x1f, R196 ;  /* 0x0000001fff097819 */ /* 0x000fe400000114c4 */
[----:B------:R-:W-:Y:S02]  /*0ab0*/  LEA.HI R0, R0, R197, RZ, 0x1 ;  /* 0x000000c500007211 */ /* 0x000fe400078f08ff */
[CC--:B------:R-:W-:Y:S02]  /*0ac0*/  LEA.HI R6, R9.reuse, R196.reuse, RZ, 0x2 ;  /* 0x000000c409067211 */ /* 0x0c0fe400078f10ff */
[----:B------:R-:W-:Y:S02]  /*0ad0*/  LEA.HI R9, R9, R196, RZ, 0x5 ;  /* 0x000000c409097211 */ /* 0x000fe400078f28ff */
[----:B------:R-:W-:-:S02]  /*0ae0*/  SHF.R.S32.HI R8, RZ, 0x2, R6 ;  /* 0x00000002ff087819 */ /* 0x000fc40000011406 */
[----:B------:R-:W-:Y:S02]  /*0af0*/  SHF.R.S32.HI R11, RZ, 0x1f, R6 ;  /* 0x0000001fff0b7819 */ /* 0x000fe40000011406 */
[----:B------:R-:W-:Y:S02]  /*0b00*/  SHF.R.S32.HI R9, RZ, 0x5, R9 ;  /* 0x00000005ff097819 */ /* 0x000fe40000011409 */
[----:B------:R-:W-:Y:S02]  /*0b10*/  LEA.HI R11, R11, R8, RZ, 0x3 ;  /* 0x000000080b0b7211 */ /* 0x000fe400078f18ff */
[----:B------:R-:W-:Y:S02]  /*0b20*/  LOP3.LUT R0, R0, 0x3fffffe, RZ, 0xc0, !PT ;  /* 0x03fffffe00007812 */ /* 0x000fe400078ec0ff */
[----:B------:R-:W-:Y:S02]  /*0b30*/  LOP3.LUT R11, R11, 0xfffffff8, RZ, 0xc0, !PT ;  /* 0xfffffff80b0b7812 */ /* 0x000fe400078ec0ff */
[----:B------:R-:W-:-:S02]  /*0b40*/  IADD3 R0, R197, -R0, RZ ;  /* 0x80000000c5007210 */ /* 0x000fc40007ffe0ff */
[----:B------:R-:W-:Y:S01]  /*0b50*/  LOP3.LUT R17, R6, 0x7ffffffc, RZ, 0xc0, !PT ;  /* 0x7ffffffc06117812 */ /* 0x000fe200078ec0ff */
[----:B------:R-:W-:-:S04]  /*0b60*/  IMAD.IADD R8, R8, 0x1, -R11 ;  /* 0x0000000108087824 */ /* 0x000fc800078e0a0b */
[----:B------:R-:W-:Y:S02]  /*0b70*/  IMAD R9, R9, 0x10, R8 ;  /* 0x0000001009097824 */ /* 0x000fe400078e0208 */
[----:B------:R-:W-:Y:S02]  /*0b80*/  IMAD.IADD R17, R196, 0x1, -R17 ;  /* 0x00000001c4117824 */ /* 0x000fe400078e0a11 */
[----:B------:R-:W-:Y:S01]  /*0b90*/  IMAD R198, R0, 0x40, R9 ;  /* 0x0000004000c67824 */ /* 0x000fe200078e0209 */
[----:B--2---:R-:W-:Y:S02]  /*0ba0*/  R2UR UR4, R2 ;  /* 0x00000000020472ca */ /* 0x004fe400000e0000 */
[CC--:B------:R-:W-:Y:S02]  /*0bb0*/  LEA.HI R2, R3.reuse, R204.reuse, RZ, 0x4 ;  /* 0x000000cc03027211 */ /* 0x0c0fe400078f20ff */
[----:B------:R-:W-:Y:S02]  /*0bc0*/  LEA.HI R3, R3, R204, RZ, 0x3 ;  /* 0x000000cc03037211 */ /* 0x000fe400078f18ff */
[----:B------:R-:W-:-:S02]  /*0bd0*/  SHF.R.S32.HI R7, RZ, 0x4, R2 ;  /* 0x00000004ff077819 */ /* 0x000fc40000011402 */
[C---:B------:R-:W-:Y:S02]  /*0be0*/  LOP3.LUT R5, R2.reuse, 0x3fffff0, RZ, 0xc0, !PT ;  /* 0x03fffff002057812 */ /* 0x040fe400078ec0ff */
[----:B------:R-:W-:Y:S02]  /*0bf0*/  LEA.HI R2, R2, R7, RZ, 0x1 ;  /* 0x0000000702027211 */ /* 0x000fe400078f08ff */
[----:B------:R-:W-:Y:S01]  /*0c00*/  IADD3 R5, R204, -R5, RZ ;  /* 0x80000005cc057210 */ /* 0x000fe20007ffe0ff */
[----:B------:R-:W-:Y:S01]  /*0c10*/  ULOP3.LUT UR7, UR4, 0x1, URZ, 0xfc, !UPT ;  /* 0x0000000104077892 */ /* 0x000fe2000f8efc3f */
[----:B------:R-:W-:Y:S02]  /*0c20*/  LOP3.LUT R2, R2, 0x1ffffffe, RZ, 0xc0, !PT ;  /* 0x1ffffffe02027812 */ /* 0x000fe400078ec0ff */
[----:B------:R-:W-:Y:S01]  /*0c30*/  LOP3.LUT R23, R3, 0xfffffff8, RZ, 0xc0, !PT ;  /* 0xfffffff803177812 */ /* 0x000fe200078ec0ff */
[----:B------:R-:W-:Y:S01]  /*0c40*/  IMAD R5, R5, 0x40, R4 ;  /* 0x0000004005057824 */ /* 0x000fe200078e0204 */
[----:B------:R-:W-:Y:S01]  /*0c50*/  UMOV UR4, URZ ;  /* 0x0000003f00047c82 */ /* 0x000fe20008000000 */
[----:B------:R-:W-:Y:S01]  /*0c60*/  IMAD.IADD R2, R7, 0x1, -R2 ;  /* 0x0000000107027824 */ /* 0x000fe200078e0a02 */
[----:B------:R-:W-:Y:S01]  /*0c70*/  LOP3.LUT R7, R10, 0xfffffffc, RZ, 0xc0, !PT ;  /* 0xfffffffc0a077812 */ /* 0x000fe200078ec0ff */
[----:B------:R-:W-:Y:S01]  /*0c80*/  IMAD.IADD R23, R204, 0x1, -R23 ;  /* 0x00000001cc177824 */ /* 0x000fe200078e0a17 */
[----:B------:R-:W-:Y:S01]  /*0c90*/  SHF.R.S32.HI R193, RZ, 0x3, R3 ;  /* 0x00000003ffc17819 */ /* 0x000fe20000011403 */
[----:B------:R-:W-:Y:S01]  /*0ca0*/  IMAD R199, R2, 0x8, R5 ;  /* 0x0000000802c77824 */ /* 0x000fe200078e0205 */
[----:B------:R-:W-:Y:S01]  /*0cb0*/  MOV R200, UR7 ;  /* 0x0000000700c87c02 */ /* 0x000fe20008000f00 */
[----:B------:R-:W-:-:S02]  /*0cc0*/  IMAD.IADD R7, R204, 0x1, -R7 ;  /* 0x00000001cc077824 */ /* 0x000fc400078e0a07 */
[----:B------:R-:W-:Y:S02]  /*0cd0*/  IMAD.SHL.U32 R16, R23, 0x8, RZ ;  /* 0x0000000817107824 */ /* 0x000fe400078e00ff */
[----:B------:R-:W-:Y:S01]  /*0ce0*/  IMAD.U32 R195, RZ, RZ, UR4 ;  /* 0x00000004ffc37e24 */ /* 0x000fe2000f8e00ff */
[C---:B------:R-:W-:Y:S01]  /*0cf0*/  LEA.HI R4, R7.reuse, R7, RZ, 0x1 ;  /* 0x0000000707047211 */ /* 0x040fe200078f08ff */
[C---:B------:R-:W-:Y:S01]  /*0d00*/  VIADD R19, R16.reuse, 0x40 ;  /* 0x0000004010137836 */ /* 0x040fe20000000000 */
[----:B------:R-:W-:Y:S01]  /*0d10*/  SHF.R.S32.HI R203, RZ, 0x1f, R16 ;  /* 0x0000001fffcb7819 */ /* 0x000fe20000011410 */
[----:B------:R-:W-:Y:S01]  /*0d20*/  VIADD R22, R16, 0x80 ;  /* 0x0000008010167836 */ /* 0x000fe20000000000 */
[----:B------:R-:W-:Y:S02]  /*0d30*/  LOP3.LUT R4, R4, 0x1ffffffe, RZ, 0xc0, !PT ;  /* 0x1ffffffe04047812 */ /* 0x000fe400078ec0ff */
[----:B------:R-:W-:Y:S02]  /*0d40*/  SHF.R.S32.HI R202, RZ, 0x1f, R19 ;  /* 0x0000001fffca7819 */ /* 0x000fe40000011413 */
[----:B------:R-:W-:Y:S01]  /*0d50*/  SHF.R.S32.HI R201, RZ, 0x1f, R22 ;  /* 0x0000001fffc97819 */ /* 0x000fe20000011416 */
[----:B------:R-:W-:-:S04]  /*0d60*/  IMAD.IADD R7, R7, 0x1, -R4 ;  /* 0x0000000107077824 */ /* 0x000fc800078e0a04 */
[----:B------:R-:W-:-:S07]  /*0d70*/  IMAD R18, R7, 0x8, R198 ;  /* 0x0000000807127824 */ /* 0x000fce00078e02c6 */
.L_x_2478:
[----:B012---:R-:W0:Y:S01]  /*0d80*/  LDC.64 R2, c[0x0][0xc88] ;  /* 0x00032200ff027b82 */ /* 0x007e220000000a00 */
[----:B------:R-:W-:Y:S01]  /*0d90*/  ULDC.64 UR8, c[0x0][0xa28] ;  /* 0x00028a0000087ab9 */ /* 0x000fe20000000a00 */
[----:B------:R-:W-:Y:S01]  /*0da0*/  ULDC.64 UR10, c[0x0][0xa18] ;  /* 0x00028600000a7ab9 */ /* 0x000fe20000000a00 */
[----:B------:R-:W-:Y:S01]  /*0db0*/  ULDC UR7, c[0x0][0x2f0] ;  /* 0x0000bc0000077ab9 */ /* 0x000fe20000000800 */
[----:B0-----:R-:W-:-:S06]  /*0dc0*/  IMAD.WIDE R2, R39, 0x4, R2 ;  /* 0x0000000427027825 */ /* 0x001fcc00078e0202 */
[----:B------:R-:W2:Y:S01]  /*0dd0*/  LDG.E R2, desc[UR36][R2.64] ;  /* 0x0000002402027981 */ /* 0x000ea2000c1e1900 */
[----:B------:R-:W-:Y:S02]  /*0de0*/  UISETP.NE.U32.AND UP0, UPT, UR8, URZ, UPT ;  /* 0x0000003f0800728c */ /* 0x000fe4000bf05070 */
[----:B------:R-:W-:Y:S02]  /*0df0*/  UISETP.NE.U32.AND UP1, UPT, UR10, URZ, UPT ;  /* 0x0000003f0a00728c */ /* 0x000fe4000bf25070 */
[----:B------:R-:W-:Y:S02]  /*0e00*/  UISETP.NE.AND.EX UP0, UPT, UR9, URZ, UPT, UP0 ;  /* 0x0000003f0900728c */ /* 0x000fe4000bf05300 */
[----:B------:R-:W-:-:S04]  /*0e10*/  UISETP.NE.AND.EX UP1, UPT, UR11, URZ, UPT, UP1 ;  /* 0x0000003f0b00728c */ /* 0x000fc8000bf25310 */
[----:B------:R-:W-:Y:S02]  /*0e20*/  PLOP3.LUT P0, PT, PT, PT, UP0, 0x80, 0x0 ;  /* 0x000000000000781c */ /* 0x000fe40003f0f008 */
[----:B------:R-:W-:Y:S02]  /*0e30*/  PLOP3.LUT P2, PT, PT, PT, UP1, 0x80, 0x0 ;  /* 0x000000000000781c */ /* 0x000fe40003f4f018 */
[----:B--2---:R-:W-:-:S13]  /*0e40*/  R2UR UR61, R2 ;  /* 0x00000000023d72ca */ /* 0x004fda00000e0000 */
[----:B------:R-:W-:Y:S02]  /*0e50*/  USHF.R.S32.HI UR4, URZ, 0x1f, UR61 ;  /* 0x0000001f3f047899 */ /* 0x000fe4000801143d */
[----:B------:R-:W-:-:S04]  /*0e60*/  @UP0 ULEA UR8, UP2, UR61, UR8, 0x2 ;  /* 0x000000083d080291 */ /* 0x000fc8000f84103f */
[----:B------:R-:W-:Y:S02]  /*0e70*/  @UP0 ULEA.HI.X UR9, UR61, UR9, UR4, 0x2, UP2 ;  /* 0x000000093d090291 */ /* 0x000fe400090f1404 */
[----:B------:R-:W-:Y:S01]  /*0e80*/  MOV R194, UR4 ;  /* 0x0000000400c27c02 */ /* 0x000fe20008000f00 */
[----:B------:R-:W-:Y:S01]  /*0e90*/  @UP1 ULEA UR10, UP0, UR61, UR10, 0x2 ;  /* 0x0000000a3d0a1291 */ /* 0x000fe2000f80103f */
[----:B------:R-:W-:-:S03]  /*0ea0*/  IMAD.U32 R2, RZ, RZ, UR8 ;  /* 0x00000008ff027e24 */ /* 0x000fc6000f8e00ff */
[----:B------:R-:W-:Y:S01]  /*0eb0*/  @UP1 ULEA.HI.X UR11, UR61, UR11, UR4, 0x2, UP0 ;  /* 0x0000000b3d0b1291 */ /* 0x000fe200080f1404 */
[----:B------:R-:W-:Y:S01]  /*0ec0*/  IMAD.U32 R3, RZ, RZ, UR9 ;  /* 0x00000009ff037e24 */ /* 0x000fe2000f8e00ff */
[----:B------:R-:W-:Y:S01]  /*0ed0*/  ULDC.64 UR8, c[0x0][0x418] ;  /* 0x0001060000087ab9 */ /* 0x000fe20000000a00 */
[----:B------:R-:W-:Y:S01]  /*0ee0*/  IMAD.U32 R4, RZ, RZ, UR10 ;  /* 0x0000000aff047e24 */ /* 0x000fe2000f8e00ff */
[----:B------:R-:W-:Y:S02]  /*0ef0*/  ULDC UR4, c[0x0][0x424] ;  /* 0x0001090000047ab9 */ /* 0x000fe40000000800 */
[----:B------:R-:W-:Y:S01]  /*0f00*/  IMAD.U32 R5, RZ, RZ, UR11 ;  /* 0x0000000bff057e24 */ /* 0x000fe2000f8e00ff */
[----:B------:R-:W2:Y:S04]  /*0f10*/  @P0 LDG.E R2, desc[UR36][R2.64] ;  /* 0x0000002402020981 */ /* 0x000ea8000c1e1900 */
[----:B---3--:R-:W3:Y:S01]  /*0f20*/  @P2 LDG.E R4, desc[UR36][R4.64] ;  /* 0x0000002404042981 */ /* 0x008ee2000c1e1900 */
[----:B------:R-:W-:Y:S01]  /*0f30*/  UISETP.NE.U32.AND UP0, UPT, UR8, URZ, UPT ;  /* 0x0000003f0800728c */ /* 0x000fe2000bf05070 */
[----:B------:R-:W-:Y:S01]  /*0f40*/  IMAD.U32 R192, RZ, RZ, UR6 ;  /* 0x00000006ffc07e24 */ /* 0x000fe2000f8e00ff */
[----:B------:R-:W-:-:S02]  /*0f50*/  UMOV UR43, URZ ;  /* 0x0000003f002b7c82 */ /* 0x000fc40008000000 */
[----:B------:R-:W-:-:S03]  /*0f60*/  UISETP.NE.AND.EX UP0, UPT, UR9, URZ, UPT, UP0 ;  /* 0x0000003f0900728c */ /* 0x000fc6000bf05300 */
[----:B------:R-:W-:Y:S01]  /*0f70*/  ULDC.64 UR8, c[0x0][0xa20] ;  /* 0x0002880000087ab9 */ /* 0x000fe20000000a00 */
[----:B------:R-:W-:Y:S01]  /*0f80*/  USEL UR4, UR4, 0x1, UP0 ;  /* 0x0000000104047887 */ /* 0x000fe20008000000 */
[----:B------:R-:W-:-:S03]  /*0f90*/  ISETP.NE.U32.AND P1, PT, RZ, UR8, PT ;  /* 0x00000008ff007c0c */ /* 0x000fc6000bf25070 */
[----:B------:R-:W-:Y:S01]  /*0fa0*/  UIMAD UR4, UR4, UR7, URZ ;  /* 0x00000007040472a4 */ /* 0x000fe2000f8e023f */
[----:B------:R-:W-:Y:S02]  /*0fb0*/  ISETP.NE.AND.EX P1, PT, RZ, UR9, PT, P1 ;  /* 0x00000009ff007c0c */ /* 0x000fe4000bf25310 */
[----:B--2---:R-:W-:Y:S02]  /*0fc0*/  @P0 R2UR UR43, R2 ;  /* 0x00000000022b02ca */ /* 0x004fe400000e0000 */
[----:B---3--:R-:W-:Y:S01]  /*0fd0*/  @P2 R2UR UR42, R4 ;  /* 0x00000000042a22ca */ /* 0x008fe200000e0000 */
[----:B----4-:R-:W-:-:S14]  /*0fe0*/  @P2 BRA `(.L_x_2419) ;  /* 0x0000000000382947 */ /* 0x010fdc0003800000 */
[----:B------:R-:W-:Y:S01]  /*0ff0*/  ULDC.64 UR6, c[0x0][0xa00] ;  /* 0x0002800000067ab9 */ /* 0x000fe20000000a00 */
[----:B------:R-:W-:Y:S01]  /*1000*/  ULDC UR42, c[0x0][0x288] ;  /* 0x0000a200002a7ab9 */ /* 0x000fe20000000800 */
        /* <DEDUP_REMOVED lines=12> */
.L_x_2419:
[----:B------:R-:W-:Y:S05]  /*10d0*/  @!P1 BRA `(.L_x_2420) ;  /* 0x0000000000209947 */ /* 0x000fea0003800000 */
[----:B------:R-:W-:Y:S01]  /*10e0*/  R2UR UR6, R194 ;  /* 0x00000000c20672ca */ /* 0x000fe200000e0000 */
[----:B------:R-:W-:-:S06]  /*10f0*/  ULEA UR4, UP0, UR61, UR8, 0x2 ;  /* 0x000000083d047291 */ /* 0x000fcc000f80103f */
[----:B------:R-:W-:-:S06]  /*1100*/  IMAD.U32 R2, RZ, RZ, UR4 ;  /* 0x00000004ff027e24 */ /* 0x000fcc000f8e00ff */
[----:B------:R-:W-:-:S06]  /*1110*/  ULEA.HI.X UR6, UR61, UR9, UR6, 0x2, UP0 ;  /* 0x000000093d067291 */ /* 0x000fcc00080f1406 */
[----:B------:R-:W-:-:S05]  /*1120*/  IMAD.U32 R3, RZ, RZ, UR6 ;  /* 0x00000006ff037e24 */ /* 0x000fca000f8e00ff */
[----:B------:R-:W2:Y:S02]  /*1130*/  LDG.E R2, desc[UR36][R2.64] ;  /* 0x0000002402027981 */ /* 0x000ea4000c1e1900 */
[----:B--2---:R-:W-:Y:S01]  /*1140*/  R2UR UR4, R2 ;  /* 0x00000000020472ca */ /* 0x004fe200000e0000 */
[----:B------:R-:W-:-:S14]  /*1150*/  BRA `(.L_x_2421) ;  /* 0x0000000000347947 */ /* 0x000fdc0003800000 */
.L_x_2420:
[----:B------:R-:W-:Y:S02]  /*1160*/  ULDC.64 UR6, c[0x0][0xa08] ;  /* 0x0002820000067ab9 */ /* 0x000fe40000000a00 */
[----:B------:R-:W-:-:S04]  /*1170*/  ISETP.NE.U32.AND P0, PT, RZ, UR6, PT ;  /* 0x00000006ff007c0c */ /* 0x000fc8000bf05070 */
[----:B------:R-:W-:-:S13]  /*1180*/  ISETP.NE.AND.EX P0, PT, RZ, UR7, PT, P0 ;  /* 0x00000007ff007c0c */ /* 0x000fda000bf05300 */
[----:B------:R-:W-:Y:S05]  /*1190*/  @!P0 BRA `(.L_x_2421) ;  /* 0x0000000000248947 */ /* 0x000fea0003800000 */
[----:B------:R-:W-:Y:S02]  /*11a0*/  ULDC.64 UR6, c[0x0][0xa08] ;  /* 0x0002820000067ab9 */ /* 0x000fe40000000a00 */
[----:B------:R-:W-:-:S06]  /*11b0*/  UIMAD.WIDE UR6, UR61, 0x4, UR6 ;  /* 0x000000043d0678a5 */ /* 0x000fcc000f8e0206 */
[----:B------:R-:W-:Y:S02]  /*11c0*/  IMAD.U32 R2, RZ, RZ, UR6 ;  /* 0x00000006ff027e24 */ /* 0x000fe4000f8e00ff */
[----:B------:R-:W-:-:S05]  /*11d0*/  IMAD.U32 R3, RZ, RZ, UR7 ;  /* 0x00000007ff037e24 */ /* 0x000fca000f8e00ff */
[----:B------:R-:W2:Y:S04]  /*11e0*/  LDG.E R4, desc[UR36][R2.64] ;  /* 0x0000002402047981 */ /* 0x000ea8000c1e1900 */
[----:B------:R-:W3:Y:S01]  /*11f0*/  LDG.E R0, desc[UR36][R2.64+0x4] ;  /* 0x0000042402007981 */ /* 0x000ee2000c1e1900 */
[----:B--2---:R-:W-:Y:S02]  /*1200*/  R2UR UR4, R4 ;  /* 0x00000000040472ca */ /* 0x004fe400000e0000 */
[----:B---3--:R-:W-:-:S13]  /*1210*/  R2UR UR6, R0 ;  /* 0x00000000000672ca */ /* 0x008fda00000e0000 */
[----:B------:R-:W-:-:S12]  /*1220*/  UIADD3 UR4, -UR4, UR6, URZ ;  /* 0x0000000604047290 */ /* 0x000fd8000fffe13f */
.L_x_2421:
[----:B------:R-:W-:Y:S01]  /*1230*/  UIADD3 UR43, -UR43, UR4, URZ ;  /* 0x000000042b2b7290 */ /* 0x000fe2000fffe13f */
[----:B------:R-:W-:Y:S01]  /*1240*/  PLOP3.LUT P0, PT, PT, PT, PT, 0x80, 0x0 ;  /* 0x000000000000781c */ /* 0x000fe20003f0f070 */
[----:B------:R-:W-:Y:S01]  /*1250*/  USHF.L.U32 UR41, UR5, 0x7, URZ ;  /* 0x0000000705297899 */ /* 0x000fe2000800063f */
[----:B------:R-:W-:Y:S01]  /*1260*/  CS2R R2, SRZ ;  /* 0x0000000000027805 */ /* 0x000fe2000001ff00 */
[----:B------:R-:W-:Y:S01]  /*1270*/  ULDC UR4, c[0x0][0x448] ;  /* 0x0001120000047ab9 */ /* 0x000fe20000000800 */
[----:B------:R-:W-:Y:S01]  /*1280*/  UIADD3 UR7, UR43, 0x60, -UR42 ;  /* 0x000000602b077890 */ /* 0x000fe2000fffe82a */
[----:B------:R-:W-:Y:S01]  /*1290*/  MOV R0, RZ ;  /* 0x000000ff00007202 */ /* 0x000fe20000000f00 */
[----:B------:R-:W-:Y:S01]  /*12a0*/  UISETP.NE.AND UP0, UPT, UR4, 0x1, UPT ;  /* 0x000000010400788c */ /* 0x000fe2000bf05270 */
[----:B------:R-:W-:Y:S01]  /*12b0*/  CS2R R118, SRZ ;  /* 0x0000000000767805 */ /* 0x000fe2000001ff00 */
[----:B------:R-:W-:Y:S01]  /*12c0*/  UIADD3 UR6, UR41, 0x7f, URZ ;  /* 0x0000007f29067890 */ /* 0x000fe2000fffe03f */
[----:B------:R-:W-:Y:S01]  /*12d0*/  CS2R R116, SRZ ;  /* 0x0000000000747805 */ /* 0x000fe2000001ff00 */
[----:B------:R-:W-:Y:S01]  /*12e0*/  UP2UR UR60, UPR, URZ, 0x1 ;  /* 0x000000013f3c7883 */ /* 0x000fe20008000000 */
[----:B------:R-:W-:-:S02]  /*12f0*/  CS2R R114, SRZ ;  /* 0x0000000000727805 */ /* 0x000fc4000001ff00 */
[----:B------:R-:W-:Y:S02]  /*1300*/  CS2R R112, SRZ ;  /* 0x0000000000707805 */ /* 0x000fe4000001ff00 */
[----:B------:R-:W-:Y:S02]  /*1310*/  CS2R R110, SRZ ;  /* 0x00000000006e7805 */ /* 0x000fe4000001ff00 */
[----:B------:R-:W-:Y:S02]  /*1320*/  CS2R R108, SRZ ;  /* 0x00000000006c7805 */ /* 0x000fe4000001ff00 */
[----:B------:R-:W-:Y:S02]  /*1330*/  CS2R R106, SRZ ;  /* 0x00000000006a7805 */ /* 0x000fe4000001ff00 */
[----:B------:R-:W-:Y:S01]  /*1340*/  CS2R R104, SRZ ;  /* 0x0000000000687805 */ /* 0x000fe2000001ff00 */
[----:B------:R-:W-:Y:S01]  /*1350*/  @UP0 ULDC UR4, c[0x0][0x44c] ;  /* 0x0001130000040ab9 */ /* 0x000fe20000000800 */
[----:B------:R-:W-:Y:S01]  /*1360*/  @UP0 ULDC UR8, c[0x0][0x450] ;  /* 0x0001140000080ab9 */ /* 0x000fe20000000800 */
[----:B------:R-:W-:Y:S01]  /*1370*/  UIMAD.WIDE.U32 UR4, UR6, UR4, URZ ;  /* 0x00000004060472a5 */ /* 0x000fe2000f8e003f */
[----:B------:R-:W-:Y:S01]  /*1380*/  IMAD.MOV.U32 R46, RZ, RZ, RZ ;  /* 0x000000ffff2e7224 */ /* 0x000fe200078e00ff */
[----:B------:R-:W-:Y:S01]  /*1390*/  UIADD3 UR4, UR43, 0x5f, URZ ;  /* 0x0000005f2b047890 */ /* 0x000fe2000fffe03f */
[----:B------:R-:W-:Y:S01]  /*13a0*/  CS2R R98, SRZ ;  /* 0x0000000000627805 */ /* 0x000fe2000001ff00 */
[----:B------:R-:W-:Y:S01]  /*13b0*/  @UP0 USHF.R.U32.HI UR6, URZ, UR8, UR5 ;  /* 0x000000083f060299 */ /* 0x000fe20008011605 */
[----:B------:R-:W-:Y:S01]  /*13c0*/  CS2R R100, SRZ ;  /* 0x0000000000647805 */ /* 0x000fe2000001ff00 */
[----:B------:R-:W-:Y:S01]  /*13d0*/  UIMAD.WIDE UR4, UR4, 0x2aaaaaab, URZ ;  /* 0x2aaaaaab040478a5 */ /* 0x000fe2000f8e023f */
[----:B------:R-:W-:Y:S01]  /*13e0*/  IMAD.MOV.U32 R43, RZ, RZ, RZ ;  /* 0x000000ffff2b7224 */ /* 0x000fe200078e00ff */
[----:B------:R-:W-:Y:S01]  /*13f0*/  UIADD3 UR6, UR7, UR6, URZ ;  /* 0x0000000607067290 */ /* 0x000fe2000fffe03f */
[----:B------:R-:W-:Y:S01]  /*1400*/  CS2R R96, SRZ ;  /* 0x0000000000607805 */ /* 0x000fe2000001ff00 */
[----:B------:R-:W-:Y:S01]  /*1410*/  USHF.R.U32.HI UR4, URZ, 0x1f, UR5 ;  /* 0x0000001f3f047899 */ /* 0x000fe20008011605 */
[----:B------:R-:W-:Y:S01]  /*1420*/  CS2R R94, SRZ ;  /* 0x00000000005e7805 */ /* 0x000fe2000001ff00 */
[----:B------:R-:W-:Y:S01]  /*1430*/  UIMAD.WIDE UR6, UR6, 0x2aaaaaab, URZ ;  /* 0x2aaaaaab060678a5 */ /* 0x000fe2000f8e023f */
[----:B------:R-:W-:Y:S01]  /*1440*/  CS2R R92, SRZ ;  /* 0x00000000005c7805 */ /* 0x000fe2000001ff00 */
[----:B------:R-:W-:Y:S01]  /*1450*/  ULEA.HI.SX32 UR4, UR5, UR4, 0x1c ;  /* 0x0000000405047291 */ /* 0x000fe2000f8fe23f */
[----:B------:R-:W-:Y:S01]  /*1460*/  CS2R R90, SRZ ;  /* 0x00000000005a7805 */ /* 0x000fe2000001ff00 */
[----:B------:R-:W-:Y:S01]  /*1470*/  USHF.R.U32.HI UR6, URZ, 0x1f, UR7 ;  /* 0x0000001f3f067899 */ /* 0x000fe20008011607 */
[----:B------:R-:W-:-:S02]  /*1480*/  CS2R R88, SRZ ;  /* 0x0000000000587805 */ /* 0x000fc4000001ff00 */
[----:B------:R-:W-:Y:S02]  /*1490*/  CS2R R86, SRZ ;  /* 0x0000000000567805 */ /* 0x000fe4000001ff00 */
[----:B------:R-:W-:Y:S01]  /*14a0*/  CS2R R84, SRZ ;  /* 0x0000000000547805 */ /* 0x000fe2000001ff00 */
[----:B------:R-:W-:Y:S01]  /*14b0*/  ULEA.HI.SX32 UR6, UR7, UR6, 0x1c ;  /* 0x0000000607067291 */ /* 0x000fe2000f8fe23f */
[----:B------:R-:W-:Y:S02]  /*14c0*/  CS2R R82, SRZ ;  /* 0x0000000000527805 */ /* 0x000fe4000001ff00 */
[----:B------:R-:W-:Y:S02]  /*14d0*/  CS2R R80, SRZ ;  /* 0x0000000000507805 */ /* 0x000fe4000001ff00 */
[----:B------:R-:W-:Y:S01]  /*14e0*/  CS2R R78, SRZ ;  /* 0x00000000004e7805 */ /* 0x000fe2000001ff00 */
[----:B------:R-:W-:Y:S01]  /*14f0*/  UISETP.LT.AND UP0, UPT, UR4, UR6, UPT ;  /* 0x000000060400728c */ /* 0x000fe2000bf01270 */
[----:B------:R-:W-:-:S02]  /*1500*/  CS2R R76, SRZ ;  /* 0x00000000004c7805 */ /* 0x000fc4000001ff00 */
[----:B------:R-:W-:Y:S02]  /*1510*/  CS2R R74, SRZ ;  /* 0x00000000004a7805 */ /* 0x000fe4000001ff00 */
[----:B------:R-:W-:Y:S01]  /*1520*/  CS2R R72, SRZ ;  /* 0x0000000000487805 */ /* 0x000fe2000001ff00 */
[----:B------:R-:W-:Y:S01]  /*1530*/  USEL UR9, UR4, UR6, UP0 ;  /* 0x0000000604097287 */ /* 0x000fe20008000000 */
[----:B------:R-:W-:Y:S02]  /*1540*/  CS2R R70, SRZ ;  /* 0x0000000000467805 */ /* 0x000fe4000001ff00 */
[----:B------:R-:W-:Y:S02]  /*1550*/  CS2R R68, SRZ ;  /* 0x0000000000447805 */ /* 0x000fe4000001ff00 */
[----:B------:R-:W-:Y:S01]  /*1560*/  CS2R R66, SRZ ;  /* 0x0000000000427805 */ /* 0x000fe2000001ff00 */
[----:B------:R-:W-:Y:S01]  /*1570*/  UISETP.GE.AND UP0, UPT, UR9, 0x1, UPT ;  /* 0x000000010900788c */ /* 0x000fe2000bf06270 */
[----:B------:R-:W-:Y:S01]  /*1580*/  CS2R R64, SRZ ;  /* 0x0000000000407805 */ /* 0x000fe2000001ff00 */
[----:B------:R-:W-:Y:S01]  /*1590*/  IMAD.U32 R102, RZ, RZ, UR9 ;  /* 0x00000009ff667e24 */ /* 0x000fe2000f8e00ff */
[----:B------:R-:W-:-:S02]  /*15a0*/  CS2R R62, SRZ ;  /* 0x00000000003e7805 */ /* 0x000fc4000001ff00 */
[----:B------:R-:W-:Y:S02]  /*15b0*/  CS2R R60, SRZ ;  /* 0x00000000003c7805 */ /* 0x000fe4000001ff00 */
[----:B------:R-:W-:Y:S02]  /*15c0*/  CS2R R58, SRZ ;  /* 0x00000000003a7805 */ /* 0x000fe4000001ff00 */
[----:B------:R-:W-:Y:S02]  /*15d0*/  PLOP3.LUT P1, PT, PT, PT, UP0, 0x80, 0x0 ;  /* 0x000000000000781c */ /* 0x000fe40003f2f008 */
        /* <DEDUP_REMOVED lines=38> */
[----:B------:R-:W-:Y:S01]  /*1840*/  MOV R5, UR5 ;  /* 0x0000000500057c02 */ /* 0x000fe20008000f00 */
[----:B------:R-:W-:Y:S01]  /*1850*/  ULDC.64 UR4, c[0x4][0x90] ;  /* 0x0100240000047ab9 */ /* 0x000fe20000000a00 */
[----:B------:R-:W-:Y:S01]  /*1860*/  IMAD.U32 R10, RZ, RZ, UR6 ;  /* 0x00000006ff0a7e24 */ /* 0x000fe2000f8e00ff */
[----:B------:R-:W-:Y:S01]  /*1870*/  MOV R12, 0x1 ;  /* 0x00000001000c7802 */ /* 0x000fe20000000f00 */
[----:B------:R-:W-:Y:S02]  /*1880*/  IMAD.U32 R6, RZ, RZ, UR4 ;  /* 0x00000004ff067e24 */ /* 0x000fe4000f8e00ff */
[----:B------:R-:W-:-:S02]  /*1890*/  IMAD.U32 R7, RZ, RZ, UR5 ;  /* 0x00000005ff077e24 */ /* 0x000fc4000f8e00ff */
[----:B------:R-:W-:Y:S02]  /*18a0*/  IMAD.U32 R11, RZ, RZ, UR7 ;  /* 0x00000007ff0b7e24 */ /* 0x000fe4000f8e00ff */
[----:B------:R-:W-:Y:S02]  /*18b0*/  IMAD.MOV.U32 R8, RZ, RZ, 0x70 ;  /* 0x00000070ff087424 */ /* 0x000fe400078e00ff */
[----:B0-----:R-:W-:-:S07]  /*18c0*/  IMAD.MOV.U32 R13, RZ, RZ, RZ ;  /* 0x000000ffff0d7224 */ /* 0x001fce00078e00ff */
[----:B------:R-:W-:-:S07]  /*18d0*/  LEPC R20, `(.L_x_2423) ;  /* 0x000000001014794e */ /* 0x000fce0000000000 */
[----:B-1----:R-:W-:Y:S05]  /*18e0*/  CALL.ABS.NOINC R2 ;  /* 0x0000000002007343 */ /* 0x002fea0003c00000 */
.L_x_2423:
        /* <DEDUP_REMOVED lines=11> */
.L_x_2565:
[----:B------:R-:W-:Y:S05]  /*19a0*/  @!P0 BRA `(.L_x_2425) ;  /* 0x0000000000048947 */ /* 0x000fea0003800000 */
[----:B------:R-:W-:Y:S01]  /*19b0*/  BPT.TRAP 0x1 ;  /* 0x000000040000795c */ /* 0x000fe20000300000 */
.L_x_2425:
[----:B0-----:R-:W-:Y:S02]  /*19c0*/  IMAD.U32 R0, RZ, RZ, UR39 ;  /* 0x00000027ff007e24 */ /* 0x001fe4000f8e00ff */
[----:B------:R-:W-:-:S03]  /*19d0*/  IMAD.U32 R3, RZ, RZ, UR38 ;  /* 0x00000026ff037e24 */ /* 0x000fc6000f8e00ff */
[----:B------:R-:W-:Y:S02]  /*19e0*/  LEA R0, R0, UR40, 0x3 ;  /* 0x0000002800007c11 */ /* 0x000fe4000f8e18ff */
[----:B------:R-:W-:-:S04]  /*19f0*/  SHF.L.U32 R3, R3, 0x1f, RZ ;  /* 0x0000001f03037819 */ /* 0x000fc800000006ff */
[----:B------:R0:W1:Y:S01]  /*1a00*/  SYNCS.PHASECHK.TRANS64.TRYWAIT P1, [R0+URZ+0x30830], R3 ;  /* 0x03083003000075a7 */ /* 0x000062000802017f */
[----:B------:R-:W-:Y:S05]  /*1a10*/  @!P0 BRA `(.L_x_2426) ;  /* 0x0000000000048947 */ /* 0x000fea0003800000 */
[----:B------:R-:W-:Y:S01]  /*1a20*/  BPT.TRAP 0x1 ;  /* 0x000000040000795c */ /* 0x000fe20000300000 */
.L_x_2426:
[----:B-1----:R-:W-:Y:S05]  /*1a30*/  @P1 BRA `(.L_x_2427) ;  /* 0x0000000000081947 */ /* 0x002fea0003800000 */
[----:B------:R-:W1:Y:S02]  /*1a40*/  SYNCS.PHASECHK.TRANS64.TRYWAIT P1, [R0+URZ+0x30830], R3 ;  /* 0x03083003000075a7 */ /* 0x000e64000802017f */
[----:B-1----:R-:W-:Y:S05]  /*1a50*/  @!P1 BRA `(.L_x_2428) ;  /* 0x0000010800e09947 */ /* 0x002fea0003800000 */
.L_x_2427:
        /* <DEDUP_REMOVED lines=19> */
[----:B------:R-:W-:Y:S01]  /*1b90*/  MOV R8, UR12 ;  /* 0x0000000c00087c02 */ /* 0x000fe20008000f00 */
        /* <DEDUP_REMOVED lines=44> */
[----:B------:R-:W-:Y:S02]  /*1e60*/  IMAD.U32 R4, RZ, RZ, UR12 ;  /* 0x0000000cff047e24 */ /* 0x000fe4000f8e00ff */
        /* <DEDUP_REMOVED lines=38> */
.L_x_2429:
[----:B------:R-:W-:Y:S01]  /*20d0*/  UISETP.NE.AND UP0, UPT, UR60, URZ, UPT ;  /* 0x0000003f3c00728c */ /* 0x000fe2000bf05270 */
[----:B------:R-:W-:Y:S01]  /*20e0*/  IADD3 R11, R18, UR41, RZ ;  /* 0x00000029120b7c10 */ /* 0x000fe2000fffe0ff */
[----:B------:R-:W-:Y:S01]  /*20f0*/  UMOV UR5, 0xffffffa0 ;  /* 0xffffffa000057882 */ /* 0x000fe20000000000 */
[----:B------:R-:W-:Y:S01]  /*2100*/  R2UR UR7, R102 ;  /* 0x00000000660772ca */ /* 0x000fe200000e0000 */
        /* <DEDUP_REMOVED lines=9> */
[----:B------:R-:W-:Y:S01]  /*21a0*/  MUFU.TANH R27, R27 ;  /* 0x0000001b001b7308 */ /* 0x000fe20000002400 */
[----:B------:R-:W-:Y:S01]  /*21b0*/  FMUL.FTZ R31, R31, UR6 ;  /* 0x000000061f1f7c20 */ /* 0x000fe20008410000 */
[----:B------:R-:W-:Y:S01]  /*21c0*/  FMUL.FTZ R34, R34, UR6 ;  /* 0x0000000622227c20 */ /* 0x000fe20008410000 */
[----:B------:R-:W-:Y:S01]  /*21d0*/  UIMAD UR5, UR7, UR5, 0x61 ;  /* 0x00000061070574a4 */ /* 0x000fe2000f8e0205 */
[----:B------:R-:W-:Y:S01]  /*21e0*/  FMUL.FTZ R35, R35, UR6 ;  /* 0x0000000623237c20 */ /* 0x000fe20008410000 */
[----:B------:R-:W-:Y:S01]  /*21f0*/  FMUL.FTZ R28, R28, UR6 ;  /* 0x000000061c1c7c20 */ /* 0x000fe20008410000 */
[----:B------:R-:W-:Y:S01]  /*2200*/  @P1 IMAD.HI.U32 R2, R11, UR4, RZ ;  /* 0x000000040b021c27 */ /* 0x000fe2000f8e00ff */
[----:B------:R-:W-:Y:S01]  /*2210*/  @UP0 ULDC UR4, c[0x0][0x450] ;  /* 0x0001140000040ab9 */ /* 0x000fe20000000800 */
[----:B------:R-:W2:Y:S02]  /*2220*/  MUFU.TANH R25, R26 ;  /* 0x0000001a00197308 */ /* 0x000ea40000002400 */
[----:B------:R-:W-:Y:S01]  /*2230*/  FMUL.FTZ R38, R38, UR6 ;  /* 0x0000000626267c20 */ /* 0x000fe20008410000 */
[----:B------:R-:W-:Y:S01]  /*2240*/  FMUL.FTZ R29, R29, UR6 ;  /* 0x000000061d1d7c20 */ /* 0x000fe20008410000 */
[----:B------:R-:W-:Y:S01]  /*2250*/  @P2 SHF.R.U32.HI R11, RZ, UR4, R2 ;  /* 0x00000004ff0b2c19 */ /* 0x000fe20008011602 */
[----:B------:R-:W-:Y:S01]  /*2260*/  UIMAD UR4, UR7, -0x60, UR43 ;  /* 0xffffffa0070478a4 */ /* 0x000fe2000f8e022b */
[----:B------:R-:W-:-:S02]  /*2270*/  IMAD.U32 R2, RZ, RZ, UR5 ;  /* 0x00000005ff027e24 */ /* 0x000fc4000f8e00ff */
[----:B------:R-:W-:Y:S01]  /*2280*/  FMUL.FTZ R39, R39, UR6 ;  /* 0x0000000627277c20 */ /* 0x000fe20008410000 */
[----:B------:R-:W-:Y:S01]  /*2290*/  FMUL.FTZ R42, R42, UR6 ;  /* 0x000000062a2a7c20 */ /* 0x000fe20008410000 */
[----:B------:R-:W3:Y:S01]  /*22a0*/  SHFL.IDX PT, R14, R11, 0x1, 0x1c1f ;  /* 0x003c1f000b0e7f89 */ /* 0x000ee200000e0000 */
[----:B------:R-:W-:Y:S01]  /*22b0*/  UIADD3 UR4, UR4, 0x60, URZ ;  /* 0x0000006004047890 */ /* 0x000fe2000fffe03f */
[----:B------:R-:W-:Y:S01]  /*22c0*/  IMAD R2, R17, -0x2, R2 ;  /* 0xfffffffe11027824 */ /* 0x000fe200078e0202 */
[----:B------:R-:W-:Y:S01]  /*22d0*/  MUFU.TANH R30, R30 ;  /* 0x0000001e001e7308 */ /* 0x000fe20000002400 */
[----:B------:R-:W-:Y:S01]  /*22e0*/  FMUL.FTZ R33, R33, UR6 ;  /* 0x0000000621217c20 */ /* 0x000fe20008410000 */
[----:B------:R-:W-:Y:S01]  /*22f0*/  FMUL.FTZ R43, R43, UR6 ;  /* 0x000000062b2b7c20 */ /* 0x000fe20008410000 */
[----:B------:R-:W-:Y:S01]  /*2300*/  FMUL.FTZ R46, R46, UR6 ;  /* 0x000000062e2e7c20 */ /* 0x000fe20008410000 */
[----:B------:R-:W-:Y:S01]  /*2310*/  IMAD.U32 R12, RZ, RZ, UR4 ;  /* 0x00000004ff0c7e24 */ /* 0x000fe2000f8e00ff */
[----:B------:R-:W-:Y:S01]  /*2320*/  IADD3 R13, -R13, UR43, R2 ;  /* 0x0000002b0d0d7c10 */ /* 0x000fe2000fffe102 */
        /* <DEDUP_REMOVED lines=15> */
[-CC-:B---3--:R-:W-:Y:S01]  /*2420*/  VIADDMNMX R14, R14, R13.reuse, R12.reuse, PT ;  /* 0x0000000d0e0e7246 */ /* 0x188fe2000380010c */
[----:B------:R-:W-:Y:S01]  /*2430*/  FMUL.FTZ R67, R67, UR6 ;  /* 0x0000000643437c20 */ /* 0x000fe20008410000 */
[----:B------:R-:W-:Y:S01]  /*2440*/  FMUL.FTZ R70, R70, UR6 ;  /* 0x0000000646467c20 */ /* 0x000fe20008410000 */
[----:B------:R-:W-:Y:S01]  /*2450*/  FMUL.FTZ R71, R71, UR6 ;  /* 0x0000000647477c20 */ /* 0x000fe20008410000 */
[C---:B------:R-:W-:Y:S01]  /*2460*/  ISETP.GT.AND P1, PT, R14.reuse, RZ, PT ;  /* 0x000000ff0e00720c */ /* 0x040fe20003f24270 */
[----:B------:R3:W-:Y:S01]  /*2470*/  MUFU.TANH R20, R28 ;  /* 0x0000001c00147308 */ /* 0x0007e20000002400 */
[C---:B------:R-:W-:Y:S01]  /*2480*/  ISETP.GT.AND P2, PT, R14.reuse, 0x1, PT ;  /* 0x000000010e00780c */ /* 0x040fe20003f44270 */
[----:B------:R-:W5:Y:S01]  /*2490*/  SHFL.IDX PT, R11, R11, RZ, 0x1c1f ;  /* 0x001c1fff0b0b7589 */ /* 0x000f6200000e0000 */
[----:B------:R-:W-:Y:S01]  /*24a0*/  ISETP.GT.AND P3, PT, R14, 0x8, PT ;  /* 0x000000080e00780c */ /* 0x000fe20003f64270 */
[----:B01----:R-:W-:Y:S01]  /*24b0*/  FMUL.FTZ R3, R24, UR6 ;  /* 0x0000000618037c20 */ /* 0x003fe20008410000 */
[----:B--2---:R-:W-:Y:S01]  /*24c0*/  FSEL R25, R25, -INF , P1 ;  /* 0xff80000019197808 */ /* 0x004fe20000800000 */
[----:B------:R-:W-:Y:S01]  /*24d0*/  FMUL.FTZ R32, R32, UR6 ;  /* 0x0000000620207c20 */ /* 0x000fe20008410000 */
[----:B------:R-:W-:Y:S01]  /*24e0*/  ISETP.GT.AND P1, PT, R14, 0x9, PT ;  /* 0x000000090e00780c */ /* 0x000fe20003f24270 */
[----:B------:R-:W0:Y:S01]  /*24f0*/  MUFU.TANH R35, R35 ;  /* 0x0000002300237308 */ /* 0x000e220000002400 */
[----:B---3--:R-:W-:Y:S01]  /*2500*/  FSEL R28, R27, -INF , P2 ;  /* 0xff8000001b1c7808 */ /* 0x008fe20001000000 */
[----:B------:R-:W-:Y:S01]  /*2510*/  FMUL.FTZ R36, R36, UR6 ;  /* 0x0000000624247c20 */ /* 0x000fe20008410000 */
[----:B------:R-:W-:Y:S01]  /*2520*/  ISETP.GT.AND P2, PT, R14, 0x10, PT ;  /* 0x000000100e00780c */ /* 0x000fe20003f44270 */
[----:B------:R-:W-:Y:S01]  /*2530*/  FMUL.FTZ R40, R40, UR6 ;  /* 0x0000000628287c20 */ /* 0x000fe20008410000 */
[----:B------:R-:W-:Y:S01]  /*2540*/  FMNMX.FTZ R2, R25, R28, !PT ;  /* 0x0000001c19027209 */ /* 0x000fe20007810000 */
[----:B------:R-:W-:Y:S01]  /*2550*/  ULDC UR14, c[0x0][0x988] ;  /* 0x00026200000e7ab9 */ /* 0x000fe20000000800 */
[----:B----4-:R-:W-:Y:S01]  /*2560*/  FSEL R31, R31, -INF , P1 ;  /* 0xff8000001f1f7808 */ /* 0x010fe20000800000 */
[----:B------:R1:W-:Y:S01]  /*2570*/  MUFU.TANH R21, R29 ;  /* 0x0000001d00157308 */ /* 0x0003e20000002400 */
[----:B------:R-:W-:Y:S01]  /*2580*/  ISETP.GT.AND P1, PT, R14, 0x11, PT ;  /* 0x000000110e00780c */ /* 0x000fe20003f24270 */
[----:B------:R-:W-:Y:S01]  /*2590*/  FMUL.FTZ R44, R44, UR6 ;  /* 0x000000062c2c7c20 */ /* 0x000fe20008410000 */
[----:B------:R-:W-:Y:S01]  /*25a0*/  FMUL.FTZ R45, R45, UR6 ;  /* 0x000000062d2d7c20 */ /* 0x000fe20008410000 */
[----:B------:R-:W-:Y:S01]  /*25b0*/  FMUL.FTZ R48, R48, UR6 ;  /* 0x0000000630307c20 */ /* 0x000fe20008410000 */
[----:B------:R-:W-:Y:S01]  /*25c0*/  FMUL.FTZ R49, R49, UR6 ;  /* 0x0000000631317c20 */ /* 0x000fe20008410000 */
[----:B------:R-:W-:Y:S01]  /*25d0*/  FMUL.FTZ R52, R52, UR6 ;  /* 0x0000000634347c20 */ /* 0x000fe20008410000 */
[----:B------:R-:W-:Y:S01]  /*25e0*/  FMUL.FTZ R53, R53, UR6 ;  /* 0x0000000635357c20 */ /* 0x000fe20008410000 */
[----:B------:R-:W-:Y:S01]  /*25f0*/  MUFU.TANH R38, R38 ;  /* 0x0000002600267308 */ /* 0x000fe20000002400 */
[----:B-1----:R-:W-:Y:S01]  /*2600*/  FSEL R29, R30, -INF , P3 ;  /* 0xff8000001e1d7808 */ /* 0x002fe20001800000 */
[----:B------:R-:W-:Y:S01]  /*2610*/  FMUL.FTZ R56, R56, UR6 ;  /* 0x0000000638387c20 */ /* 0x000fe20008410000 */
[----:B0-----:R-:W-:Y:S01]  /*2620*/  FSEL R35, R35, -INF , P1 ;  /* 0xff80000023237808 */ /* 0x001fe20000800000 */
[----:B------:R-:W-:Y:S01]  /*2630*/  FMUL.FTZ R57, R57, UR6 ;  /* 0x0000000639397c20 */ /* 0x000fe20008410000 */
[----:B------:R-:W-:Y:S01]  /*2640*/  FMNMX.FTZ R2, R29, R2, !PT ;  /* 0x000000021d027209 */ /* 0x000fe20007810000 */
[----:B------:R-:W-:Y:S01]  /*2650*/  FMUL.FTZ R60, R60, UR6 ;  /* 0x000000063c3c7c20 */ /* 0x000fe20008410000 */
[----:B------:R-:W-:Y:S01]  /*2660*/  ISETP.GT.AND P1, PT, R14, 0x19, PT ;  /* 0x000000190e00780c */ /* 0x000fe20003f24270 */
[----:B------:R-:W0:Y:S01]  /*2670*/  MUFU.TANH R39, R39 ;  /* 0x0000002700277308 */ /* 0x000e220000002400 */
[----:B------:R-:W-:Y:S01]  /*2680*/  FMNMX.FTZ R2, R31, R2, !PT ;  /* 0x000000021f027209 */ /* 0x000fe20007810000 */
[----:B------:R-:W-:Y:S01]  /*2690*/  FMUL.FTZ R61, R61, UR6 ;  /* 0x000000063d3d7c20 */ /* 0x000fe20008410000 */
[----:B-----5:R-:W-:Y:S01]  /*26a0*/  VIADDMNMX R12, R11, R13, R12, PT ;  /* 0x0000000d0b0c7246 */ /* 0x020fe2000380010c */
[----:B------:R-:W-:Y:S01]  /*26b0*/  FMUL.FTZ R64, R64, UR6 ;  /* 0x0000000640407c20 */ /* 0x000fe20008410000 */
[----:B------:R-:W-:Y:S01]  /*26c0*/  FMUL.FTZ R65, R65, UR6 ;  /* 0x0000000641417c20 */ /* 0x000fe20008410000 */
[----:B------:R-:W-:Y:S01]  /*26d0*/  FMUL.FTZ R68, R68, UR6 ;  /* 0x0000000644447c20 */ /* 0x000fe20008410000 */
[----:B------:R-:W-:Y:S01]  /*26e0*/  ISETP.GT.AND P3, PT, R12, 0x8, PT ;  /* 0x000000080c00780c */ /* 0x000fe20003f64270 */
[----:B------:R1:W-:Y:S01]  /*26f0*/  MUFU.TANH R26, R33 ;  /* 0x00000021001a7308 */ /* 0x0003e20000002400 */
[----:B------:R-:W-:Y:S01]  /*2700*/  FMUL.FTZ R69, R69, UR6 ;  /* 0x0000000645457c20 */ /* 0x000fe20008410000 */
[----:B------:R-:W-:Y:S01]  /*2710*/  R2UR UR8, R0 ;  /* 0x00000000000872ca */ /* 0x000fe200000e0000 */
[----:B------:R-:W-:Y:S01]  /*2720*/  @UP0 ULDC UR6, c[0x0][0x44c] ;  /* 0x0001130000060ab9 */ /* 0x000fe20000000800 */
[----:B------:R-:W-:Y:S01]  /*2730*/  FSEL R13, R20, -INF , P3 ;  /* 0xff800000140d7808 */ /* 0x000fe20001800000 */
[----:B------:R-:W-:Y:S01]  /*2740*/  UIADD3 UR4, UR7, -0x2, URZ ;  /* 0xfffffffe07047890 */ /* 0x000fe2000fffe03f */
[----:B------:R-:W-:Y:S01]  /*2750*/  ISETP.GT.AND P3, PT, R12, 0x18, PT ;  /* 0x000000180c00780c */ /* 0x000fe20003f64270 */
[----:B------:R-:W-:Y:S01]  /*2760*/  UIMAD.WIDE.U32 UR6, UR41, UR6, URZ ;  /* 0x00000006290672a5 */ /* 0x000fe2000f8e003f */
[----:B------:R-:W2:Y:S01]  /*2770*/  MUFU.TANH R42, R42 ;  /* 0x0000002a002a7308 */ /* 0x000ea20000002400 */
[----:B-1----:R-:W-:Y:S01]  /*2780*/  FSEL R33, R34, -INF , P2 ;  /* 0xff80000022217808 */ /* 0x002fe20001000000 */
[----:B------:R-:W-:Y:S01]  /*2790*/  @UP0 ULDC UR9, c[0x0][0x450] ;  /* 0x0001140000090ab9 */ /* 0x000fe20000000800 */
[C---:B------:R-:W-:Y:S01]  /*27a0*/  ISETP.GT.AND P2, PT, R14.reuse, 0x18, PT ;  /* 0x000000180e00780c */ /* 0x040fe20003f44270 */
[----:B------:R-:W-:Y:S01]  /*27b0*/  UMOV UR5, UR41 ;  /* 0x0000002900057c82 */ /* 0x000fe20008000000 */
[----:B------:R-:W-:Y:S01]  /*27c0*/  FMNMX.FTZ R2, R33, R2, !PT ;  /* 0x0000000221027209 */ /* 0x000fe20007810000 */
[----:B------:R-:W1:Y:S01]  /*27d0*/  S2UR UR10, SR_CgaCtaId ;  /* 0x00000000000a79c3 */ /* 0x000e620000008800 */
[----:B0-----:R-:W-:Y:S01]  /*27e0*/  FSEL R39, R39, -INF , P1 ;  /* 0xff80000027277808 */ /* 0x001fe20000800000 */
[----:B------:R-:W0:Y:S01]  /*27f0*/  MUFU.TANH R43, R43 ;  /* 0x0000002b002b7308 */ /* 0x000e220000002400 */
[----:B------:R-:W-:Y:S01]  /*2800*/  FMNMX.FTZ R2, R35, R2, !PT ;  /* 0x0000000223027209 */ /* 0x000fe20007810000 */
[----:B------:R-:W-:Y:S01]  /*2810*/  @UP0 USHF.R.U32.HI UR5, URZ, UR9, UR7 ;  /* 0x000000093f050299 */ /* 0x000fe20008011607 */
[----:B------:R-:W-:-:S02]  /*2820*/  ISETP.GT.AND P1, PT, R14, 0x21, PT ;  /* 0x000000210e00780c */ /* 0x000fc40003f24270 */
[----:B------:R-:W-:Y:S02]  /*2830*/  CS2R R118, SRZ ;  /* 0x0000000000767805 */ /* 0x000fe4000001ff00 */
[----:B------:R-:W-:Y:S01]  /*2840*/  CS2R R116, SRZ ;  /* 0x0000000000747805 */ /* 0x000fe2000001ff00 */
[----:B------:R-:W-:Y:S01]  /*2850*/  UIADD3 UR6, UR5, UR43, -UR42 ;  /* 0x0000002b05067290 */ /* 0x000fe2000fffe82a */
        /* <DEDUP_REMOVED lines=9> */
[----:B------:R-:W4:Y:S01]  /*28f0*/  MUFU.TANH R46, R46 ;  /* 0x0000002e002e7308 */ /* 0x000f220000002400 */
[----:B---3--:R-:W-:Y:S02]  /*2900*/  FSEL R37, R38, -INF , P2 ;  /* 0xff80000026257808 */ /* 0x008fe40001000000 */
[----:B------:R-:W-:Y:S02]  /*2910*/  CS2R R104, SRZ ;  /* 0x0000000000687805 */ /* 0x000fe4000001ff00 */
[----:B------:R-:W-:Y:S01]  /*2920*/  ISETP.GT.AND P2, PT, R14, 0x20, PT ;  /* 0x000000200e00780c */ /* 0x000fe20003f44270 */
[----:B------:R-:W-:Y:S01]  /*2930*/  ULEA.HI.SX32 UR6, UR7, UR6, 0x1c ;  /* 0x0000000607067291 */ /* 0x000fe2000f8fe23f */
[----:B------:R-:W-:Y:S01]  /*2940*/  FMNMX.FTZ R2, R37, R2, !PT ;  /* 0x0000000225027209 */ /* 0x000fe20007810000 */
[----:B-1----:R-:W-:Y:S01]  /*2950*/  UPRMT UR5, UR10, 0x654, UR5 ;  /* 0x000006540a057896 */ /* 0x002fe20008000005 */
[----:B------:R-:W-:Y:S01]  /*2960*/  CS2R R102, SRZ ;  /* 0x0000000000667805 */ /* 0x000fe2000001ff00 */
[----:B------:R-:W1:Y:S01]  /*2970*/  MUFU.TANH R47, R47 ;  /* 0x0000002f002f7308 */ /* 0x000e620000002400 */
[----:B------:R-:W-:Y:S01]  /*2980*/  FMNMX.FTZ R2, R39, R2, !PT ;  /* 0x0000000227027209 */ /* 0x000fe20007810000 */
[----:B------:R-:W-:Y:S01]  /*2990*/  UISETP.LT.AND UP0, UPT, URZ, UR6, UPT ;  /* 0x000000063f00728c */ /* 0x000fe2000bf01270 */
[----:B------:R-:W-:-:S02]  /*29a0*/  CS2R R100, SRZ ;  /* 0x0000000000647805 */ /* 0x000fc4000001ff00 */
[----:B------:R-:W-:Y:S02]  /*29b0*/  CS2R R98, SRZ ;  /* 0x0000000000627805 */ /* 0x000fe4000001ff00 */
[----:B------:R-:W-:Y:S01]  /*29c0*/  CS2R R96, SRZ ;  /* 0x0000000000607805 */ /* 0x000fe2000001ff00 */
[----:B------:R-:W-:Y:S01]  /*29d0*/  USEL UR10, URZ, UR6, !UP0 ;  /* 0x000000063f0a7287 */ /* 0x000fe2000c000000 */
[----:B------:R-:W-:Y:S01]  /*29e0*/  SYNCS.ARRIVE.TRANS64.RED.A1T0 RZ, [UR5], RZ ;  /* 0x000000ffffff79a7 */ /* 0x000fe20008100405 */
[----:B------:R2:W-:Y:S01]  /*29f0*/  MUFU.TANH R73, R41 ;  /* 0x0000002900497308 */ /* 0x0005e20000002400 */
[----:B------:R-:W-:Y:S01]  /*2a00*/  CS2R R94, SRZ ;  /* 0x00000000005e7805 */ /* 0x000fe2000001ff00 */
[----:B------:R-:W-:Y:S01]  /*2a10*/  UISETP.GE.AND UP0, UPT, UR4, UR10, UPT ;  /* 0x0000000a0400728c */ /* 0x000fe2000bf06270 */
[----:B------:R-:W-:Y:S02]  /*2a20*/  CS2R R92, SRZ ;  /* 0x00000000005c7805 */ /* 0x000fe4000001ff00 */
[----:B------:R-:W-:-:S02]  /*2a30*/  CS2R R90, SRZ ;  /* 0x00000000005a7805 */ /* 0x000fc4000001ff00 */
[----:B------:R-:W-:Y:S02]  /*2a40*/  CS2R R88, SRZ ;  /* 0x0000000000587805 */ /* 0x000fe4000001ff00 */
[----:B------:R-:W-:Y:S02]  /*2a50*/  CS2R R86, SRZ ;  /* 0x0000000000567805 */ /* 0x000fe4000001ff00 */
[----:B------:R-:W-:Y:S01]  /*2a60*/  CS2R R84, SRZ ;  /* 0x0000000000547805 */ /* 0x000fe2000001ff00 */
[----:B------:R-:W3:Y:S01]  /*2a70*/  MUFU.TANH R50, R50 ;  /* 0x0000003200327308 */ /* 0x000ee20000002400 */
[----:B--2---:R-:W-:Y:S02]  /*2a80*/  FSEL R41, R42, -INF , P2 ;  /* 0xff8000002a297808 */ /* 0x004fe40001000000 */
[----:B------:R-:W-:Y:S02]  /*2a90*/  CS2R R82, SRZ ;  /* 0x0000000000527805 */ /* 0x000fe4000001ff00 */
[----:B------:R-:W-:-:S02]  /*2aa0*/  ISETP.GT.AND P2, PT, R14, 0x28, PT ;  /* 0x000000280e00780c */ /* 0x000fc40003f44270 */
[----:B------:R-:W-:Y:S02]  /*2ab0*/  CS2R R80, SRZ ;  /* 0x0000000000507805 */ /* 0x000fe4000001ff00 */
[----:B0-----:R-:W-:Y:S02]  /*2ac0*/  FSEL R42, R43, -INF , P1 ;  /* 0xff8000002b2a7808 */ /* 0x001fe40000800000 */
[----:B------:R-:W-:Y:S02]  /*2ad0*/  CS2R R78, SRZ ;  /* 0x00000000004e7805 */ /* 0x000fe4000001ff00 */
[----:B------:R-:W-:Y:S01]  /*2ae0*/  FMNMX.FTZ R15, R41, R2, !PT ;  /* 0x00000002290f7209 */ /* 0x000fe20007810000 */
[----:B------:R-:W0:Y:S01]  /*2af0*/  MUFU.TANH R51, R51 ;  /* 0x0000003300337308 */ /* 0x000e220000002400 */
[----:B------:R-:W-:Y:S02]  /*2b00*/  ISETP.GT.AND P1, PT, R14, 0x29, PT ;  /* 0x000000290e00780c */ /* 0x000fe40003f24270 */
[----:B------:R-:W-:-:S02]  /*2b10*/  CS2R R76, SRZ ;  /* 0x00000000004c7805 */ /* 0x000fc4000001ff00 */
[----:B----4-:R-:W-:Y:S02]  /*2b20*/  FSEL R43, R46, -INF , P2 ;  /* 0xff8000002e2b7808 */ /* 0x010fe40001000000 */
[----:B------:R-:W-:Y:S02]  /*2b30*/  CS2R R74, SRZ ;  /* 0x00000000004a7805 */ /* 0x000fe4000001ff00 */
[----:B------:R-:W-:Y:S02]  /*2b40*/  FMNMX.FTZ R2, R42, R15, !PT ;  /* 0x0000000f2a027209 */ /* 0x000fe40007810000 */
[----:B------:R-:W-:Y:S01]  /*2b50*/  ISETP.GT.AND P2, PT, R14, 0x30, PT ;  /* 0x000000300e00780c */ /* 0x000fe20003f44270 */
[----:B------:R-:W2:Y:S01]  /*2b60*/  MUFU.TANH R54, R54 ;  /* 0x0000003600367308 */ /* 0x000ea20000002400 */
[----:B-1----:R-:W-:Y:S02]  /*2b70*/  FSEL R46, R47, -INF , P1 ;  /* 0xff8000002f2e7808 */ /* 0x002fe40000800000 */
[----:B------:R-:W-:-:S02]  /*2b80*/  FMNMX.FTZ R15, R43, R2, !PT ;  /* 0x000000022b0f7209 */ /* 0x000fc40007810000 */
[----:B------:R-:W-:Y:S02]  /*2b90*/  ISETP.GT.AND P1, PT, R14, 0x31, PT ;  /* 0x000000310e00780c */ /* 0x000fe40003f24270 */
[----:B---3--:R-:W-:Y:S01]  /*2ba0*/  FSEL R47, R50, -INF , P2 ;  /* 0xff800000322f7808 */ /* 0x008fe20001000000 */
[----:B------:R-:W1:Y:S01]  /*2bb0*/  MUFU.TANH R55, R55 ;  /* 0x0000003700377308 */ /* 0x000e620000002400 */
[----:B------:R-:W-:Y:S02]  /*2bc0*/  FMNMX.FTZ R2, R46, R15, !PT ;  /* 0x0000000f2e027209 */ /* 0x000fe40007810000 */
[C---:B------:R-:W-:Y:S02]  /*2bd0*/  ISETP.GT.AND P2, PT, R14.reuse, 0x38, PT ;  /* 0x000000380e00780c */ /* 0x040fe40003f44270 */
[----:B0-----:R-:W-:Y:S02]  /*2be0*/  FSEL R50, R51, -INF , P1 ;  /* 0xff80000033327808 */ /* 0x001fe40000800000 */
[----:B------:R-:W-:Y:S01]  /*2bf0*/  FMNMX.FTZ R15, R47, R2, !PT ;  /* 0x000000022f0f7209 */ /* 0x000fe20007810000 */
[----:B------:R-:W0:Y:S01]  /*2c00*/  MUFU.TANH R58, R58 ;  /* 0x0000003a003a7308 */ /* 0x000e220000002400 */
[----:B------:R-:W-:-:S02]  /*2c10*/  ISETP.GT.AND P1, PT, R14, 0x39, PT ;  /* 0x000000390e00780c */ /* 0x000fc40003f24270 */
[----:B--2---:R-:W-:Y:S02]  /*2c20*/  FSEL R51, R54, -INF , P2 ;  /* 0xff80000036337808 */ /* 0x004fe40001000000 */
[----:B------:R-:W-:Y:S02]  /*2c30*/  FMNMX.FTZ R2, R50, R15, !PT ;  /* 0x0000000f32027209 */ /* 0x000fe40007810000 */
[C---:B------:R-:W-:Y:S01]  /*2c40*/  ISETP.GT.AND P2, PT, R14.reuse, 0x40, PT ;  /* 0x000000400e00780c */ /* 0x040fe20003f44270 */
[----:B------:R-:W2:Y:S01]  /*2c50*/  MUFU.TANH R59, R59 ;  /* 0x0000003b003b7308 */ /* 0x000ea20000002400 */
[----:B-1----:R-:W-:Y:S02]  /*2c60*/  FSEL R54, R55, -INF , P1 ;  /* 0xff80000037367808 */ /* 0x002fe40000800000 */
[----:B------:R-:W-:Y:S02]  /*2c70*/  FMNMX.FTZ R15, R51, R2, !PT ;  /* 0x00000002330f7209 */ /* 0x000fe40007810000 */
[----:B------:R-:W-:-:S02]  /*2c80*/  ISETP.GT.AND P1, PT, R14, 0x41, PT ;  /* 0x000000410e00780c */ /* 0x000fc40003f24270 */
[----:B------:R-:W-:Y:S01]  /*2c90*/  FMNMX.FTZ R2, R54, R15, !PT ;  /* 0x0000000f36027209 */ /* 0x000fe20007810000 */
[----:B------:R-:W1:Y:S01]  /*2ca0*/  MUFU.TANH R62, R62 ;  /* 0x0000003e003e7308 */ /* 0x000e620000002400 */
[----:B0-----:R-:W-:Y:S02]  /*2cb0*/  FSEL R55, R58, -INF , P2 ;  /* 0xff8000003a377808 */ /* 0x001fe40001000000 */
[----:B------:R-:W-:Y:S02]  /*2cc0*/  ISETP.GT.AND P2, PT, R14, 0x48, PT ;  /* 0x000000480e00780c */ /* 0x000fe40003f44270 */
[----:B------:R-:W-:-:S03]  /*2cd0*/  FMNMX.FTZ R15, R55, R2, !PT ;  /* 0x00000002370f7209 */ /* 0x000fc60007810000 */
[----:B------:R-:W0:Y:S01]  /*2ce0*/  MUFU.TANH R63, R63 ;  /* 0x0000003f003f7308 */ /* 0x000e220000002400 */
[----:B--2---:R-:W-:Y:S02]  /*2cf0*/  FSEL R58, R59, -INF , P1 ;  /* 0xff8000003b3a7808 */ /* 0x004fe40000800000 */
[----:B------:R-:W-:Y:S02]  /*2d00*/  ISETP.GT.AND P1, PT, R14, 0x49, PT ;  /* 0x000000490e00780c */ /* 0x000fe40003f24270 */
[----:B------:R-:W-:-:S03]  /*2d10*/  FMNMX.FTZ R2, R58, R15, !PT ;  /* 0x0000000f3a027209 */ /* 0x000fc60007810000 */
[----:B------:R-:W2:Y:S01]  /*2d20*/  MUFU.TANH R66, R66 ;  /* 0x0000004200427308 */ /* 0x000ea20000002400 */
[----:B-1----:R-:W-:Y:S02]  /*2d30*/  FSEL R59, R62, -INF , P2 ;  /* 0xff8000003e3b7808 */ /* 0x002fe40001000000 */
[----:B------:R-:W-:Y:S02]  /*2d40*/  ISETP.GT.AND P2, PT, R14, 0x50, PT ;  /* 0x000000500e00780c */ /* 0x000fe40003f44270 */
[----:B------:R-:W-:-:S03]  /*2d50*/  FMNMX.FTZ R15, R59, R2, !PT ;  /* 0x000000023b0f7209 */ /* 0x000fc60007810000 */
        /* <DEDUP_REMOVED lines=18> */
[----:B------:R-:W-:Y:S02]  /*2e80*/  ISETP.GT.AND P1, PT, R12, RZ, PT ;  /* 0x000000ff0c00720c */ /* 0x000fe40003f24270 */
[----:B------:R-:W-:-:S03]  /*2e90*/  FMNMX.FTZ R15, R2, R15, !PT ;  /* 0x0000000f020f7209 */ /* 0x000fc60007810000 */
[----:B------:R-:W2:Y:S01]  /*2ea0*/  MUFU.TANH R32, R32 ;  /* 0x0000002000207308 */ /* 0x000ea20000002400 */
[----:B-1----:R-:W-:Y:S01]  /*2eb0*/  FSEL R3, R3, -INF , P1 ;  /* 0xff80000003037808 */ /* 0x002fe20000800000 */
[----:B------:R-:W1:Y:S01]  /*2ec0*/  SHFL.BFLY PT, R14, R15, 0x2, 0x1f ;  /* 0x0c401f000f0e7f89 */ /* 0x000e6200000e0000 */
[----:B------:R-:W-:-:S05]  /*2ed0*/  ISETP.GT.AND P1, PT, R12, 0x9, PT ;  /* 0x000000090c00780c */ /* 0x000fca0003f24270 */
[----:B------:R-:W3:Y:S01]  /*2ee0*/  MUFU.TANH R36, R36 ;  /* 0x0000002400247308 */ /* 0x000ee20000002400 */
[----:B0-----:R-:W-:Y:S02]  /*2ef0*/  FSEL R10, R10, -INF , P2 ;  /* 0xff8000000a0a7808 */ /* 0x001fe40001000000 */
[----:B------:R-:W-:Y:S02]  /*2f00*/  ISETP.GT.AND P2, PT, R12, 0x10, PT ;  /* 0x000000100c00780c */ /* 0x000fe40003f44270 */
[----:B------:R-:W-:-:S03]  /*2f10*/  FMNMX.FTZ R20, R3, R10, !PT ;  /* 0x0000000a03147209 */ /* 0x000fc60007810000 */
[----:B------:R-:W0:Y:S08]  /*2f20*/  MUFU.TANH R40, R40 ;  /* 0x0000002800287308 */ /* 0x000e300000002400 */
[----:B------:R4:W5:Y:S01]  /*2f30*/  MUFU.TANH R38, R44 ;  /* 0x0000002c00267308 */ /* 0x0009620000002400 */
[----:B-1----:R-:W-:-:S05]  /*2f40*/  FMNMX.FTZ R14, R15, R14, !PT ;  /* 0x0000000e0f0e7209 */ /* 0x002fca0007810000 */
[----:B------:R-:W1:Y:S02]  /*2f50*/  SHFL.BFLY PT, R15, R14, 0x1, 0x1f ;  /* 0x0c201f000e0f7f89 */ /* 0x000e6400000e0000 */
[----:B------:R5:W5:Y:S08]  /*2f60*/  MUFU.TANH R70, R45 ;  /* 0x0000002d00467308 */ /* 0x000b700000002400 */
[----:B------:R-:W5:Y:S08]  /*2f70*/  MUFU.TANH R71, R48 ;  /* 0x0000003000477308 */ /* 0x000f700000002400 */
[----:B------:R-:W5:Y:S01]  /*2f80*/  MUFU.TANH R49, R49 ;  /* 0x0000003100317308 */ /* 0x000f620000002400 */
[----:B-1----:R-:W-:-:S07]  /*2f90*/  FMNMX.FTZ R11, R14, R15, !PT ;  /* 0x0000000f0e0b7209 */ /* 0x002fce0007810000 */
[----:B------:R-:W1:Y:S01]  /*2fa0*/  MUFU.TANH R52, R52 ;  /* 0x0000003400347308 */ /* 0x000e620000002400 */
[----:B------:R-:W-:Y:S02]  /*2fb0*/  FSEL R14, R21, -INF , P1 ;  /* 0xff800000150e7808 */ /* 0x000fe40000800000 */
[----:B------:R-:W-:Y:S02]  /*2fc0*/  FMNMX.FTZ R21, R13, R20, !PT ;  /* 0x000000140d157209 */ /* 0x000fe40007810000 */
[----:B------:R-:W-:Y:S02]  /*2fd0*/  ISETP.GT.AND P1, PT, R12, 0x11, PT ;  /* 0x000000110c00780c */ /* 0x000fe40003f24270 */
[----:B--2---:R-:W-:Y:S01]  /*2fe0*/  FSEL R15, R32, -INF , P2 ;  /* 0xff800000200f7808 */ /* 0x004fe20001000000 */
[----:B------:R-:W2:Y:S01]  /*2ff0*/  MUFU.TANH R53, R53 ;  /* 0x0000003500357308 */ /* 0x000ea20000002400 */
[----:B------:R-:W-:Y:S01]  /*3000*/  FMNMX.FTZ R24, R14, R21, !PT ;  /* 0x000000150e187209 */ /* 0x000fe20007810000 */
[C---:B------:R-:W-:Y:S01]  /*3010*/  FMUL.FTZ R21, R11.reuse, UR14 ;  /* 0x0000000e0b157c20 */ /* 0x040fe20008410000 */
[----:B------:R-:W-:-:S02]  /*3020*/  FSETP.NEU.FTZ.AND P2, PT, R11, -INF , PT ;  /* 0xff8000000b00780b */ /* 0x000fc40003f5d000 */
[----:B------:R-:W-:Y:S02]  /*3030*/  FSEL R20, R26, -INF , P1 ;  /* 0xff8000001a147808 */ /* 0x000fe40000800000 */
[----:B------:R-:W-:Y:S01]  /*3040*/  FMNMX.FTZ R27, R15, R24, !PT ;  /* 0x000000180f1b7209 */ /* 0x000fe20007810000 */
[----:B------:R-:W2:Y:S01]  /*3050*/  MUFU.TANH R56, R56 ;  /* 0x0000003800387308 */ /* 0x000ea20000002400 */
[----:B----4-:R-:W-:Y:S02]  /*3060*/  FSEL R44, R21, RZ, P2 ;  /* 0x000000ff152c7208 */ /* 0x010fe40001000000 */
[----:B------:R-:W-:Y:S02]  /*3070*/  ISETP.GT.AND P1, PT, R12, 0x19, PT ;  /* 0x000000190c00780c */ /* 0x000fe40003f24270 */
[----:B---3--:R-:W-:Y:S01]  /*3080*/  FSEL R21, R36, -INF , P3 ;  /* 0xff80000024157808 */ /* 0x008fe20001800000 */
[--C-:B------:R-:W-:Y:S01]  /*3090*/  FFMA.FTZ R32, R25, UR14, -R44.reuse ;  /* 0x0000000e19207c23 */ /* 0x100fe2000801082c */
[----:B------:R-:W-:Y:S01]  /*30a0*/  FMNMX.FTZ R26, R20, R27, !PT ;  /* 0x0000001b141a7209 */ /* 0x000fe20007810000 */
[--C-:B------:R-:W-:Y:S01]  /*30b0*/  FFMA.FTZ R34, R28, UR14, -R44.reuse ;  /* 0x0000000e1c227c23 */ /* 0x100fe2000801082c */
[----:B------:R-:W-:Y:S01]  /*30c0*/  ISETP.GT.AND P2, PT, R12, 0x20, PT ;  /* 0x000000200c00780c */ /* 0x000fe20003f44270 */
[----:B------:R3:W-:Y:S01]  /*30d0*/  MUFU.EX2 R189, R32 ;  /* 0x0000002000bd7308 */ /* 0x0007e20000000800 */
[----:B------:R-:W-:Y:S01]  /*30e0*/  FSEL R24, R72, -INF , P1 ;  /* 0xff80000048187808 */ /* 0x000fe20000800000 */
[--C-:B------:R-:W-:Y:S01]  /*30f0*/  FFMA.FTZ R36, R29, UR14, -R44.reuse ;  /* 0x0000000e1d247c23 */ /* 0x100fe2000801082c */
[----:B------:R-:W-:Y:S01]  /*3100*/  FMNMX.FTZ R27, R21, R26, !PT ;  /* 0x0000001a151b7209 */ /* 0x000fe20007810000 */
[--C-:B------:R-:W-:Y:S01]  /*3110*/  FFMA.FTZ R42, R42, UR14, -R44.reuse ;  /* 0x0000000e2a2a7c23 */ /* 0x100fe2000801082c */
[----:B------:R-:W-:Y:S01]  /*3120*/  ISETP.GT.AND P1, PT, R12, 0x21, PT ;  /* 0x000000210c00780c */ /* 0x000fe20003f24270 */
[--C-:B------:R-:W-:Y:S01]  /*3130*/  FFMA.FTZ R43, R43, UR14, -R44.reuse ;  /* 0x0000000e2b2b7c23 */ /* 0x100fe2000801082c */
[----:B0-----:R-:W-:Y:S01]  /*3140*/  FSEL R25, R40, -INF , P2 ;  /* 0xff80000028197808 */ /* 0x001fe20001000000 */
[----:B------:R-:W0:Y:S01]  /*3150*/  MUFU.TANH R57, R57 ;  /* 0x0000003900397308 */ /* 0x000e220000002400 */
[----:B------:R-:W-:Y:S01]  /*3160*/  FMNMX.FTZ R30, R24, R27, !PT ;  /* 0x0000001b181e7209 */ /* 0x000fe20007810000 */
[--C-:B------:R-:W-:Y:S01]  /*3170*/  FFMA.FTZ R40, R33, UR14, -R44.reuse ;  /* 0x0000000e21287c23 */ /* 0x100fe2000801082c */
[----:B------:R-:W-:Y:S01]  /*3180*/  ISETP.GT.AND P2, PT, R12, 0x28, PT ;  /* 0x000000280c00780c */ /* 0x000fe20003f44270 */
[--C-:B------:R-:W-:Y:S01]  /*3190*/  FFMA.FTZ R46, R46, UR14, -R44.reuse ;  /* 0x0000000e2e2e7c23 */ /* 0x100fe2000801082c */
[----:B------:R-:W-:Y:S01]  /*31a0*/  FSEL R26, R73, -INF , P1 ;  /* 0xff800000491a7808 */ /* 0x000fe20000800000 */
[--C-:B------:R-:W-:Y:S01]  /*31b0*/  FFMA.FTZ R47, R47, UR14, -R44.reuse ;  /* 0x0000000e2f2f7c23 */ /* 0x100fe2000801082c */
[----:B-----5:R-:W-:Y:S01]  /*31c0*/  FMNMX.FTZ R45, R25, R30, !PT ;  /* 0x0000001e192d7209 */ /* 0x020fe20007810000 */
        /* <DEDUP_REMOVED lines=15> */
[----:B------:R-:W-:Y:S01]  /*32c0*/  FSEL R29, R71, -INF , P2 ;  /* 0xff800000471d7808 */ /* 0x000fe20001000000 */
[----:B------:R-:W4:Y:S01]  /*32d0*/  MUFU.TANH R61, R61 ;  /* 0x0000003d003d7308 */ /* 0x000f220000002400 */
[----:B---3--:R-:W-:Y:S01]  /*32e0*/  FMNMX.FTZ R32, R28, R45, !PT ;  /* 0x0000002d1c207209 */ /* 0x008fe20007810000 */
[--C-:B------:R-:W-:Y:S01]  /*32f0*/  FFMA.FTZ R59, R59, UR14, -R44.reuse ;  /* 0x0000000e3b3b7c23 */ /* 0x100fe2000801082c */
[----:B------:R-:W-:Y:S01]  /*3300*/  ISETP.GT.AND P2, PT, R12, 0x38, PT ;  /* 0x000000380c00780c */ /* 0x000fe20003f44270 */
[--C-:B------:R-:W-:Y:S01]  /*3310*/  FFMA.FTZ R62, R62, UR14, -R44.reuse ;  /* 0x0000000e3e3e7c23 */ /* 0x100fe2000801082c */
[----:B------:R-:W-:Y:S01]  /*3320*/  FSEL R30, R49, -INF , P1 ;  /* 0xff800000311e7808 */ /* 0x000fe20000800000 */
[--C-:B------:R-:W-:Y:S01]  /*3330*/  FFMA.FTZ R49, R35, UR14, -R44.reuse ;  /* 0x0000000e23317c23 */ /* 0x100fe2000801082c */
[----:B------:R-:W-:Y:S01]  /*3340*/  FMNMX.FTZ R45, R29, R32, !PT ;  /* 0x000000201d2d7209 */ /* 0x000fe20007810000 */
[----:B------:R-:W3:Y:S01]  /*3350*/  MUFU.TANH R64, R64 ;  /* 0x0000004000407308 */ /* 0x000ee20000002400 */
[----:B------:R-:W-:Y:S01]  /*3360*/  ISETP.GT.AND P1, PT, R12, 0x39, PT ;  /* 0x000000390c00780c */ /* 0x000fe20003f24270 */
[--C-:B------:R-:W-:Y:S01]  /*3370*/  FFMA.FTZ R63, R63, UR14, -R44.reuse ;  /* 0x0000000e3f3f7c23 */ /* 0x100fe2000801082c */
[----:B-1----:R-:W-:Y:S01]  /*3380*/  FSEL R31, R52, -INF , P2 ;  /* 0xff800000341f7808 */ /* 0x002fe20001000000 */
[--C-:B------:R-:W-:Y:S01]  /*3390*/  FFMA.FTZ R66, R66, UR14, -R44.reuse ;  /* 0x0000000e42427c23 */ /* 0x100fe2000801082c */
[----:B-----5:R-:W-:Y:S01]  /*33a0*/  FMNMX.FTZ R34, R30, R45, !PT ;  /* 0x0000002d1e227209 */ /* 0x020fe20007810000 */
[--C-:B------:R-:W-:Y:S01]  /*33b0*/  FFMA.FTZ R67, R67, UR14, -R44.reuse ;  /* 0x0000000e43437c23 */ /* 0x100fe2000801082c */
[----:B------:R-:W-:Y:S01]  /*33c0*/  ISETP.GT.AND P2, PT, R12, 0x40, PT ;  /* 0x000000400c00780c */ /* 0x000fe20003f44270 */
[----:B------:R1:W-:Y:S01]  /*33d0*/  MUFU.EX2 R191, R36 ;  /* 0x0000002400bf7308 */ /* 0x0003e20000000800 */
[----:B--2---:R-:W-:Y:S01]  /*33e0*/  FSEL R32, R53, -INF , P1 ;  /* 0xff80000035207808 */ /* 0x004fe20000800000 */
[--C-:B------:R-:W-:Y:S01]  /*33f0*/  FFMA.FTZ R53, R37, UR14, -R44.reuse ;  /* 0x0000000e25357c23 */ /* 0x100fe2000801082c */
[----:B------:R-:W-:Y:S01]  /*3400*/  FMNMX.FTZ R45, R31, R34, !PT ;  /* 0x000000221f2d7209 */ /* 0x000fe20007810000 */
[----:B------:R-:W-:Y:S01]  /*3410*/  FFMA.FTZ R2, R2, UR14, -R44 ;  /* 0x0000000e02027c23 */ /* 0x000fe2000801082c */
[----:B------:R-:W-:-:S02]  /*3420*/  ISETP.GT.AND P1, PT, R12, 0x41, PT ;  /* 0x000000410c00780c */ /* 0x000fc40003f24270 */
[----:B------:R-:W-:Y:S02]  /*3430*/  CS2R R72, SRZ ;  /* 0x0000000000487805 */ /* 0x000fe4000001ff00 */
[----:B------:R-:W-:Y:S01]  /*3440*/  FSEL R33, R56, -INF , P2 ;  /* 0xff80000038217808 */ /* 0x000fe20001000000 */
[----:B------:R-:W2:Y:S01]  /*3450*/  MUFU.TANH R65, R65 ;  /* 0x0000004100417308 */ /* 0x000ea20000002400 */
[----:B-1----:R-:W-:Y:S02]  /*3460*/  FMNMX.FTZ R36, R32, R45, !PT ;  /* 0x0000002d20247209 */ /* 0x002fe40007810000 */
[----:B------:R-:W-:Y:S02]  /*3470*/  CS2R R70, SRZ ;  /* 0x0000000000467805 */ /* 0x000fe4000001ff00 */
[----:B------:R-:W-:Y:S02]  /*3480*/  ISETP.GT.AND P2, PT, R12, 0x48, PT ;  /* 0x000000480c00780c */ /* 0x000fe40003f44270 */
[----:B0-----:R-:W-:-:S02]  /*3490*/  FSEL R34, R57, -INF , P1 ;  /* 0xff80000039227808 */ /* 0x001fc40000800000 */
[----:B------:R-:W-:Y:S01]  /*34a0*/  FMNMX.FTZ R45, R33, R36, !PT ;  /* 0x00000024212d7209 */ /* 0x000fe20007810000 */
[----:B------:R-:W-:Y:S01]  /*34b0*/  MUFU.TANH R68, R68 ;  /* 0x0000004400447308 */ /* 0x000fe20000002400 */
[----:B------:R-:W-:Y:S02]  /*34c0*/  ISETP.GT.AND P1, PT, R12, 0x49, PT ;  /* 0x000000490c00780c */ /* 0x000fe40003f24270 */
[----:B----4-:R-:W-:Y:S02]  /*34d0*/  FSEL R35, R60, -INF , P2 ;  /* 0xff8000003c237808 */ /* 0x010fe40001000000 */
[C---:B------:R-:W-:Y:S02]  /*34e0*/  ISETP.GT.AND P2, PT, R12.reuse, 0x50, PT ;  /* 0x000000500c00780c */ /* 0x040fe40003f44270 */
[----:B------:R-:W-:Y:S01]  /*34f0*/  FSEL R36, R61, -INF , P1 ;  /* 0xff8000003d247808 */ /* 0x000fe20000800000 */
[----:B------:R0:W-:Y:S01]  /*3500*/  MUFU.EX2 R52, R38 ;  /* 0x0000002600347308 */ /* 0x0001e20000000800 */
[----:B------:R-:W-:-:S02]  /*3510*/  ISETP.GT.AND P1, PT, R12, 0x51, PT ;  /* 0x000000510c00780c */ /* 0x000fc40003f24270 */
[----:B---3--:R-:W-:Y:S02]  /*3520*/  FSEL R37, R64, -INF , P2 ;  /* 0xff80000040257808 */ /* 0x008fe40001000000 */
[----:B------:R-:W-:-:S03]  /*3530*/  ISETP.GT.AND P2, PT, R12, 0x58, PT ;  /* 0x000000580c00780c */ /* 0x000fc60003f44270 */
[----:B------:R-:W1:Y:S01]  /*3540*/  MUFU.TANH R69, R69 ;  /* 0x0000004500457308 */ /* 0x000e620000002400 */
[----:B0-----:R-:W-:-:S04]  /*3550*/  FMNMX.FTZ R38, R34, R45, !PT ;  /* 0x0000002d22267209 */ /* 0x001fc80007810000 */
[----:B------:R-:W-:Y:S02]  /*3560*/  FMNMX.FTZ R45, R35, R38, !PT ;  /* 0x00000026232d7209 */ /* 0x000fe40007810000 */
[----:B--2---:R-:W-:Y:S01]  /*3570*/  FSEL R38, R65, -INF , P1 ;  /* 0xff80000041267808 */ /* 0x004fe20000800000 */
[----:B------:R0:W2:Y:S01]  /*3580*/  MUFU.EX2 R185, R40 ;  /* 0x0000002800b97308 */ /* 0x0000a20000000800 */
[----:B------:R-:W-:-:S07]  /*3590*/  ISETP.GT.AND P1, PT, R12, 0x59, PT ;  /* 0x000000590c00780c */ /* 0x000fce0003f24270 */
[----:B------:R3:W4:Y:S01]  /*35a0*/  MUFU.EX2 R56, R49 ;  /* 0x0000003100387308 */ /* 0x0007220000000800 */
[----:B0-----:R-:W-:-:S04]  /*35b0*/  FMNMX.FTZ R40, R36, R45, !PT ;  /* 0x0000002d24287209 */ /* 0x001fc80007810000 */
[----:B------:R-:W-:Y:S02]  /*35c0*/  FMNMX.FTZ R45, R37, R40, !PT ;  /* 0x00000028252d7209 */ /* 0x000fe40007810000 */
[----:B-1----:R-:W-:Y:S01]  /*35d0*/  FSEL R40, R69, -INF , P1 ;  /* 0xff80000045287808 */ /* 0x002fe20000800000 */
[----:B------:R-:W-:Y:S01]  /*35e0*/  MUFU.EX2 R64, R42 ;  /* 0x0000002a00407308 */ /* 0x000fe20000000800 */
[----:B---3--:R-:W-:Y:S01]  /*35f0*/  FFMA.FTZ R49, R39, UR14, -R44 ;  /* 0x0000000e27317c23 */ /* 0x008fe2000801082c */
[----:B------:R-:W-:Y:S01]  /*3600*/  FSEL R39, R68, -INF , P2 ;  /* 0xff80000044277808 */ /* 0x000fe20001000000 */
[----:B------:R-:W-:Y:S01]  /*3610*/  FADD.FTZ R68, R189, R48 ;  /* 0x00000030bd447221 */ /* 0x000fe20000010000 */
[----:B------:R-:W-:Y:S01]  /*3620*/  FMNMX.FTZ R12, R38, R45, !PT ;  /* 0x0000002d260c7209 */ /* 0x000fe20007810000 */
[----:B------:R-:W-:Y:S01]  /*3630*/  FFMA.FTZ R45, R41, UR14, -R44 ;  /* 0x0000000e292d7c23 */ /* 0x000fe2000801082c */
[----:B------:R-:W-:Y:S01]  /*3640*/  F2FP.F16.F32.PACK_AB R189, R48, R189 ;  /* 0x000000bd30bd723e */ /* 0x000fe200000000ff */
[----:B------:R-:W-:Y:S01]  /*3650*/  FADD.FTZ R57, R191, R68 ;  /* 0x00000044bf397221 */ /* 0x000fe20000010000 */
[----:B------:R-:W-:Y:S01]  /*3660*/  FMNMX.FTZ R41, R39, R12, !PT ;  /* 0x0000000c27297209 */ /* 0x000fe20007810000 */
[----:B------:R-:W-:Y:S01]  /*3670*/  MUFU.EX2 R60, R49 ;  /* 0x00000031003c7308 */ /* 0x000fe20000000800 */
[C---:B------:R-:W-:Y:S01]  /*3680*/  F2FP.F16.F32.PACK_AB R191, R52.reuse, R191 ;  /* 0x000000bf34bf723e */ /* 0x040fe200000000ff */
[----:B------:R-:W-:Y:S01]  /*3690*/  FADD.FTZ R68, R52, R57 ;  /* 0x0000003934447221 */ /* 0x000fe20000010000 */
[----:B------:R-:W-:-:S03]  /*36a0*/  FMNMX.FTZ R41, R40, R41, !PT ;  /* 0x0000002928297209 */ /* 0x000fc60007810000 */
[----:B--2---:R-:W-:Y:S01]  /*36b0*/  FADD.FTZ R57, R185, R68 ;  /* 0x00000044b9397221 */ /* 0x004fe20000010000 */
[----:B----4-:R-:W-:Y:S01]  /*36c0*/  F2FP.F16.F32.PACK_AB R185, R56, R185 ;  /* 0x000000b938b9723e */ /* 0x010fe200000000ff */
[----:B------:R-:W0:Y:S01]  /*36d0*/  SHFL.BFLY PT, R12, R41, 0x2, 0x1f ;  /* 0x0c401f00290c7f89 */ /* 0x000e2200000e0000 */
[----:B------:R-:W1:Y:S01]  /*36e0*/  MUFU.EX2 R53, R53 ;  /* 0x0000003500357308 */ /* 0x000e620000000800 */
[----:B------:R-:W-:-:S07]  /*36f0*/  CS2R R68, SRZ ;  /* 0x0000000000447805 */ /* 0x000fce000001ff00 */
[----:B------:R-:W2:Y:S08]  /*3700*/  MUFU.EX2 R45, R45 ;  /* 0x0000002d002d7308 */ /* 0x000eb00000000800 */
[----:B------:R-:W-:Y:S01]  /*3710*/  MUFU.EX2 R43, R43 ;  /* 0x0000002b002b7308 */ /* 0x000fe20000000800 */
[----:B-1----:R-:W-:Y:S02]  /*3720*/  F2FP.F16.F32.PACK_AB R187, R60, R53 ;  /* 0x000000353cbb723e */ /* 0x002fe400000000ff */
        /* <DEDUP_REMOVED lines=8> */
[----:B-1----:R-:W-:-:S04]  /*37b0*/  FMNMX.FTZ R12, R42, R41, !PT ;  /* 0x000000292a0c7209 */ /* 0x002fc80007810000 */
[C---:B------:R-:W-:Y:S01]  /*37c0*/  FSETP.NEU.FTZ.AND P1, PT, R12.reuse, -INF , PT ;  /* 0xff8000000c00780b */ /* 0x040fe20003f3d000 */
[----:B------:R-:W-:Y:S02]  /*37d0*/  FMUL.FTZ R41, R12, UR14 ;  /* 0x0000000e0c297c20 */ /* 0x000fe40008410000 */
[----:B------:R-:W0:Y:S01]  /*37e0*/  MUFU.EX2 R54, R54 ;  /* 0x0000003600367308 */ /* 0x000e220000000800 */
[----:B--2---:R-:W-:Y:S02]  /*37f0*/  F2FP.F16.F32.PACK_AB R177, R50, R47 ;  /* 0x0000002f32b1723e */ /* 0x004fe400000000ff */
[----:B------:R-:W-:Y:S02]  /*3800*/  FSEL R41, R41, RZ, P1 ;  /* 0x000000ff29297208 */ /* 0x000fe40000800000 */
        /* <DEDUP_REMOVED lines=34> */
[----:B--2---:R-:W-:-:S07]  /*3a30*/  FADD.FTZ R49, R13, R42 ;  /* 0x0000002a0d317221 */ /* 0x004fce0000010000 */
[----:B------:R-:W2:Y:S01]  /*3a40*/  MUFU.EX2 R20, R20 ;  /* 0x0000001400147308 */ /* 0x000ea20000000800 */
[C---:B0-----:R-:W-:Y:S01]  /*3a50*/  FADD.FTZ R42, R14.reuse, R49 ;  /* 0x000000310e2a7221 */ /* 0x041fe20000010000 */
[----:B------:R-:W-:-:S06]  /*3a60*/  F2FP.F16.F32.PACK_AB R190, R14, R13 ;  /* 0x0000000d0ebe723e */ /* 0x000fcc00000000ff */
[----:B------:R-:W0:Y:S01]  /*3a70*/  MUFU.EX2 R21, R21 ;  /* 0x0000001500157308 */ /* 0x000e220000000800 */
[----:B-1----:R-:W-:Y:S01]  /*3a80*/  FADD.FTZ R49, R15, R42 ;  /* 0x0000002a0f317221 */ /* 0x002fe20000010000 */
[----:B------:R-:W-:-:S04]  /*3a90*/  FADD.FTZ R42, R56, R57 ;  /* 0x00000039382a7221 */ /* 0x000fc80000010000 */
[----:B------:R-:W-:Y:S01]  /*3aa0*/  FADD.FTZ R57, R53, R42 ;  /* 0x0000002a35397221 */ /* 0x000fe20000010000 */
[----:B------:R-:W-:Y:S01]  /*3ab0*/  CS2R R52, SRZ ;  /* 0x0000000000347805 */ /* 0x000fe2000001ff00 */
[----:B------:R-:W1:Y:S01]  /*3ac0*/  MUFU.EX2 R24, R24 ;  /* 0x0000001800187308 */ /* 0x000e620000000800 */
[----:B--2---:R-:W-:Y:S01]  /*3ad0*/  FADD.FTZ R0, R20, R49 ;  /* 0x0000003114007221 */ /* 0x004fe20000010000 */
[----:B------:R-:W-:Y:S01]  /*3ae0*/  FADD.FTZ R42, R60, R57 ;  /* 0x000000393c2a7221 */ /* 0x000fe20000010000 */
[----:B------:R-:W-:Y:S02]  /*3af0*/  F2FP.F16.F32.PACK_AB R184, R20, R15 ;  /* 0x0000000f14b8723e */ /* 0x000fe400000000ff */
[----:B------:R-:W-:Y:S01]  /*3b00*/  CS2R R60, SRZ ;  /* 0x00000000003c7805 */ /* 0x000fe2000001ff00 */
[----:B------:R-:W-:Y:S02]  /*3b10*/  FADD.FTZ R57, R45, R42 ;  /* 0x0000002a2d397221 */ /* 0x000fe40000010000 */
[----:B------:R-:W2:Y:S01]  /*3b20*/  MUFU.EX2 R25, R25 ;  /* 0x0000001900197308 */ /* 0x000ea20000000800 */
[----:B0-----:R-:W-:Y:S01]  /*3b30*/  FADD.FTZ R49, R21, R0 ;  /* 0x0000000015317221 */ /* 0x001fe20000010000 */
[----:B------:R-:W-:Y:S01]  /*3b40*/  FADD.FTZ R42, R64, R57 ;  /* 0x00000039402a7221 */ /* 0x000fe20000010000 */
[----:B------:R-:W-:-:S02]  /*3b50*/  CS2R R64, SRZ ;  /* 0x0000000000407805 */ /* 0x000fc4000001ff00 */
[----:B------:R-:W-:-:S03]  /*3b60*/  CS2R R56, SRZ ;  /* 0x0000000000387805 */ /* 0x000fc6000001ff00 */
[----:B------:R-:W0:Y:S01]  /*3b70*/  MUFU.EX2 R26, R26 ;  /* 0x0000001a001a7308 */ /* 0x000e220000000800 */
[C---:B-1----:R-:W-:Y:S01]  /*3b80*/  FADD.FTZ R0, R24.reuse, R49 ;  /* 0x0000003118007221 */ /* 0x042fe20000010000 */
[----:B------:R-:W-:-:S06]  /*3b90*/  F2FP.F16.F32.PACK_AB R186, R24, R21 ;  /* 0x0000001518ba723e */ /* 0x000fcc00000000ff */
[----:B------:R-:W1:Y:S01]  /*3ba0*/  MUFU.EX2 R27, R27 ;  /* 0x0000001b001b7308 */ /* 0x000e620000000800 */
[----:B--2---:R-:W-:-:S07]  /*3bb0*/  FADD.FTZ R49, R25, R0 ;  /* 0x0000000019317221 */ /* 0x004fce0000010000 */
[----:B------:R-:W2:Y:S01]  /*3bc0*/  MUFU.EX2 R28, R28 ;  /* 0x0000001c001c7308 */ /* 0x000ea20000000800 */
[C---:B0-----:R-:W-:Y:S01]  /*3bd0*/  FADD.FTZ R0, R26.reuse, R49 ;  /* 0x000000311a007221 */ /* 0x041fe20000010000 */
[----:B------:R-:W-:Y:S01]  /*3be0*/  FADD.FTZ R49, R43, R42 ;  /* 0x0000002a2b317221 */ /* 0x000fe20000010000 */
[----:B------:R-:W-:Y:S02]  /*3bf0*/  F2FP.F16.F32.PACK_AB R180, R26, R25 ;  /* 0x000000191ab4723e */ /* 0x000fe400000000ff */
[----:B------:R-:W-:Y:S01]  /*3c00*/  CS2R R24, SRZ ;  /* 0x0000000000187805 */ /* 0x000fe2000001ff00 */
[----:B------:R-:W-:Y:S01]  /*3c10*/  FADD.FTZ R42, R46, R49 ;  /* 0x000000312e2a7221 */ /* 0x000fe20000010000 */
[----:B------:R-:W-:Y:S01]  /*3c20*/  CS2R R48, SRZ ;  /* 0x0000000000307805 */ /* 0x000fe2000001ff00 */
[----:B------:R-:W0:Y:S01]  /*3c30*/  MUFU.EX2 R29, R29 ;  /* 0x0000001d001d7308 */ /* 0x000e220000000800 */
[----:B-1----:R-:W-:Y:S01]  /*3c40*/  FADD.FTZ R41, R27, R0 ;  /* 0x000000001b297221 */ /* 0x002fe20000010000 */
[----:B------:R-:W-:Y:S01]  /*3c50*/  FADD.FTZ R45, R47, R42 ;  /* 0x0000002a2f2d7221 */ /* 0x000fe20000010000 */
[----:B------:R-:W-:-:S03]  /*3c60*/  CS2R R46, SRZ ;  /* 0x00000000002e7805 */ /* 0x000fc6000001ff00 */
[----:B------:R-:W-:Y:S01]  /*3c70*/  FADD.FTZ R42, R50, R45 ;  /* 0x0000002d322a7221 */ /* 0x000fe20000010000 */
[----:B------:R-:W-:Y:S01]  /*3c80*/  CS2R R44, SRZ ;  /* 0x00000000002c7805 */ /* 0x000fe2000001ff00 */
[----:B------:R-:W1:Y:S01]  /*3c90*/  MUFU.EX2 R30, R30 ;  /* 0x0000001e001e7308 */ /* 0x000e620000000800 */
[C---:B--2---:R-:W-:Y:S01]  /*3ca0*/  FADD.FTZ R0, R28.reuse, R41 ;  /* 0x000000291c007221 */ /* 0x044fe20000010000 */
[----:B------:R-:W-:Y:S01]  /*3cb0*/  FADD.FTZ R13, R51, R42 ;  /* 0x0000002a330d7221 */ /* 0x000fe20000010000 */
[----:B------:R-:W-:Y:S02]  /*3cc0*/  F2FP.F16.F32.PACK_AB R182, R28, R27 ;  /* 0x0000001b1cb6723e */ /* 0x000fe400000000ff */
[----:B------:R-:W-:Y:S02]  /*3cd0*/  CS2R R50, SRZ ;  /* 0x0000000000327805 */ /* 0x000fe4000001ff00 */
[----:B------:R-:W-:Y:S01]  /*3ce0*/  CS2R R42, SRZ ;  /* 0x00000000002a7805 */ /* 0x000fe2000001ff00 */
[----:B------:R-:W-:Y:S01]  /*3cf0*/  FADD.FTZ R10, R54, R13 ;  /* 0x0000000d360a7221 */ /* 0x000fe20000010000 */
[----:B------:R-:W-:Y:S01]  /*3d00*/  CS2R R26, SRZ ;  /* 0x00000000001a7805 */ /* 0x000fe2000001ff00 */
[----:B------:R-:W2:Y:S01]  /*3d10*/  MUFU.EX2 R31, R31 ;  /* 0x0000001f001f7308 */ /* 0x000ea20000000800 */
[----:B0-----:R-:W-:Y:S01]  /*3d20*/  FADD.FTZ R41, R29, R0 ;  /* 0x000000001d297221 */ /* 0x001fe20000010000 */
[----:B------:R-:W-:-:S06]  /*3d30*/  FADD.FTZ R13, R55, R10 ;  /* 0x0000000a370d7221 */ /* 0x000fcc0000010000 */
[----:B------:R-:W0:Y:S01]  /*3d40*/  MUFU.EX2 R32, R32 ;  /* 0x0000002000207308 */ /* 0x000e220000000800 */
[C---:B-1----:R-:W-:Y:S01]  /*3d50*/  FADD.FTZ R0, R30.reuse, R41 ;  /* 0x000000291e007221 */ /* 0x042fe20000010000 */
[----:B------:R-:W-:Y:S02]  /*3d60*/  F2FP.F16.F32.PACK_AB R176, R30, R29 ;  /* 0x0000001d1eb0723e */ /* 0x000fe400000000ff */
[----:B------:R-:W-:-:S04]  /*3d70*/  CS2R R28, SRZ ;  /* 0x00000000001c7805 */ /* 0x000fc8000001ff00 */
[----:B------:R-:W1:Y:S01]  /*3d80*/  MUFU.EX2 R33, R33 ;  /* 0x0000002100217308 */ /* 0x000e620000000800 */
[----:B--2---:R-:W-:-:S07]  /*3d90*/  FADD.FTZ R3, R31, R0 ;  /* 0x000000001f037221 */ /* 0x004fce0000010000 */
        /* <DEDUP_REMOVED lines=39> */
[----:B0-----:R-:W-:Y:S01]  /*4010*/  FADD.FTZ R3, R39, R0 ;  /* 0x0000000027037221 */ /* 0x001fe20000010000 */
[----:B------:R-:W-:-:S06]  /*4020*/  IMAD.MOV.U32 R0, RZ, RZ, 0x3f800000 ;  /* 0x3f800000ff007424 */ /* 0x000fcc00078e00ff */
[----:B------:R-:W0:Y:S01]  /*4030*/  MUFU.EX2 R2, R2 ;  /* 0x0000000200027308 */ /* 0x000e220000000800 */
[----:B-1----:R-:W-:Y:S01]  /*4040*/  FADD.FTZ R13, R67, R10 ;  /* 0x0000000a430d7221 */ /* 0x002fe20000010000 */
[C---:B--2---:R-:W-:Y:S01]  /*4050*/  FADD.FTZ R10, R40.reuse, R3 ;  /* 0x00000003280a7221 */ /* 0x044fe20000010000 */
[----:B------:R-:W-:Y:S02]  /*4060*/  F2FP.F16.F32.PACK_AB R170, R40, R39 ;  /* 0x0000002728aa723e */ /* 0x000fe400000000ff */
[----:B------:R-:W-:Y:S02]  /*4070*/  CS2R R40, SRZ ;  /* 0x0000000000287805 */ /* 0x000fe4000001ff00 */
[----:B------:R-:W-:Y:S01]  /*4080*/  CS2R R38, SRZ ;  /* 0x0000000000267805 */ /* 0x000fe2000001ff00 */
[C---:B0-----:R-:W-:Y:S01]  /*4090*/  FADD.FTZ R3, R2.reuse, R13 ;  /* 0x0000000d02037221 */ /* 0x041fe20000010000 */
[----:B------:R-:W-:Y:S01]  /*40a0*/  F2FP.F16.F32.PACK_AB R171, R2, R67 ;  /* 0x0000004302ab723e */ /* 0x000fe200000000ff */
[----:B------:R-:W-:Y:S01]  /*40b0*/  IMAD.MOV.U32 R2, RZ, RZ, 0x3f800000 ;  /* 0x3f800000ff027424 */ /* 0x000fe200078e00ff */
[----:B------:R-:W-:Y:S01]  /*40c0*/  CS2R R66, SRZ ;  /* 0x0000000000427805 */ /* 0x000fe2000001ff00 */
[----:B------:R-:W-:Y:S06]  /*40d0*/  @!P1 BRA `(.L_x_2430) ;  /* 0x0000002c00249947 */ /* 0x000fec0003800000 */
[----:B------:R-:W-:Y:S01]  /*40e0*/  MOV R13, R11 ;  /* 0x0000000b000d7202 */ /* 0x000fe20000000f00 */
[----:B------:R-:W-:Y:S01]  /*40f0*/  IMAD.MOV.U32 R14, RZ, RZ, R12 ;  /* 0x000000ffff0e7224 */ /* 0x000fe200078e000c */
[----:B------:R-:W-:Y:S01]  /*4100*/  UMOV UR5, UR38 ;  /* 0x0000002600057c82 */ /* 0x000fe20008000000 */
[----:B------:R-:W-:Y:S01]  /*4110*/  IMAD.MOV.U32 R2, RZ, RZ, 0x3f800000 ;  /* 0x3f800000ff027424 */ /* 0x000fe200078e00ff */
[----:B------:R-:W-:Y:S01]  /*4120*/  UMOV UR6, UR39 ;  /* 0x0000002700067c82 */ /* 0x000fe20008000000 */
[----:B------:R-:W-:Y:S01]  /*4130*/  IMAD.MOV.U32 R119, RZ, RZ, RZ ;  /* 0x000000ffff777224 */ /* 0x000fe200078e00ff */
[----:B------:R-:W-:Y:S01]  /*4140*/  ULDC UR7, c[0x0][0x9d8] ;  /* 0x0002760000077ab9 */ /* 0x000fe20000000800 */
[----:B------:R-:W-:-:S05]  /*4150*/  ULDC UR34, c[0x0][0x988] ;  /* 0x0002620000227ab9 */ /* 0x000fca0000000800 */
.L_x_2441:
[----:B------:R-:W-:-:S04]  /*4160*/  UISETP.NE.AND UP0, UPT, UR6, 0x1, UPT ;  /* 0x000000010600788c */ /* 0x000fc8000bf05270 */
[----:B------:R-:W-:-:S04]  /*4170*/  USEL UR38, URZ, 0x1, UP0 ;  /* 0x000000013f267887 */ /* 0x000fc80008000000 */
[----:B------:R-:W-:Y:S01]  /*4180*/  ULOP3.LUT UR38, UR5, UR38, URZ, 0x3c, !UPT ;  /* 0x0000002605267292 */ /* 0x000fe2000f8e3c3f */
[----:B------:R-:W-:Y:S11]  /*4190*/  @!P0 BRA `(.L_x_2431) ;  /* 0x0000000000048947 */ /* 0x000ff60003800000 */
[----:B------:R-:W-:Y:S01]  /*41a0*/  BPT.TRAP 0x1 ;  /* 0x000000040000795c */ /* 0x000fe20000300000 */
.L_x_2431:
        /* <DEDUP_REMOVED lines=9> */
.L_x_2432:
[----:B-1----:R-:W-:Y:S05]  /*4240*/  @P1 BRA `(.L_x_2433) ;  /* 0x0000000000081947 */ /* 0x002fea0003800000 */
[----:B------:R-:W1:Y:S02]  /*4250*/  SYNCS.PHASECHK.TRANS64.TRYWAIT P1, [UR8+0x30830], R11 ;  /* 0x0308300bff0075a7 */ /* 0x000e640008020148 */
[----:B-1----:R-:W-:Y:S05]  /*4260*/  @!P1 BRA `(.L_x_2434) ;  /* 0x000000e000f09947 */ /* 0x002fea0003800000 */
.L_x_2433:
        /* <DEDUP_REMOVED lines=175> */
.L_x_2435:
[----:B------:R-:W-:Y:S01]  /*4d60*/  ULEA UR9, UR6, UR40, 0x3 ;  /* 0x0000002806097291 */ /* 0x000fe2000f8e183f */
[----:B------:R-:W-:-:S04]  /*4d70*/  MOV R0, UR5 ;  /* 0x0000000500007c02 */ /* 0x000fc80008000f00 */
[----:B------:R-:W-:-:S04]  /*4d80*/  SHF.L.U32 R0, R0, 0x1f, RZ ;  /* 0x0000001f00007819 */ /* 0x000fc800000006ff */
[----:B------:R2:W3:Y:S01]  /*4d90*/  SYNCS.PHASECHK.TRANS64.TRYWAIT P1, [UR9+0x30850], R0 ;  /* 0x03085000ff0075a7 */ /* 0x0004e20008020149 */
[----:B------:R-:W-:Y:S05]  /*4da0*/  @!P0 BRA `(.L_x_2436) ;  /* 0x0000000000048947 */ /* 0x000fea0003800000 */
[----:B------:R-:W-:Y:S01]  /*4db0*/  BPT.TRAP 0x1 ;  /* 0x000000040000795c */ /* 0x000fe20000300000 */
.L_x_2436:
[----:B---3--:R-:W-:Y:S05]  /*4dc0*/  @P1 BRA `(.L_x_2437) ;  /* 0x0000000000081947 */ /* 0x008fea0003800000 */
[----:B------:R-:W3:Y:S02]  /*4dd0*/  SYNCS.PHASECHK.TRANS64.TRYWAIT P1, [UR9+0x30850], R0 ;  /* 0x03085000ff0075a7 */ /* 0x000ee40008020149 */
[----:B---3--:R-:W-:Y:S05]  /*4de0*/  @!P1 BRA `(.L_x_2438) ;  /* 0x000000d800289947 */ /* 0x008fea0003800000 */
.L_x_2437:
        /* <DEDUP_REMOVED lines=37> */
.L_x_2439:
[----:B------:R-:W-:Y:S01]  /*5040*/  UISETP.NE.AND UP0, UPT, UR60, URZ, UPT ;  /* 0x0000003f3c00728c */ /* 0x000fe2000bf05270 */
[----:B-1----:R-:W-:Y:S01]  /*5050*/  FMUL.FTZ R12, R129, UR7 ;  /* 0x00000007810c7c20 */ /* 0x002fe20008410000 */
[----:B0-2---:R-:W-:Y:S01]  /*5060*/  FMUL.FTZ R0, R120, UR7 ;  /* 0x0000000778007c20 */ /* 0x005fe20008410000 */
[----:B------:R-:W-:Y:S01]  /*5070*/  FMUL.FTZ R20, R132, UR7 ;  /* 0x0000000784147c20 */ /* 0x000fe20008410000 */
[----:B------:R-:W-:Y:S01]  /*5080*/  FMUL.FTZ R168, R122, UR7 ;  /* 0x000000077aa87c20 */ /* 0x000fe20008410000 */
[----:B------:R0:W-:Y:S01]  /*5090*/  MUFU.TANH R120, R12 ;  /* 0x0000000c00787308 */ /* 0x0001e20000002400 */
[----:B------:R-:W-:Y:S01]  /*50a0*/  PLOP3.LUT P1, PT, PT, PT, UP0, 0x80, 0x0 ;  /* 0x000000000000781c */ /* 0x000fe20003f2f008 */
[----:B------:R-:W-:Y:S01]  /*50b0*/  FMUL.FTZ R2, R121, UR7 ;  /* 0x0000000779027c20 */ /* 0x000fe20008410000 */
[----:B------:R-:W-:Y:S01]  /*50c0*/  PLOP3.LUT P2, PT, PT, PT, UP0, 0x80, 0x0 ;  /* 0x000000000000781c */ /* 0x000fe20003f4f008 */
[----:B------:R-:W-:Y:S02]  /*50d0*/  IMAD.U32 R21, RZ, RZ, UR42 ;  /* 0x0000002aff157e24 */ /* 0x000fe4000f8e00ff */
[----:B------:R-:W-:Y:S01]  /*50e0*/  FMUL.FTZ R15, R124, UR7 ;  /* 0x000000077c0f7c20 */ /* 0x000fe20008410000 */
[----:B------:R-:W-:Y:S01]  /*50f0*/  @UP0 ULDC UR5, c[0x0][0x44c] ;  /* 0x0001130000050ab9 */ /* 0x000fe20000000800 */
[----:B------:R-:W-:Y:S01]  /*5100*/  FMUL.FTZ R11, R125, UR7 ;  /* 0x000000077d0b7c20 */ /* 0x000fe20008410000 */
[----:B------:R1:W-:Y:S01]  /*5110*/  MUFU.TANH R122, R20 ;  /* 0x00000014007a7308 */ /* 0x0003e20000002400 */
[----:B0-----:R-:W-:-:S02]  /*5120*/  VIADD R12, R18, UR41 ;  /* 0x00000029120c7c36 */ /* 0x001fc40008000000 */
[----:B------:R-:W-:Y:S01]  /*5130*/  FMUL.FTZ R128, R128, UR7 ;  /* 0x0000000780807c20 */ /* 0x000fe20008410000 */
[----:B------:R-:W-:Y:S01]  /*5140*/  FMUL.FTZ R144, R144, UR7 ;  /* 0x0000000790907c20 */ /* 0x000fe20008410000 */
[----:B------:R-:W-:Y:S01]  /*5150*/  FMUL.FTZ R171, R126, UR7 ;  /* 0x000000077eab7c20 */ /* 0x000fe20008410000 */
[----:B------:R-:W-:Y:S01]  /*5160*/  FMUL.FTZ R136, R136, UR7 ;  /* 0x0000000788887c20 */ /* 0x000fe20008410000 */
[----:B------:R-:W-:Y:S01]  /*5170*/  FMUL.FTZ R132, R135, UR7 ;  /* 0x0000000787847c20 */ /* 0x000fe20008410000 */
[----:B------:R-:W-:Y:S01]  /*5180*/  FMUL.FTZ R133, R133, UR7 ;  /* 0x0000000785857c20 */ /* 0x000fe20008410000 */
[----:B------:R-:W0:Y:S01]  /*5190*/  MUFU.TANH R0, R0 ;  /* 0x0000000000007308 */ /* 0x000e220000002400 */
[----:B-1----:R-:W-:Y:S01]  /*51a0*/  @P1 IMAD.HI.U32 R20, R12, UR5, RZ ;  /* 0x000000050c141c27 */ /* 0x002fe2000f8e00ff */
[----:B------:R-:W-:-:S03]  /*51b0*/  @UP0 ULDC UR5, c[0x0][0x450] ;  /* 0x0001140000050ab9 */ /* 0x000fc60000000800 */
[----:B------:R-:W-:Y:S01]  /*51c0*/  FMUL.FTZ R141, R141, UR7 ;  /* 0x000000078d8d7c20 */ /* 0x000fe20008410000 */
[----:B------:R-:W-:Y:S01]  /*51d0*/  FMUL.FTZ R169, R123, UR7 ;  /* 0x000000077ba97c20 */ /* 0x000fe20008410000 */
[----:B------:R-:W-:Y:S01]  /*51e0*/  FMUL.FTZ R140, R140, UR7 ;  /* 0x000000078c8c7c20 */ /* 0x000fe20008410000 */
[----:B------:R-:W-:Y:S01]  /*51f0*/  @P2 SHF.R.U32.HI R12, RZ, UR5, R20 ;  /* 0x00000005ff0c2c19 */ /* 0x000fe20008011614 */
[----:B------:R-:W-:Y:S01]  /*5200*/  UMOV UR5, 0x1 ;  /* 0x0000000100057882 */ /* 0x000fe20000000000 */
[----:B------:R-:W1:Y:S01]  /*5210*/  MUFU.TANH R2, R2 ;  /* 0x0000000200027308 */ /* 0x000e620000002400 */
[----:B------:R-:W-:Y:S01]  /*5220*/  UIMAD UR5, UR4, -0x60, UR5 ;  /* 0xffffffa0040578a4 */ /* 0x000fe2000f8e0205 */
[----:B------:R-:W-:Y:S01]  /*5230*/  FMUL.FTZ R20, R145, UR7 ;  /* 0x0000000791147c20 */ /* 0x000fe20008410000 */
[----:B------:R-:W2:Y:S01]  /*5240*/  SHFL.IDX PT, R121, R12, RZ, 0x1c1f ;  /* 0x001c1fff0c797589 */ /* 0x000ea200000e0000 */
[----:B------:R-:W-:Y:S01]  /*5250*/  FMUL.FTZ R170, R127, UR7 ;  /* 0x000000077faa7c20 */ /* 0x000fe20008410000 */
[----:B------:R-:W-:Y:S01]  /*5260*/  FMUL.FTZ R137, R137, UR7 ;  /* 0x0000000789897c20 */ /* 0x000fe20008410000 */
[----:B------:R-:W-:Y:S01]  /*5270*/  FMUL.FTZ R129, R130, UR7 ;  /* 0x0000000782817c20 */ /* 0x000fe20008410000 */
[----:B------:R-:W-:Y:S01]  /*5280*/  IMAD.U32 R172, RZ, RZ, UR5 ;  /* 0x00000005ffac7e24 */ /* 0x000fe2000f8e00ff */
[----:B------:R-:W3:Y:S01]  /*5290*/  MUFU.TANH R15, R15 ;  /* 0x0000000f000f7308 */ /* 0x000ee20000002400 */
[----:B------:R-:W-:Y:S01]  /*52a0*/  FMUL.FTZ R130, R131, UR7 ;  /* 0x0000000783827c20 */ /* 0x000fe20008410000 */
[----:B------:R-:W-:Y:S01]  /*52b0*/  FMUL.FTZ R131, R134, UR7 ;  /* 0x0000000786837c20 */ /* 0x000fe20008410000 */
[----:B------:R-:W-:-:S02]  /*52c0*/  IMAD R172, R17, -0x2, R172 ;  /* 0xfffffffe11ac7824 */ /* 0x000fc400078e02ac */
[----:B------:R-:W-:Y:S01]  /*52d0*/  FMUL.FTZ R138, R138, UR7 ;  /* 0x000000078a8a7c20 */ /* 0x000fe20008410000 */
[----:B------:R-:W-:Y:S01]  /*52e0*/  FMUL.FTZ R134, R139, UR7 ;  /* 0x000000078b867c20 */ /* 0x000fe20008410000 */
[----:B------:R-:W-:Y:S01]  /*52f0*/  FMUL.FTZ R148, R148, UR7 ;  /* 0x0000000794947c20 */ /* 0x000fe20008410000 */
[----:B------:R-:W-:Y:S01]  /*5300*/  FMUL.FTZ R149, R149, UR7 ;  /* 0x0000000795957c20 */ /* 0x000fe20008410000 */
[----:B------:R-:W-:Y:S01]  /*5310*/  IADD3 R172, -R21, UR43, R172 ;  /* 0x0000002b15ac7c10 */ /* 0x000fe2000fffe1ac */
        /* <DEDUP_REMOVED lines=8> */
[----:B------:R-:W5:Y:S01]  /*53a0*/  MUFU.TANH R128, R128 ;  /* 0x0000008000807308 */ /* 0x000f620000002400 */
[----:B------:R-:W-:Y:S01]  /*53b0*/  FMUL.FTZ R165, R165, UR7 ;  /* 0x00000007a5a57c20 */ /* 0x000fe20008410000 */
[----:B--2---:R-:W-:Y:S01]  /*53c0*/  IMAD.IADD R121, R172, 0x1, R121 ;  /* 0x00000001ac797824 */ /* 0x004fe200078e0279 */
[----:B------:R-:W-:Y:S01]  /*53d0*/  UMOV UR14, UR34 ;  /* 0x00000022000e7c82 */ /* 0x000fe20008000000 */
[----:B------:R-:W2:Y:S01]  /*53e0*/  S2UR UR6, SR_CgaCtaId ;  /* 0x00000000000679c3 */ /* 0x000ea20000008800 */
[----:B------:R-:W-:-:S02]  /*53f0*/  UIADD3 UR8, UR8, 0x30840, URZ ;  /* 0x0003084008087890 */ /* 0x000fc4000fffe03f */
[C---:B------:R-:W-:Y:S01]  /*5400*/  ISETP.GT.AND P1, PT, R121.reuse, RZ, PT ;  /* 0x000000ff7900720c */ /* 0x040fe20003f24270 */
[----:B------:R1:W-:Y:S01]  /*5410*/  MUFU.TANH R126, R144 ;  /* 0x00000090007e7308 */ /* 0x0003e20000002400 */
[C---:B------:R-:W-:Y:S02]  /*5420*/  ISETP.GT.AND P2, PT, R121.reuse, 0x1, PT ;  /* 0x000000017900780c */ /* 0x040fe40003f44270 */
[----:B0-----:R-:W-:Y:S02]  /*5430*/  FSEL R145, R0, -INF , P1 ;  /* 0xff80000000917808 */ /* 0x001fe40000800000 */
[----:B------:R-:W-:Y:S02]  /*5440*/  ISETP.GT.AND P1, PT, R121, 0x8, PT ;  /* 0x000000087900780c */ /* 0x000fe40003f24270 */
[----:B------:R-:W-:Y:S01]  /*5450*/  FMNMX.FTZ R21, R145, R14, !PT ;  /* 0x0000000e91157209 */ /* 0x000fe20007810000 */
[----:B------:R0:W-:Y:S01]  /*5460*/  MUFU.TANH R135, R136 ;  /* 0x0000008800877308 */ /* 0x0001e20000002400 */
[----:B-1----:R-:W-:-:S02]  /*5470*/  FSEL R144, R2, -INF , P2 ;  /* 0xff80000002907808 */ /* 0x002fc40001000000 */
[----:B------:R-:W-:Y:S02]  /*5480*/  ISETP.GT.AND P2, PT, R121, 0x9, PT ;  /* 0x000000097900780c */ /* 0x000fe40003f44270 */
[----:B------:R-:W-:-:S03]  /*5490*/  FMNMX.FTZ R21, R144, R21, !PT ;  /* 0x0000001590157209 */ /* 0x000fc60007810000 */
[----:B------:R-:W1:Y:S01]  /*54a0*/  MUFU.TANH R123, R133 ;  /* 0x00000085007b7308 */ /* 0x000e620000002400 */
[----:B0-----:R-:W-:Y:S01]  /*54b0*/  FMUL.FTZ R136, R142, UR7 ;  /* 0x000000078e887c20 */ /* 0x001fe20008410000 */
[----:B---3--:R-:W-:Y:S02]  /*54c0*/  FSEL R142, R15, -INF , P1 ;  /* 0xff8000000f8e7808 */ /* 0x008fe40000800000 */
[----:B------:R-:W-:Y:S01]  /*54d0*/  ISETP.GT.AND P1, PT, R121, 0x10, PT ;  /* 0x000000107900780c */ /* 0x000fe20003f24270 */
[----:B--2---:R-:W-:Y:S01]  /*54e0*/  UPRMT UR8, UR6, 0x654, UR8 ;  /* 0x0000065406087896 */ /* 0x004fe20008000008 */
[----:B------:R-:W-:Y:S02]  /*54f0*/  FMNMX.FTZ R0, R142, R21, !PT ;  /* 0x000000158e007209 */ /* 0x000fe40007810000 */
[----:B------:R4:W-:Y:S06]  /*5500*/  MUFU.TANH R125, R141 ;  /* 0x0000008d007d7308 */ /* 0x0009ec0000002400 */
[----:B------:R-:W-:Y:S02]  /*5510*/  SYNCS.ARRIVE.TRANS64.RED.A1T0 RZ, [UR8], RZ ;  /* 0x000000ffffff79a7 */ /* 0x000fe40008100408 */
[----:B------:R5:W-:Y:S01]  /*5520*/  MUFU.TANH R127, R140 ;  /* 0x0000008c007f7308 */ /* 0x000be20000002400 */
[----:B----4-:R-:W-:-:S02]  /*5530*/  FSEL R141, R11, -INF , P2 ;  /* 0xff8000000b8d7808 */ /* 0x010fc40001000000 */
[----:B------:R-:W-:Y:S02]  /*5540*/  ISETP.GT.AND P2, PT, R121, 0x11, PT ;  /* 0x000000117900780c */ /* 0x000fe40003f44270 */
[----:B------:R-:W-:Y:S02]  /*5550*/  FMNMX.FTZ R11, R141, R0, !PT ;  /* 0x000000008d0b7209 */ /* 0x000fe40007810000 */
[----:B------:R-:W-:Y:S01]  /*5560*/  FSEL R139, R120, -INF , P2 ;  /* 0xff800000788b7808 */ /* 0x000fe20001000000 */
[----:B------:R1:W0:Y:S01]  /*5570*/  MUFU.TANH R124, R137 ;  /* 0x00000089007c7308 */ /* 0x0002220000002400 */
[----:B-----5:R-:W-:Y:S02]  /*5580*/  FSEL R140, R128, -INF , P1 ;  /* 0xff800000808c7808 */ /* 0x020fe40000800000 */
[----:B------:R-:W-:Y:S02]  /*5590*/  ISETP.GT.AND P1, PT, R121, 0x18, PT ;  /* 0x000000187900780c */ /* 0x000fe40003f24270 */
[----:B------:R-:W-:-:S02]  /*55a0*/  FMNMX.FTZ R0, R140, R11, !PT ;  /* 0x0000000b8c007209 */ /* 0x000fc40007810000 */
[----:B------:R-:W-:Y:S01]  /*55b0*/  ISETP.GT.AND P2, PT, R121, 0x19, PT ;  /* 0x000000197900780c */ /* 0x000fe20003f44270 */
[----:B------:R2:W-:Y:S01]  /*55c0*/  MUFU.TANH R133, R138 ;  /* 0x0000008a00857308 */ /* 0x0005e20000002400 */
[----:B------:R-:W-:Y:S02]  /*55d0*/  FMNMX.FTZ R11, R139, R0, !PT ;  /* 0x000000008b0b7209 */ /* 0x000fe40007810000 */
[----:B-1----:R-:W-:Y:S02]  /*55e0*/  FSEL R137, R123, -INF , P2 ;  /* 0xff8000007b897808 */ /* 0x002fe40001000000 */
[----:B------:R-:W-:-:S03]  /*55f0*/  ISETP.GT.AND P2, PT, R121, 0x21, PT ;  /* 0x000000217900780c */ /* 0x000fc60003f44270 */
[----:B------:R-:W1:Y:S01]  /*5600*/  MUFU.TANH R20, R20 ;  /* 0x0000001400147308 */ /* 0x000e620000002400 */
[----:B--2---:R-:W-:Y:S02]  /*5610*/  FSEL R138, R122, -INF , P1 ;  /* 0xff8000007a8a7808 */ /* 0x004fe40000800000 */
[----:B------:R-:W-:Y:S02]  /*5620*/  ISETP.GT.AND P1, PT, R121, 0x20, PT ;  /* 0x000000207900780c */ /* 0x000fe40003f24270 */
[----:B------:R-:W-:Y:S02]  /*5630*/  FMNMX.FTZ R0, R138, R11, !PT ;  /* 0x0000000b8a007209 */ /* 0x000fe40007810000 */
[----:B------:R-:W-:Y:S01]  /*5640*/  FSEL R135, R135, -INF , P1 ;  /* 0xff80000087877808 */ /* 0x000fe20000800000 */
[----:B------:R-:W2:Y:S01]  /*5650*/  MUFU.TANH R148, R148 ;  /* 0x0000009400947308 */ /* 0x000ea20000002400 */
[----:B------:R-:W-:Y:S02]  /*5660*/  FMNMX.FTZ R0, R137, R0, !PT ;  /* 0x0000000089007209 */ /* 0x000fe40007810000 */
[----:B------:R-:W-:-:S02]  /*5670*/  ISETP.GT.AND P1, PT, R121, 0x28, PT ;  /* 0x000000287900780c */ /* 0x000fc40003f24270 */
[----:B0-----:R-:W-:Y:S02]  /*5680*/  FSEL R128, R124, -INF , P2 ;  /* 0xff8000007c807808 */ /* 0x001fe40001000000 */
[----:B------:R-:W-:Y:S01]  /*5690*/  FMNMX.FTZ R11, R135, R0, !PT ;  /* 0x00000000870b7209 */ /* 0x000fe20007810000 */
[----:B------:R-:W0:Y:S01]  /*56a0*/  MUFU.TANH R149, R149 ;  /* 0x0000009500957308 */ /* 0x000e220000002400 */
[----:B------:R-:W-:Y:S02]  /*56b0*/  ISETP.GT.AND P2, PT, R121, 0x29, PT ;  /* 0x000000297900780c */ /* 0x000fe40003f44270 */
[----:B------:R-:W-:Y:S02]  /*56c0*/  FSEL R127, R127, -INF , P1 ;  /* 0xff8000007f7f7808 */ /* 0x000fe40000800000 */
[----:B------:R-:W-:Y:S02]  /*56d0*/  FMNMX.FTZ R0, R128, R11, !PT ;  /* 0x0000000b80007209 */ /* 0x000fe40007810000 */
[----:B------:R-:W-:Y:S01]  /*56e0*/  ISETP.GT.AND P1, PT, R121, 0x30, PT ;  /* 0x000000307900780c */ /* 0x000fe20003f24270 */
[----:B------:R-:W3:Y:S01]  /*56f0*/  MUFU.TANH R152, R152 ;  /* 0x0000009800987308 */ /* 0x000ee20000002400 */
[----:B------:R-:W-:-:S02]  /*5700*/  FSEL R122, R125, -INF , P2 ;  /* 0xff8000007d7a7808 */ /* 0x000fc40001000000 */
[----:B------:R-:W-:Y:S02]  /*5710*/  FMNMX.FTZ R11, R127, R0, !PT ;  /* 0x000000007f0b7209 */ /* 0x000fe40007810000 */
[C---:B------:R-:W-:Y:S02]  /*5720*/  ISETP.GT.AND P2, PT, R121.reuse, 0x31, PT ;  /* 0x000000317900780c */ /* 0x040fe40003f44270 */
[----:B------:R-:W-:Y:S01]  /*5730*/  FSEL R123, R126, -INF , P1 ;  /* 0xff8000007e7b7808 */ /* 0x000fe20000800000 */
[----:B------:R-:W4:Y:S01]  /*5740*/  MUFU.TANH R153, R153 ;  /* 0x0000009900997308 */ /* 0x000f220000002400 */
[----:B------:R-:W-:Y:S02]  /*5750*/  FMNMX.FTZ R2, R122, R11, !PT ;  /* 0x0000000b7a027209 */ /* 0x000fe40007810000 */
[----:B------:R-:W-:Y:S02]  /*5760*/  ISETP.GT.AND P1, PT, R121, 0x38, PT ;  /* 0x000000387900780c */ /* 0x000fe40003f24270 */
[----:B-1----:R-:W-:-:S02]  /*5770*/  FSEL R0, R20, -INF , P2 ;  /* 0xff80000014007808 */ /* 0x002fc40001000000 */
[----:B------:R-:W-:Y:S01]  /*5780*/  FMNMX.FTZ R15, R123, R2, !PT ;  /* 0x000000027b0f7209 */ /* 0x000fe20007810000 */
[----:B------:R-:W1:Y:S01]  /*5790*/  MUFU.TANH R156, R156 ;  /* 0x0000009c009c7308 */ /* 0x000e620000002400 */
[----:B------:R-:W-:Y:S02]  /*57a0*/  ISETP.GT.AND P2, PT, R121, 0x39, PT ;  /* 0x000000397900780c */ /* 0x000fe40003f44270 */
[----:B--2---:R-:W-:Y:S01]  /*57b0*/  FSEL R11, R148, -INF , P1 ;  /* 0xff800000940b7808 */ /* 0x004fe20000800000 */
[----:B------:R-:W-:Y:S01]  /*57c0*/  FMUL.FTZ R148, R143, UR7 ;  /* 0x000000078f947c20 */ /* 0x000fe20008410000 */
[----:B------:R-:W-:Y:S02]  /*57d0*/  FMNMX.FTZ R20, R0, R15, !PT ;  /* 0x0000000f00147209 */ /* 0x000fe40007810000 */
[----:B------:R-:W-:Y:S01]  /*57e0*/  ISETP.GT.AND P1, PT, R121, 0x40, PT ;  /* 0x000000407900780c */ /* 0x000fe20003f24270 */
[----:B------:R-:W2:Y:S01]  /*57f0*/  MUFU.TANH R157, R157 ;  /* 0x0000009d009d7308 */ /* 0x000ea20000002400 */
[----:B0-----:R-:W-:Y:S01]  /*5800*/  FSEL R2, R149, -INF , P2 ;  /* 0xff80000095027808 */ /* 0x001fe20001000000 */
[----:B------:R-:W-:Y:S01]  /*5810*/  FMUL.FTZ R149, R146, UR7 ;  /* 0x0000000792957c20 */ /* 0x000fe20008410000 */
[----:B------:R-:W-:-:S02]  /*5820*/  FMNMX.FTZ R21, R11, R20, !PT ;  /* 0x000000140b157209 */ /* 0x000fc40007810000 */
[C---:B------:R-:W-:Y:S02]  /*5830*/  ISETP.GT.AND P2, PT, R121.reuse, 0x41, PT ;  /* 0x000000417900780c */ /* 0x040fe40003f44270 */
[----:B---3--:R-:W-:Y:S01]  /*5840*/  FSEL R15, R152, -INF , P1 ;  /* 0xff800000980f7808 */ /* 0x008fe20000800000 */
[----:B------:R-:W0:Y:S01]  /*5850*/  MUFU.TANH R160, R160 ;  /* 0x000000a000a07308 */ /* 0x000e220000002400 */
[----:B------:R-:W-:Y:S02]  /*5860*/  FMNMX.FTZ R120, R2, R21, !PT ;  /* 0x0000001502787209 */ /* 0x000fe40007810000 */
[----:B------:R-:W-:Y:S02]  /*5870*/  ISETP.GT.AND P1, PT, R121, 0x48, PT ;  /* 0x000000487900780c */ /* 0x000fe40003f24270 */
[----:B----4-:R-:W-:Y:S01]  /*5880*/  FSEL R20, R153, -INF , P2 ;  /* 0xff80000099147808 */ /* 0x010fe20001000000 */
[----:B------:R-:W-:Y:S01]  /*5890*/  FMUL.FTZ R153, R155, UR7 ;  /* 0x000000079b997c20 */ /* 0x000fe20008410000 */
[----:B------:R-:W-:Y:S01]  /*58a0*/  FMNMX.FTZ R125, R15, R120, !PT ;  /* 0x000000780f7d7209 */ /* 0x000fe20007810000 */
[----:B------:R-:W3:Y:S01]  /*58b0*/  MUFU.TANH R161, R161 ;  /* 0x000000a100a17308 */ /* 0x000ee20000002400 */
[----:B------:R-:W-:Y:S01]  /*58c0*/  ISETP.GT.AND P2, PT, R121, 0x49, PT ;  /* 0x000000497900780c */ /* 0x000fe20003f44270 */
[----:B------:R-:W-:Y:S01]  /*58d0*/  FMUL.FTZ R155, R159, UR7 ;  /* 0x000000079f9b7c20 */ /* 0x000fe20008410000 */
[----:B-1----:R-:W-:Y:S01]  /*58e0*/  FSEL R21, R156, -INF , P1 ;  /* 0xff8000009c157808 */ /* 0x002fe20000800000 */
[----:B------:R-:W-:Y:S01]  /*58f0*/  FMUL.FTZ R156, R162, UR7 ;  /* 0x00000007a29c7c20 */ /* 0x000fe20008410000 */
[----:B------:R-:W-:Y:S01]  /*5900*/  FMNMX.FTZ R124, R20, R125, !PT ;  /* 0x0000007d147c7209 */ /* 0x000fe20007810000 */
[----:B------:R-:W-:Y:S01]  /*5910*/  FMUL.FTZ R159, R167, UR7 ;  /* 0x00000007a79f7c20 */ /* 0x000fe20008410000 */
[----:B------:R-:W-:Y:S01]  /*5920*/  ISETP.GT.AND P1, PT, R121, 0x50, PT ;  /* 0x000000507900780c */ /* 0x000fe20003f24270 */
[----:B------:R-:W1:Y:S01]  /*5930*/  MUFU.TANH R126, R164 ;  /* 0x000000a4007e7308 */ /* 0x000e620000002400 */
[----:B--2---:R-:W-:Y:S01]  /*5940*/  FSEL R120, R157, -INF , P2 ;  /* 0xff8000009d787808 */ /* 0x004fe20001000000 */
[----:B------:R-:W-:Y:S01]  /*5950*/  FMUL.FTZ R157, R163, UR7 ;  /* 0x00000007a39d7c20 */ /* 0x000fe20008410000 */
[----:B------:R-:W-:-:S02]  /*5960*/  FMNMX.FTZ R125, R21, R124, !PT ;  /* 0x0000007c157d7209 */ /* 0x000fc40007810000 */
[C---:B------:R-:W-:Y:S02]  /*5970*/  ISETP.GT.AND P2, PT, R121.reuse, 0x51, PT ;  /* 0x000000517900780c */ /* 0x040fe40003f44270 */
[----:B0-----:R-:W-:Y:S01]  /*5980*/  FSEL R124, R160, -INF , P1 ;  /* 0xff800000a07c7808 */ /* 0x001fe20000800000 */
[----:B------:R-:W0:Y:S01]  /*5990*/  MUFU.TANH R165, R165 ;  /* 0x000000a500a57308 */ /* 0x000e220000002400 */
[----:B------:R-:W-:Y:S02]  /*59a0*/  FMNMX.FTZ R143, R120, R125, !PT ;  /* 0x0000007d788f7209 */ /* 0x000fe40007810000 */
[----:B------:R-:W-:Y:S02]  /*59b0*/  ISETP.GT.AND P1, PT, R121, 0x58, PT ;  /* 0x000000587900780c */ /* 0x000fe40003f24270 */
[----:B---3--:R-:W-:Y:S02]  /*59c0*/  FSEL R125, R161, -INF , P2 ;  /* 0xff800000a17d7808 */ /* 0x008fe40001000000 */
[----:B------:R-:W-:Y:S01]  /*59d0*/  FMNMX.FTZ R152, R124, R143, !PT ;  /* 0x0000008f7c987209 */ /* 0x000fe20007810000 */
[----:B------:R-:W2:Y:S01]  /*59e0*/  MUFU.TANH R168, R168 ;  /* 0x000000a800a87308 */ /* 0x000ea20000002400 */
[----:B------:R-:W-:-:S02]  /*59f0*/  ISETP.GT.AND P2, PT, R121, 0x59, PT ;  /* 0x000000597900780c */ /* 0x000fc40003f44270 */
[----:B-1----:R-:W-:Y:S02]  /*5a00*/  FSEL R126, R126, -INF , P1 ;  /* 0xff8000007e7e7808 */ /* 0x002fe40000800000 */
[----:B------:R-:W-:Y:S01]  /*5a10*/  FMNMX.FTZ R143, R125, R152, !PT ;  /* 0x000000987d8f7209 */ /* 0x000fe20007810000 */
[----:B------:R-:W-:Y:S01]  /*5a20*/  FMUL.FTZ R152, R147, UR7 ;  /* 0x0000000793987c20 */ /* 0x000fe20008410000 */
[----:B------:R-:W-:Y:S01]  /*5a30*/  FMUL.FTZ R147, R150, UR7 ;  /* 0x0000000796937c20 */ /* 0x000fe20008410000 */
[----:B------:R-:W1:Y:S01]  /*5a40*/  MUFU.TANH R169, R169 ;  /* 0x000000a900a97308 */ /* 0x000e620000002400 */
[----:B0-----:R-:W-:Y:S01]  /*5a50*/  FSEL R121, R165, -INF , P2 ;  /* 0xff800000a5797808 */ /* 0x001fe20001000000 */
[----:B------:R-:W-:Y:S01]  /*5a60*/  FMUL.FTZ R150, R151, UR7 ;  /* 0x0000000797967c20 */ /* 0x000fe20008410000 */
[----:B------:R-:W-:Y:S01]  /*5a70*/  FMNMX.FTZ R146, R126, R143, !PT ;  /* 0x0000008f7e927209 */ /* 0x000fe20007810000 */
[----:B------:R-:W-:Y:S01]  /*5a80*/  FMUL.FTZ R151, R154, UR7 ;  /* 0x000000079a977c20 */ /* 0x000fe20008410000 */
[----:B------:R-:W-:Y:S01]  /*5a90*/  FMUL.FTZ R154, R158, UR7 ;  /* 0x000000079e9a7c20 */ /* 0x000fe20008410000 */
[----:B------:R-:W-:Y:S01]  /*5aa0*/  FMUL.FTZ R158, R166, UR7 ;  /* 0x00000007a69e7c20 */ /* 0x000fe20008410000 */
[----:B------:R-:W-:Y:S01]  /*5ab0*/  FMNMX.FTZ R146, R121, R146, !PT ;  /* 0x0000009279927209 */ /* 0x000fe20007810000 */
[----:B------:R-:W0:Y:S04]  /*5ac0*/  MUFU.TANH R171, R171 ;  /* 0x000000ab00ab7308 */ /* 0x000e280000002400 */
[----:B------:R-:W3:Y:S04]  /*5ad0*/  SHFL.BFLY PT, R143, R146, 0x2, 0x1f ;  /* 0x0c401f00928f7f89 */ /* 0x000ee800000e0000 */
[----:B------:R-:W4:Y:S08]  /*5ae0*/  MUFU.TANH R170, R170 ;  /* 0x000000aa00aa7308 */ /* 0x000f300000002400 */
[----:B------:R-:W5:Y:S08]  /*5af0*/  MUFU.TANH R129, R129 ;  /* 0x0000008100817308 */ /* 0x000f700000002400 */
[----:B------:R-:W5:Y:S01]  /*5b00*/  MUFU.TANH R130, R130 ;  /* 0x0000008200827308 */ /* 0x000f620000002400 */
[----:B---3--:R-:W-:-:S02]  /*5b10*/  FMNMX.FTZ R160, R146, R143, !PT ;  /* 0x0000008f92a07209 */ /* 0x008fc40007810000 */
[----:B------:R-:W3:Y:S05]  /*5b20*/  SHFL.IDX PT, R143, R12, 0x1, 0x1c1f ;  /* 0x003c1f000c8f7f89 */ /* 0x000eea00000e0000 */
[----:B------:R-:W5:Y:S01]  /*5b30*/  MUFU.TANH R131, R131 ;  /* 0x0000008300837308 */ /* 0x000f620000002400 */
[----:B------:R-:W0:Y:S07]  /*5b40*/  SHFL.BFLY PT, R161, R160, 0x1, 0x1f ;  /* 0x0c201f00a0a17f89 */ /* 0x000e2e00000e0000 */
[----:B------:R-:W5:Y:S08]  /*5b50*/  MUFU.TANH R132, R132 ;  /* 0x0000008400847308 */ /* 0x000f700000002400 */
[----:B------:R-:W5:Y:S01]  /*5b60*/  MUFU.TANH R134, R134 ;  /* 0x0000008600867308 */ /* 0x000f620000002400 */
[----:B---3--:R-:W-:-:S07]  /*5b70*/  IADD3 R172, R172, R143, RZ ;  /* 0x0000008facac7210 */ /* 0x008fce0007ffe0ff */
[----:B------:R-:W3:Y:S01]  /*5b80*/  MUFU.TANH R136, R136 ;  /* 0x0000008800887308 */ /* 0x000ee20000002400 */
[C---:B------:R-:W-:Y:S02]  /*5b90*/  ISETP.GT.AND P1, PT, R172.reuse, RZ, PT ;  /* 0x000000ffac00720c */ /* 0x040fe40003f24270 */
[----:B------:R-:W-:Y:S02]  /*5ba0*/  ISETP.GT.AND P2, PT, R172, 0x1, PT ;  /* 0x00000001ac00780c */ /* 0x000fe40003f44270 */
[----:B--2---:R-:W-:Y:S02]  /*5bb0*/  FSEL R168, R168, -INF , P1 ;  /* 0xff800000a8a87808 */ /* 0x004fe40000800000 */
[----:B------:R-:W-:Y:S01]  /*5bc0*/  ISETP.GT.AND P3, PT, R172, 0x8, PT ;  /* 0x00000008ac00780c */ /* 0x000fe20003f64270 */
[----:B------:R-:W2:Y:S01]  /*5bd0*/  MUFU.TANH R148, R148 ;  /* 0x0000009400947308 */ /* 0x000ea20000002400 */
[----:B-1----:R-:W-:Y:S02]  /*5be0*/  FSEL R169, R169, -INF , P2 ;  /* 0xff800000a9a97808 */ /* 0x002fe40001000000 */
[----:B------:R-:W-:-:S02]  /*5bf0*/  FMNMX.FTZ R146, R168, R13, !PT ;  /* 0x0000000da8927209 */ /* 0x000fc40007810000 */
[----:B0-----:R-:W-:Y:S02]  /*5c00*/  FMNMX.FTZ R12, R160, R161, !PT ;  /* 0x000000a1a00c7209 */ /* 0x001fe40007810000 */
[----:B------:R-:W-:Y:S01]  /*5c10*/  ISETP.GT.AND P4, PT, R172, 0x9, PT ;  /* 0x00000009ac00780c */ /* 0x000fe20003f84270 */
[----:B------:R-:W0:Y:S01]  /*5c20*/  MUFU.TANH R149, R149 ;  /* 0x0000009500957308 */ /* 0x000e220000002400 */
[----:B------:R-:W-:Y:S01]  /*5c30*/  FSEL R171, R171, -INF , P3 ;  /* 0xff800000abab7808 */ /* 0x000fe20001800000 */
[C---:B------:R-:W-:Y:S01]  /*5c40*/  FMUL.FTZ R143, R12.reuse, UR14 ;  /* 0x0000000e0c8f7c20 */ /* 0x040fe20008410000 */
[----:B------:R-:W-:Y:S02]  /*5c50*/  FMNMX.FTZ R160, R169, R146, !PT ;  /* 0x00000092a9a07209 */ /* 0x000fe40007810000 */
[----:B------:R-:W-:Y:S02]  /*5c60*/  FSETP.NEU.FTZ.AND P1, PT, R12, -INF , PT ;  /* 0xff8000000c00780b */ /* 0x000fe40003f3d000 */
[----:B------:R-:W-:Y:S01]  /*5c70*/  ISETP.GT.AND P2, PT, R172, 0x10, PT ;  /* 0x00000010ac00780c */ /* 0x000fe20003f44270 */
[----:B------:R-:W1:Y:S01]  /*5c80*/  MUFU.TANH R152, R152 ;  /* 0x0000009800987308 */ /* 0x000e620000002400 */
[----:B----4-:R-:W-:-:S02]  /*5c90*/  FSEL R170, R170, -INF , P4 ;  /* 0xff800000aaaa7808 */ /* 0x010fc40002000000 */
[----:B------:R-:W-:Y:S02]  /*5ca0*/  FMNMX.FTZ R161, R171, R160, !PT ;  /* 0x000000a0aba17209 */ /* 0x000fe40007810000 */
[----:B------:R-:W-:Y:S02]  /*5cb0*/  FSEL R146, R143, RZ, P1 ;  /* 0x000000ff8f927208 */ /* 0x000fe40000800000 */
        /* <DEDUP_REMOVED lines=9> */
[----:B------:R-:W5:Y:S01]  /*5d50*/  MUFU.TANH R150, R150 ;  /* 0x0000009600967308 */ /* 0x000f620000002400 */
[----:B------:R-:W-:Y:S01]  /*5d60*/  FMNMX.FTZ R161, R143, R160, !PT ;  /* 0x000000a08fa17209 */ /* 0x000fe20007810000 */
[--C-:B------:R-:W-:Y:S01]  /*5d70*/  FFMA.FTZ R141, R141, UR14, -R146.reuse ;  /* 0x0000000e8d8d7c23 */ /* 0x100fe20008010892 */
[----:B------:R-:W-:Y:S01]  /*5d80*/  ISETP.GT.AND P3, PT, R172, 0x19, PT ;  /* 0x00000019ac00780c */ /* 0x000fe20003f64270 */
[--C-:B------:R-:W-:Y:S01]  /*5d90*/  FFMA.FTZ R186, R138, UR14, -R146.reuse ;  /* 0x0000000e8aba7c23 */ /* 0x100fe20008010892 */
[----:B------:R-:W-:Y:S01]  /*5da0*/  FSEL R145, R131, -INF , P2 ;  /* 0xff80000083917808 */ /* 0x000fe20001000000 */
[--C-:B------:R-:W-:Y:S01]  /*5db0*/  FFMA.FTZ R180, R135, UR14, -R146.reuse ;  /* 0x0000000e87b47c23 */ /* 0x100fe20008010892 */
[----:B------:R-:W-:Y:S01]  /*5dc0*/  FMNMX.FTZ R144, R130, R161, !PT ;  /* 0x000000a182907209 */ /* 0x000fe20007810000 */
[----:B------:R-:W5:Y:S01]  /*5dd0*/  MUFU.TANH R151, R151 ;  /* 0x0000009700977308 */ /* 0x000f620000002400 */
[----:B------:R-:W-:Y:S01]  /*5de0*/  ISETP.GT.AND P2, PT, R172, 0x20, PT ;  /* 0x00000020ac00780c */ /* 0x000fe20003f44270 */
[--C-:B------:R-:W-:Y:S01]  /*5df0*/  FFMA.FTZ R176, R123, UR14, -R146.reuse ;  /* 0x0000000e7bb07c23 */ /* 0x100fe20008010892 */
[----:B------:R-:W-:Y:S01]  /*5e00*/  FSEL R132, R132, -INF , P3 ;  /* 0xff80000084847808 */ /* 0x000fe20001800000 */
[--C-:B------:R-:W-:Y:S01]  /*5e10*/  FFMA.FTZ R123, R0, UR14, -R146.reuse ;  /* 0x0000000e007b7c23 */ /* 0x100fe20008010892 */
[----:B------:R-:W-:Y:S01]  /*5e20*/  FMNMX.FTZ R131, R145, R144, !PT ;  /* 0x0000009091837209 */ /* 0x000fe20007810000 */
[--C-:B------:R-:W-:Y:S01]  /*5e30*/  FFMA.FTZ R178, R11, UR14, -R146.reuse ;  /* 0x0000000e0bb27c23 */ /* 0x100fe20008010892 */
[----:B------:R-:W-:Y:S01]  /*5e40*/  ISETP.GT.AND P3, PT, R172, 0x21, PT ;  /* 0x00000021ac00780c */ /* 0x000fe20003f64270 */
[----:B------:R-:W5:Y:S01]  /*5e50*/  MUFU.TANH R153, R153 ;  /* 0x0000009900997308 */ /* 0x000f620000002400 */
[----:B------:R-:W-:Y:S01]  /*5e60*/  FSEL R144, R133, -INF , P2 ;  /* 0xff80000085907808 */ /* 0x000fe20001000000 */
        /* <DEDUP_REMOVED lines=11> */
[----:B---3--:R-:W-:Y:S01]  /*5f20*/  FSEL R136, R136, -INF , P2 ;  /* 0xff80000088887808 */ /* 0x008fe20001000000 */
[--C-:B------:R-:W-:Y:S01]  /*5f30*/  FFMA.FTZ R190, R142, UR14, -R146.reuse ;  /* 0x0000000e8ebe7c23 */ /* 0x100fe20008010892 */
[----:B------:R-:W-:Y:S01]  /*5f40*/  FMNMX.FTZ R133, R134, R131, !PT ;  /* 0x0000008386857209 */ /* 0x000fe20007810000 */
[----:B------:R-:W3:Y:S01]  /*5f50*/  MUFU.TANH R155, R155 ;  /* 0x0000009b009b7308 */ /* 0x000ee20000002400 */
[----:B------:R-:W-:Y:S01]  /*5f60*/  ISETP.GT.AND P2, PT, R172, 0x30, PT ;  /* 0x00000030ac00780c */ /* 0x000fe20003f44270 */
[--C-:B------:R-:W-:Y:S01]  /*5f70*/  FFMA.FTZ R137, R137, UR14, -R146.reuse ;  /* 0x0000000e89897c23 */ /* 0x100fe20008010892 */
[----:B--2---:R-:W-:Y:S01]  /*5f80*/  FSEL R148, R148, -INF , P3 ;  /* 0xff80000094947808 */ /* 0x004fe20001800000 */
[----:B------:R-:W-:Y:S01]  /*5f90*/  FFMA.FTZ R121, R121, UR14, -R146 ;  /* 0x0000000e79797c23 */ /* 0x000fe20008010892 */
[----:B------:R-:W-:-:S02]  /*5fa0*/  FMNMX.FTZ R133, R136, R133, !PT ;  /* 0x0000008588857209 */ /* 0x000fc40007810000 */
[----:B------:R-:W-:Y:S01]  /*5fb0*/  ISETP.GT.AND P3, PT, R172, 0x31, PT ;  /* 0x00000031ac00780c */ /* 0x000fe20003f64270 */
[----:B------:R2:W-:Y:S01]  /*5fc0*/  MUFU.EX2 R131, R141 ;  /* 0x0000008d00837308 */ /* 0x0005e20000000800 */
[----:B0-----:R-:W-:Y:S02]  /*5fd0*/  FSEL R149, R149, -INF , P2 ;  /* 0xff80000095957808 */ /* 0x001fe40001000000 */
[----:B------:R-:W-:Y:S02]  /*5fe0*/  FMNMX.FTZ R140, R148, R133, !PT ;  /* 0x00000085948c7209 */ /* 0x000fe40007810000 */
[----:B------:R-:W-:Y:S02]  /*5ff0*/  ISETP.GT.AND P2, PT, R172, 0x38, PT ;  /* 0x00000038ac00780c */ /* 0x000fe40003f44270 */
[----:B-1----:R-:W-:Y:S01]  /*6000*/  FSEL R152, R152, -INF , P3 ;  /* 0xff80000098987808 */ /* 0x002fe20001800000 */
[----:B------:R-:W0:Y:S01]  /*6010*/  MUFU.TANH R156, R156 ;  /* 0x0000009c009c7308 */ /* 0x000e220000002400 */
[----:B------:R-:W-:Y:S01]  /*6020*/  FMNMX.FTZ R133, R149, R140, !PT ;  /* 0x0000008c95857209 */ /* 0x000fe20007810000 */
[----:B--2---:R-:W-:Y:S01]  /*6030*/  FFMA.FTZ R141, R139, UR14, -R146 ;  /* 0x0000000e8b8d7c23 */ /* 0x004fe20008010892 */
[----:B------:R-:W-:-:S02]  /*6040*/  ISETP.GT.AND P3, PT, R172, 0x39, PT ;  /* 0x00000039ac00780c */ /* 0x000fc40003f64270 */
[----:B----4-:R-:W-:Y:S02]  /*6050*/  FSEL R147, R147, -INF , P2 ;  /* 0xff80000093937808 */ /* 0x010fe40001000000 */
[----:B------:R-:W-:Y:S01]  /*6060*/  FMNMX.FTZ R140, R152, R133, !PT ;  /* 0x00000085988c7209 */ /* 0x000fe20007810000 */
[----:B------:R-:W1:Y:S01]  /*6070*/  MUFU.TANH R157, R157 ;  /* 0x0000009d009d7308 */ /* 0x000e620000002400 */
[----:B------:R-:W-:Y:S02]  /*6080*/  ISETP.GT.AND P2, PT, R172, 0x40, PT ;  /* 0x00000040ac00780c */ /* 0x000fe40003f44270 */
[----:B-----5:R-:W-:Y:S02]  /*6090*/  FSEL R150, R150, -INF , P3 ;  /* 0xff80000096967808 */ /* 0x020fe40001800000 */
[----:B------:R-:W-:Y:S02]  /*60a0*/  FMNMX.FTZ R139, R147, R140, !PT ;  /* 0x0000008c938b7209 */ /* 0x000fe40007810000 */
[----:B------:R-:W-:Y:S01]  /*60b0*/  ISETP.GT.AND P3, PT, R172, 0x41, PT ;  /* 0x00000041ac00780c */ /* 0x000fe20003f64270 */
[----:B------:R-:W2:Y:S01]  /*60c0*/  MUFU.TANH R158, R158 ;  /* 0x0000009e009e7308 */ /* 0x000ea20000002400 */
[----:B------:R-:W-:-:S02]  /*60d0*/  FSEL R151, R151, -INF , P2 ;  /* 0xff80000097977808 */ /* 0x000fc40001000000 */
[----:B------:R-:W-:Y:S02]  /*60e0*/  FMNMX.FTZ R138, R150, R139, !PT ;  /* 0x0000008b968a7209 */ /* 0x000fe40007810000 */
[C---:B------:R-:W-:Y:S02]  /*60f0*/  ISETP.GT.AND P2, PT, R172.reuse, 0x48, PT ;  /* 0x00000048ac00780c */ /* 0x040fe40003f44270 */
[----:B------:R-:W-:Y:S01]  /*6100*/  FSEL R153, R153, -INF , P3 ;  /* 0xff80000099997808 */ /* 0x000fe20001800000 */
[----:B------:R-:W4:Y:S01]  /*6110*/  MUFU.TANH R159, R159 ;  /* 0x0000009f009f7308 */ /* 0x000f220000002400 */
[----:B------:R-:W-:Y:S02]  /*6120*/  FMNMX.FTZ R138, R151, R138, !PT ;  /* 0x0000008a978a7209 */ /* 0x000fe40007810000 */
[----:B------:R-:W-:Y:S02]  /*6130*/  ISETP.GT.AND P3, PT, R172, 0x49, PT ;  /* 0x00000049ac00780c */ /* 0x000fe40003f64270 */
[----:B------:R-:W-:-:S02]  /*6140*/  FSEL R154, R154, -INF , P2 ;  /* 0xff8000009a9a7808 */ /* 0x000fc40001000000 */
[----:B------:R-:W-:Y:S01]  /*6150*/  FMNMX.FTZ R139, R153, R138, !PT ;  /* 0x0000008a998b7209 */ /* 0x000fe20007810000 */
[----:B------:R5:W-:Y:S01]  /*6160*/  MUFU.EX2 R133, R141 ;  /* 0x0000008d00857308 */ /* 0x000be20000000800 */
[----:B------:R-:W-:Y:S02]  /*6170*/  ISETP.GT.AND P2, PT, R172, 0x50, PT ;  /* 0x00000050ac00780c */ /* 0x000fe40003f44270 */
[----:B---3--:R-:W-:Y:S02]  /*6180*/  FSEL R155, R155, -INF , P3 ;  /* 0xff8000009b9b7808 */ /* 0x008fe40001800000 */
[----:B------:R-:W-:Y:S02]  /*6190*/  FMNMX.FTZ R138, R154, R139, !PT ;  /* 0x0000008b9a8a7209 */ /* 0x000fe40007810000 */
[----:B------:R-:W-:Y:S01]  /*61a0*/  ISETP.GT.AND P3, PT, R172, 0x51, PT ;  /* 0x00000051ac00780c */ /* 0x000fe20003f64270 */
[----:B------:R-:W-:Y:S01]  /*61b0*/  MUFU.EX2 R129, R129 ;  /* 0x0000008100817308 */ /* 0x000fe20000000800 */
[----:B0-----:R-:W-:-:S02]  /*61c0*/  FSEL R156, R156, -INF , P2 ;  /* 0xff8000009c9c7808 */ /* 0x001fc40001000000 */
[----:B------:R-:W-:Y:S02]  /*61d0*/  FMNMX.FTZ R135, R155, R138, !PT ;  /* 0x0000008a9b877209 */ /* 0x000fe40007810000 */
[----:B------:R-:W-:Y:S02]  /*61e0*/  ISETP.GT.AND P2, PT, R172, 0x58, PT ;  /* 0x00000058ac00780c */ /* 0x000fe40003f44270 */
[----:B-1----:R-:W-:Y:S01]  /*61f0*/  FSEL R157, R157, -INF , P3 ;  /* 0xff8000009d9d7808 */ /* 0x002fe20001800000 */
[----:B------:R-:W-:Y:S01]  /*6200*/  MUFU.EX2 R188, R188 ;  /* 0x000000bc00bc7308 */ /* 0x000fe20000000800 */
[----:B------:R-:W-:Y:S01]  /*6210*/  FMNMX.FTZ R138, R156, R135, !PT ;  /* 0x000000879c8a7209 */ /* 0x000fe20007810000 */
[--C-:B------:R-:W-:Y:S01]  /*6220*/  FFMA.FTZ R135, R128, UR14, -R146.reuse ;  /* 0x0000000e80877c23 */ /* 0x100fe20008010892 */
[----:B------:R-:W-:Y:S01]  /*6230*/  ISETP.GT.AND P3, PT, R172, 0x59, PT ;  /* 0x00000059ac00780c */ /* 0x000fe20003f64270 */
[--C-:B------:R-:W-:Y:S01]  /*6240*/  FFMA.FTZ R172, R15, UR14, -R146.reuse ;  /* 0x0000000e0fac7c23 */ /* 0x100fe20008010892 */
[----:B--2---:R-:W-:Y:S01]  /*6250*/  FSEL R158, R158, -INF , P2 ;  /* 0xff8000009e9e7808 */ /* 0x004fe20001000000 */
[----:B------:R-:W-:Y:S01]  /*6260*/  FFMA.FTZ R15, R124, UR14, -R146 ;  /* 0x0000000e7c0f7c23 */ /* 0x000fe20008010892 */
[----:B------:R-:W-:Y:S01]  /*6270*/  FMNMX.FTZ R139, R157, R138, !PT ;  /* 0x0000008a9d8b7209 */ /* 0x000fe20007810000 */
[----:B------:R-:W-:Y:S01]  /*6280*/  MUFU.EX2 R190, R190 ;  /* 0x000000be00be7308 */ /* 0x000fe20000000800 */
[----:B----4-:R-:W-:-:S02]  /*6290*/  FSEL R159, R159, -INF , P3 ;  /* 0xff8000009f9f7808 */ /* 0x010fc40001800000 */
[----:B------:R-:W-:Y:S01]  /*62a0*/  FMNMX.FTZ R128, R158, R139, !PT ;  /* 0x0000008b9e807209 */ /* 0x000fe20007810000 */
[----:B------:R-:W-:-:S03]  /*62b0*/  FFMA.FTZ R139, R2, UR14, -R146 ;  /* 0x0000000e028b7c23 */ /* 0x000fc60008010892 */
[----:B------:R-:W-:Y:S01]  /*62c0*/  FMNMX.FTZ R128, R159, R128, !PT ;  /* 0x000000809f807209 */ /* 0x000fe20007810000 */
[----:B------:R-:W-:Y:S04]  /*62d0*/  MUFU.EX2 R184, R184 ;  /* 0x000000b800b87308 */ /* 0x000fe80000000800 */
[----:B-----5:R-:W0:Y:S04]  /*62e0*/  SHFL.BFLY PT, R141, R128, 0x2, 0x1f ;  /* 0x0c401f00808d7f89 */ /* 0x020e2800000e0000 */
[----:B------:R-:W-:Y:S08]  /*62f0*/  MUFU.EX2 R186, R186 ;  /* 0x000000ba00ba7308 */ /* 0x000ff00000000800 */
[----:B------:R-:W-:Y:S08]  /*6300*/  MUFU.EX2 R137, R137 ;  /* 0x0000008900897308 */ /* 0x000ff00000000800 */
[----:B------:R-:W-:Y:S01]  /*6310*/  MUFU.EX2 R180, R180 ;  /* 0x000000b400b47308 */ /* 0x000fe20000000800 */
[----:B0-----:R-:W-:Y:S01]  /*6320*/  FMNMX.FTZ R0, R128, R141, !PT ;  /* 0x0000008d80007209 */ /* 0x001fe20007810000 */
[--C-:B------:R-:W-:Y:S01]  /*6330*/  FFMA.FTZ R141, R20, UR14, -R146.reuse ;  /* 0x0000000e148d7c23 */ /* 0x100fe20008010892 */
[----:B------:R-:W-:-:S05]  /*6340*/  FFMA.FTZ R20, R126, UR14, -R146 ;  /* 0x0000000e7e147c23 */ /* 0x000fca0008010892 */
        /* <DEDUP_REMOVED lines=8> */
[----:B------:R-:W-:Y:S01]  /*63d0*/  MUFU.EX2 R123, R123 ;  /* 0x0000007b007b7308 */ /* 0x000fe20000000800 */
[----:B------:R-:W-:Y:S02]  /*63e0*/  FSEL R0, R11, RZ, P2 ;  /* 0x000000ff0b007208 */ /* 0x000fe40001000000 */
[----:B------:R-:W-:-:S03]  /*63f0*/  FSEL R125, R125, RZ, P2 ;  /* 0x000000ff7d7d7208 */ /* 0x000fc60001000000 */
[----:B------:R-:W-:Y:S02]  /*6400*/  FADD.FTZ R2, -R0, R13 ;  /* 0x0000000d00027221 */ /* 0x000fe40000010100 */
[--C-:B------:R-:W-:Y:S01]  /*6410*/  FFMA.FTZ R185, R143, UR14, -R125.reuse ;  /* 0x0000000e8fb97c23 */ /* 0x100fe2000801087d */
[----:B------:R-:W-:Y:S01]  /*6420*/  FSEL R143, R12, RZ, P1 ;  /* 0x000000ff0c8f7208 */ /* 0x000fe20000800000 */
[--C-:B------:R-:W-:Y:S01]  /*6430*/  FFMA.FTZ R189, R168, UR14, -R125.reuse ;  /* 0x0000000ea8bd7c23 */ /* 0x100fe2000801087d */
[----:B------:R-:W-:Y:S01]  /*6440*/  FMUL.FTZ R2, R2, UR14 ;  /* 0x0000000e02027c20 */ /* 0x000fe20008410000 */
[--C-:B------:R-:W-:Y:S01]  /*6450*/  FFMA.FTZ R122, R169, UR14, -R125.reuse ;  /* 0x0000000ea97a7c23 */ /* 0x100fe2000801087d */
[--C-:B------:R-:W-:Y:S01]  /*6460*/  FFMA.FTZ R191, R171, UR14, -R125.reuse ;  /* 0x0000000eabbf7c23 */ /* 0x100fe2000801087d */
[----:B------:R-:W-:Y:S01]  /*6470*/  FADD.FTZ R143, -R143, R14 ;  /* 0x0000000e8f8f7221 */ /* 0x000fe20000010100 */
[--C-:B------:R-:W-:Y:S01]  /*6480*/  FFMA.FTZ R124, R170, UR14, -R125.reuse ;  /* 0x0000000eaa7c7c23 */ /* 0x100fe2000801087d */
[----:B------:R-:W-:Y:S01]  /*6490*/  MUFU.EX2 R189, R189 ;  /* 0x000000bd00bd7308 */ /* 0x000fe20000000800 */
[--C-:B------:R-:W-:Y:S01]  /*64a0*/  FFMA.FTZ R126, R130, UR14, -R125.reuse ;  /* 0x0000000e827e7c23 */ /* 0x100fe2000801087d */
[----:B------:R-:W-:Y:S01]  /*64b0*/  FMUL.FTZ R143, R143, UR14 ;  /* 0x0000000e8f8f7c20 */ /* 0x000fe20008410000 */
[--C-:B------:R-:W-:Y:S01]  /*64c0*/  FFMA.FTZ R187, R145, UR14, -R125.reuse ;  /* 0x0000000e91bb7c23 */ /* 0x100fe2000801087d */
[--C-:B------:R-:W-:Y:S01]  /*64d0*/  FFMA.FTZ R128, R132, UR14, -R125.reuse ;  /* 0x0000000e84807c23 */ /* 0x100fe2000801087d */
[--C-:B------:R-:W-:Y:S01]  /*64e0*/  FFMA.FTZ R183, R136, UR14, -R125.reuse ;  /* 0x0000000e88b77c23 */ /* 0x100fe2000801087d */
        /* <DEDUP_REMOVED lines=13> */
[----:B------:R-:W-:-:S05]  /*65c0*/  FFMA.FTZ R158, R158, UR14, -R125 ;  /* 0x0000000e9e9e7c23 */ /* 0x000fca000801087d */
        /* <DEDUP_REMOVED lines=19> */
[----:B------:R-:W-:Y:S01]  /*6700*/  FADD.FTZ R13, R135, R138 ;  /* 0x0000008a870d7221 */ /* 0x000fe20000010000 */
[----:B------:R-:W-:Y:S01]  /*6710*/  FFMA.FTZ R138, R155, UR14, -R125 ;  /* 0x0000000e9b8a7c23 */ /* 0x000fe2000801087d */
[----:B------:R-:W1:Y:S01]  /*6720*/  MUFU.EX2 R187, R187 ;  /* 0x000000bb00bb7308 */ /* 0x000e620000000800 */
[----:B--2---:R-:W-:Y:S01]  /*6730*/  FADD.FTZ R3, R185, R10 ;  /* 0x0000000ab9037221 */ /* 0x004fe20000010000 */
[----:B------:R-:W-:Y:S01]  /*6740*/  FADD.FTZ R140, R182, R13 ;  /* 0x0000000db68c7221 */ /* 0x000fe20000010000 */
[----:B------:R-:W-:-:S03]  /*6750*/  FFMA.FTZ R125, R159, UR14, -R125 ;  /* 0x0000000e9f7d7c23 */ /* 0x000fc6000801087d */
        /* <DEDUP_REMOVED lines=61> */
.L_x_2440:
        /* <DEDUP_REMOVED lines=36> */
.L_x_2430:
[----:B------:R-:W-:-:S13]  /*6d70*/  ISETP.LE.AND P1, PT, RZ, UR4, PT ;  /* 0x00000004ff007c0c */ /* 0x000fda000bf23270 */
[----:B------:R-:W-:Y:S05]  /*6d80*/  @!P1 BRA `(.L_x_2442) ;  /* 0x00000024003c9947 */ /* 0x000fea0003800000 */
[----:B------:R-:W-:Y:S01]  /*6d90*/  IMAD.MOV.U32 R14, RZ, RZ, R11 ;  /* 0x000000ffff0e7224 */ /* 0x000fe200078e000b */
[----:B------:R-:W-:Y:S01]  /*6da0*/  UMOV UR5, UR38 ;  /* 0x0000002600057c82 */ /* 0x000fe20008000000 */
[----:B------:R-:W-:Y:S01]  /*6db0*/  IMAD.MOV.U32 R13, RZ, RZ, R12 ;  /* 0x000000ffff0d7224 */ /* 0x000fe200078e000c */
[----:B------:R-:W-:Y:S01]  /*6dc0*/  UMOV UR6, UR39 ;  /* 0x0000002700067c82 */ /* 0x000fe20008000000 */
[----:B------:R-:W-:Y:S01]  /*6dd0*/  ULDC UR7, c[0x0][0x9d8] ;  /* 0x0002760000077ab9 */ /* 0x000fe20000000800 */
[----:B------:R-:W-:-:S05]  /*6de0*/  ULDC UR10, c[0x0][0x988] ;  /* 0x00026200000a7ab9 */ /* 0x000fca0000000800 */
.L_x_2453:
        /* <DEDUP_REMOVED lines=8> */
.L_x_2443:
[----:B------:R-:W-:Y:S01]  /*6e70*/  ULEA UR8, UR39, UR40, 0x3 ;  /* 0x0000002827087291 */ /* 0x000fe2000f8e183f */
[----:B------:R-:W-:-:S04]  /*6e80*/  MOV R11, UR38 ;  /* 0x00000026000b7c02 */ /* 0x000fc80008000f00 */
[----:B------:R-:W-:-:S04]  /*6e90*/  SHF.L.U32 R11, R11, 0x1f, RZ ;  /* 0x0000001f0b0b7819 */ /* 0x000fc800000006ff */
[----:B------:R0:W1:Y:S01]  /*6ea0*/  SYNCS.PHASECHK.TRANS64.TRYWAIT P1, [UR8+0x30830], R11 ;  /* 0x0308300bff0075a7 */ /* 0x0000620008020148 */
[----:B------:R-:W-:Y:S05]  /*6eb0*/  @!P0 BRA `(.L_x_2444) ;  /* 0x0000000000048947 */ /* 0x000fea0003800000 */
[----:B------:R-:W-:Y:S01]  /*6ec0*/  BPT.TRAP 0x1 ;  /* 0x000000040000795c */ /* 0x000fe20000300000 */
.L_x_2444:
[----:B-1----:R-:W-:Y:S05]  /*6ed0*/  @P1 BRA `(.L_x_2445) ;  /* 0x0000000000081947 */ /* 0x002fea0003800000 */
[----:B------:R-:W1:Y:S02]  /*6ee0*/  SYNCS.PHASECHK.TRANS64.TRYWAIT P1, [UR8+0x30830], R11 ;  /* 0x0308300bff0075a7 */ /* 0x000e640008020148 */
[----:B-1----:R-:W-:Y:S05]  /*6ef0*/  @!P1 BRA `(.L_x_2446) ;  /* 0x000000b400fc9947 */ /* 0x002fea0003800000 */
.L_x_2445:
        /* <DEDUP_REMOVED lines=175> */
.L_x_2447:
[----:B------:R-:W-:Y:S01]  /*79f0*/  ULEA UR8, UR6, UR40, 0x3 ;  /* 0x0000002806087291 */ /* 0x000fe2000f8e183f */
[----:B------:R-:W-:-:S05]  /*7a00*/  IMAD.U32 R0, RZ, RZ, UR5 ;  /* 0x00000005ff007e24 */ /* 0x000fca000f8e00ff */
[----:B------:R-:W-:-:S04]  /*7a10*/  SHF.L.U32 R0, R0, 0x1f, RZ ;  /* 0x0000001f00007819 */ /* 0x000fc800000006ff */
[----:B------:R2:W3:Y:S01]  /*7a20*/  SYNCS.PHASECHK.TRANS64.TRYWAIT P1, [UR8+0x30850], R0 ;  /* 0x03085000ff0075a7 */ /* 0x0004e20008020148 */
[----:B------:R-:W-:Y:S05]  /*7a30*/  @!P0 BRA `(.L_x_2448) ;  /* 0x0000000000048947 */ /* 0x000fea0003800000 */
[----:B------:R-:W-:Y:S01]  /*7a40*/  BPT.TRAP 0x1 ;  /* 0x000000040000795c */ /* 0x000fe20000300000 */
.L_x_2448:
[----:B---3--:R-:W-:Y:S05]  /*7a50*/  @P1 BRA `(.L_x_2449) ;  /* 0x0000000000081947 */ /* 0x008fea0003800000 */
[----:B------:R-:W3:Y:S02]  /*7a60*/  SYNCS.PHASECHK.TRANS64.TRYWAIT P1, [UR8+0x30850], R0 ;  /* 0x03085000ff0075a7 */ /* 0x000ee40008020148 */
[----:B---3--:R-:W-:Y:S05]  /*7a70*/  @!P1 BRA `(.L_x_2450) ;  /* 0x000000ac00349947 */ /* 0x008fea0003800000 */
.L_x_2449:
        /* <DEDUP_REMOVED lines=37> */
.L_x_2451:
        /* <DEDUP_REMOVED lines=157> */
[----:B------:R-:W-:Y:S01]  /*86a0*/  FADD.FTZ R13, -R12, R13 ;  /* 0x0000000d0c0d7221 */ /* 0x000fe20000010100 */
[----:B-1----:R-:W-:-:S03]  /*86b0*/  FMNMX.FTZ R11, R157, R158, !PT ;  /* 0x0000009e9d0b7209 */ /* 0x002fc60007810000 */
[----:B------:R-:W-:Y:S02]  /*86c0*/  FMUL.FTZ R158, R13, UR14 ;  /* 0x0000000e0d9e7c20 */ /* 0x000fe40008410000 */
[----:B------:R-:W-:Y:S01]  /*86d0*/  FADD.FTZ R13, -R11, R14 ;  /* 0x0000000e0b0d7221 */ /* 0x000fe20000010100 */
[----:B------:R-:W-:Y:S01]  /*86e0*/  FMUL.FTZ R14, R12, UR14 ;  /* 0x0000000e0c0e7c20 */ /* 0x000fe20008410000 */
[----:B------:R-:W-:Y:S02]  /*86f0*/  MUFU.EX2 R0, R158 ;  /* 0x0000009e00007308 */ /* 0x000fe40000000800 */
[----:B------:R-:W-:Y:S01]  /*8700*/  FMUL.FTZ R2, R13, UR14 ;  /* 0x0000000e0d027c20 */ /* 0x000fe20008410000 */
[--C-:B------:R-:W-:Y:S01]  /*8710*/  FFMA.FTZ R13, R168, UR14, -R14.reuse ;  /* 0x0000000ea80d7c23 */ /* 0x100fe2000801080e */
        /* <DEDUP_REMOVED lines=22> */
[----:B------:R-:W-:Y:S01]  /*8880*/  FFMA.FTZ R155, R155, UR14, -R14 ;  /* 0x0000000e9b9b7c23 */ /* 0x000fe2000801080e */
[----:B------:R-:W-:Y:S01]  /*8890*/  FMUL.FTZ R14, R11, UR14 ;  /* 0x0000000e0b0e7c20 */ /* 0x000fe20008410000 */
[----:B------:R-:W-:Y:S03]  /*88a0*/  MUFU.EX2 R2, R2 ;  /* 0x0000000200027308 */ /* 0x000fe60000000800 */
        /* <DEDUP_REMOVED lines=26> */
[--C-:B------:R-:W-:Y:S01]  /*8a50*/  FFMA.FTZ R152, R152, UR14, -R14.reuse ;  /* 0x0000000e98987c23 */ /* 0x100fe2000801080e */
[----:B------:R-:W-:-:S02]  /*8a60*/  FFMA.FTZ R14, R153, UR14, -R14 ;  /* 0x0000000e990e7c23 */ /* 0x000fc4000801080e */
[----:B------:R-:W0:Y:S01]  /*8a70*/  MUFU.EX2 R20, R20 ;  /* 0x0000001400147308 */ /* 0x000e220000000800 */
[----:B-1----:R-:W-:-:S07]  /*8a80*/  FFMA.FTZ R3, R2, R3, R189 ;  /* 0x0000000302037223 */ /* 0x002fce00000100bd */
        /* <DEDUP_REMOVED lines=92> */
.L_x_2452:
        /* <DEDUP_REMOVED lines=35> */
.L_x_2442:
        /* <DEDUP_REMOVED lines=99> */
.L_x_2454:
[----:B------:R-:W-:Y:S01]  /*98b0*/  ULEA UR5, UR39, UR40, 0x3 ;  /* 0x0000002827057291 */ /* 0x000fe2000f8e183f */
[----:B------:R-:W-:-:S05]  /*98c0*/  IMAD.U32 R0, RZ, RZ, UR38 ;  /* 0x00000026ff007e24 */ /* 0x000fca000f8e00ff */
[----:B------:R-:W-:-:S04]  /*98d0*/  SHF.L.U32 R0, R0, 0x1f, RZ ;  /* 0x0000001f00007819 */ /* 0x000fc800000006ff */
[----:B------:R0:W1:Y:S01]  /*98e0*/  SYNCS.PHASECHK.TRANS64.TRYWAIT P1, [UR5+0x30850], R0 ;  /* 0x03085000ff0075a7 */ /* 0x0000620008020145 */
[----:B------:R-:W-:Y:S05]  /*98f0*/  @!P0 BRA `(.L_x_2455) ;  /* 0x0000000000048947 */ /* 0x000fea0003800000 */
[----:B------:R-:W-:Y:S01]  /*9900*/  BPT.TRAP 0x1 ;  /* 0x000000040000795c */ /* 0x000fe20000300000 */
.L_x_2455:
[----:B-1----:R-:W-:Y:S05]  /*9910*/  @P1 BRA `(.L_x_2456) ;  /* 0x0000000000081947 */ /* 0x002fea0003800000 */
[----:B------:R-:W1:Y:S02]  /*9920*/  SYNCS.PHASECHK.TRANS64.TRYWAIT P1, [UR5+0x30850], R0 ;  /* 0x03085000ff0075a7 */ /* 0x000e640008020145 */
[----:B-1----:R-:W-:Y:S05]  /*9930*/  @!P1 BRA `(.L_x_2457) ;  /* 0x0000008c009c9947 */ /* 0x002fea0003800000 */
.L_x_2456:
[----:B------:R-:W-:Y:S01]  /*9940*/  UIADD3 UR40, UR40, 0x400, URZ ;  /* 0x0000040028287890 */ /* 0x000fe2000fffe03f */
[----:B------:R-:W-:Y:S01]  /*9950*/  WARPGROUP.ARRIVE ;  /* 0x00000000000079c5 */ /* 0x000fe20000000000 */
[----:B------:R-:W-:Y:S01]  /*9960*/  UMOV UR7, 0x40000040 ;  /* 0x4000004000077882 */ /* 0x000fe20000000000 */
[----:B-1----:R-:W1:Y:S01]  /*9970*/  SHFL.BFLY PT, R5, R10, 0x2, 0x1f ;  /* 0x0c401f000a057f89 */ /* 0x002e6200000e0000 */
[----:B------:R-:W-:Y:S01]  /*9980*/  USHF.R.U32.HI UR40, URZ, 0x4, UR40 ;  /* 0x000000043f287899 */ /* 0x000fe20008011628 */
[----:B------:R-:W-:Y:S01]  /*9990*/  MOV R4, RZ ;  /* 0x000000ff00047202 */ /* 0x000fe20000000f00 */
[----:B------:R-:W-:Y:S01]  /*99a0*/  IMAD.MOV.U32 R8, RZ, RZ, RZ ;  /* 0x000000ffff087224 */ /* 0x000fe200078e00ff */
        /* <DEDUP_REMOVED lines=17> */
[----:B------:R-:W-:Y:S02]  /*9ac0*/  FSETP.NE.FTZ.AND P1, PT, R9, RZ, PT ;  /* 0x000000ff0900720b */ /* 0x000fe40003f35000 */
[----:B------:R-:W-:Y:S02]  /*9ad0*/  MOV R2, 0xff800000 ;  /* 0xff80000000027802 */ /* 0x000fe40000000f00 */
        /* <DEDUP_REMOVED lines=38> */
.L_x_2458:
[----:B------:R-:W0:Y:S01]  /*9d40*/  S2UR UR7, SR_CgaCtaId ;  /* 0x00000000000779c3 */ /* 0x000e220000008800 */
[----:B------:R-:W-:Y:S01]  /*9d50*/  R2UR UR6, R195 ;  /* 0x00000000c30672ca */ /* 0x000fe200000e0000 */
[----:B------:R-:W-:Y:S01]  /*9d60*/  UIADD3 UR4, UR5, 0x30860, URZ ;  /* 0x0003086005047890 */ /* 0x000fe2000fffe03f */
[----:B------:R-:W-:Y:S01]  /*9d70*/  FMUL.FTZ R129, R43, R8 ;  /* 0x000000082b817220 */ /* 0x000fe20000410000 */
[----:B------:R-:W-:Y:S01]  /*9d80*/  UIADD3 UR39, UR39, 0x1, URZ ;  /* 0x0000000127277890 */ /* 0x000fe2000fffe03f */
[----:B------:R-:W-:Y:S01]  /*9d90*/  FMUL.FTZ R6, R28, R4 ;  /* 0x000000041c067220 */ /* 0x000fe20000410000 */
[-C--:B------:R-:W-:Y:S01]  /*9da0*/  FMUL.FTZ R125, R46, R8.reuse ;  /* 0x000000082e7d7220 */ /* 0x080fe20000410000 */
[----:B------:R-:W-:Y:S01]  /*9db0*/  FMUL.FTZ R43, R99, R8 ;  /* 0x00000008632b7220 */ /* 0x000fe20000410000 */
        /* <DEDUP_REMOVED lines=101> */
.L_x_2422:
        /* <DEDUP_REMOVED lines=29> */
[----:B------:R-:W-:Y:S02]  /*a5e0*/  MOV R20, R42 ;  /* 0x0000002a00147202 */ /* 0x000fe40000000f00 */
[----:B0-----:R-:W-:-:S03]  /*a5f0*/  MOV R21, R5 ;  /* 0x0000000500157202 */ /* 0x001fc60000000f00 */
[----:B------:R-:W-:-:S06]  /*a600*/  IMAD.WIDE R4, R199, 0x2, R20 ;  /* 0x00000002c7047825 */ /* 0x000fcc00078e0214 */
[----:B------:R-:W-:Y:S01]  /*a610*/  USHF.L.U64.HI UR11, UR61, 0x2, UR4 ;  /* 0x000000023d0b7899 */ /* 0x000fe20008010204 */
[C---:B------:R-:W-:Y:S01]  /*a620*/  LOP3.LUT R29, R4.reuse, 0x380, RZ, 0xc0, !PT ;  /* 0x00000380041d7812 */ /* 0x040fe200078ec0ff */
[----:B------:R-:W-:Y:S01]  /*a630*/  UIADD3 UR4, UP1, UR10, UR8, URZ ;  /* 0x000000080a047290 */ /* 0x000fe2000ff3e03f */
[C---:B------:R-:W-:Y:S02]  /*a640*/  IADD3 R137, P6, R4.reuse, 0x60, RZ ;  /* 0x0000006004897810 */ /* 0x040fe40007fde0ff */
[C---:B------:R-:W-:Y:S01]  /*a650*/  IADD3 R47, P2, R4.reuse, 0x20, RZ ;  /* 0x00000020042f7810 */ /* 0x040fe20007f5e0ff */
[----:B------:R-:W-:Y:S01]  /*a660*/  UIADD3.X UR7, UR11, UR9, URZ, UP1, !UPT ;  /* 0x000000090b077290 */ /* 0x000fe20008ffe43f */
[C---:B------:R-:W-:Y:S01]  /*a670*/  IADD3 R103, P1, R4.reuse, 0x40, RZ ;  /* 0x0000004004677810 */ /* 0x040fe20007f3e0ff */
[--C-:B------:R-:W-:Y:S01]  /*a680*/  IMAD.X R13, RZ, RZ, R5.reuse, P6 ;  /* 0x000000ffff0d7224 */ /* 0x100fe200030e0605 */
[C---:B------:R-:W-:Y:S01]  /*a690*/  IADD3 R139, P5, R4.reuse, 0x4000, RZ ;  /* 0x00004000048b7810 */ /* 0x040fe20007fbe0ff */
[--C-:B------:R-:W-:Y:S01]  /*a6a0*/  IMAD.X R9, RZ, RZ, R5.reuse, P2 ;  /* 0x000000ffff097224 */ /* 0x100fe200010e0605 */
[----:B------:R-:W-:Y:S01]  /*a6b0*/  SHF.R.U64 R29, R29, 0x3, RZ ;  /* 0x000000031d1d7819 */ /* 0x000fe200000012ff */
[----:B------:R-:W-:Y:S01]  /*a6c0*/  IMAD.X R11, RZ, RZ, R5, P1 ;  /* 0x000000ffff0b7224 */ /* 0x000fe200008e0605 */
[C---:B------:R-:W-:Y:S01]  /*a6d0*/  IADD3 R141, P0, R4.reuse, 0x4020, RZ ;  /* 0x00004020048d7810 */ /* 0x040fe20007f1e0ff */
[----:B------:R-:W-:Y:S01]  /*a6e0*/  ULDC.64 UR8, c[0x0][0xc08] ;  /* 0x0003020000087ab9 */ /* 0x000fe20000000a00 */
[----:B------:R-:W-:-:S02]  /*a6f0*/  IADD3 R143, P4, R4, 0x4040, RZ ;  /* 0x00004040048f7810 */ /* 0x000fc40007f9e0ff */
[C---:B------:R-:W-:Y:S01]  /*a700*/  IADD3 R151, P6, R4.reuse, 0x8040, RZ ;  /* 0x0000804004977810 */ /* 0x040fe20007fde0ff */
[--C-:B------:R-:W-:Y:S01]  /*a710*/  IMAD.X R25, RZ, RZ, R5.reuse, P0 ;  /* 0x000000ffff197224 */ /* 0x100fe200000e0605 */
[----:B------:R-:W-:Y:S01]  /*a720*/  IADD3.X R15, RZ, R5, RZ, P5, !PT ;  /* 0x00000005ff0f7210 */ /* 0x000fe20002ffe4ff */
[--C-:B------:R-:W-:Y:S01]  /*a730*/  IMAD.X R27, RZ, RZ, R5.reuse, P4 ;  /* 0x000000ffff1b7224 */ /* 0x100fe200020e0605 */
[C---:B------:R-:W-:Y:S01]  /*a740*/  IADD3 R145, P3, R4.reuse, 0x4060, RZ ;  /* 0x0000406004917810 */ /* 0x040fe20007f7e0ff */
[--C-:B------:R-:W-:Y:S01]  /*a750*/  IMAD.X R37, RZ, RZ, R5.reuse, P6 ;  /* 0x000000ffff257224 */ /* 0x100fe200030e0605 */
[C---:B------:R-:W-:Y:S02]  /*a760*/  IADD3 R147, P2, R4.reuse, 0x8000, RZ ;  /* 0x0000800004937810 */ /* 0x040fe40007f5e0ff */
[C---:B------:R-:W-:Y:S01]  /*a770*/  IADD3 R149, P1, R4.reuse, 0x8020, RZ ;  /* 0x0000802004957810 */ /* 0x040fe20007f3e0ff */
[--C-:B------:R-:W-:Y:S01]  /*a780*/  IMAD.X R31, RZ, RZ, R5.reuse, P3 ;  /* 0x000000ffff1f7224 */ /* 0x100fe200018e0605 */
[----:B------:R-:W-:Y:S01]  /*a790*/  IADD3 R153, P5, R4, 0x8060, RZ ;  /* 0x0000806004997810 */ /* 0x000fe20007fbe0ff */
[----:B------:R-:W-:Y:S01]  /*a7a0*/  IMAD.X R33, RZ, RZ, R5, P2 ;  /* 0x000000ffff217224 */ /* 0x000fe200010e0605 */
[----:B------:R-:W-:-:S02]  /*a7b0*/  LOP3.LUT R4, R29, R4, RZ, 0x3c, !PT ;  /* 0x000000041d047212 */ /* 0x000fc400078e3cff */
[----:B------:R-:W-:Y:S01]  /*a7c0*/  LOP3.LUT R8, R47, 0x380, RZ, 0xc0, !PT ;  /* 0x000003802f087812 */ /* 0x000fe200078ec0ff */
[----:B------:R-:W-:Y:S01]  /*a7d0*/  IMAD.X R29, RZ, RZ, R5, P5 ;  /* 0x000000ffff1d7224 */ /* 0x000fe200028e0605 */
[----:B------:R-:W-:Y:S02]  /*a7e0*/  LOP3.LUT R10, R103, 0x380, RZ, 0xc0, !PT ;  /* 0x00000380670a7812 */ /* 0x000fe400078ec0ff */
[----:B------:R-:W-:Y:S02]  /*a7f0*/  LOP3.LUT R12, R137, 0x380, RZ, 0xc0, !PT ;  /* 0x00000380890c7812 */ /* 0x000fe400078ec0ff */
[----:B------:R-:W-:Y:S02]  /*a800*/  LOP3.LUT R14, R139, 0x380, RZ, 0xc0, !PT ;  /* 0x000003808b0e7812 */ /* 0x000fe400078ec0ff */
[----:B------:R-:W-:Y:S02]  /*a810*/  LOP3.LUT R24, R141, 0x380, RZ, 0xc0, !PT ;  /* 0x000003808d187812 */ /* 0x000fe400078ec0ff */
[----:B------:R-:W-:-:S02]  /*a820*/  LOP3.LUT R26, R143, 0x380, RZ, 0xc0, !PT ;  /* 0x000003808f1a7812 */ /* 0x000fc400078ec0ff */
[----:B------:R-:W-:Y:S02]  /*a830*/  LOP3.LUT R36, R151, 0x380, RZ, 0xc0, !PT ;  /* 0x0000038097247812 */ /* 0x000fe400078ec0ff */
[----:B------:R-:W-:Y:S02]  /*a840*/  LOP3.LUT R30, R145, 0x380, RZ, 0xc0, !PT ;  /* 0x00000380911e7812 */ /* 0x000fe400078ec0ff */
[----:B------:R-:W-:Y:S02]  /*a850*/  LOP3.LUT R38, R153, 0x380, RZ, 0xc0, !PT ;  /* 0x0000038099267812 */ /* 0x000fe400078ec0ff */
[----:B------:R-:W-:Y:S02]  /*a860*/  SHF.R.U64 R8, R8, 0x3, RZ ;  /* 0x0000000308087819 */ /* 0x000fe400000012ff */
[----:B------:R-:W-:Y:S02]  /*a870*/  SHF.R.U64 R10, R10, 0x3, RZ ;  /* 0x000000030a0a7819 */ /* 0x000fe400000012ff */
[----:B------:R-:W-:-:S02]  /*a880*/  LOP3.LUT R32, R147, 0x380, RZ, 0xc0, !PT ;  /* 0x0000038093207812 */ /* 0x000fc400078ec0ff */
[----:B------:R-:W-:Y:S02]  /*a890*/  MOV R136, R4 ;  /* 0x0000000400887202 */ /* 0x000fe40000000f00 */
[----:B------:R-:W-:Y:S02]  /*a8a0*/  LOP3.LUT R34, R149, 0x380, RZ, 0xc0, !PT ;  /* 0x0000038095227812 */ /* 0x000fe400078ec0ff */
[----:B------:R-:W-:Y:S02]  /*a8b0*/  IADD3.X R35, RZ, R5, RZ, P1, !PT ;  /* 0x00000005ff237210 */ /* 0x000fe40000ffe4ff */
[----:B------:R-:W-:Y:S02]  /*a8c0*/  SHF.R.U64 R12, R12, 0x3, RZ ;  /* 0x000000030c0c7819 */ /* 0x000fe400000012ff */
[----:B------:R-:W-:Y:S02]  /*a8d0*/  SHF.R.U64 R14, R14, 0x3, RZ ;  /* 0x000000030e0e7819 */ /* 0x000fe400000012ff */
[----:B------:R-:W-:-:S02]  /*a8e0*/  F2FP.F16.F32.PACK_AB R4, R124, R7 ;  /* 0x000000077c04723e */ /* 0x000fc400000000ff */
[----:B------:R-:W-:Y:S02]  /*a8f0*/  SHF.R.U64 R24, R24, 0x3, RZ ;  /* 0x0000000318187819 */ /* 0x000fe400000012ff */
[----:B------:R-:W-:Y:S02]  /*a900*/  SHF.R.U64 R26, R26, 0x3, RZ ;  /* 0x000000031a1a7819 */ /* 0x000fe400000012ff */
[----:B------:R-:W-:Y:S02]  /*a910*/  F2FP.F16.F32.PACK_AB R5, R135, R134 ;  /* 0x000000868705723e */ /* 0x000fe400000000ff */
[----:B------:R-:W-:Y:S02]  /*a920*/  SHF.R.U64 R36, R36, 0x3, RZ ;  /* 0x0000000324247819 */ /* 0x000fe400000012ff */
[----:B------:R-:W-:Y:S01]  /*a930*/  F2FP.F16.F32.PACK_AB R7, R133, R28 ;  /* 0x0000001c8507723e */ /* 0x000fe200000000ff */
[----:B------:R-:W-:Y:S01]  /*a940*/  BAR.SYNC.DEFER_BLOCKING 0x1, 0x100 ;  /* 0x0044000000007b1d */ /* 0x000fe20000010000 */
[----:B------:R-:W-:-:S02]  /*a950*/  SHF.R.U64 R30, R30, 0x3, RZ ;  /* 0x000000031e1e7819 */ /* 0x000fc400000012ff */
[----:B------:R-:W-:Y:S02]  /*a960*/  SHF.R.U64 R38, R38, 0x3, RZ ;  /* 0x0000000326267819 */ /* 0x000fe400000012ff */
[----:B------:R-:W-:Y:S02]  /*a970*/  LOP3.LUT R8, R8, R47, RZ, 0x3c, !PT ;  /* 0x0000002f08087212 */ /* 0x000fe400078e3cff */
[----:B------:R-:W-:Y:S02]  /*a980*/  LOP3.LUT R10, R10, R103, RZ, 0x3c, !PT ;  /* 0x000000670a0a7212 */ /* 0x000fe400078e3cff */
[----:B------:R-:W-:Y:S02]  /*a990*/  SHF.R.U64 R32, R32, 0x3, RZ ;  /* 0x0000000320207819 */ /* 0x000fe400000012ff */
[----:B------:R-:W-:Y:S02]  /*a9a0*/  SHF.R.U64 R34, R34, 0x3, RZ ;  /* 0x0000000322227819 */ /* 0x000fe400000012ff */
[----:B------:R-:W-:-:S02]  /*a9b0*/  LOP3.LUT R12, R12, R137, RZ, 0x3c, !PT ;  /* 0x000000890c0c7212 */ /* 0x000fc400078e3cff */
[----:B------:R-:W-:Y:S02]  /*a9c0*/  LOP3.LUT R14, R14, R139, RZ, 0x3c, !PT ;  /* 0x0000008b0e0e7212 */ /* 0x000fe400078e3cff */
[----:B------:R-:W-:Y:S02]  /*a9d0*/  LOP3.LUT R24, R24, R141, RZ, 0x3c, !PT ;  /* 0x0000008d18187212 */ /* 0x000fe400078e3cff */
[----:B------:R-:W-:Y:S02]  /*a9e0*/  LOP3.LUT R26, R26, R143, RZ, 0x3c, !PT ;  /* 0x0000008f1a1a7212 */ /* 0x000fe400078e3cff */
[----:B------:R-:W-:Y:S02]  /*a9f0*/  LOP3.LUT R36, R36, R151, RZ, 0x3c, !PT ;  /* 0x0000009724247212 */ /* 0x000fe400078e3cff */
[----:B------:R-:W-:Y:S01]  /*aa00*/  LOP3.LUT R30, R30, R145, RZ, 0x3c, !PT ;  /* 0x000000911e1e7212 */ /* 0x000fe200078e3cff */
[----:B------:R0:W-:Y:S01]  /*aa10*/  STSM.16.M88.4 [R136], R4 ;  /* 0x0000000488007844 */ /* 0x0001e20000000200 */
[----:B------:R-:W-:-:S02]  /*aa20*/  LOP3.LUT R28, R38, R153, RZ, 0x3c, !PT ;  /* 0x00000099261c7212 */ /* 0x000fc400078e3cff */
[----:B------:R-:W-:Y:S02]  /*aa30*/  LOP3.LUT R32, R32, R147, RZ, 0x3c, !PT ;  /* 0x0000009320207212 */ /* 0x000fe400078e3cff */
[----:B------:R-:W-:Y:S02]  /*aa40*/  LOP3.LUT R34, R34, R149, RZ, 0x3c, !PT ;  /* 0x0000009522227212 */ /* 0x000fe400078e3cff */
[----:B------:R-:W-:Y:S02]  /*aa50*/  MOV R135, R8 ;  /* 0x0000000800877202 */ /* 0x000fe40000000f00 */
[----:B------:R-:W-:Y:S02]  /*aa60*/  MOV R134, R10 ;  /* 0x0000000a00867202 */ /* 0x000fe40000000f00 */
[----:B------:R-:W-:Y:S02]  /*aa70*/  MOV R133, R12 ;  /* 0x0000000c00857202 */ /* 0x000fe40000000f00 */
[----:B------:R-:W-:-:S02]  /*aa80*/  MOV R124, R14 ;  /* 0x0000000e007c7202 */ /* 0x000fc40000000f00 */
[----:B------:R-:W-:Y:S02]  /*aa90*/  F2FP.F16.F32.PACK_AB R8, R41, R40 ;  /* 0x000000282908723e */ /* 0x000fe400000000ff */
[----:B0-----:R-:W-:Y:S02]  /*aaa0*/  F2FP.F16.F32.PACK_AB R4, R121, R120 ;  /* 0x000000787904723e */ /* 0x001fe400000000ff */
[----:B------:R-:W-:Y:S02]  /*aab0*/  F2FP.F16.F32.PACK_AB R5, R131, R128 ;  /* 0x000000808305723e */ /* 0x000fe400000000ff */
[----:B------:R-:W-:Y:S02]  /*aac0*/  F2FP.F16.F32.PACK_AB R6, R122, R3 ;  /* 0x000000037a06723e */ /* 0x000fe400000000ff */
[----:B------:R-:W-:Y:S02]  /*aad0*/  F2FP.F16.F32.PACK_AB R7, R132, R127 ;  /* 0x0000007f8407723e */ /* 0x000fe400000000ff */
[----:B------:R-:W-:-:S02]  /*aae0*/  F2FP.F16.F32.PACK_AB R9, R129, R126 ;  /* 0x0000007e8109723e */ /* 0x000fc400000000ff */
[----:B------:R-:W-:Y:S01]  /*aaf0*/  F2FP.F16.F32.PACK_AB R10, R45, R44 ;  /* 0x0000002c2d0a723e */ /* 0x000fe200000000ff */
[----:B------:R0:W-:Y:S01]  /*ab00*/  STSM.16.M88.4 [R135], R4 ;  /* 0x0000000487007844 */ /* 0x0001e20000000200 */
[----:B------:R-:W-:Y:S02]  /*ab10*/  F2FP.F16.F32.PACK_AB R11, R130, R125 ;  /* 0x0000007d820b723e */ /* 0x000fe400000000ff */
[----:B------:R-:W-:Y:S02]  /*ab20*/  MOV R123, R24 ;  /* 0x00000018007b7202 */ /* 0x000fe40000000f00 */
[----:B------:R-:W-:Y:S01]  /*ab30*/  MOV R103, R26 ;  /* 0x0000001a00677202 */ /* 0x000fe20000000f00 */
[----:B------:R1:W-:Y:S01]  /*ab40*/  STSM.16.M88.4 [R134], R8 ;  /* 0x0000000886007844 */ /* 0x0003e20000000200 */
[----:B------:R-:W-:Y:S02]  /*ab50*/  MOV R37, R36 ;  /* 0x0000002400257202 */ /* 0x000fe40000000f00 */
[----:B------:R-:W-:-:S02]  /*ab60*/  F2FP.F16.F32.PACK_AB R12, R49, R48 ;  /* 0x00000030310c723e */ /* 0x000fc400000000ff */
        /* <DEDUP_REMOVED lines=38> */
[----:B0-----:R-:W-:Y:S02]  /*add0*/  IMAD.U32 R4, RZ, RZ, UR4 ;  /* 0x00000004ff047e24 */ /* 0x001fe4000f8e00ff */
[----:B------:R-:W-:Y:S01]  /*ade0*/  IMAD.U32 R5, RZ, RZ, UR7 ;  /* 0x00000007ff057e24 */ /* 0x000fe2000f8e00ff */
[----:B------:R3:W-:Y:S01]  /*adf0*/  STSM.16.M88.4 [R36], R112 ;  /* 0x0000007024007844 */ /* 0x0007e20000000200 */
[----:B------:R-:W-:Y:S06]  /*ae00*/  BAR.SYNC.DEFER_BLOCKING 0x1, 0x100 ;  /* 0x0044000000007b1d */ /* 0x000fec0000010000 */
[----:B------:R-:W4:Y:S01]  /*ae10*/  @P0 LDG.E R3, desc[UR36][R4.64] ;  /* 0x0000002404030981 */ /* 0x000f22000c1e1900 */
[----:B------:R-:W-:Y:S01]  /*ae20*/  UISETP.NE.AND.EX UP1, UPT, UR9, URZ, UPT, UP1 ;  /* 0x0000003f0900728c */ /* 0x000fe2000bf25310 */
[----:B--2---:R-:W-:Y:S01]  /*ae30*/  ISETP.NE.AND P1, PT, R68, 0x1, PT ;  /* 0x000000014400780c */ /* 0x004fe20003f25270 */
[----:B------:R-:W-:Y:S01]  /*ae40*/  ULDC UR7, c[0x0][0xa88] ;  /* 0x0002a20000077ab9 */ /* 0x000fe20000000800 */
[----:B------:R-:W-:-:S03]  /*ae50*/  UMOV UR4, URZ ;  /* 0x0000003f00047c82 */ /* 0x000fc60008000000 */
[----:B------:R-:W-:-:S05]  /*ae60*/  PLOP3.LUT P2, PT, PT, PT, UP1, 0x80, 0x0 ;  /* 0x000000000000781c */ /* 0x000fca0003f4f018 */
[----:B------:R-:W-:-:S03]  /*ae70*/  @UP1 UIADD3 UR8, UP2, UR10, UR8, URZ ;  /* 0x000000080a081290 */ /* 0x000fc6000ff5e03f */
[----:B------:R-:W0:Y:S01]  /*ae80*/  @P1 LDC R6, c[0x0][0xbec] ;  /* 0x0002fb00ff061b82 */ /* 0x000e220000000800 */
[----:B------:R-:W-:Y:S02]  /*ae90*/  @UP1 UIADD3.X UR9, UR11, UR9, URZ, UP2, !UPT ;  /* 0x000000090b091290 */ /* 0x000fe400097fe43f */
[----:B-1----:R-:W-:-:S04]  /*aea0*/  IMAD.U32 R10, RZ, RZ, UR8 ;  /* 0x00000008ff0a7e24 */ /* 0x002fc8000f8e00ff */
[----:B------:R-:W-:Y:S01]  /*aeb0*/  IMAD.U32 R11, RZ, RZ, UR9 ;  /* 0x00000009ff0b7e24 */ /* 0x000fe2000f8e00ff */
[----:B------:R-:W1:Y:S01]  /*aec0*/  @P1 LDC R8, c[0x0][0xbf0] ;  /* 0x0002fc00ff081b82 */ /* 0x000e620000000800 */
[----:B----4-:R-:W-:Y:S02]  /*aed0*/  @P0 R2UR UR4, R3 ;  /* 0x00000000030402ca */ /* 0x010fe400000e0000 */
[----:B------:R-:W-:-:S06]  /*aee0*/  MOV R3, UR7 ;  /* 0x0000000700037c02 */ /* 0x000fcc0008000f00 */
[----:B------:R3:W5:Y:S01]  /*aef0*/  @P2 LDG.E R3, desc[UR36][R10.64] ;  /* 0x000000240a032981 */ /* 0x000762000c1e1900 */
[----:B01----:R-:W-:Y:S06]  /*af00*/  @P2 BRA `(.L_x_2461) ;  /* 0x0000000000102947 */ /* 0x003fec0003800000 */
[----:B------:R-:W-:Y:S05]  /*af10*/  @!P0 BRA `(.L_x_2461) ;  /* 0x00000000000c8947 */ /* 0x000fea0003800000 */
[----:B---3--:R-:W2:Y:S04]  /*af20*/  LDG.E R10, desc[UR36][R4.64] ;  /* 0x00000024040a7981 */ /* 0x008ea8000c1e1900 */
[----:B-----5:R-:W2:Y:S02]  /*af30*/  LDG.E R3, desc[UR36][R4.64+0x4] ;  /* 0x0000042404037981 */ /* 0x020ea4000c1e1900 */
[----:B--2---:R-:W-:-:S07]  /*af40*/  IMAD.IADD R3, R3, 0x1, -R10 ;  /* 0x0000000103037824 */ /* 0x004fce00078e0a0a */
.L_x_2461:
[----:B------:R-:W-:Y:S01]  /*af50*/  R2UR UR16, R192 ;  /* 0x00000000c01072ca */ /* 0x000fe200000e0000 */
[----:B------:R-:W-:Y:S01]  /*af60*/  ULDC.64 UR12, c[0x0][0xb90] ;  /* 0x0002e400000c7ab9 */ /* 0x000fe20000000a00 */
[----:B------:R-:W-:Y:S01]  /*af70*/  R2UR UR15, R194 ;  /* 0x00000000c20f72ca */ /* 0x000fe200000e0000 */
[----:B------:R-:W-:Y:S01]  /*af80*/  VIADD R9, R18, UR41 ;  /* 0x0000002912097c36 */ /* 0x000fe20008000000 */
[----:B------:R-:W-:Y:S01]  /*af90*/  USHF.R.S32.HI UR11, URZ, 0x1f, UR4 ;  /* 0x0000001f3f0b7899 */ /* 0x000fe20008011404 */
[----:B------:R-:W-:Y:S01]  /*afa0*/  VIADD R26, R198, UR41 ;  /* 0x00000029c61a7c36 */ /* 0x000fe20008000000 */
[----:B------:R-:W-:Y:S01]  /*afb0*/  UMOV UR10, UR4 ;  /* 0x00000004000a7c82 */ /* 0x000fe20008000000 */
[----:B------:R-:W-:Y:S01]  /*afc0*/  @P1 IMAD.HI.U32 R5, R9, R6, RZ ;  /* 0x0000000609051227 */ /* 0x000fe200078e00ff */
[----:B------:R-:W-:Y:S01]  /*afd0*/  MOV R4, R9 ;  /* 0x0000000900047202 */ /* 0x000fe20000000f00 */
[----:B------:R-:W-:Y:S02]  /*afe0*/  USEL UR61, UR61, URZ, !UP0 ;  /* 0x0000003f3d3d7287 */ /* 0x000fe4000c000000 */
[----:B-----5:R-:W-:Y:S01]  /*aff0*/  IMAD R43, R3, R68, RZ ;  /* 0x00000044032b7224 */ /* 0x020fe200078e02ff */
[----:B------:R-:W-:Y:S01]  /*b000*/  @P1 SHF.R.U32.HI R4, RZ, R8, R5 ;  /* 0x00000008ff041219 */ /* 0x000fe20000011605 */
[----:B------:R-:W-:Y:S01]  /*b010*/  USHF.R.S32.HI UR14, URZ, 0x1f, UR16 ;  /* 0x0000001f3f0e7899 */ /* 0x000fe20008011410 */
[----:B------:R-:W-:Y:S01]  /*b020*/  IMAD R5, R193, 0x40, R16 ;  /* 0x00000040c1057824 */ /* 0x000fe200078e0210 */
[----:B------:R-:W-:-:S02]  /*b030*/  UIMAD.WIDE.U32 UR8, UR16, UR12, UR10 ;  /* 0x0000000c100872a5 */ /* 0x000fc4000f8e000a */
[----:B------:R-:W-:Y:S01]  /*b040*/  UIMAD UR7, UR14, UR12, URZ ;  /* 0x0000000c0e0772a4 */ /* 0x000fe2000f8e023f */
[----:B------:R-:W-:Y:S01]  /*b050*/  IMAD.MOV R7, RZ, RZ, -R4 ;  /* 0x000000ffff077224 */ /* 0x000fe200078e0a04 */
[----:B------:R-:W-:Y:S01]  /*b060*/  USEL UR15, UR15, URZ, !UP0 ;  /* 0x0000003f0f0f7287 */ /* 0x000fe2000c000000 */
[----:B------:R-:W-:Y:S01]  /*b070*/  IMAD.WIDE R20, R5, 0x2, R20 ;  /* 0x0000000205147825 */ /* 0x000fe200078e0214 */
[----:B------:R-:W-:Y:S01]  /*b080*/  UIMAD UR7, UR16, UR13, UR7 ;  /* 0x0000000d100772a4 */ /* 0x000fe2000f8e0207 */
[----:B------:R-:W-:Y:S02]  /*b090*/  SHF.R.S32.HI R5, RZ, 0x1f, R4 ;  /* 0x0000001fff057819 */ /* 0x000fe40000011404 */
[----:B------:R-:W-:Y:S01]  /*b0a0*/  ULDC.64 UR12, c[0x0][0xb98] ;  /* 0x0002e600000c7ab9 */ /* 0x000fe20000000a00 */
[----:B------:R-:W-:Y:S01]  /*b0b0*/  UIADD3 UR9, UR9, UR7, URZ ;  /* 0x0000000709097290 */ /* 0x000fe2000fffe03f */
[----:B------:R-:W-:Y:S01]  /*b0c0*/  IMAD R7, R68, R7, R9 ;  /* 0x0000000744077224 */ /* 0x000fe200078e0209 */
[----:B------:R-:W-:Y:S01]  /*b0d0*/  UIMAD UR7, UR15, UR12, URZ ;  /* 0x0000000c0f0772a4 */ /* 0x000fe2000f8e023f */
[C---:B------:R-:W-:Y:S01]  /*b0e0*/  IADD3 R13, P2, R20.reuse, 0x1000, RZ ;  /* 0x00001000140d7810 */ /* 0x040fe20007f5e0ff */
[----:B------:R-:W-:Y:S01]  /*b0f0*/  UIMAD.WIDE.U32 UR8, UR61, UR12, UR8 ;  /* 0x0000000c3d0872a5 */ /* 0x000fe2000f8e0008 */
[----:B------:R-:W-:Y:S01]  /*b100*/  IADD3 R33, P3, R20, 0x6000, RZ ;  /* 0x0000600014217810 */ /* 0x000fe20007f7e0ff */
[----:B------:R-:W-:Y:S01]  /*b110*/  UIMAD UR7, UR61, UR13, UR7 ;  /* 0x0000000d3d0772a4 */ /* 0x000fe2000f8e0207 */
[----:B------:R-:W-:-:S02]  /*b120*/  SHF.R.S32.HI R6, RZ, 0x1f, R7 ;  /* 0x0000001fff067819 */ /* 0x000fc40000011407 */
[----:B------:R-:W-:Y:S01]  /*b130*/  LOP3.LUT R12, R13, 0x380, RZ, 0xc0, !PT ;  /* 0x000003800d0c7812 */ /* 0x000fe200078ec0ff */
[----:B------:R-:W-:Y:S01]  /*b140*/  ULDC.64 UR12, c[0x0][0xaa0] ;  /* 0x0002a800000c7ab9 */ /* 0x000fe20000000a00 */
[----:B------:R-:W-:Y:S01]  /*b150*/  IADD3 R4, P0, R4, UR8, RZ ;  /* 0x0000000804047c10 */ /* 0x000fe2000ff1e0ff */
[----:B------:R-:W-:Y:S01]  /*b160*/  IMAD.U32 R8, RZ, RZ, UR7 ;  /* 0x00000007ff087e24 */ /* 0x000fe2000f8e00ff */
[----:B------:R-:W-:Y:S02]  /*b170*/  SHF.R.U64 R12, R12, 0x3, RZ ;  /* 0x000000030c0c7819 */ /* 0x000fe400000012ff */
[----:B------:R-:W-:Y:S02]  /*b180*/  LOP3.LUT R32, R33, 0x380, RZ, 0xc0, !PT ;  /* 0x0000038021207812 */ /* 0x000fe400078ec0ff */
[----:B------:R-:W-:Y:S01]  /*b190*/  IADD3.X R5, R5, UR9, R8, P0, !PT ;  /* 0x0000000905057c10 */ /* 0x000fe200087fe408 */
[----:B------:R-:W-:Y:S01]  /*b1a0*/  ULDC.64 UR8, c[0x0][0xb88] ;  /* 0x0002e20000087ab9 */ /* 0x000fe20000000a00 */
[----:B------:R-:W-:Y:S01]  /*b1b0*/  LOP3.LUT R12, R12, R13, RZ, 0x3c, !PT ;  /* 0x0000000d0c0c7212 */ /* 0x000fe200078e3cff */
[----:B------:R-:W-:Y:S01]  /*b1c0*/  IMAD R6, R6, UR8, RZ ;  /* 0x0000000806067c24 */ /* 0x000fe2000f8e02ff */
[----:B------:R-:W-:Y:S01]  /*b1d0*/  IADD3.X R13, RZ, R21, RZ, P2, !PT ;  /* 0x00000015ff0d7210 */ /* 0x000fe200017fe4ff */
[----:B------:R-:W-:Y:S01]  /*b1e0*/  IMAD.WIDE.U32 R4, R7, UR8, R4 ;  /* 0x0000000807047c25 */ /* 0x000fe2000f8e0004 */
[----:B------:R-:W-:-:S02]  /*b1f0*/  IADD3 R25, P2, R20, 0x7000, RZ ;  /* 0x0000700014197810 */ /* 0x000fc40007f5e0ff */
[----:B------:R-:W-:Y:S01]  /*b200*/  SHF.R.U64 R32, R32, 0x3, RZ ;  /* 0x0000000320207819 */ /* 0x000fe200000012ff */
[----:B---3--:R-:W-:Y:S01]  /*b210*/  IMAD R11, R7, UR9, R6 ;  /* 0x00000009070b7c24 */ /* 0x008fe2000f8e0206 */
[----:B------:R-:W-:Y:S01]  /*b220*/  ULDC.64 UR8, c[0x0][0xb50] ;  /* 0x0002d40000087ab9 */ /* 0x000fe20000000a00 */
[----:B------:R-:W-:Y:S01]  /*b230*/  LOP3.LUT R24, R25, 0x380, RZ, 0xc0, !PT ;  /* 0x0000038019187812 */ /* 0x000fe200078ec0ff */
[----:B------:R-:W-:Y:S01]  /*b240*/  VIADD R6, R26, 0x8 ;  /* 0x000000081a067836 */ /* 0x000fe20000000000 */
[----:B------:R-:W-:Y:S01]  /*b250*/  LOP3.LUT R32, R32, R33, RZ, 0x3c, !PT ;  /* 0x0000002120207212 */ /* 0x000fe200078e3cff */
[----:B------:R-:W-:Y:S01]  /*b260*/  IMAD.IADD R5, R5, 0x1, R11 ;  /* 0x0000000105057824 */ /* 0x000fe200078e020b */
[----:B------:R-:W-:Y:S01]  /*b270*/  LEA R11, P0, R4, UR8, 0x2 ;  /* 0x00000008040b7c11 */ /* 0x000fe2000f8010ff */
[----:B------:R-:W-:Y:S01]  /*b280*/  IMAD.X R33, RZ, RZ, R21, P3 ;  /* 0x000000ffff217224 */ /* 0x000fe200018e0615 */
[----:B------:R-:W-:Y:S02]  /*b290*/  SHF.R.U64 R24, R24, 0x3, RZ ;  /* 0x0000000318187819 */ /* 0x000fe400000012ff */
[----:B------:R-:W-:Y:S01]  /*b2a0*/  LEA.HI.X R14, R4, UR9, R5, 0x2, P0 ;  /* 0x00000009040e7c11 */ /* 0x000fe200080f1405 */
[----:B------:R-:W-:Y:S01]  /*b2b0*/  SHFL.IDX PT, R36, R11, RZ, 0x1c1f ;  /* 0x001c1fff0b247589 */ /* 0x000fe200000e0000 */
[----:B------:R-:W-:-:S02]  /*b2c0*/  IADD3 R45, P0, R20, 0x5000, RZ ;  /* 0x00005000142d7810 */ /* 0x000fc40007f1e0ff */
[----:B------:R-:W-:Y:S01]  /*b2d0*/  IADD3 R10, P3, R20, 0xb000, RZ ;  /* 0x0000b000140a7810 */ /* 0x000fe20007f7e0ff */
[----:B------:R-:W0:Y:S01]  /*b2e0*/  SHFL.IDX PT, R37, R14, RZ, 0x1c1f ;  /* 0x001c1fff0e257589 */ /* 0x000e2200000e0000 */
[----:B------:R-:W-:Y:S02]  /*b2f0*/  LOP3.LUT R44, R45, 0x380, RZ, 0xc0, !PT ;  /* 0x000003802d2c7812 */ /* 0x000fe400078ec0ff */
[----:B------:R-:W-:Y:S01]  /*b300*/  LOP3.LUT R24, R24, R25, RZ, 0x3c, !PT ;  /* 0x0000001918187212 */ /* 0x000fe200078e3cff */
[----:B------:R-:W-:Y:S01]  /*b310*/  IMAD.X R25, RZ, RZ, R21, P2 ;  /* 0x000000ffff197224 */ /* 0x000fe200010e0615 */
[----:B------:R-:W-:Y:S01]  /*b320*/  SHF.R.U64 R44, R44, 0x3, RZ ;  /* 0x000000032c2c7819 */ /* 0x000fe200000012ff */
[----:B------:R-:W-:Y:S01]  /*b330*/  SHFL.IDX PT, R40, R11, 0x1, 0x1c1f ;  /* 0x003c1f000b287f89 */ /* 0x000fe200000e0000 */
[----:B------:R-:W-:Y:S02]  /*b340*/  LOP3.LUT R3, R10, 0x380, RZ, 0xc0, !PT ;  /* 0x000003800a037812 */ /* 0x000fe400078ec0ff */
[----:B------:R-:W-:Y:S01]  /*b350*/  IADD3 R9, P6, R20, 0x2000, RZ ;  /* 0x0000200014097810 */ /* 0x000fe20007fde0ff */
[----:B------:R-:W1:Y:S01]  /*b360*/  SHFL.IDX PT, R41, R14, 0x1, 0x1c1f ;  /* 0x003c1f000e297f89 */ /* 0x000e6200000e0000 */
[----:B------:R-:W-:-:S02]  /*b370*/  LOP3.LUT R44, R44, R45, RZ, 0x3c, !PT ;  /* 0x0000002d2c2c7212 */ /* 0x000fc400078e3cff */
[C---:B------:R-:W-:Y:S02]  /*b380*/  IADD3 R53, P4, R20.reuse, 0x4000, RZ ;  /* 0x0000400014357810 */ /* 0x040fe40007f9e0ff */
[----:B------:R-:W-:Y:S01]  /*b390*/  LOP3.LUT R7, R20, 0x380, RZ, 0xc0, !PT ;  /* 0x0000038014077812 */ /* 0x000fe200078ec0ff */
[----:B------:R-:W-:Y:S01]  /*b3a0*/  UIMAD UR7, UR11, UR12, URZ ;  /* 0x0000000c0b0772a4 */ /* 0x000fe2000f8e023f */
[----:B------:R-:W-:Y:S01]  /*b3b0*/  IADD3.X R45, RZ, R21, RZ, P0, !PT ;  /* 0x00000015ff2d7210 */ /* 0x000fe200007fe4ff */
[----:B------:R-:W-:Y:S01]  /*b3c0*/  UIMAD.WIDE.U32 UR8, UR4, UR12, URZ ;  /* 0x0000000c040872a5 */ /* 0x000fe2000f8e003f */
[----:B------:R-:W-:Y:S01]  /*b3d0*/  LOP3.LUT P0, RZ, R196, 0x3, RZ, 0xc0, !PT ;  /* 0x00000003c4ff7812 */ /* 0x000fe2000780c0ff */
[----:B------:R-:W-:Y:S01]  /*b3e0*/  ULDC.64 UR10, c[0x0][0xae8] ;  /* 0x0002ba00000a7ab9 */ /* 0x000fe20000000a00 */
[----:B------:R-:W-:Y:S01]  /*b3f0*/  SHF.R.U64 R3, R3, 0x3, RZ ;  /* 0x0000000303037819 */ /* 0x000fe200000012ff */
[----:B------:R-:W-:Y:S01]  /*b400*/  IMAD.X R49, RZ, RZ, R21, P3 ;  /* 0x000000ffff317224 */ /* 0x000fe200018e0615 */
[----:B------:R-:W-:-:S02]  /*b410*/  ISETP.GE.OR P2, PT, R26, R43, P0 ;  /* 0x0000002b1a00720c */ /* 0x000fc40000746670 */
[----:B------:R-:W-:Y:S02]  /*b420*/  IADD3 R5, P5, R20, 0x3000, RZ ;  /* 0x0000300014057810 */ /* 0x000fe40007fbe0ff */
[----:B------:R-:W-:Y:S02]  /*b430*/  LOP3.LUT R48, R3, R10, RZ, 0x3c, !PT ;  /* 0x0000000a03307212 */ /* 0x000fe400078e3cff */
[----:B------:R-:W2:Y:S01]  /*b440*/  @P1 LDC R3, c[0x0][0xbec] ;  /* 0x0002fb00ff031b82 */ /* 0x000ea20000000800 */
[----:B------:R-:W-:Y:S02]  /*b450*/  LOP3.LUT R8, R9, 0x380, RZ, 0xc0, !PT ;  /* 0x0000038009087812 */ /* 0x000fe400078ec0ff */
[----:B------:R-:W-:Y:S02]  /*b460*/  LOP3.LUT R4, R5, 0x380, RZ, 0xc0, !PT ;  /* 0x0000038005047812 */ /* 0x000fe400078ec0ff */
[----:B------:R-:W-:Y:S02]  /*b470*/  LOP3.LUT R52, R53, 0x380, RZ, 0xc0, !PT ;  /* 0x0000038035347812 */ /* 0x000fe400078ec0ff */
[----:B0-----:R0:W-:Y:S01]  /*b480*/  @!P2 ST.E desc[UR36][R36.64], R0 ;  /* 0x000000002400a985 */ /* 0x0011e2000c101924 */
[----:B------:R-:W-:-:S02]  /*b490*/  ISETP.GE.OR P0, PT, R6, R43, P0 ;  /* 0x0000002b0600720c */ /* 0x000fc40000706670 */
[----:B------:R-:W-:Y:S02]  /*b4a0*/  SHF.R.U64 R8, R8, 0x3, RZ ;  /* 0x0000000308087819 */ /* 0x000fe400000012ff */
[----:B------:R-:W-:Y:S02]  /*b4b0*/  SHF.R.U64 R4, R4, 0x3, RZ ;  /* 0x0000000304047819 */ /* 0x000fe400000012ff */
[----:B------:R-:W-:Y:S02]  /*b4c0*/  SHF.R.U64 R52, R52, 0x3, RZ ;  /* 0x0000000334347819 */ /* 0x000fe400000012ff */
[----:B------:R-:W-:Y:S02]  /*b4d0*/  SHF.R.U64 R7, R7, 0x3, RZ ;  /* 0x0000000307077819 */ /* 0x000fe400000012ff */
[----:B------:R-:W-:Y:S01]  /*b4e0*/  LOP3.LUT R8, R8, R9, RZ, 0x3c, !PT ;  /* 0x0000000908087212 */ /* 0x000fe200078e3cff */
[----:B0-----:R-:W0:Y:S01]  /*b4f0*/  @P1 LDC R37, c[0x0][0xbf0] ;  /* 0x0002fc00ff251b82 */ /* 0x001e220000000800 */
[----:B------:R-:W-:Y:S01]  /*b500*/  LOP3.LUT R4, R4, R5, RZ, 0x3c, !PT ;  /* 0x0000000504047212 */ /* 0x000fe200078e3cff */
[--C-:B------:R-:W-:Y:S01]  /*b510*/  IMAD.X R9, RZ, RZ, R21.reuse, P6 ;  /* 0x000000ffff097224 */ /* 0x100fe200030e0615 */
[----:B------:R-:W-:Y:S01]  /*b520*/  LOP3.LUT R52, R52, R53, RZ, 0x3c, !PT ;  /* 0x0000003534347212 */ /* 0x000fe200078e3cff */
[--C-:B------:R-:W-:Y:S01]  /*b530*/  IMAD.X R5, RZ, RZ, R21.reuse, P5 ;  /* 0x000000ffff057224 */ /* 0x100fe200028e0615 */
[C---:B------:R-:W-:Y:S01]  /*b540*/  IADD3 R65, P6, R20.reuse, 0x8000, RZ ;  /* 0x0000800014417810 */ /* 0x040fe20007fde0ff */
[----:B------:R-:W-:Y:S01]  /*b550*/  IMAD.X R53, RZ, RZ, R21, P4 ;  /* 0x000000ffff357224 */ /* 0x000fe200020e0615 */
[C---:B------:R-:W-:Y:S01]  /*b560*/  IADD3 R61, P5, R20.reuse, 0x9000, RZ ;  /* 0x00009000143d7810 */ /* 0x040fe20007fbe0ff */
[----:B------:R-:W-:Y:S01]  /*b570*/  UIMAD UR7, UR4, UR13, UR7 ;  /* 0x0000000d040772a4 */ /* 0x000fe2000f8e0207 */
[----:B------:R-:W-:Y:S01]  /*b580*/  IADD3 R57, P4, R20, 0xa000, RZ ;  /* 0x0000a00014397810 */ /* 0x000fe20007f9e0ff */
[----:B------:R-:W-:Y:S01]  /*b590*/  IMAD R0, R23, 0x20, R193 ;  /* 0x0000002017007824 */ /* 0x000fe200078e02c1 */
[----:B------:R-:W-:Y:S01]  /*b5a0*/  LOP3.LUT R20, R7, R20, RZ, 0x3c, !PT ;  /* 0x0000001407147212 */ /* 0x000fe200078e3cff */
[----:B------:R-:W-:Y:S01]  /*b5b0*/  UIADD3 UR9, UR9, UR7, URZ ;  /* 0x0000000709097290 */ /* 0x000fe2000fffe03f */
[----:B------:R-:W-:Y:S01]  /*b5c0*/  LOP3.LUT R64, R65, 0x380, RZ, 0xc0, !PT ;  /* 0x0000038041407812 */ /* 0x000fe200078ec0ff */
[----:B------:R-:W-:Y:S01]  /*b5d0*/  UIMAD UR4, UR14, UR10, URZ ;  /* 0x0000000a0e0472a4 */ /* 0x000fe2000f8e023f */
[----:B------:R-:W-:Y:S01]  /*b5e0*/  LOP3.LUT R60, R61, 0x380, RZ, 0xc0, !PT ;  /* 0x000003803d3c7812 */ /* 0x000fe200078ec0ff */
[----:B-1----:R1:W-:Y:S01]  /*b5f0*/  @!P0 ST.E desc[UR36][R40.64], R2 ;  /* 0x0000000228008985 */ /* 0x0023e2000c101924 */
[----:B------:R-:W-:Y:S01]  /*b600*/  LOP3.LUT R56, R57, 0x380, RZ, 0xc0, !PT ;  /* 0x0000038039387812 */ /* 0x000fe200078ec0ff */
[----:B------:R-:W-:Y:S01]  /*b610*/  UIMAD UR4, UR16, UR11, UR4 ;  /* 0x0000000b100472a4 */ /* 0x000fe2000f8e0204 */
[----:B------:R-:W-:Y:S01]  /*b620*/  SHF.R.U64 R64, R64, 0x3, RZ ;  /* 0x0000000340407819 */ /* 0x000fe200000012ff */
[----:B------:R3:W5:Y:S01]  /*b630*/  LD.E.128 R28, desc[UR36][R20.64] ;  /* 0x00000024141c7980 */ /* 0x000762000c101d00 */
[----:B------:R-:W-:Y:S01]  /*b640*/  UIMAD.WIDE.U32 UR8, UR16, UR10, UR8 ;  /* 0x0000000a100872a5 */ /* 0x000fe2000f8e0008 */
[----:B------:R-:W-:-:S02]  /*b650*/  SHF.R.U64 R60, R60, 0x3, RZ ;  /* 0x000000033c3c7819 */ /* 0x000fc400000012ff */
[----:B------:R-:W-:Y:S01]  /*b660*/  SHF.R.U64 R56, R56, 0x3, RZ ;  /* 0x0000000338387819 */ /* 0x000fe200000012ff */
[----:B------:R-:W-:Y:S01]  /*b670*/  ULDC.64 UR10, c[0x0][0xaf0] ;  /* 0x0002bc00000a7ab9 */ /* 0x000fe20000000a00 */
[----:B------:R-:W-:Y:S01]  /*b680*/  LOP3.LUT R64, R64, R65, RZ, 0x3c, !PT ;  /* 0x0000004140407212 */ /* 0x000fe200078e3cff */
[----:B------:R-:W5:Y:S01]  /*b690*/  LD.E.128 R12, desc[UR36][R12.64] ;  /* 0x000000240c0c7980 */ /* 0x000f62000c101d00 */
[----:B---3--:R-:W-:Y:S01]  /*b6a0*/  VIADD R20, R0, UR41 ;  /* 0x0000002900147c36 */ /* 0x008fe20008000000 */
[----:B------:R-:W-:Y:S01]  /*b6b0*/  UIADD3 UR9, UR9, UR4, URZ ;  /* 0x0000000409097290 */ /* 0x000fe2000fffe03f */
[----:B------:R-:W-:Y:S01]  /*b6c0*/  LOP3.LUT R60, R60, R61, RZ, 0x3c, !PT ;  /* 0x0000003d3c3c7212 */ /* 0x000fe200078e3cff */
[--C-:B------:R-:W-:Y:S01]  /*b6d0*/  IMAD.X R65, RZ, RZ, R21.reuse, P6 ;  /* 0x000000ffff417224 */ /* 0x100fe200030e0615 */
[----:B------:R-:W-:Y:S01]  /*b6e0*/  LOP3.LUT R56, R56, R57, RZ, 0x3c, !PT ;  /* 0x0000003938387212 */ /* 0x000fe200078e3cff */
[----:B--2---:R-:W-:Y:S01]  /*b6f0*/  @P1 IMAD.HI.U32 R0, R20, R3, RZ ;  /* 0x0000000314001227 */ /* 0x004fe200078e00ff */
[----:B------:R-:W-:Y:S01]  /*b700*/  UIMAD UR4, UR15, UR10, URZ ;  /* 0x0000000a0f0472a4 */ /* 0x000fe2000f8e023f */
[----:B------:R-:W-:Y:S01]  /*b710*/  IADD3.X R61, RZ, R21, RZ, P5, !PT ;  /* 0x00000015ff3d7210 */ /* 0x000fe20002ffe4ff */
[----:B------:R-:W5:Y:S01]  /*b720*/  LD.E.128 R8, desc[UR36][R8.64] ;  /* 0x0000002408087980 */ /* 0x000f62000c101d00 */
[----:B------:R-:W-:Y:S01]  /*b730*/  IMAD.X R57, RZ, RZ, R21, P4 ;  /* 0x000000ffff397224 */ /* 0x000fe200020e0615 */
[----:B------:R-:W-:Y:S01]  /*b740*/  MOV R21, R20 ;  /* 0x0000001400157202 */ /* 0x000fe20000000f00 */
[----:B------:R-:W-:Y:S01]  /*b750*/  UIMAD UR4, UR61, UR11, UR4 ;  /* 0x0000000b3d0472a4 */ /* 0x000fe2000f8e0204 */
[----:B0-----:R-:W-:Y:S01]  /*b760*/  @P1 SHF.R.U32.HI R21, RZ, R37, R0 ;  /* 0x00000025ff151219 */ /* 0x001fe20000011600 */
[----:B------:R-:W-:Y:S01]  /*b770*/  UIMAD.WIDE.U32 UR8, UR61, UR10, UR8 ;  /* 0x0000000a3d0872a5 */ /* 0x000fe2000f8e0008 */
[----:B------:R-:W5:Y:S02]  /*b780*/  LD.E.128 R4, desc[UR36][R4.64] ;  /* 0x0000002404047980 */ /* 0x000f64000c101d00 */
[--C-:B------:R-:W-:Y:S01]  /*b790*/  SHF.R.S32.HI R0, RZ, 0x1f, R21.reuse ;  /* 0x0000001fff007819 */ /* 0x100fe20000011415 */
[----:B------:R-:W-:Y:S01]  /*b7a0*/  UIADD3 UR4, UR9, UR4, URZ ;  /* 0x0000000409047290 */ /* 0x000fe2000fffe03f */
[----:B------:R-:W-:Y:S01]  /*b7b0*/  IMAD.MOV R37, RZ, RZ, -R21 ;  /* 0x000000ffff257224 */ /* 0x000fe200078e0a15 */
[----:B------:R-:W-:Y:S01]  /*b7c0*/  ULDC.64 UR10, c[0x0][0xae0] ;  /* 0x0002b800000a7ab9 */ /* 0x000fe20000000a00 */
[----:B------:R-:W-:Y:S01]  /*b7d0*/  IMAD.U32 R3, RZ, RZ, UR9 ;  /* 0x00000009ff037e24 */ /* 0x000fe2000f8e00ff */
[----:B------:R-:W5:Y:S01]  /*b7e0*/  LD.E.128 R52, desc[UR36][R52.64] ;  /* 0x0000002434347980 */ /* 0x000f62000c101d00 */
[----:B------:R-:W-:-:S02]  /*b7f0*/  IMAD R0, R0, UR10, RZ ;  /* 0x0000000a00007c24 */ /* 0x000fc4000f8e02ff */
[----:B------:R-:W-:Y:S01]  /*b800*/  IMAD R37, R68, R37, R20 ;  /* 0x0000002544257224 */ /* 0x000fe200078e0214 */
[----:B------:R-:W5:Y:S01]  /*b810*/  LD.E.128 R44, desc[UR36][R44.64] ;  /* 0x000000242c2c7980 */ /* 0x000f62000c101d00 */
[----:B-1----:R-:W-:Y:S01]  /*b820*/  IMAD.U32 R2, RZ, RZ, UR8 ;  /* 0x00000008ff027e24 */ /* 0x002fe2000f8e00ff */
[----:B------:R-:W-:Y:S01]  /*b830*/  ULDC.64 UR8, c[0x0][0xad8] ;  /* 0x0002b60000087ab9 */ /* 0x000fe20000000a00 */
[----:B------:R-:W-:Y:S01]  /*b840*/  IMAD.U32 R3, RZ, RZ, UR4 ;  /* 0x00000004ff037e24 */ /* 0x000fe2000f8e00ff */
[----:B------:R-:W5:Y:S01]  /*b850*/  LD.E.128 R32, desc[UR36][R32.64] ;  /* 0x0000002420207980 */ /* 0x000f62000c101d00 */
[C---:B------:R-:W-:Y:S01]  /*b860*/  IMAD R41, R21.reuse, UR11, R0 ;  /* 0x0000000b15297c24 */ /* 0x040fe2000f8e0200 */
[----:B------:R-:W-:Y:S02]  /*b870*/  SHF.R.S32.HI R0, RZ, 0x1f, R37 ;  /* 0x0000001fff007819 */ /* 0x000fe40000011425 */
[----:B------:R-:W5:Y:S01]  /*b880*/  LD.E.128 R24, desc[UR36][R24.64] ;  /* 0x0000002418187980 */ /* 0x000f62000c101d00 */
[----:B------:R-:W-:-:S03]  /*b890*/  IMAD.WIDE.U32 R2, R21, UR10, R2 ;  /* 0x0000000a15027c25 */ /* 0x000fc6000f8e0002 */
[----:B------:R-:W5:Y:S04]  /*b8a0*/  LD.E.128 R64, desc[UR36][R64.64] ;  /* 0x0000002440407980 */ /* 0x000f68000c101d00 */
[----:B------:R-:W5:Y:S04]  /*b8b0*/  LD.E.128 R60, desc[UR36][R60.64] ;  /* 0x000000243c3c7980 */ /* 0x000f68000c101d00 */
[----:B------:R-:W5:Y:S04]  /*b8c0*/  LD.E.128 R56, desc[UR36][R56.64] ;  /* 0x0000002438387980 */ /* 0x000f68000c101d00 */
[----:B------:R-:W5:Y:S01]  /*b8d0*/  LD.E.128 R48, desc[UR36][R48.64] ;  /* 0x0000002430307980 */ /* 0x000f62000c101d00 */
[----:B------:R-:W-:Y:S01]  /*b8e0*/  @!PT LDS RZ, [RZ] ;  /* 0x00000000fffff984 */ /* 0x000fe20000000800 */
[----:B------:R-:W-:Y:S01]  /*b8f0*/  @!PT LDS RZ, [RZ] ;  /* 0x00000000fffff984 */ /* 0x000fe20000000800 */
[----:B------:R-:W-:Y:S01]  /*b900*/  @!PT LDS RZ, [RZ] ;  /* 0x00000000fffff984 */ /* 0x000fe20000000800 */
[----:B------:R-:W-:Y:S01]  /*b910*/  @!PT LDS RZ, [RZ] ;  /* 0x00000000fffff984 */ /* 0x000fe20000000800 */
[----:B------:R0:W-:Y:S06]  /*b920*/  MEMBAR.ALL.CTA ;  /* 0x0000000000007992 */ /* 0x0001ec0000008000 */
[----:B0-----:R-:W0:Y:S01]  /*b930*/  FENCE.VIEW.ASYNC.S ;  /* 0x00000000000073c6 */ /* 0x001e220000000000 */
[----:B------:R-:W-:Y:S01]  /*b940*/  IMAD.IADD R3, R3, 0x1, R41 ;  /* 0x0000000103037824 */ /* 0x000fe200078e0229 */
[----:B------:R-:W-:Y:S01]  /*b950*/  IADD3 R68, R193, UR41, RZ ;  /* 0x00000029c1447c10 */ /* 0x000fe2000fffe0ff */
[----:B------:R-:W-:-:S02]  /*b960*/  IMAD R20, R0, UR8, RZ ;  /* 0x0000000800147c24 */ /* 0x000fc4000f8e02ff */
[----:B------:R-:W-:Y:S01]  /*b970*/  IMAD.WIDE.U32 R2, R37, UR8, R2 ;  /* 0x0000000825027c25 */ /* 0x000fe2000f8e0002 */
[----:B------:R-:W-:-:S03]  /*b980*/  ISETP.GE.AND P2, PT, R68, R43, PT ;  /* 0x0000002b4400720c */ /* 0x000fc60003f46270 */
[----:B------:R-:W-:Y:S01]  /*b990*/  IMAD R21, R37, UR9, R20 ;  /* 0x0000000925157c24 */ /* 0x000fe2000f8e0214 */
[----:B------:R-:W-:Y:S01]  /*b9a0*/  ULDC.64 UR8, c[0x0][0xa80] ;  /* 0x0002a00000087ab9 */ /* 0x000fe20000000a00 */
[----:B------:R-:W-:Y:S01]  /*b9b0*/  VIADD R0, R68, 0x20 ;  /* 0x0000002044007836 */ /* 0x000fe20000000000 */
[----:B------:R-:W-:Y:S01]  /*b9c0*/  LEA R38, P3, R2, UR8, 0x1 ;  /* 0x0000000802267c11 */ /* 0x000fe2000f8608ff */
[----:B------:R-:W-:Y:S01]  /*b9d0*/  VIADD R42, R42, 0x30820 ;  /* 0x000308202a2a7836 */ /* 0x000fe20000000000 */
[----:B------:R-:W-:Y:S02]  /*b9e0*/  IADD3 R3, R3, R21, RZ ;  /* 0x0000001503037210 */ /* 0x000fe40007ffe0ff */
[-C--:B------:R-:W-:Y:S01]  /*b9f0*/  ISETP.GE.AND P1, PT, R0, R43.reuse, PT ;  /* 0x0000002b0000720c */ /* 0x080fe20003f26270 */
[----:B------:R-:W-:Y:S01]  /*ba00*/  VIADD R0, R68, 0x40 ;  /* 0x0000004044007836 */ /* 0x000fe20000000000 */
        /* <DEDUP_REMOVED lines=21> */
.L_x_2463:
[----:B------:R-:W-:Y:S05]  /*bb60*/  BSYNC B1 ;  /* 0x0000000000017941 */ /* 0x000fea0003800000 */
.L_x_2462:
        /* <DEDUP_REMOVED lines=17> */
.L_x_2465:
[----:B------:R-:W-:Y:S05]  /*bc80*/  BSYNC B1 ;  /* 0x0000000000017941 */ /* 0x000fea0003800000 */
.L_x_2464:
        /* <DEDUP_REMOVED lines=17> */
.L_x_2467:
[----:B------:R-:W-:Y:S05]  /*bda0*/  BSYNC B1 ;  /* 0x0000000000017941 */ /* 0x000fea0003800000 */
.L_x_2466:
        /* <DEDUP_REMOVED lines=20> */
.L_x_2460:
[----:B------:R-:W-:Y:S01]  /*bef0*/  ULDC.64 UR8, c[0x0][0xc00] ;  /* 0x0003000000087ab9 */ /* 0x000fe20000000a00 */
[----:B------:R-:W-:Y:S01]  /*bf00*/  ULDC UR4, c[0x0][0xa88] ;  /* 0x0002a20000047ab9 */ /* 0x000fe20000000800 */
[----:B------:R-:W-:Y:S01]  /*bf10*/  UISETP.NE.U32.AND UP0, UPT, UR8, URZ, UPT ;  /* 0x0000003f0800728c */ /* 0x000fe2000bf05070 */
[----:B------:R-:W0:Y:S01]  /*bf20*/  LDC R11, c[0x0][0xbe8] ;  /* 0x0002fa00ff0b7b82 */ /* 0x000e220000000800 */
[----:B------:R-:W-:Y:S02]  /*bf30*/  R2UR UR7, R192 ;  /* 0x00000000c00772ca */ /* 0x000fe400000e0000 */
        /* <DEDUP_REMOVED lines=10> */
[----:B------:R-:W-:-:S05]  /*bfe0*/  IMAD.U32 R0, RZ, RZ, UR4 ;  /* 0x00000004ff007e24 */ /* 0x000fca000f8e00ff */
[----:B------:R-:W-:-:S05]  /*bff0*/  PLOP3.LUT P3, PT, PT, PT, UP1, 0x80, 0x0 ;  /* 0x000000000000781c */ /* 0x000fca0003f6f018 */
[----:B------:R-:W-:Y:S02]  /*c000*/  @UP1 ULDC.64 UR8, c[0x0][0xc08] ;  /* 0x0003020000081ab9 */ /* 0x000fe40000000a00 */
[----:B------:R-:W-:-:S06]  /*c010*/  @UP1 UIMAD.WIDE UR8, UR61, 0x4, UR8 ;  /* 0x000000043d0818a5 */ /* 0x000fcc000f8e0208 */
[----:B------:R-:W-:Y:S01]  /*c020*/  MOV R4, UR8 ;  /* 0x0000000800047c02 */ /* 0x000fe20008000f00 */
        /* <DEDUP_REMOVED lines=14> */
.L_x_2469:
[----:B------:R-:W-:Y:S01]  /*c110*/  R2UR UR7, R194 ;  /* 0x00000000c20772ca */ /* 0x000fe200000e0000 */
[----:B------:R-:W-:Y:S01]  /*c120*/  USEL UR61, UR61, URZ, !UP0 ;  /* 0x0000003f3d3d7287 */ /* 0x000fe2000c000000 */
[----:B------:R-:W-:Y:S11]  /*c130*/  BSSY B1, `(.L_x_2470) ;  /* 0x000002d000017945 */ /* 0x000ff60003800000 */
[----:B------:R-:W-:Y:S01]  /*c140*/  USEL UR12, UR7, URZ, !UP0 ;  /* 0x0000003f070c7287 */ /* 0x000fe2000c000000 */
[----:B------:R-:W-:Y:S11]  /*c150*/  @P1 BRA `(.L_x_2471) ;  /* 0x0000000000a81947 */ /* 0x000ff60003800000 */
[----:B------:R-:W0:Y:S01]  /*c160*/  S2R R3, SR_TID.X ;  /* 0x0000000000037919 */ /* 0x000e220000002100 */
[----:B------:R-:W1:Y:S01]  /*c170*/  LDC R7, c[0x0][0xbe8] ;  /* 0x0002fa00ff077b82 */ /* 0x000e620000000800 */
[----:B------:R-:W-:Y:S02]  /*c180*/  IMAD.U32 R4, RZ, RZ, UR41 ;  /* 0x00000029ff047e24 */ /* 0x000fe4000f8e00ff */
[----:B-1---5:R-:W-:-:S03]  /*c190*/  IMAD R2, R0, R7, RZ ;  /* 0x0000000700027224 */ /* 0x022fc600078e02ff */
[----:B0-----:R-:W-:-:S04]  /*c1a0*/  IADD3 R4, R4, -0x80, R3 ;  /* 0xffffff8004047810 */ /* 0x001fc80007ffe003 */
[----:B------:R-:W-:-:S13]  /*c1b0*/  ISETP.GE.AND P1, PT, R4, R2, PT ;  /* 0x000000020400720c */ /* 0x000fda0003f26270 */
[----:B------:R-:W-:Y:S05]  /*c1c0*/  @P1 BRA `(.L_x_2471) ;  /* 0x00000000008c1947 */ /* 0x000fea0003800000 */
[----:B------:R-:W-:Y:S01]  /*c1d0*/  ISETP.NE.AND P1, PT, R7, 0x1, PT ;  /* 0x000000010700780c */ /* 0x000fe20003f25270 */
[----:B------:R-:W-:Y:S01]  /*c1e0*/  ULDC.64 UR14, c[0x0][0xb90] ;  /* 0x0002e400000e7ab9 */ /* 0x000fe20000000a00 */
[----:B------:R-:W-:Y:S01]  /*c1f0*/  R2UR UR13, R192 ;  /* 0x00000000c00d72ca */ /* 0x000fe200000e0000 */
[----:B------:R-:W-:Y:S01]  /*c200*/  UIMAD UR7, UR11, UR14, URZ ;  /* 0x0000000e0b0772a4 */ /* 0x000fe2000f8e023f */
[----:B------:R-:W-:Y:S01]  /*c210*/  IMAD.MOV.U32 R2, RZ, RZ, R4 ;  /* 0x000000ffff027224 */ /* 0x000fe200078e0004 */
[----:B------:R-:W-:Y:S01]  /*c220*/  UMOV UR8, UR4 ;  /* 0x0000000400087c82 */ /* 0x000fe20008000000 */
[----:B------:R-:W-:-:S07]  /*c230*/  UMOV UR9, UR10 ;  /* 0x0000000a00097c82 */ /* 0x000fce0008000000 */
[----:B------:R-:W0:Y:S02]  /*c240*/  @P1 LDC R3, c[0x0][0xbec] ;  /* 0x0002fb00ff031b82 */ /* 0x000e240000000800 */
[----:B------:R-:W-:Y:S02]  /*c250*/  UIMAD.WIDE.U32 UR8, UR13, UR14, UR8 ;  /* 0x0000000e0d0872a5 */ /* 0x000fe4000f8e0008 */
[----:B------:R-:W-:-:S03]  /*c260*/  UIMAD UR7, UR13, UR15, UR7 ;  /* 0x0000000f0d0772a4 */ /* 0x000fc6000f8e0207 */
[----:B------:R-:W-:Y:S01]  /*c270*/  ULDC.64 UR14, c[0x0][0xb98] ;  /* 0x0002e600000e7ab9 */ /* 0x000fe20000000a00 */
[----:B------:R-:W1:Y:S01]  /*c280*/  @P1 LDC R6, c[0x0][0xbf0] ;  /* 0x0002fc00ff061b82 */ /* 0x000e620000000800 */
[----:B------:R-:W-:Y:S02]  /*c290*/  UIADD3 UR9, UR9, UR7, URZ ;  /* 0x0000000709097290 */ /* 0x000fe4000fffe03f */
[----:B------:R-:W-:Y:S02]  /*c2a0*/  UIMAD UR7, UR12, UR14, URZ ;  /* 0x0000000e0c0772a4 */ /* 0x000fe4000f8e023f */
[----:B------:R-:W-:Y:S02]  /*c2b0*/  UIMAD.WIDE.U32 UR8, UR61, UR14, UR8 ;  /* 0x0000000e3d0872a5 */ /* 0x000fe4000f8e0008 */
[----:B------:R-:W-:-:S03]  /*c2c0*/  UIMAD UR7, UR61, UR15, UR7 ;  /* 0x0000000f3d0772a4 */ /* 0x000fc6000f8e0207 */
[----:B------:R-:W-:Y:S01]  /*c2d0*/  ULDC.64 UR14, c[0x0][0xb88] ;  /* 0x0002e200000e7ab9 */ /* 0x000fe20000000a00 */
[----:B0-----:R-:W-:-:S05]  /*c2e0*/  @P1 IMAD.HI.U32 R3, R4, R3, RZ ;  /* 0x0000000304031227 */ /* 0x001fca00078e00ff */
[----:B-1----:R-:W-:Y:S01]  /*c2f0*/  @P1 SHF.R.U32.HI R2, RZ, R6, R3 ;  /* 0x00000006ff021219 */ /* 0x002fe20000011603 */
[----:B------:R-:W-:-:S03]  /*c300*/  IMAD.U32 R6, RZ, RZ, UR7 ;  /* 0x00000007ff067e24 */ /* 0x000fc6000f8e00ff */
[C---:B------:R-:W-:Y:S02]  /*c310*/  IADD3 R5, -R2.reuse, RZ, RZ ;  /* 0x000000ff02057210 */ /* 0x040fe40007ffe1ff */
[----:B------:R-:W-:Y:S02]  /*c320*/  SHF.R.S32.HI R3, RZ, 0x1f, R2 ;  /* 0x0000001fff037819 */ /* 0x000fe40000011402 */
[----:B------:R-:W-:Y:S01]  /*c330*/  IADD3 R2, P1, R2, UR8, RZ ;  /* 0x0000000802027c10 */ /* 0x000fe2000ff3e0ff */
[----:B------:R-:W-:-:S03]  /*c340*/  IMAD R5, R7, R5, R4 ;  /* 0x0000000507057224 */ /* 0x000fc600078e0204 */
[----:B------:R-:W-:Y:S01]  /*c350*/  IADD3.X R3, R3, UR9, R6, P1, !PT ;  /* 0x0000000903037c10 */ /* 0x000fe20008ffe406 */
[----:B------:R-:W-:Y:S01]  /*c360*/  ULDC.64 UR8, c[0x0][0xb50] ;  /* 0x0002d40000087ab9 */ /* 0x000fe20000000a00 */
[----:B------:R-:W-:Y:S01]  /*c370*/  SHF.R.S32.HI R4, RZ, 0x1f, R5 ;  /* 0x0000001fff047819 */ /* 0x000fe20000011405 */
[----:B------:R-:W-:-:S04]  /*c380*/  IMAD.WIDE.U32 R2, R5, UR14, R2 ;  /* 0x0000000e05027c25 */ /* 0x000fc8000f8e0002 */
[----:B------:R-:W-:-:S04]  /*c390*/  IMAD R4, R4, UR14, RZ ;  /* 0x0000000e04047c24 */ /* 0x000fc8000f8e02ff */
[----:B------:R-:W-:Y:S01]  /*c3a0*/  IMAD R7, R5, UR15, R4 ;  /* 0x0000000f05077c24 */ /* 0x000fe2000f8e0204 */
[----:B------:R-:W-:-:S03]  /*c3b0*/  LEA R4, P1, R2, UR8, 0x2 ;  /* 0x0000000802047c11 */ /* 0x000fc6000f8210ff */
[----:B------:R-:W-:-:S05]  /*c3c0*/  IMAD.IADD R3, R3, 0x1, R7 ;  /* 0x0000000103037824 */ /* 0x000fca00078e0207 */
[----:B------:R-:W-:Y:S01]  /*c3d0*/  LEA.HI.X R5, R2, UR9, R3, 0x2, P1 ;  /* 0x0000000902057c11 */ /* 0x000fe200088f1403 */
[----:B------:R-:W-:-:S05]  /*c3e0*/  IMAD.MOV.U32 R3, RZ, RZ, -0x800000 ;  /* 0xff800000ff037424 */ /* 0x000fca00078e00ff */
[----:B------:R0:W-:Y:S02]  /*c3f0*/  STG.E desc[UR36][R4.64], R3 ;  /* 0x0000000304007986 */ /* 0x0001e4000c101924 */
.L_x_2471:
[----:B------:R-:W-:Y:S05]  /*c400*/  BSYNC B1 ;  /* 0x0000000000017941 */ /* 0x000fea0003800000 */
.L_x_2470:
[----:B0-----:R-:W0:Y:S01]  /*c410*/  @P0 LDC R3, c[0x0][0xbf0] ;  /* 0x0002fc00ff030b82 */ /* 0x001e220000000800 */
[----:B------:R-:W-:Y:S01]  /*c420*/  ULDC.64 UR14, c[0x0][0xaa0] ;  /* 0x0002a800000e7ab9 */ /* 0x000fe20000000a00 */
[----:B------:R-:W-:Y:S01]  /*c430*/  R2UR UR13, R192 ;  /* 0x00000000c00d72ca */ /* 0x000fe200000e0000 */
[----:B------:R-:W-:Y:S01]  /*c440*/  UIMAD UR7, UR10, UR14, URZ ;  /* 0x0000000e0a0772a4 */ /* 0x000fe2000f8e023f */
[----:B------:R-:W-:Y:S01]  /*c450*/  IMAD R2, R23, 0x20, R193 ;  /* 0x0000002017027824 */ /* 0x000fe200078e02c1 */
[----:B------:R-:W-:Y:S01]  /*c460*/  UIMAD.WIDE.U32 UR8, UR4, UR14, URZ ;  /* 0x0000000e040872a5 */ /* 0x000fe2000f8e003f */
[----:B------:R-:W-:Y:S01]  /*c470*/  BSSY B1, `(.L_x_2472) ;  /* 0x000003c000017945 */ /* 0x000fe20003800000 */
[----:B------:R-:W-:Y:S02]  /*c480*/  UIMAD UR7, UR4, UR15, UR7 ;  /* 0x0000000f040772a4 */ /* 0x000fe4000f8e0207 */
[----:B------:R-:W-:Y:S01]  /*c490*/  IADD3 R6, R2, UR41, RZ ;  /* 0x0000002902067c10 */ /* 0x000fe2000fffe0ff */
[----:B------:R-:W-:Y:S01]  /*c4a0*/  ULDC.64 UR14, c[0x0][0xae8] ;  /* 0x0002ba00000e7ab9 */ /* 0x000fe20000000a00 */
[----:B------:R-:W-:-:S02]  /*c4b0*/  UIADD3 UR9, UR9, UR7, URZ ;  /* 0x0000000709097290 */ /* 0x000fc4000fffe03f */
[----:B------:R-:W-:Y:S01]  /*c4c0*/  UIMAD UR4, UR11, UR14, URZ ;  /* 0x0000000e0b0472a4 */ /* 0x000fe2000f8e023f */
[----:B------:R-:W-:Y:S01]  /*c4d0*/  @P0 IMAD.HI.U32 R2, R6, R9, RZ ;  /* 0x0000000906020227 */ /* 0x000fe200078e00ff */
[----:B------:R-:W-:Y:S02]  /*c4e0*/  UIMAD.WIDE.U32 UR8, UR13, UR14, UR8 ;  /* 0x0000000e0d0872a5 */ /* 0x000fe4000f8e0008 */
[----:B------:R-:W-:Y:S01]  /*c4f0*/  UIMAD UR4, UR13, UR15, UR4 ;  /* 0x0000000f0d0472a4 */ /* 0x000fe2000f8e0204 */
[----:B------:R-:W-:Y:S01]  /*c500*/  IMAD.MOV.U32 R5, RZ, RZ, R6 ;  /* 0x000000ffff057224 */ /* 0x000fe200078e0006 */
[----:B------:R-:W-:Y:S02]  /*c510*/  ULDC.64 UR10, c[0x0][0xaf0] ;  /* 0x0002bc00000a7ab9 */ /* 0x000fe40000000a00 */
[----:B------:R-:W-:Y:S02]  /*c520*/  UIADD3 UR9, UR9, UR4, URZ ;  /* 0x0000000409097290 */ /* 0x000fe4000fffe03f */
[----:B------:R-:W-:Y:S01]  /*c530*/  UIMAD UR4, UR12, UR10, URZ ;  /* 0x0000000a0c0472a4 */ /* 0x000fe2000f8e023f */
[----:B0-----:R-:W-:Y:S01]  /*c540*/  @P0 SHF.R.U32.HI R5, RZ, R3, R2 ;  /* 0x00000003ff050219 */ /* 0x001fe20000011602 */
[----:B------:R-:W-:-:S02]  /*c550*/  UIMAD.WIDE.U32 UR8, UR61, UR10, UR8 ;  /* 0x0000000a3d0872a5 */ /* 0x000fc4000f8e0008 */
[----:B------:R-:W-:Y:S01]  /*c560*/  UIMAD UR4, UR61, UR11, UR4 ;  /* 0x0000000b3d0472a4 */ /* 0x000fe2000f8e0204 */
[--C-:B------:R-:W-:Y:S01]  /*c570*/  SHF.R.S32.HI R2, RZ, 0x1f, R5.reuse ;  /* 0x0000001fff027819 */ /* 0x100fe20000011405 */
[----:B------:R-:W-:Y:S01]  /*c580*/  IMAD.MOV R7, RZ, RZ, -R5 ;  /* 0x000000ffff077224 */ /* 0x000fe200078e0a05 */
[----:B------:R-:W-:Y:S01]  /*c590*/  ULDC.64 UR10, c[0x0][0xae0] ;  /* 0x0002b800000a7ab9 */ /* 0x000fe20000000a00 */
[----:B------:R-:W-:Y:S02]  /*c5a0*/  UIADD3 UR4, UR9, UR4, URZ ;  /* 0x0000000409047290 */ /* 0x000fe4000fffe03f */
[----:B------:R-:W-:Y:S02]  /*c5b0*/  IMAD.U32 R3, RZ, RZ, UR9 ;  /* 0x00000009ff037e24 */ /* 0x000fe4000f8e00ff */
[----:B------:R-:W-:Y:S02]  /*c5c0*/  IMAD R4, R2, UR10, RZ ;  /* 0x0000000a02047c24 */ /* 0x000fe4000f8e02ff */
[----:B------:R-:W-:Y:S01]  /*c5d0*/  IMAD R7, R11, R7, R6 ;  /* 0x000000070b077224 */ /* 0x000fe200078e0206 */
[----:B------:R-:W-:Y:S01]  /*c5e0*/  MOV R3, UR4 ;  /* 0x0000000400037c02 */ /* 0x000fe20008000f00 */
[----:B------:R-:W-:Y:S01]  /*c5f0*/  IMAD.U32 R2, RZ, RZ, UR8 ;  /* 0x00000008ff027e24 */ /* 0x000fe2000f8e00ff */
[----:B------:R-:W-:Y:S01]  /*c600*/  ULDC.64 UR8, c[0x0][0xad8] ;  /* 0x0002b60000087ab9 */ /* 0x000fe20000000a00 */
[C---:B------:R-:W-:Y:S01]  /*c610*/  IMAD R9, R5.reuse, UR11, R4 ;  /* 0x0000000b05097c24 */ /* 0x040fe2000f8e0204 */
[----:B------:R-:W-:Y:S01]  /*c620*/  SHF.R.S32.HI R4, RZ, 0x1f, R7 ;  /* 0x0000001fff047819 */ /* 0x000fe20000011407 */
[----:B------:R-:W-:-:S04]  /*c630*/  IMAD.WIDE.U32 R2, R5, UR10, R2 ;  /* 0x0000000a05027c25 */ /* 0x000fc8000f8e0002 */
[----:B------:R-:W-:Y:S02]  /*c640*/  IMAD.IADD R3, R3, 0x1, R9 ;  /* 0x0000000103037824 */ /* 0x000fe400078e0209 */
[----:B------:R-:W-:Y:S02]  /*c650*/  IMAD R4, R4, UR8, RZ ;  /* 0x0000000804047c24 */ /* 0x000fe4000f8e02ff */
[----:B------:R-:W-:Y:S02]  /*c660*/  VIADD R6, R193, UR41 ;  /* 0x00000029c1067c36 */ /* 0x000fe40008000000 */
        /* <DEDUP_REMOVED lines=28> */
.L_x_2473:
[----:B------:R-:W-:Y:S05]  /*c830*/  BSYNC B1 ;  /* 0x0000000000017941 */ /* 0x000fea0003800000 */
.L_x_2472:
        /* <DEDUP_REMOVED lines=17> */
.L_x_2475:
[----:B------:R-:W-:Y:S05]  /*c950*/  BSYNC B1 ;  /* 0x0000000000017941 */ /* 0x000fea0003800000 */
.L_x_2474:
        /* <DEDUP_REMOVED lines=17> */
.L_x_2477:
[----:B------:R-:W-:Y:S05]  /*ca70*/  BSYNC B1 ;  /* 0x0000000000017941 */ /* 0x000fea0003800000 */
.L_x_2476:
        /* <DEDUP_REMOVED lines=18> */
.L_x_2468:
[----:B------:R-:W-:Y:S05]  /*cba0*/  BSYNC B0 ;  /* 0x0000000000007941 */ /* 0x000fea0003800000 */
.L_x_2459:
[----:B------:R-:W-:Y:S02]  /*cbb0*/  ULDC UR4, c[0x0][0xc3c] ;  /* 0x00030f0000047ab9 */ /* 0x000fe40000000800 */
[----:B------:R-:W-:-:S13]  /*cbc0*/  ISETP.GE.AND P0, PT, R39, UR4, PT ;  /* 0x0000000427007c0c */ /* 0x000fda000bf06270 */
[----:B------:R-:W-:Y:S05]  /*cbd0*/  @!P0 BRA `(.L_x_2478) ;  /* 0xffffff4000688947 */ /* 0x000fea000383ffff */
[----:B------:R-:W-:Y:S05]  /*cbe0*/  EXIT ;  /* 0x000000000000794d */ /* 0x000fea0003800000 */
.L_x_2417:
        /* <DEDUP_REMOVED lines=16> */
.L_x_2479:
        /* <DEDUP_REMOVED lines=40> */
.L_x_2485:
        /* <DEDUP_REMOVED lines=12> */
.L_x_2484:
[----:B------:R-:W-:Y:S05]  /*d030*/  BSYNC B0 ;  /* 0x0000000000007941 */ /* 0x000fea0003800000 */
.L_x_2483:
        /* <DEDUP_REMOVED lines=20> */
.L_x_2481:
        /* <DEDUP_REMOVED lines=20> */
.L_x_2486:
[----:B-1----:R-:W-:Y:S02]  /*d2c0*/  IMAD.MOV R2, RZ, RZ, -R3 ;  /* 0x000000ffff027224 */ /* 0x002fe400078e0a03 */
[----:B---3--:R-:W-:Y:S02]  /*d2d0*/  IMAD R16, R16, UR5, R11 ;  /* 0x0000000510107c24 */ /* 0x008fe4000f8e020b */
[----:B------:R-:W-:Y:S01]  /*d2e0*/  IMAD.MOV.U32 R11, RZ, RZ, R2 ;  /* 0x000000ffff0b7224 */ /* 0x000fe200078e0002 */
[----:B------:R-:W-:Y:S02]  /*d2f0*/  IABS R2, R4 ;  /* 0x0000000400027213 */ /* 0x000fe40000000000 */
        /* <DEDUP_REMOVED lines=18> */
[----:B------:R-:W-:Y:S01]  /*d420*/  @!P2 IMAD.MOV R2, RZ, RZ, -R2 ;  /* 0x000000ffff02a224 */ /* 0x000fe200078e0a02 */
[----:B------:R-:W-:-:S05]  /*d430*/  @!P1 LOP3.LUT R2, RZ, R4, RZ, 0x33, !PT ;  /* 0x00000004ff029212 */ /* 0x000fca00078e33ff */
[----:B------:R-:W-:Y:S01]  /*d440*/  IMAD R11, R7, R2, RZ ;  /* 0x00000002070b7224 */ /* 0x000fe200078e02ff */
[----:B------:R-:W-:-:S03]  /*d450*/  IADD3 R2, -R2, RZ, RZ ;  /* 0x000000ff02027210 */ /* 0x000fc60007ffe1ff */
[----:B------:R-:W-:Y:S02]  /*d460*/  IMAD.MOV R6, RZ, RZ, -R11 ;  /* 0x000000ffff067224 */ /* 0x000fe400078e0a0b */
[----:B------:R-:W-:Y:S02]  /*d470*/  IMAD R4, R4, R2, R9 ;  /* 0x0000000204047224 */ /* 0x000fe400078e0209 */
[----:B------:R-:W-:Y:S01]  /*d480*/  IMAD.MOV.U32 R2, RZ, RZ, RZ ;  /* 0x000000ffff027224 */ /* 0x000fe200078e00ff */
[----:B------:R-:W-:Y:S02]  /*d490*/  VIADDMNMX R13, R6, UR5, R7, PT ;  /* 0x00000005060d7c46 */ /* 0x000fe4000b800107 */
[----:B------:R-:W-:Y:S02]  /*d4a0*/  IABS R9, R4 ;  /* 0x0000000400097213 */ /* 0x000fe40000000000 */
[-C--:B------:R-:W-:Y:S01]  /*d4b0*/  IABS R8, R13.reuse ;  /* 0x0000000d00087213 */ /* 0x080fe20000000000 */
[----:B------:R-:W-:Y:S01]  /*d4c0*/  IMAD.MOV R18, RZ, RZ, -R13 ;  /* 0x000000ffff127224 */ /* 0x000fe200078e0a0d */
[----:B0-----:R-:W-:-:S02]  /*d4d0*/  IABS R10, R13 ;  /* 0x0000000d000a7213 */ /* 0x001fc40000000000 */
[----:B------:R-:W0:Y:S08]  /*d4e0*/  I2F.RP R6, R8 ;  /* 0x0000000800067306 */ /* 0x000e300000209400 */
[----:B0-----:R-:W0:Y:S02]  /*d4f0*/  MUFU.RCP R6, R6 ;  /* 0x0000000600067308 */ /* 0x001e240000001000 */
[----:B0-----:R-:W-:-:S06]  /*d500*/  VIADD R3, R6, 0xffffffe ;  /* 0x0ffffffe06037836 */ /* 0x001fcc0000000000 */
[----:B------:R-:W0:Y:S02]  /*d510*/  F2I.FTZ.U32.TRUNC.NTZ R3, R3 ;  /* 0x0000000300037305 */ /* 0x000e24000021f000 */
[----:B0-----:R-:W-:-:S04]  /*d520*/  IMAD.MOV R7, RZ, RZ, -R3 ;  /* 0x000000ffff077224 */ /* 0x001fc800078e0a03 */
        /* <DEDUP_REMOVED lines=17> */
[----:B------:R-:W-:-:S03]  /*d640*/  IMAD R18, R2, R18, R3 ;  /* 0x0000001202127224 */ /* 0x000fc600078e0203 */
[----:B------:R-:W-:Y:S01]  /*d650*/  IADD3 R17, R0, R17, RZ ;  /* 0x0000001100117210 */ /* 0x000fe20007ffe0ff */
[----:B------:R-:W-:Y:S06]  /*d660*/  BRA `(.L_x_2487) ;  /* 0x0000000000147947 */ /* 0x000fec0003800000 */
.L_x_2482:
[----:B------:R-:W-:Y:S01]  /*d670*/  ULDC UR4, c[0x0][0xc3c] ;  /* 0x00030f0000047ab9 */ /* 0x000fe20000000800 */
[----:B------:R-:W-:Y:S02]  /*d680*/  IMAD.MOV.U32 R17, RZ, RZ, RZ ;  /* 0x000000ffff117224 */ /* 0x000fe400078e00ff */
[----:B------:R-:W-:Y:S02]  /*d690*/  IMAD.U32 R16, RZ, RZ, UR6 ;  /* 0x00000006ff107e24 */ /* 0x000fe4000f8e00ff */
[----:B------:R-:W-:Y:S02]  /*d6a0*/  IMAD.MOV.U32 R18, RZ, RZ, RZ ;  /* 0x000000ffff127224 */ /* 0x000fe400078e00ff */
[----:B------:R-:W-:-:S07]  /*d6b0*/  IMAD.U32 R19, RZ, RZ, UR4 ;  /* 0x00000004ff137e24 */ /* 0x000fce000f8e00ff */
.L_x_2487:
[----:B------:R-:W-:-:S13]  /*d6c0*/  ISETP.NE.AND P0, PT, R5, RZ, PT ;  /* 0x000000ff0500720c */ /* 0x000fda0003f05270 */
[----:B------:R-:W0:Y:S01]  /*d6d0*/  @!P0 S2R R3, SR_CgaCtaId ;  /* 0x0000000000038919 */ /* 0x000e220000008800 */
[----:B------:R-:W-:-:S04]  /*d6e0*/  @!P0 MOV R0, 0x400 ;  /* 0x0000040000008802 */ /* 0x000fc80000000f00 */
[----:B0-----:R-:W-:-:S05]  /*d6f0*/  @!P0 LEA R0, R3, R0, 0x18 ;  /* 0x0000000003008211 */ /* 0x001fca00078ec0ff */
[----:B------:R1:W-:Y:S01]  /*d700*/  @!P0 STS.128 [R0+0x308d0], R16 ;  /* 0x0308d01000008388 */ /* 0x0003e20000000c00 */
[----:B------:R-:W-:Y:S06]  /*d710*/  BAR.ARV 0x5, 0x180 ;  /* 0x0146000000007b1d */ /* 0x000fec0000002000 */
.L_x_2480:
[----:B------:R2:W-:Y:S01]  /*d720*/  STL [R1+0x20], RZ ;  /* 0x000020ff01007387 */ /* 0x0005e20000100800 */
[----:B------:R-:W-:Y:S01]  /*d730*/  ULDC UR4, c[0x0][0xc3c] ;  /* 0x00030f0000047ab9 */ /* 0x000fe20000000800 */
[----:B------:R-:W-:Y:S01]  /*d740*/  MOV R28, 0x1 ;  /* 0x00000001001c7802 */ /* 0x000fe20000000f00 */
[----:B------:R-:W-:Y:S01]  /*d750*/  IMAD.MOV.U32 R27, RZ, RZ, RZ ;  /* 0x000000ffff1b7224 */ /* 0x000fe200078e00ff */
[----:B0-----:R-:W-:-:S13]  /*d760*/  ISETP.GE.AND P0, PT, R19, UR4, PT ;  /* 0x0000000413007c0c */ /* 0x001fda000bf06270 */
[----:B--2---:R-:W-:Y:S05]  /*d770*/  @P0 BRA `(.L_x_2488) ;  /* 0x0000004800900947 */ /* 0x004fea0003800000 */
[----:B-1----:R-:W2:Y:S01]  /*d780*/  LDL R0, [R1+0x28] ;  /* 0x0000280001007983 */ /* 0x002ea20000100800 */
[----:B------:R-:W0:Y:S01]  /*d790*/  S2UR UR5, SR_CgaCtaId ;  /* 0x00000000000579c3 */ /* 0x000e220000008800 */
[----:B------:R-:W-:Y:S01]  /*d7a0*/  BSSY B8, `(.L_x_2488) ;  /* 0x00004a1000087945 */ /* 0x000fe20003800000 */
[----:B------:R-:W-:Y:S01]  /*d7b0*/  IMAD.MOV.U32 R28, RZ, RZ, 0x1 ;  /* 0x00000001ff1c7424 */ /* 0x000fe200078e00ff */
[----:B------:R-:W1:Y:S01]  /*d7c0*/  S2R R4, SR_TID.X ;  /* 0x0000000000047919 */ /* 0x000e620000002100 */
[----:B------:R-:W-:Y:S01]  /*d7d0*/  MOV R27, RZ ;  /* 0x000000ff001b7202 */ /* 0x000fe20000000f00 */
        /* <DEDUP_REMOVED lines=17> */
[----:B------:R-:W-:-:S04]  /*d8f0*/  IMAD.U32 R22, RZ, RZ, UR4 ;  /* 0x00000004ff167e24 */ /* 0x000fc8000f8e00ff */
[----:B---3--:R-:W-:-:S07]  /*d900*/  IMAD R37, R36, 0x2, R22 ;  /* 0x0000000224257824 */ /* 0x008fce00078e0216 */
.L_x_2551:
[----:B0-----:R-:W0:Y:S02]  /*d910*/  LDC.64 R2, c[0x0][0xc88] ;  /* 0x00032200ff027b82 */ /* 0x001e240000000a00 */
[----:B0-----:R-:W-:-:S05]  /*d920*/  IMAD.WIDE R2, R19, 0x4, R2 ;  /* 0x0000000413027825 */ /* 0x001fca00078e0202 */
[----:B--2---:R-:W2:Y:S01]  /*d930*/  LDG.E R29, desc[UR36][R2.64] ;  /* 0x00000024021d7981 */ /* 0x004ea2000c1e1900 */
[----:B------:R-:W-:Y:S05]  /*d940*/  YIELD ;  /* 0x0000000000007946 */ /* 0x000fea0003800000 */
[----:B------:R-:W-:Y:S01]  /*d950*/  ULDC.64 UR4, c[0x0][0xa28] ;  /* 0x00028a0000047ab9 */ /* 0x000fe20000000a00 */
[----:B------:R-:W-:Y:S01]  /*d960*/  IMAD.MOV.U32 R30, RZ, RZ, RZ ;  /* 0x000000ffff1e7224 */ /* 0x000fe200078e00ff */
[----:B------:R-:W-:Y:S01]  /*d970*/  ISETP.NE.U32.AND P0, PT, RZ, UR4, PT ;  /* 0x00000004ff007c0c */ /* 0x000fe2000bf05070 */
[----:B------:R-:W-:-:S03]  /*d980*/  ULDC.64 UR6, c[0x0][0xa18] ;  /* 0x0002860000067ab9 */ /* 0x000fc60000000a00 */
[----:B------:R-:W-:Y:S02]  /*d990*/  ISETP.NE.AND.EX P0, PT, RZ, UR5, PT, P0 ;  /* 0x00000005ff007c0c */ /* 0x000fe4000bf05300 */
[----:B------:R-:W-:Y:S02]  /*d9a0*/  MOV R35, RZ ;  /* 0x000000ff00237202 */ /* 0x000fe40000000f00 */
[----:B--2---:R-:W-:-:S09]  /*d9b0*/  SHF.R.S32.HI R0, RZ, 0x1f, R29 ;  /* 0x0000001fff007819 */ /* 0x004fd2000001141d */
[C---:B------:R-:W-:Y:S01]  /*d9c0*/  @P0 LEA R2, P1, R29.reuse, UR4, 0x2 ;  /* 0x000000041d020c11 */ /* 0x040fe2000f8210ff */
[C---:B------:R-:W-:Y:S01]  /*d9d0*/  IMAD.SHL.U32 R24, R29.reuse, 0x4, RZ ;  /* 0x000000041d187824 */ /* 0x040fe200078e00ff */
[C-C-:B------:R-:W-:Y:S01]  /*d9e0*/  SHF.L.U64.HI R25, R29.reuse, 0x2, R0.reuse ;  /* 0x000000021d197819 */ /* 0x140fe20000010200 */
[----:B------:R0:W-:Y:S01]  /*d9f0*/  STL [R1+0x18], R0 ;  /* 0x0000180001007387 */ /* 0x0001e20000100800 */
[----:B------:R-:W-:Y:S01]  /*da00*/  @P0 LEA.HI.X R3, R29, UR5, R0, 0x2, P1 ;  /* 0x000000051d030c11 */ /* 0x000fe200088f1400 */
[----:B------:R-:W-:-:S04]  /*da10*/  ULDC.64 UR4, c[0x0][0xa00] ;  /* 0x0002800000047ab9 */ /* 0x000fc80000000a00 */
[----:B------:R1:W2:Y:S01]  /*da20*/  @P0 LDG.E R30, desc[UR36][R2.64] ;  /* 0x00000024021e0981 */ /* 0x0002a2000c1e1900 */
        /* <DEDUP_REMOVED lines=12> */
[----:B------:R-:W3:Y:S01]  /*daf0*/  @P0 LDG.E R4, desc[UR36][R4.64] ;  /* 0x0000002404040981 */ /* 0x000ee2000c1e1900 */
[----:B------:R-:W-:-:S03]  /*db00*/  UISETP.NE.U32.AND UP0, UPT, UR4, URZ, UPT ;  /* 0x0000003f0400728c */ /* 0x000fc6000bf05070 */
[----:B------:R-:W-:Y:S01]  /*db10*/  ULDC UR4, c[0x0][0x424] ;  /* 0x0001090000047ab9 */ /* 0x000fe20000000800 */
[----:B------:R-:W-:-:S03]  /*db20*/  UISETP.NE.AND.EX UP0, UPT, UR5, URZ, UPT, UP0 ;  /* 0x0000003f0500728c */ /* 0x000fc6000bf05300 */
[----:B------:R-:W-:Y:S01]  /*db30*/  ULDC UR5, c[0x0][0x2f0] ;  /* 0x0000bc0000057ab9 */ /* 0x000fe20000000800 */
[----:B------:R-:W-:-:S04]  /*db40*/  USEL UR4, UR4, 0x1, UP0 ;  /* 0x0000000104047887 */ /* 0x000fc80008000000 */
[----:B------:R-:W-:-:S06]  /*db50*/  UIMAD UR4, UR4, UR5, URZ ;  /* 0x00000005040472a4 */ /* 0x000fcc000f8e023f */
[----:B0-----:R-:W-:Y:S01]  /*db60*/  IMAD.U32 R0, RZ, RZ, UR4 ;  /* 0x00000004ff007e24 */ /* 0x001fe2000f8e00ff */
        /* <DEDUP_REMOVED lines=11> */
.L_x_2489:
        /* <DEDUP_REMOVED lines=9> */
.L_x_2490:
        /* <DEDUP_REMOVED lines=8> */
[----:B--2---:R-:W-:-:S07]  /*dd30*/  IADD3 R0, -R0, R5, RZ ;  /* 0x0000000500007210 */ /* 0x004fce0007ffe1ff */
.L_x_2491:
[----:B------:R-:W3:Y:S01]  /*dd40*/  LDL R5, [R1+0xc] ;  /* 0x00000c0001057983 */ /* 0x000ee20000100800 */
[----:B-12---:R-:W1:Y:S01]  /*dd50*/  LDC R2, c[0x0][0x448] ;  /* 0x00011200ff027b82 */ /* 0x006e620000000800 */
[----:B-----5:R-:W-:Y:S01]  /*dd60*/  IMAD.IADD R0, R0, 0x1, -R30 ;  /* 0x0000000100007824 */ /* 0x020fe200078e0a1e */
[----:B------:R-:W-:Y:S01]  /*dd70*/  LOP3.LUT R23, R23, 0xffffff7f, RZ, 0xc0, !PT ;  /* 0xffffff7f17177812 */ /* 0x000fe200078ec0ff */
[----:B------:R-:W-:Y:S03]  /*dd80*/  BSSY B7, `(.L_x_2492) ;  /* 0x0000381000077945 */ /* 0x000fe60003800000 */
[----:B------:R2:W-:Y:S01]  /*dd90*/  STL [R1], R0 ;  /* 0x0000000001007387 */ /* 0x0005e20000100800 */
[----:B-1----:R-:W-:Y:S01]  /*dda0*/  ISETP.NE.AND P0, PT, R2, 0x1, PT ;  /* 0x000000010200780c */ /* 0x002fe20003f05270 */
[----:B------:R-:W-:-:S04]  /*ddb0*/  IMAD.SHL.U32 R2, R17, 0x80, RZ ;  /* 0x0000008011027824 */ /* 0x000fc800078e00ff */
[----:B------:R-:W-:-:S08]  /*ddc0*/  VIADD R2, R2, 0x7f ;  /* 0x0000007f02027836 */ /* 0x000fd00000000000 */
[----:B------:R-:W1:Y:S01]  /*ddd0*/  @P0 LDC R3, c[0x0][0x44c] ;  /* 0x00011300ff030b82 */ /* 0x000e620000000800 */
[----:B------:R-:W-:-:S07]  /*dde0*/  @P0 LOP3.LUT R23, R23, 0x80, RZ, 0xfc, !PT ;  /* 0x0000008017170812 */ /* 0x000fce00078efcff */
[----:B0-----:R-:W0:Y:S01]  /*ddf0*/  @P0 LDC R4, c[0x0][0x450] ;  /* 0x00011400ff040b82 */ /* 0x001e220000000800 */
[----:B-1----:R-:W-:-:S05]  /*de00*/  @P0 IMAD.HI.U32 R3, R2, R3, RZ ;  /* 0x0000000302030227 */ /* 0x002fca00078e00ff */
[----:B0-----:R-:W-:Y:S02]  /*de10*/  @P0 SHF.R.U32.HI R2, RZ, R4, R3 ;  /* 0x00000004ff020219 */ /* 0x001fe40000011603 */
[C---:B---3--:R-:W-:Y:S01]  /*de20*/  IADD3 R3, R0.reuse, 0x60, -R5 ;  /* 0x0000006000037810 */ /* 0x048fe20007ffe805 */
[----:B--2---:R-:W-:-:S03]  /*de30*/  VIADD R0, R0, 0x5f ;  /* 0x0000005f00007836 */ /* 0x004fc60000000000 */
[----:B------:R-:W-:Y:S01]  /*de40*/  IADD3 R2, R3, R2, RZ ;  /* 0x0000000203027210 */ /* 0x000fe20007ffe0ff */
[----:B------:R-:W-:-:S04]  /*de50*/  IMAD.HI R0, R0, 0x2aaaaaab, RZ ;  /* 0x2aaaaaab00007827 */ /* 0x000fc800078e02ff */
[----:B------:R-:W-:Y:S01]  /*de60*/  IMAD.HI R2, R2, 0x2aaaaaab, RZ ;  /* 0x2aaaaaab02027827 */ /* 0x000fe200078e02ff */
[----:B------:R-:W-:-:S04]  /*de70*/  SHF.R.U32.HI R3, RZ, 0x1f, R0 ;  /* 0x0000001fff037819 */ /* 0x000fc80000011600 */
[----:B------:R-:W-:Y:S02]  /*de80*/  SHF.R.U32.HI R5, RZ, 0x1f, R2 ;  /* 0x0000001fff057819 */ /* 0x000fe40000011602 */
[----:B------:R-:W-:Y:S02]  /*de90*/  LEA.HI.SX32 R3, R0, R3, 0x1c ;  /* 0x0000000300037211 */ /* 0x000fe400078fe2ff */
[----:B------:R-:W-:-:S04]  /*dea0*/  LEA.HI.SX32 R2, R2, R5, 0x1c ;  /* 0x0000000502027211 */ /* 0x000fc800078fe2ff */
[----:B------:R-:W-:-:S04]  /*deb0*/  VIMNMX R4, R3, R2, PT ;  /* 0x0000000203047248 */ /* 0x000fc80003fe0100 */
[----:B------:R-:W-:Y:S01]  /*dec0*/  ISETP.GT.AND P0, PT, R4, RZ, PT ;  /* 0x000000ff0400720c */ /* 0x000fe20003f04270 */
[----:B------:R0:W-:-:S12]  /*ded0*/  STL [R1+0x10], R4 ;  /* 0x0000100401007387 */ /* 0x0001d80000100800 */
        /* <DEDUP_REMOVED lines=18> */
.L_x_2493:
        /* <DEDUP_REMOVED lines=8> */
[----:B------:R-:W-:Y:S01]  /*e080*/  IMAD.U32 R4, RZ, RZ, UR6 ;  /* 0x00000006ff047e24 */ /* 0x000fe2000f8e00ff */
[----:B------:R-:W-:Y:S01]  /*e090*/  MOV R7, UR9 ;  /* 0x0000000900077c02 */ /* 0x000fe20008000f00 */
[----:B------:R-:W0:Y:S01]  /*e0a0*/  LDC.64 R2, c[0x4][R2] ;  /* 0x0100000002027b82 */ /* 0x000e220000000a00 */
[----:B------:R-:W-:Y:S01]  /*e0b0*/  IMAD.U32 R5, RZ, RZ, UR7 ;  /* 0x00000007ff057e24 */ /* 0x000fe2000f8e00ff */
[----:B------:R-:W-:Y:S01]  /*e0c0*/  MOV R13, RZ ;  /* 0x000000ff000d7202 */ /* 0x000fe20000000f00 */
[----:B------:R-:W-:Y:S02]  /*e0d0*/  IMAD.U32 R6, RZ, RZ, UR8 ;  /* 0x00000008ff067e24 */ /* 0x000fe4000f8e00ff */
[----:B------:R-:W-:-:S02]  /*e0e0*/  IMAD.U32 R10, RZ, RZ, UR4 ;  /* 0x00000004ff0a7e24 */ /* 0x000fc4000f8e00ff */
[----:B------:R-:W-:Y:S02]  /*e0f0*/  IMAD.U32 R11, RZ, RZ, UR5 ;  /* 0x00000005ff0b7e24 */ /* 0x000fe4000f8e00ff */
[----:B------:R-:W-:Y:S02]  /*e100*/  IMAD.MOV.U32 R8, RZ, RZ, 0x70 ;  /* 0x00000070ff087424 */ /* 0x000fe400078e00ff */
[----:B------:R-:W-:-:S07]  /*e110*/  IMAD.MOV.U32 R12, RZ, RZ, 0x1 ;  /* 0x00000001ff0c7424 */ /* 0x000fce00078e00ff */
[----:B------:R-:W-:-:S07]  /*e120*/  LEPC R20, `(.L_x_2496) ;  /* 0x000000001014794e */ /* 0x000fce0000000000 */
[----:B0-----:R-:W-:Y:S05]  /*e130*/  CALL.ABS.NOINC R2 ;  /* 0x0000000002007343 */ /* 0x001fea0003c00000 */
.L_x_2496:
[----:B------:R-:W-:Y:S05]  /*e140*/  BSYNC B6 ;  /* 0x0000000000067941 */ /* 0x000fea0003800000 */
.L_x_2495:
        /* <DEDUP_REMOVED lines=8> */
[----:B------:R0:W1:Y:S01]  /*e1d0*/  LDC.64 R2, c[0x4][R26] ;  /* 0x010000001a027b82 */ /* 0x0000620000000a00 */
        /* <DEDUP_REMOVED lines=11> */
.L_x_2499:
[----:B------:R0:W1:Y:S01]  /*e290*/  LDC.64 R2, c[0x4][R26] ;  /* 0x010000001a027b82 */ /* 0x0000620000000a00 */
[----:B------:R-:W-:Y:S01]  /*e2a0*/  ULDC.64 UR6, c[0x4][0x88] ;  /* 0x0100220000067ab9 */ /* 0x000fe20000000a00 */
[----:B------:R-:W-:Y:S01]  /*e2b0*/  ULDC.64 UR8, c[0x4][0x90] ;  /* 0x0100240000087ab9 */ /* 0x000fe20000000a00 */
[----:B------:R-:W-:Y:S01]  /*e2c0*/  ULDC.64 UR4, c[0x4][0x18] ;  /* 0x0100060000047ab9 */ /* 0x000fe20000000a00 */
        /* <DEDUP_REMOVED lines=11> */
.L_x_2498:
[----:B------:R-:W-:Y:S05]  /*e380*/  BSYNC B6 ;  /* 0x0000000000067941 */ /* 0x000fea0003800000 */
.L_x_2497:
[----:B------:R-:W2:Y:S01]  /*e390*/  LDL R26, [R1+0x10] ;  /* 0x00001000011a7983 */ /* 0x000ea20000100800 */
[----:B------:R-:W-:Y:S01]  /*e3a0*/  ULDC.64 UR4, c[0x0][0x9f8] ;  /* 0x00027e0000047ab9 */ /* 0x000fe20000000a00 */
[----:B------:R-:W0:Y:S02]  /*e3b0*/  LDC R6, c[0x0][0x430] ;  /* 0x00010c00ff067b82 */ /* 0x000e240000000800 */
[----:B------:R-:W3:Y:S01]  /*e3c0*/  LDL R2, [R1] ;  /* 0x0000000001027983 */ /* 0x000ee20000100800 */
[----:B------:R-:W-:Y:S01]  /*e3d0*/  ISETP.NE.U32.AND P0, PT, RZ, UR4, PT ;  /* 0x00000004ff007c0c */ /* 0x000fe2000bf05070 */
[----:B------:R-:W1:Y:S03]  /*e3e0*/  S2R R20, SR_TID.X ;  /* 0x0000000000147919 */ /* 0x000e660000002100 */
[----:B------:R-:W-:-:S13]  /*e3f0*/  ISETP.NE.AND.EX P0, PT, RZ, UR5, PT, P0 ;  /* 0x00000005ff007c0c */ /* 0x000fda000bf05300 */
[----:B------:R-:W-:Y:S01]  /*e400*/  @P0 IADD3 R24, P1, R24, UR4, RZ ;  /* 0x0000000418180c10 */ /* 0x000fe2000ff3e0ff */
[----:B------:R-:W4:Y:S01]  /*e410*/  S2R R21, SR_TID.X ;  /* 0x0000000000157919 */ /* 0x000f220000002100 */
[----:B------:R-:W-:Y:S01]  /*e420*/  LOP3.LUT R23, R23, 0xffffffdf, RZ, 0xc0, !PT ;  /* 0xffffffdf17177812 */ /* 0x000fe200078ec0ff */
[----:B------:R-:W-:Y:S01]  /*e430*/  ULDC UR4, c[0x0][0x2f4] ;  /* 0x0000bd0000047ab9 */ /* 0x000fe20000000800 */
[----:B------:R-:W-:-:S05]  /*e440*/  @P0 IADD3.X R25, R25, UR5, RZ, P1, !PT ;  /* 0x0000000519190c10 */ /* 0x000fca0008ffe4ff */
[----:B------:R-:W3:Y:S01]  /*e450*/  @P0 LDG.E R31, desc[UR36][R24.64] ;  /* 0x00000024181f0981 */ /* 0x000ee2000c1e1900 */
[----:B0-----:R-:W-:Y:S02]  /*e460*/  ISETP.NE.AND P2, PT, R6, 0x1, PT ;  /* 0x000000010600780c */ /* 0x001fe40003f45270 */
[----:B-1----:R-:W-:-:S04]  /*e470*/  LOP3.LUT R20, R20, 0x7f, RZ, 0xc0, !PT ;  /* 0x0000007f14147812 */ /* 0x002fc800078ec0ff */
[----:B------:R-:W-:-:S07]  /*e480*/  SHF.R.U32.HI R0, RZ, 0x3, R20 ;  /* 0x00000003ff007819 */ /* 0x000fce0000011614 */
[----:B------:R-:W0:Y:S01]  /*e490*/  @P2 LDC R4, c[0x0][0x434] ;  /* 0x00010d00ff042b82 */ /* 0x000e220000000800 */
[----:B----4-:R-:W-:-:S04]  /*e4a0*/  SHF.L.U32 R20, R21, 0x4, RZ ;  /* 0x0000000415147819 */ /* 0x010fc800000006ff */
[----:B------:R-:W-:-:S03]  /*e4b0*/  LOP3.LUT R20, R0, 0x70, R20, 0xf8, !PT ;  /* 0x0000007000147812 */ /* 0x000fc600078ef814 */
[----:B------:R-:W1:Y:S01]  /*e4c0*/  @P2 LDC R0, c[0x0][0x438] ;  /* 0x00010e00ff002b82 */ /* 0x000e620000000800 */
        /* <DEDUP_REMOVED lines=8> */
[----:B0-----:R-:W-:-:S08]  /*e550*/  @P2 IMAD.HI.U32 R7, R5, R4, RZ ;  /* 0x0000000405072227 */ /* 0x001fd000078e00ff */
[----:B------:R-:W0:Y:S01]  /*e560*/  @!P0 LDC.64 R2, c[0x0][0x428] ;  /* 0x00010a00ff028b82 */ /* 0x000e220000000a00 */
[----:B------:R-:W-:Y:S01]  /*e570*/  IMAD.MOV.U32 R4, RZ, RZ, R5 ;  /* 0x000000ffff047224 */ /* 0x000fe200078e0005 */
[----:B-1----:R-:W-:-:S05]  /*e580*/  @P2 SHF.R.U32.HI R4, RZ, R0, R7 ;  /* 0x00000000ff042219 */ /* 0x002fca0000011607 */
[----:B------:R-:W-:-:S04]  /*e590*/  IMAD.MOV R0, RZ, RZ, -R4 ;  /* 0x000000ffff007224 */ /* 0x000fc800078e0a04 */
[----:B------:R-:W-:Y:S01]  /*e5a0*/  IMAD R0, R6, R0, R5 ;  /* 0x0000000006007224 */ /* 0x000fe200078e0205 */
[----:B------:R-:W-:Y:S02]  /*e5b0*/  SHF.R.S32.HI R6, RZ, 0x1f, R31 ;  /* 0x0000001fff067819 */ /* 0x000fe4000001141f */
[----:B------:R-:W-:-:S03]  /*e5c0*/  @!P0 SHF.R.S32.HI R5, RZ, 0x1f, R4 ;  /* 0x0000001fff058819 */ /* 0x000fc60000011404 */
[----:B------:R0:W-:Y:S02]  /*e5d0*/  STL [R1+0x8], R6 ;  /* 0x0000080601007387 */ /* 0x0001e40000100800 */
[-C--:B0-----:R-:W-:Y:S02]  /*e5e0*/  @!P0 IMAD R6, R6, R2.reuse, RZ ;  /* 0x0000000206068224 */ /* 0x081fe400078e02ff */
[----:B------:R-:W-:-:S04]  /*e5f0*/  @!P0 IMAD.WIDE.U32 R4, R31, R2, R4 ;  /* 0x000000021f048225 */ /* 0x000fc800078e0004 */
[----:B------:R-:W-:Y:S02]  /*e600*/  @!P0 IMAD R6, R31, R3, R6 ;  /* 0x000000031f068224 */ /* 0x000fe400078e0206 */
[----:B------:R-:W0:Y:S01]  /*e610*/  @!P0 LDC.64 R2, c[0x0][0x418] ;  /* 0x00010600ff028b82 */ /* 0x000e220000000a00 */
[----:B------:R-:W-:Y:S02]  /*e620*/  ISETP.GE.AND P2, PT, R32, UR4, PT ;  /* 0x0000000420007c0c */ /* 0x000fe4000bf46270 */
[----:B------:R-:W-:-:S11]  /*e630*/  @!P0 IADD3 R6, R5, R6, RZ ;  /* 0x0000000605068210 */ /* 0x000fd60007ffe0ff */
[----:B------:R-:W-:Y:S02]  /*e640*/  @P2 LOP3.LUT R23, R23, 0x4, RZ, 0xfc, !PT ;  /* 0x0000000417172812 */ /* 0x000fe400078efcff */
[----:B0-----:R-:W-:-:S04]  /*e650*/  @!P0 LEA R2, P1, R4, R2, 0x2 ;  /* 0x0000000204028211 */ /* 0x001fc800078210ff */
[----:B------:R-:W-:Y:S01]  /*e660*/  @!P0 LEA.HI.X R3, R4, R3, R6, 0x2, P1 ;  /* 0x0000000304038211 */ /* 0x000fe200008f1406 */
[----:B------:R-:W-:Y:S01]  /*e670*/  IMAD.MOV.U32 R4, RZ, RZ, RZ ;  /* 0x000000ffff047224 */ /* 0x000fe200078e00ff */
[----:B------:R-:W-:Y:S02]  /*e680*/  ISETP.GE.AND P1, PT, R34, UR4, PT ;  /* 0x0000000422007c0c */ /* 0x000fe4000bf26270 */
[----:B------:R-:W-:-:S03]  /*e690*/  LOP3.LUT R23, R23, 0xfffffffd, RZ, 0xc0, !PT ;  /* 0xfffffffd17177812 */ /* 0x000fc600078ec0ff */
[----:B------:R0:W5:Y:S01]  /*e6a0*/  @!P0 LDG.E R4, desc[UR36][R2.64] ;  /* 0x0000002402048981 */ /* 0x000162000c1e1900 */
[----:B------:R-:W-:-:S07]  /*e6b0*/  ISETP.GE.AND P0, PT, R33, UR4, PT ;  /* 0x0000000421007c0c */ /* 0x000fce000bf06270 */
[----:B------:R-:W-:-:S04]  /*e6c0*/  @P1 LOP3.LUT R23, R23, 0x2, RZ, 0xfc, !PT ;  /* 0x0000000217171812 */ /* 0x000fc800078efcff */
[----:B------:R-:W-:Y:S01]  /*e6d0*/  LOP3.LUT R23, R23, 0xfffffffe, RZ, 0xc0, !PT ;  /* 0xfffffffe17177812 */ /* 0x000fe200078ec0ff */
[----:B0-----:R-:W-:-:S03]  /*e6e0*/  IMAD.U32 R2, RZ, RZ, UR38 ;  /* 0x00000026ff027e24 */ /* 0x001fc6000f8e00ff */
[----:B------:R-:W-:Y:S01]  /*e6f0*/  @P0 LOP3.LUT R23, R23, 0x1, RZ, 0xfc, !PT ;  /* 0x0000000117170812 */ /* 0x000fe200078efcff */
[----:B------:R-:W-:Y:S06]  /*e700*/  BRA.DIV UR5, `(.L_x_2500) ;  /* 0x0000004205407947 */ /* 0x000fec000b800000 */
.L_x_2568:
[----:B------:R-:W-:Y:S02]  /*e710*/  ISETP.NE.AND P0, PT, R2, 0x3, PT ;  /* 0x000000030200780c */ /* 0x000fe40003f05270 */
[----:B------:R-:W-:Y:S02]  /*e720*/  ISETP.GT.U32.AND P1, PT, R20, 0x5f, PT ;  /* 0x0000005f1400780c */ /* 0x000fe40003f24070 */
[----:B------:R-:W-:Y:S02]  /*e730*/  LOP3.LUT R23, R23, 0xffffffef, RZ, 0xc0, !PT ;  /* 0xffffffef17177812 */ /* 0x000fe400078ec0ff */
[----:B------:R-:W-:-:S07]  /*e740*/  SHF.R.S32.HI R30, RZ, 0x1f, R18 ;  /* 0x0000001fff1e7819 */ /* 0x000fce0000011412 */
[----:B------:R-:W-:-:S04]  /*e750*/  @P0 LOP3.LUT R23, R23, 0x10, RZ, 0xfc, !PT ;  /* 0x0000001017170812 */ /* 0x000fc800078efcff */
[----:B------:R-:W-:-:S04]  /*e760*/  LOP3.LUT R23, R23, 0xfffffff7, RZ, 0xc0, !PT ;  /* 0xfffffff717177812 */ /* 0x000fc800078ec0ff */
[----:B------:R-:W-:Y:S01]  /*e770*/  @P1 LOP3.LUT R23, R23, 0x8, RZ, 0xfc, !PT ;  /* 0x0000000817171812 */ /* 0x000fe200078efcff */
[----:B------:R-:W-:Y:S06]  /*e780*/  @!P0 BRA `(.L_x_2501) ;  /* 0x0000000000048947 */ /* 0x000fec0003800000 */
[----:B------:R-:W-:Y:S01]  /*e790*/  BPT.TRAP 0x1 ;  /* 0x000000040000795c */ /* 0x000fe20000300000 */
.L_x_2501:
        /* <DEDUP_REMOVED lines=18> */
[----:B------:R-:W-:Y:S02]  /*e8c0*/  LEA R24, P0, R2, UR4, 0x1 ;  /* 0x0000000402187c11 */ /* 0x000fe4000f8008ff */
[----:B------:R-:W-:-:S04]  /*e8d0*/  IADD3 R7, R3, R7, RZ ;  /* 0x0000000703077210 */ /* 0x000fc80007ffe0ff */
[----:B------:R-:W-:Y:S01]  /*e8e0*/  LEA.HI.X R25, R2, UR5, R7, 0x1, P0 ;  /* 0x0000000502197c11 */ /* 0x000fe200080f0c07 */
[----:B------:R-:W-:Y:S01]  /*e8f0*/  IMAD R7, R27, 0x8, R22 ;  /* 0x000000081b077824 */ /* 0x000fe200078e0216 */
[----:B------:R-:W-:-:S04]  /*e900*/  SHF.L.U32 R2, R28, 0x1f, RZ ;  /* 0x0000001f1c027819 */ /* 0x000fc800000006ff */
[----:B------:R-:W0:Y:S02]  /*e910*/  SYNCS.PHASECHK.TRANS64.TRYWAIT P0, [R7+URZ+0x30840], R2 ;  /* 0x03084002070075a7 */ /* 0x000e24000800017f */
[----:B0-----:R-:W-:Y:S05]  /*e920*/  @!P0 BRA `(.L_x_2503) ;  /* 0x0000003c00e88947 */ /* 0x001fea0003800000 */
.L_x_2569:
[----:B------:R-:W-:Y:S05]  /*e930*/  BSYNC B0 ;  /* 0x0000000000007941 */ /* 0x000fea0003800000 */
.L_x_2502:
        /* <DEDUP_REMOVED lines=27> */
[----:B--2---:R-:W-:-:S05]  /*eaf0*/  IMAD R6, R26, -0x60, R9 ;  /* 0xffffffa01a067824 */ /* 0x004fca00078e0209 */
        /* <DEDUP_REMOVED lines=31> */
[----:B0-----:R-:W-:-:S04]  /*ecf0*/  @P1 LEA R3, P0, R32, R3, 0x1 ;  /* 0x0000000320031211 */ /* 0x001fc800078008ff */
[----:B-1----:R-:W-:-:S04]  /*ed00*/  @P1 IADD3.X R2, RZ, R2, RZ, P0, !PT ;  /* 0x00000002ff021210 */ /* 0x002fc800007fe4ff */
        /* <DEDUP_REMOVED lines=32> */
.L_x_2583:
        /* <DEDUP_REMOVED lines=12> */
.L_x_2505:
        /* <DEDUP_REMOVED lines=10> */
.L_x_2506:
        /* <DEDUP_REMOVED lines=15> */
[----:B0-----:R-:W-:Y:S02]  /*f160*/  VIADD R2, R22, 0x12400 ;  /* 0x0001240016027836 */ /* 0x001fe40000000000 */
[----:B------:R-:W-:-:S03]  /*f170*/  IMAD.IADD R35, R5, 0x1, R0 ;  /* 0x0000000105237824 */ /* 0x000fc600078e0200 */
[----:B------:R-:W-:-:S13]  /*f180*/  LOP3.LUT P0, RZ, R2, 0x3ff, RZ, 0xc0, !PT ;  /* 0x000003ff02ff7812 */ /* 0x000fda000780c0ff */
[----:B-1----:R-:W-:Y:S05]  /*f190*/  @!P0 BRA `(.L_x_2508) ;  /* 0x0000000000408947 */ /* 0x002fea0003800000 */
[----:B------:R-:W-:Y:S01]  /*f1a0*/  MOV R2, 0x0 ;  /* 0x0000000000027802 */ /* 0x000fe20000000f00 */
        /* <DEDUP_REMOVED lines=15> */
.L_x_2508:
[----:B------:R-:W-:Y:S05]  /*f2a0*/  BSYNC B6 ;  /* 0x0000000000067941 */ /* 0x000fea0003800000 */
.L_x_2507:
[----:B------:R-:W3:Y:S01]  /*f2b0*/  LDL.LU.64 R2, [R1+0x18] ;  /* 0x0000180001027983 */ /* 0x000ee20000300a00 */
[----:B------:R-:W0:Y:S01]  /*f2c0*/  LDC R21, c[0x0][0x448] ;  /* 0x00011200ff157b82 */ /* 0x000e220000000800 */
[----:B------:R-:W-:Y:S02]  /*f2d0*/  ULDC.64 UR4, c[0x0][0x2d8] ;  /* 0x0000b60000047ab9 */ /* 0x000fe40000000a00 */
[----:B------:R-:W4:Y:S01]  /*f2e0*/  LDL.LU R20, [R1+0x24] ;  /* 0x0000240001147983 */ /* 0x000f220000300800 */
[----:B------:R-:W-:-:S03]  /*f2f0*/  IMAD R0, R30, UR4, RZ ;  /* 0x000000041e007c24 */ /* 0x000fc6000f8e02ff */
[----:B------:R1:W5:Y:S01]  /*f300*/  LDL R9, [R1+0xc] ;  /* 0x00000c0001097983 */ /* 0x0003620000100800 */
[----:B------:R-:W-:Y:S01]  /*f310*/  IMAD R5, R18, UR5, R0 ;  /* 0x0000000512057c24 */ /* 0x000fe2000f8e0200 */
[----:B------:R-:W2:Y:S01]  /*f320*/  S2R R4, SR_TID.X ;  /* 0x0000000000047919 */ /* 0x000ea20000002100 */
[----:B0-----:R-:W-:Y:S02]  /*f330*/  ISETP.NE.AND P6, PT, R21, 0x1, PT ;  /* 0x000000011500780c */ /* 0x001fe40003fc5270 */
[----:B------:R-:W0:Y:S11]  /*f340*/  S2R R21, SR_TID.X ;  /* 0x0000000000157919 */ /* 0x000e360000002100 */
[----:B------:R-:W1:Y:S01]  /*f350*/  @P6 LDC R6, c[0x0][0x44c] ;  /* 0x00011300ff066b82 */ /* 0x000e620000000800 */
[----:B--2---:R-:W-:-:S04]  /*f360*/  LOP3.LUT R4, R4, 0x7f, RZ, 0xc0, !PT ;  /* 0x0000007f04047812 */ /* 0x004fc800078ec0ff */
[----:B------:R-:W-:Y:S01]  /*f370*/  SHF.R.U32.HI R4, RZ, 0x3, R4 ;  /* 0x00000003ff047819 */ /* 0x000fe20000011604 */
[----:B0-----:R-:W-:-:S05]  /*f380*/  IMAD.SHL.U32 R21, R21, 0x10, RZ ;  /* 0x0000001015157824 */ /* 0x001fca00078e00ff */
[----:B------:R-:W-:-:S05]  /*f390*/  LOP3.LUT R21, R4, 0x70, R21, 0xf8, !PT ;  /* 0x0000007004157812 */ /* 0x000fca00078ef815 */
[----:B------:R-:W-:-:S04]  /*f3a0*/  IMAD R0, R17, 0x80, R21 ;  /* 0x0000008011007824 */ /* 0x000fc800078e0215 */
[----:B-1----:R-:W-:-:S04]  /*f3b0*/  @P6 IMAD.HI.U32 R6, R0, R6, RZ ;  /* 0x0000000600066227 */ /* 0x002fc800078e00ff */
[----:B------:R-:W-:Y:S02]  /*f3c0*/  IMAD.MOV.U32 R4, RZ, RZ, R0 ;  /* 0x000000ffff047224 */ /* 0x000fe400078e0000 */
[----:B---3--:R-:W-:Y:S02]  /*f3d0*/  IMAD.MOV.U32 R3, RZ, RZ, R35 ;  /* 0x000000ffff037224 */ /* 0x008fe400078e0023 */
[----:B------:R-:W-:Y:S01]  /*f3e0*/  IMAD.WIDE.U32 R2, R18, UR4, R2 ;  /* 0x0000000412027c25 */ /* 0x000fe2000f8e0002 */
[----:B------:R-:W-:-:S04]  /*f3f0*/  ULDC.64 UR4, c[0x0][0x2e0] ;  /* 0x0000b80000047ab9 */ /* 0x000fc80000000a00 */
[----:B------:R-:W-:Y:S02]  /*f400*/  IADD3 R3, R3, R5, RZ ;  /* 0x0000000503037210 */ /* 0x000fe40007ffe0ff */
[----:B------:R-:W0:Y:S01]  /*f410*/  @P6 LDC R5, c[0x0][0x450] ;  /* 0x00011400ff056b82 */ /* 0x000e220000000800 */
[----:B------:R-:W-:Y:S01]  /*f420*/  IMAD.WIDE.U32 R2, R29, UR4, R2 ;  /* 0x000000041d027c25 */ /* 0x000fe2000f8e0002 */
[----:B0-----:R-:W-:-:S03]  /*f430*/  @P6 SHF.R.U32.HI R4, RZ, R5, R6 ;  /* 0x00000005ff046219 */ /* 0x001fc60000011606 */
[----:B----4-:R-:W-:-:S04]  /*f440*/  IMAD R5, R20, UR4, RZ ;  /* 0x0000000414057c24 */ /* 0x010fc8000f8e02ff */
[----:B------:R-:W-:Y:S01]  /*f450*/  IMAD R5, R29, UR5, R5 ;  /* 0x000000051d057c24 */ /* 0x000fe2000f8e0205 */
[C---:B------:R-:W-:Y:S01]  /*f460*/  IADD3 R6, -R4.reuse, RZ, RZ ;  /* 0x000000ff04067210 */ /* 0x040fe20007ffe1ff */
[----:B------:R-:W0:Y:S01]  /*f470*/  S2R R20, SR_TID.X ;  /* 0x0000000000147919 */ /* 0x000e220000002100 */
[----:B------:R-:W-:Y:S01]  /*f480*/  ULDC.64 UR4, c[0x0][0x2d0] ;  /* 0x0000b40000047ab9 */ /* 0x000fe20000000a00 */
[----:B------:R-:W-:Y:S02]  /*f490*/  IMAD.IADD R3, R3, 0x1, R5 ;  /* 0x0000000103037824 */ /* 0x000fe400078e0205 */
[----:B------:R-:W1:Y:S01]  /*f4a0*/  LDC R5, c[0x0][0x448] ;  /* 0x00011200ff057b82 */ /* 0x000e620000000800 */
[----:B------:R-:W-:-:S04]  /*f4b0*/  IMAD.WIDE.U32 R2, R4, UR4, R2 ;  /* 0x0000000404027c25 */ /* 0x000fc8000f8e0002 */
[----:B-1----:R-:W-:Y:S01]  /*f4c0*/  IMAD R0, R5, R6, R0 ;  /* 0x0000000605007224 */ /* 0x002fe200078e0200 */
[----:B------:R-:W-:-:S05]  /*f4d0*/  SHF.R.S32.HI R6, RZ, 0x1f, R4 ;  /* 0x0000001fff067819 */ /* 0x000fca0000011404 */
        /* <DEDUP_REMOVED lines=19> */
[----:B------:R-:W-:Y:S10]  /*f610*/  BRA.DIV UR5, `(.L_x_2509) ;  /* 0x0000003a05f47947 */ /* 0x000ff4000b800000 */
[----:B------:R-:W0:Y:S01]  /*f620*/  SHFL.IDX PT, R14, R0, RZ, 0x181f ;  /* 0x00181fff000e7589 */ /* 0x000e2200000e0000 */
[----:B-----5:R-:W-:Y:S02]  /*f630*/  IMAD R5, R9, R5, RZ ;  /* 0x0000000509057224 */ /* 0x020fe400078e02ff */
[----:B------:R-:W-:Y:S01]  /*f640*/  IMAD R17, R17, 0x80, R8 ;  /* 0x0000008011117824 */ /* 0x000fe200078e0208 */
[----:B------:R-:W1:Y:S03]  /*f650*/  SHFL.IDX PT, R2, R4, RZ, 0x181f ;  /* 0x00181fff04027589 */ /* 0x000e6600000e0000 */
[C---:B------:R-:W-:Y:S01]  /*f660*/  VIADD R6, R17.reuse, 0x10 ;  /* 0x0000001011067836 */ /* 0x040fe20000000000 */
[----:B------:R-:W-:-:S13]  /*f670*/  ISETP.GE.AND P1, PT, R17, R5, PT ;  /* 0x000000051100720c */ /* 0x000fda0003f26270 */
[----:B0-----:R-:W-:-:S05]  /*f680*/  @!P1 LEA R14, P4, R32, R14, 0x1 ;  /* 0x0000000e200e9211 */ /* 0x001fca00078808ff */
[----:B-1----:R-:W-:Y:S01]  /*f690*/  @!P1 IMAD.X R3, RZ, RZ, R2, P4 ;  /* 0x000000ffff039224 */ /* 0x002fe200020e0602 */
[----:B------:R-:W-:Y:S02]  /*f6a0*/  @!P1 MOV R2, R14 ;  /* 0x0000000e00029202 */ /* 0x000fe40000000f00 */
[----:B------:R-:W0:Y:S04]  /*f6b0*/  SHFL.IDX PT, R14, R0, 0x1, 0x181f ;  /* 0x00381f00000e7f89 */ /* 0x000e2800000e0000 */
[----:B------:R-:W-:Y:S04]  /*f6c0*/  @!P1 LDGSTS.E.BYPASS.LTC128B.128 [R37+0x12400], desc[UR36][R2.64], !P3 ;  /* 0x1240000002259fae */ /* 0x000fe8000d901d64 */
[----:B------:R-:W-:Y:S04]  /*f6d0*/  @!P1 LDGSTS.E.BYPASS.LTC128B.128 [R37+0x16400], desc[UR36][R2.64+0x80], !P2 ;  /* 0x1640008002259fae */ /* 0x000fe8000d101d64 */
[----:B------:R1:W-:Y:S01]  /*f6e0*/  @!P1 LDGSTS.E.BYPASS.LTC128B.128 [R37+0x1a400], desc[UR36][R2.64+0x100], !P0 ;  /* 0x1a40010002259fae */ /* 0x0003e2000c101d64 */
[----:B------:R-:W-:-:S02]  /*f6f0*/  ISETP.GE.AND P1, PT, R6, R5, PT ;  /* 0x000000050600720c */ /* 0x000fc40003f26270 */
[----:B------:R-:W-:Y:S01]  /*f700*/  IADD3 R6, R17, 0x20, RZ ;  /* 0x0000002011067810 */ /* 0x000fe20007ffe0ff */
[----:B-1----:R-:W1:Y:S10]  /*f710*/  SHFL.IDX PT, R2, R4, 0x1, 0x181f ;  /* 0x00381f0004027f89 */ /* 0x002e7400000e0000 */
[----:B0-----:R-:W-:-:S05]  /*f720*/  @!P1 LEA R14, P4, R32, R14, 0x1 ;  /* 0x0000000e200e9211 */ /* 0x001fca00078808ff */
[----:B-1----:R-:W-:Y:S02]  /*f730*/  @!P1 IMAD.X R7, RZ, RZ, R2, P4 ;  /* 0x000000ffff079224 */ /* 0x002fe400020e0602 */
[----:B------:R-:W-:Y:S02]  /*f740*/  @!P1 IMAD.MOV.U32 R2, RZ, RZ, R14 ;  /* 0x000000ffff029224 */ /* 0x000fe400078e000e */
[----:B------:R-:W-:Y:S01]  /*f750*/  @!P1 IMAD.MOV.U32 R3, RZ, RZ, R7 ;  /* 0x000000ffff039224 */ /* 0x000fe200078e0007 */
[----:B------:R-:W0:Y:S04]  /*f760*/  SHFL.IDX PT, R14, R0, 0x2, 0x181f ;  /* 0x00581f00000e7f89 */ /* 0x000e2800000e0000 */
[----:B------:R-:W-:Y:S04]  /*f770*/  @!P1 LDGSTS.E.BYPASS.LTC128B.128 [R37+0x12c00], desc[UR36][R2.64], !P3 ;  /* 0x12c0000002259fae */ /* 0x000fe8000d901d64 */
[----:B------:R-:W-:Y:S04]  /*f780*/  @!P1 LDGSTS.E.BYPASS.LTC128B.128 [R37+0x16c00], desc[UR36][R2.64+0x80], !P2 ;  /* 0x16c0008002259fae */ /* 0x000fe8000d101d64 */
[----:B------:R1:W-:Y:S01]  /*f790*/  @!P1 LDGSTS.E.BYPASS.LTC128B.128 [R37+0x1ac00], desc[UR36][R2.64+0x100], !P0 ;  /* 0x1ac0010002259fae */ /* 0x0003e2000c101d64 */
[----:B------:R-:W-:Y:S01]  /*f7a0*/  ISETP.GE.AND P1, PT, R6, R5, PT ;  /* 0x000000050600720c */ /* 0x000fe20003f26270 */
[----:B------:R-:W-:-:S02]  /*f7b0*/  VIADD R6, R17, 0x30 ;  /* 0x0000003011067836 */ /* 0x000fc40000000000 */
        /* <DEDUP_REMOVED lines=12> */
[----:B0-----:R-:W-:-:S04]  /*f880*/  @!P1 LEA R14, P4, R32, R14, 0x1 ;  /* 0x0000000e200e9211 */ /* 0x001fc800078808ff */
[----:B-1----:R-:W-:Y:S01]  /*f890*/  @!P1 IADD3.X R7, RZ, R2, RZ, P4, !PT ;  /* 0x00000002ff079210 */ /* 0x002fe200027fe4ff */
[----:B------:R-:W-:Y:S02]  /*f8a0*/  @!P1 IMAD.MOV.U32 R2, RZ, RZ, R14 ;  /* 0x000000ffff029224 */ /* 0x000fe400078e000e */
[----:B------:R-:W0:Y:S02]  /*f8b0*/  SHFL.IDX PT, R14, R0, 0x4, 0x181f ;  /* 0x00981f00000e7f89 */ /* 0x000e2400000e0000 */
[----:B------:R-:W-:-:S05]  /*f8c0*/  @!P1 IMAD.MOV.U32 R3, RZ, RZ, R7 ;  /* 0x000000ffff039224 */ /* 0x000fca00078e0007 */
[----:B------:R-:W-:Y:S04]  /*f8d0*/  @!P1 LDGSTS.E.BYPASS.LTC128B.128 [R37+0x13c00], desc[UR36][R2.64], !P3 ;  /* 0x13c0000002259fae */ /* 0x000fe8000d901d64 */
[----:B------:R-:W-:Y:S04]  /*f8e0*/  @!P1 LDGSTS.E.BYPASS.LTC128B.128 [R37+0x17c00], desc[UR36][R2.64+0x80], !P2 ;  /* 0x17c0008002259fae */ /* 0x000fe8000d101d64 */
[----:B------:R1:W-:Y:S01]  /*f8f0*/  @!P1 LDGSTS.E.BYPASS.LTC128B.128 [R37+0x1bc00], desc[UR36][R2.64+0x100], !P0 ;  /* 0x1bc0010002259fae */ /* 0x0003e2000c101d64 */
[----:B------:R-:W-:Y:S01]  /*f900*/  ISETP.GE.AND P1, PT, R6, R5, PT ;  /* 0x000000050600720c */ /* 0x000fe20003f26270 */
[----:B------:R-:W-:-:S02]  /*f910*/  VIADD R6, R17, 0x50 ;  /* 0x0000005011067836 */ /* 0x000fc40000000000 */
[----:B-1----:R-:W1:Y:S10]  /*f920*/  SHFL.IDX PT, R2, R4, 0x4, 0x181f ;  /* 0x00981f0004027f89 */ /* 0x002e7400000e0000 */
[----:B0-----:R-:W-:-:S05]  /*f930*/  @!P1 LEA R14, P4, R32, R14, 0x1 ;  /* 0x0000000e200e9211 */ /* 0x001fca00078808ff */
[----:B-1----:R-:W-:Y:S01]  /*f940*/  @!P1 IMAD.X R7, RZ, RZ, R2, P4 ;  /* 0x000000ffff079224 */ /* 0x002fe200020e0602 */
[----:B------:R-:W-:Y:S02]  /*f950*/  @!P1 MOV R2, R14 ;  /* 0x0000000e00029202 */ /* 0x000fe40000000f00 */
[----:B------:R-:W0:Y:S01]  /*f960*/  SHFL.IDX PT, R14, R0, 0x5, 0x181f ;  /* 0x00b81f00000e7f89 */ /* 0x000e2200000e0000 */
        /* <DEDUP_REMOVED lines=10> */
[----:B------:R-:W0:Y:S01]  /*fa10*/  SHFL.IDX PT, R14, R0, 0x6, 0x181f ;  /* 0x00d81f00000e7f89 */ /* 0x000e2200000e0000 */
[----:B------:R-:W-:-:S05]  /*fa20*/  @!P1 MOV R3, R7 ;  /* 0x0000000700039202 */ /* 0x000fca0000000f00 */
[----:B------:R-:W-:Y:S04]  /*fa30*/  @!P1 LDGSTS.E.BYPASS.LTC128B.128 [R37+0x14c00], desc[UR36][R2.64], !P3 ;  /* 0x14c0000002259fae */ /* 0x000fe8000d901d64 */
[----:B------:R-:W-:Y:S04]  /*fa40*/  @!P1 LDGSTS.E.BYPASS.LTC128B.128 [R37+0x18c00], desc[UR36][R2.64+0x80], !P2 ;  /* 0x18c0008002259fae */ /* 0x000fe8000d101d64 */
[----:B------:R1:W-:Y:S01]  /*fa50*/  @!P1 LDGSTS.E.BYPASS.LTC128B.128 [R37+0x1cc00], desc[UR36][R2.64+0x100], !P0 ;  /* 0x1cc0010002259fae */ /* 0x0003e2000c101d64 */
[----:B------:R-:W-:-:S03]  /*fa60*/  ISETP.GE.AND P1, PT, R6, R5, PT ;  /* 0x000000050600720c */ /* 0x000fc60003f26270 */
[----:B-1----:R-:W1:Y:S10]  /*fa70*/  SHFL.IDX PT, R2, R4, 0x6, 0x181f ;  /* 0x00d81f0004027f89 */ /* 0x002e7400000e0000 */
[----:B0-----:R-:W-:Y:S01]  /*fa80*/  @!P1 LEA R14, P4, R32, R14, 0x1 ;  /* 0x0000000e200e9211 */ /* 0x001fe200078808ff */
[----:B------:R-:W0:Y:S04]  /*fa90*/  SHFL.IDX PT, R4, R4, 0x7, 0x181f ;  /* 0x00f81f0004047f89 */ /* 0x000e2800000e0000 */
[----:B-1----:R-:W-:-:S02]  /*faa0*/  @!P1 IMAD.X R7, RZ, RZ, R2, P4 ;  /* 0x000000ffff079224 */ /* 0x002fc400020e0602 */
[----:B------:R-:W-:Y:S02]  /*fab0*/  @!P1 IMAD.MOV.U32 R2, RZ, RZ, R14 ;  /* 0x000000ffff029224 */ /* 0x000fe400078e000e */
[----:B------:R-:W-:Y:S01]  /*fac0*/  @!P1 IMAD.MOV.U32 R3, RZ, RZ, R7 ;  /* 0x000000ffff039224 */ /* 0x000fe200078e0007 */
[----:B------:R1:W2:Y:S04]  /*fad0*/  SHFL.IDX PT, R14, R0, 0x7, 0x181f ;  /* 0x00f81f00000e7f89 */ /* 0x0002a800000e0000 */
[----:B------:R1:W-:Y:S04]  /*fae0*/  @!P1 LDGSTS.E.BYPASS.LTC128B.128 [R37+0x15400], desc[UR36][R2.64], !P3 ;  /* 0x1540000002259fae */ /* 0x0003e8000d901d64 */
[----:B------:R1:W-:Y:S04]  /*faf0*/  @!P1 LDGSTS.E.BYPASS.LTC128B.128 [R37+0x19400], desc[UR36][R2.64+0x80], !P2 ;  /* 0x1940008002259fae */ /* 0x0003e8000d101d64 */
[----:B0-----:R1:W-:Y:S02]  /*fb00*/  @!P1 LDGSTS.E.BYPASS.LTC128B.128 [R37+0x1d400], desc[UR36][R2.64+0x100], !P0 ;  /* 0x1d40010002259fae */ /* 0x0013e4000c101d64 */
.L_x_2600:
        /* <DEDUP_REMOVED lines=12> */
.L_x_2511:
[----:B------:R-:W-:Y:S05]  /*fbd0*/  BSYNC B0 ;  /* 0x0000000000007941 */ /* 0x000fea0003800000 */
.L_x_2510:
[----:B------:R-:W-:Y:S01]  /*fbe0*/  NOP ;  /* 0x0000000000007918 */ /* 0x000fe20000000000 */
[----:B------:R-:W-:-:S13]  /*fbf0*/  PLOP3.LUT P0, PT, PT, PT, PT, 0x80, 0x0 ;  /* 0x000000000000781c */ /* 0x000fda0003f0f070 */
.L_x_2512:
        /* <DEDUP_REMOVED lines=18> */
.L_x_2601:
[----:B------:R-:W-:Y:S05]  /*fd20*/  BSYNC B0 ;  /* 0x0000000000007941 */ /* 0x000fea0003800000 */
.L_x_2513:
[----:B------:R-:W3:Y:S01]  /*fd30*/  LDL R0, [R1+0x10] ;  /* 0x0000100001007983 */ /* 0x000ee20000100800 */
[----:B------:R-:W-:Y:S01]  /*fd40*/  BSSY B0, `(.L_x_2515) ;  /* 0x0000109000007945 */ /* 0x000fe20003800000 */
[----:B---3--:R-:W-:-:S13]  /*fd50*/  ISETP.GE.AND P0, PT, R0, 0x2, PT ;  /* 0x000000020000780c */ /* 0x008fda0003f06270 */
[----:B------:R-:W-:Y:S05]  /*fd60*/  @!P0 BRA `(.L_x_2516) ;  /* 0x0000001000188947 */ /* 0x000fea0003800000 */
[----:B------:R-:W-:Y:S01]  /*fd70*/  ULDC UR4, c[0x0][0x2f4] ;  /* 0x0000bd0000047ab9 */ /* 0x000fe20000000800 */
[----:B------:R-:W-:Y:S01]  /*fd80*/  VIADD R8, R0, 0xfffffffe ;  /* 0xfffffffe00087836 */ /* 0x000fe20000000000 */
[----:B------:R-:W-:Y:S01]  /*fd90*/  MOV R17, R28 ;  /* 0x0000001c00117202 */ /* 0x000fe20000000f00 */
[----:B------:R-:W-:Y:S01]  /*fda0*/  IMAD.MOV.U32 R10, RZ, RZ, R27 ;  /* 0x000000ffff0a7224 */ /* 0x000fe200078e001b */
[----:B------:R-:W-:Y:S01]  /*fdb0*/  ISETP.GE.AND P3, PT, R32, UR4, PT ;  /* 0x0000000420007c0c */ /* 0x000fe2000bf66270 */
[----:B------:R-:W-:Y:S01]  /*fdc0*/  IMAD.MOV.U32 R29, RZ, RZ, R26 ;  /* 0x000000ffff1d7224 */ /* 0x000fe200078e001a */
[----:B------:R-:W-:Y:S02]  /*fdd0*/  ISETP.GE.AND P2, PT, R34, UR4, PT ;  /* 0x0000000422007c0c */ /* 0x000fe4000bf46270 */
[----:B------:R-:W-:-:S13]  /*fde0*/  ISETP.GE.AND P1, PT, R33, UR4, PT ;  /* 0x0000000421007c0c */ /* 0x000fda000bf26270 */
.L_x_2529:
[----:B------:R-:W3:Y:S04]  /*fdf0*/  LDL R5, [R1+0x4] ;  /* 0x0000040001057983 */ /* 0x000ee80000100800 */
[----:B------:R-:W4:Y:S01]  /*fe00*/  LDL R12, [R1+0x8] ;  /* 0x00000800010c7983 */ /* 0x000f220000100800 */
[----:B------:R-:W1:Y:S01]  /*fe10*/  S2R R0, SR_TID.X ;  /* 0x0000000000007919 */ /* 0x000e620000002100 */
[----:B------:R-:W2:Y:S01]  /*fe20*/  S2R R4, SR_TID.X ;  /* 0x0000000000047919 */ /* 0x000ea20000002100 */
[----:B-1----:R-:W-:-:S04]  /*fe30*/  LOP3.LUT R0, R0, 0x7f, RZ, 0xc0, !PT ;  /* 0x0000007f00007812 */ /* 0x002fc800078ec0ff */
[----:B0-----:R-:W-:Y:S02]  /*fe40*/  SHF.R.U32.HI R3, RZ, 0x3, R0 ;  /* 0x00000003ff037819 */ /* 0x001fe40000011600 */
[----:B------:R-:W0:Y:S01]  /*fe50*/  LDC R0, c[0x0][0x430] ;  /* 0x00010c00ff007b82 */ /* 0x000e220000000800 */
[----:B--2---:R-:W-:-:S05]  /*fe60*/  IMAD.SHL.U32 R4, R4, 0x10, RZ ;  /* 0x0000001004047824 */ /* 0x004fca00078e00ff */
        /* <DEDUP_REMOVED lines=9> */
[----:B0-----:R-:W-:Y:S01]  /*ff00*/  @P0 IMAD.HI.U32 R0, R9, R0, RZ ;  /* 0x0000000009000227 */ /* 0x001fe200078e00ff */
[----:B------:R-:W-:-:S04]  /*ff10*/  MOV R11, R9 ;  /* 0x00000009000b7202 */ /* 0x000fc80000000f00 */
        /* <DEDUP_REMOVED lines=11> */
[----:B------:R-:W-:Y:S01]  /*ffd0*/  LOP3.LUT P4, RZ, R23, 0x10, RZ, 0xc0, !PT ;  /* 0x0000001017ff7812 */ /* 0x000fe2000788c0ff */
[----:B------:R-:W-:Y:S01]  /*ffe0*/  VIADD R27, R10, 0x1 ;  /* 0x000000010a1b7836 */ /* 0x000fe20000000000 */
[----:B------:R-:W-:Y:S01]  /*fff0*/  IADD3 R2, -R11, RZ, RZ ;  /* 0x000000ff0b027210 */ /* 0x000fe20007ffe1ff */
        /* <DEDUP_REMOVED lines=10> */
.L_x_2517:
[----:B------:R-:W-:Y:S01]  /*100a0*/  IMAD R7, R27, 0x8, R22 ;  /* 0x000000081b077824 */ /* 0x000fe200078e0216 */
[----:B------:R-:W-:Y:S01]  /*100b0*/  SHF.L.U32 R2, R28, 0x1f, RZ ;  /* 0x0000001f1c027819 */ /* 0x000fe200000006ff */
[----:B------:R-:W-:Y:S03]  /*100c0*/  BSSY B1, `(.L_x_2518) ;  /* 0x0000003000017945 */ /* 0x000fe60003800000 */
[----:B------:R-:W0:Y:S02]  /*100d0*/  SYNCS.PHASECHK.TRANS64.TRYWAIT P0, [R7+URZ+0x30840], R2 ;  /* 0x03084002070075a7 */ /* 0x000e24000800017f */
[----:B0-----:R-:W-:Y:S05]  /*100e0*/  @!P0 BRA `(.L_x_2519) ;  /* 0x0000003800f08947 */ /* 0x001fea0003800000 */
.L_x_2602:
[----:B------:R-:W-:Y:S05]  /*100f0*/  BSYNC B1 ;  /* 0x0000000000017941 */ /* 0x000fea0003800000 */
.L_x_2518:
        /* <DEDUP_REMOVED lines=65> */
.L_x_2616:
        /* <DEDUP_REMOVED lines=11> */
.L_x_2521:
        /* <DEDUP_REMOVED lines=10> */
.L_x_2522:
[----:B------:R2:W-:Y:S01]  /*10660*/  SYNCS.ARRIVE.TRANS64.A1T0 RZ, [R7+URZ+0x30830], RZ ;  /* 0x030830ff07ff79a7 */ /* 0x0005e2000810003f */
[----:B------:R-:W-:Y:S05]  /*10670*/  @!P5 BRA `(.L_x_2523) ;  /* 0x000000000004d947 */ /* 0x000fea0003800000 */
[----:B------:R-:W-:Y:S01]  /*10680*/  BPT.TRAP 0x1 ;  /* 0x000000040000795c */ /* 0x000fe20000300000 */
.L_x_2523:
[----:B-1----:R-:W2:Y:S01]  /*10690*/  LDL R3, [R1] ;  /* 0x0000000001037983 */ /* 0x002ea20000100800 */
[----:B------:R-:W-:Y:S01]  /*106a0*/  SHF.L.U32 R2, R17, 0x1f, RZ ;  /* 0x0000001f11027819 */ /* 0x000fe200000006ff */
[----:B0-----:R-:W-:Y:S01]  /*106b0*/  IMAD R6, R10, 0x8, R22 ;  /* 0x000000080a067824 */ /* 0x001fe200078e0216 */
[----:B------:R-:W-:Y:S03]  /*106c0*/  BSSY B1, `(.L_x_2524) ;  /* 0x0000004000017945 */ /* 0x000fe60003800000 */
[----:B------:R-:W0:Y:S01]  /*106d0*/  SYNCS.PHASECHK.TRANS64.TRYWAIT P0, [R6+URZ+0x30860], R2 ;  /* 0x03086002060075a7 */ /* 0x000e22000800017f */
[----:B--2---:R-:W-:Y:S01]  /*106e0*/  IMAD R7, R29, -0x60, R3 ;  /* 0xffffffa01d077824 */ /* 0x004fe200078e0203 */
[----:B0-----:R-:W-:Y:S06]  /*106f0*/  @!P0 BRA `(.L_x_2525) ;  /* 0x0000003c00608947 */ /* 0x001fec0003800000 */
.L_x_2617:
[----:B------:R-:W-:Y:S05]  /*10700*/  BSYNC B1 ;  /* 0x0000000000017941 */ /* 0x000fea0003800000 */
.L_x_2524:
[----:B------:R-:W1:Y:S01]  /*10710*/  S2R R3, SR_TID.X ;  /* 0x0000000000037919 */ /* 0x000e620000002100 */
[----:B------:R-:W-:Y:S01]  /*10720*/  UMOV UR4, 0xffffffff ;  /* 0xffffffff00047882 */ /* 0x000fe20000000000 */
[----:B------:R-:W-:Y:S01]  /*10730*/  IMAD R5, R10, 0x4800, R36 ;  /* 0x000048000a057824 */ /* 0x000fe200078e0224 */
[----:B-1----:R-:W-:-:S04]  /*10740*/  LOP3.LUT R3, R3, 0x7f, RZ, 0xc0, !PT ;  /* 0x0000007f03037812 */ /* 0x002fc800078ec0ff */
[----:B------:R-:W-:-:S04]  /*10750*/  SHF.R.U32.HI R3, RZ, 0x3, R3 ;  /* 0x00000003ff037819 */ /* 0x000fc80000011603 */
[----:B------:R-:W-:Y:S01]  /*10760*/  IADD3 R7, -R3, R7, RZ ;  /* 0x0000000703077210 */ /* 0x000fe20007ffe1ff */
        /* <DEDUP_REMOVED lines=54> */
.L_x_2631:
        /* <DEDUP_REMOVED lines=28> */
[----:B------:R-:W-:-:S04]  /*10c90*/  LEA R24, P0, R2, UR4, 0x1 ;  /* 0x0000000402187c11 */ /* 0x000fc8000f8008ff */
[----:B------:R-:W-:Y:S02]  /*10ca0*/  LEA.HI.X R25, R2, UR5, R3, 0x1, P0 ;  /* 0x0000000502197c11 */ /* 0x000fe400080f0c03 */
[----:B------:R-:W-:-:S13]  /*10cb0*/  PLOP3.LUT P0, PT, PT, PT, PT, 0x80, 0x0 ;  /* 0x000000000000781c */ /* 0x000fda0003f0f070 */
.L_x_2527:
        /* <DEDUP_REMOVED lines=10> */
.L_x_2528:
[C---:B------:R-:W-:Y:S01]  /*10d60*/  ISETP.GT.AND P0, PT, R26.reuse, RZ, PT ;  /* 0x000000ff1a00720c */ /* 0x040fe20003f04270 */
[----:B------:R1:W-:Y:S01]  /*10d70*/  SYNCS.ARRIVE.TRANS64.A1T0 RZ, [R6+URZ+0x30850], RZ ;  /* 0x030850ff06ff79a7 */ /* 0x0003e2000810003f */
[----:B------:R-:W-:Y:S02]  /*10d80*/  VIADD R8, R26, 0xffffffff ;  /* 0xffffffff1a087836 */ /* 0x000fe40000000000 */
[----:B------:R-:W-:Y:S02]  /*10d90*/  IMAD.MOV.U32 R17, RZ, RZ, R28 ;  /* 0x000000ffff117224 */ /* 0x000fe400078e001c */
[----:B------:R-:W-:Y:S02]  /*10da0*/  IMAD.MOV.U32 R10, RZ, RZ, R27 ;  /* 0x000000ffff0a7224 */ /* 0x000fe400078e001b */
[----:B------:R-:W-:-:S05]  /*10db0*/  IMAD.MOV.U32 R29, RZ, RZ, R26 ;  /* 0x000000ffff1d7224 */ /* 0x000fca00078e001a */
[----:B-1----:R-:W-:Y:S05]  /*10dc0*/  @P0 BRA `(.L_x_2529) ;  /* 0xfffffff000080947 */ /* 0x002fea000383ffff */
.L_x_2516:
[----:B------:R-:W-:Y:S05]  /*10dd0*/  BSYNC B0 ;  /* 0x0000000000007941 */ /* 0x000fea0003800000 */
.L_x_2515:
        /* <DEDUP_REMOVED lines=17> */
.L_x_2531:
[----:B------:R-:W-:Y:S05]  /*10ef0*/  BSYNC B0 ;  /* 0x0000000000007941 */ /* 0x000fea0003800000 */
.L_x_2530:
[----:B------:R-:W-:-:S13]  /*10f00*/  LOP3.LUT P0, RZ, R23, 0x10, RZ, 0xc0, !PT ;  /* 0x0000001017ff7812 */ /* 0x000fda000780c0ff */
[----:B------:R-:W-:Y:S05]  /*10f10*/  @!P0 BRA `(.L_x_2532) ;  /* 0x0000000000048947 */ /* 0x000fea0003800000 */
[----:B------:R-:W-:Y:S01]  /*10f20*/  BPT.TRAP 0x1 ;  /* 0x000000040000795c */ /* 0x000fe20000300000 */
.L_x_2532:
[----:B------:R-:W3:Y:S01]  /*10f30*/  LDL.LU R2, [R1] ;  /* 0x0000000001027983 */ /* 0x000ee20000300800 */
[----:B------:R-:W-:Y:S01]  /*10f40*/  LEA R0, R27, R22, 0x3 ;  /* 0x000000161b007211 */ /* 0x000fe200078e18ff */
[----:B------:R-:W-:Y:S01]  /*10f50*/  BSSY B0, `(.L_x_2533) ;  /* 0x0000005000007945 */ /* 0x000fe20003800000 */
[----:B0-----:R-:W-:-:S04]  /*10f60*/  SHF.L.U32 R3, R28, 0x1f, RZ ;  /* 0x0000001f1c037819 */ /* 0x001fc800000006ff */
[----:B------:R-:W0:Y:S01]  /*10f70*/  SYNCS.PHASECHK.TRANS64.TRYWAIT P0, [R0+URZ+0x30860], R3 ;  /* 0x03086003000075a7 */ /* 0x000e22000800017f */
[----:B---3--:R-:W-:Y:S01]  /*10f80*/  IMAD R6, R26, -0x60, R2 ;  /* 0xffffffa01a067824 */ /* 0x008fe200078e0202 */
[----:B0-----:R-:W-:Y:S06]  /*10f90*/  @!P0 BRA `(.L_x_2534) ;  /* 0x0000003c005c8947 */ /* 0x001fec0003800000 */
.L_x_2632:
[----:B------:R-:W-:Y:S05]  /*10fa0*/  BSYNC B0 ;  /* 0x0000000000007941 */ /* 0x000fea0003800000 */
.L_x_2533:
[----:B------:R-:W1:Y:S01]  /*10fb0*/  S2R R2, SR_TID.X ;  /* 0x0000000000027919 */ /* 0x000e620000002100 */
[----:B------:R-:W-:Y:S01]  /*10fc0*/  UMOV UR4, 0xffffffff ;  /* 0xffffffff00047882 */ /* 0x000fe20000000000 */
[----:B------:R-:W-:Y:S01]  /*10fd0*/  IMAD R7, R27, 0x4800, R36 ;  /* 0x000048001b077824 */ /* 0x000fe200078e0224 */
[----:B-1----:R-:W-:-:S04]  /*10fe0*/  LOP3.LUT R2, R2, 0x7f, RZ, 0xc0, !PT ;  /* 0x0000007f02027812 */ /* 0x002fc800078ec0ff */
[----:B------:R-:W-:-:S05]  /*10ff0*/  SHF.R.U32.HI R2, RZ, 0x3, R2 ;  /* 0x00000003ff027819 */ /* 0x000fca0000011602 */
[----:B------:R-:W-:Y:S01]  /*11000*/  IMAD.IADD R6, R6, 0x1, -R2 ;  /* 0x0000000106067824 */ /* 0x000fe200078e0a02 */
        /* <DEDUP_REMOVED lines=59> */
.L_x_2646:
        /* <DEDUP_REMOVED lines=13> */
.L_x_2536:
        /* <DEDUP_REMOVED lines=10> */
.L_x_2537:
[----:B------:R1:W-:Y:S01]  /*11530*/  SYNCS.ARRIVE.TRANS64.A1T0 RZ, [R0+URZ+0x30850], RZ ;  /* 0x030850ff00ff79a7 */ /* 0x0003e2000810003f */
[----:B------:R-:W-:-:S04]  /*11540*/  IADD3 R27, R27, 0x1, RZ ;  /* 0x000000011b1b7810 */ /* 0x000fc80007ffe0ff */
[----:B------:R-:W-:-:S04]  /*11550*/  ISETP.NE.AND P0, PT, R27, 0x2, PT ;  /* 0x000000021b00780c */ /* 0x000fc80003f05270 */
[----:B0-----:R-:W-:Y:S02]  /*11560*/  SEL R3, RZ, 0x1, P0 ;  /* 0x00000001ff037807 */ /* 0x001fe40000000000 */
[----:B------:R-:W-:Y:S02]  /*11570*/  SEL R27, R27, RZ, P0 ;  /* 0x000000ff1b1b7207 */ /* 0x000fe40000000000 */
[----:B-1----:R-:W-:-:S07]  /*11580*/  LOP3.LUT R28, R28, R3, RZ, 0x3c, !PT ;  /* 0x000000031c1c7212 */ /* 0x002fce00078e3cff */
.L_x_2494:
[----:B------:R-:W-:Y:S05]  /*11590*/  BSYNC B7 ;  /* 0x0000000000077941 */ /* 0x000fea0003800000 */
.L_x_2492:
        /* <DEDUP_REMOVED lines=8> */
[----:B------:R0:W1:Y:S01]  /*11620*/  LDS.128 R16, [R22+0x308d0] ;  /* 0x0308d00016107984 */ /* 0x0000620000000c00 */
[----:B------:R-:W-:Y:S06]  /*11630*/  BAR.ARV 0x4, 0x180 ;  /* 0x0106000000007b1d */ /* 0x000fec0000002000 */
[----:B------:R-:W-:Y:S05]  /*11640*/  BRA `(.L_x_2539) ;  /* 0x0000000800cc7947 */ /* 0x000fea0003800000 */
.L_x_2538:
[----:B------:R-:W0:Y:S01]  /*11650*/  S2R R0, SR_TID.X ;  /* 0x0000000000007919 */ /* 0x000e220000002100 */
[----:B------:R-:W-:Y:S01]  /*11660*/  UMOV UR4, 0xffffffff ;  /* 0xffffffff00047882 */ /* 0x000fe20000000000 */
[----:B0-----:R-:W-:-:S04]  /*11670*/  LOP3.LUT R8, R0, 0x1f, RZ, 0xc0, !PT ;  /* 0x0000001f00087812 */ /* 0x001fc800078ec0ff */
[----:B------:R-:W-:Y:S01]  /*11680*/  ISETP.NE.AND P0, PT, R8, 0x1f, PT ;  /* 0x0000001f0800780c */ /* 0x000fe20003f05270 */
[----:B------:R-:W-:-:S12]  /*11690*/  BRA.DIV UR4, `(.L_x_2540) ;  /* 0x0000003e04b47947 */ /* 0x000fd8000b800000 */
[----:B------:R-:W-:Y:S01]  /*116a0*/  IMAD.IADD R5, R19, 0x1, R8 ;  /* 0x0000000113057824 */ /* 0x000fe200078e0208 */
[----:B------:R-:W-:-:S04]  /*116b0*/  ULDC UR4, c[0x0][0xc3c] ;  /* 0x00030f0000047ab9 */ /* 0x000fc80000000800 */
[----:B------:R-:W-:-:S13]  /*116c0*/  ISETP.GE.OR P1, PT, R5, UR4, !P0 ;  /* 0x0000000405007c0c */ /* 0x000fda000c726670 */
[----:B------:R-:W0:Y:S02]  /*116d0*/  @!P1 LDC.64 R2, c[0x0][0xc80] ;  /* 0x00032000ff029b82 */ /* 0x000e240000000a00 */
        /* <DEDUP_REMOVED lines=26> */
[----:B------:R0:W1:Y:S02]  /*11880*/  SHFL.IDX PT, R14, R6, 0x1f, 0x1f ;  /* 0x03e01f00060e7f89 */ /* 0x00006400000e0000 */
.L_x_2656:
[----:B------:R-:W-:Y:S02]  /*11890*/  ULDC UR4, c[0x0][0xc38] ;  /* 0x00030e0000047ab9 */ /* 0x000fe40000000800 */
[----:B------:R-:W-:-:S05]  /*118a0*/  MOV R7, UR4 ;  /* 0x0000000400077c02 */ /* 0x000fca0008000f00 */
[----:B-1----:R-:W-:-:S04]  /*118b0*/  IMAD R14, R14, R7, RZ ;  /* 0x000000070e0e7224 */ /* 0x002fc800078e02ff */
[----:B------:R-:W-:-:S05]  /*118c0*/  IMAD.IADD R9, R4, 0x1, R14 ;  /* 0x0000000104097824 */ /* 0x000fca00078e020e */
[----:B------:R-:W-:-:S13]  /*118d0*/  ISETP.GT.AND P6, PT, R9, R0, PT ;  /* 0x000000000900720c */ /* 0x000fda0003fc4270 */
[----:B------:R-:W-:Y:S05]  /*118e0*/  @P6 BRA `(.L_x_2541) ;  /* 0x00000000009c6947 */ /* 0x000fea0003800000 */
.L_x_2546:
        /* <DEDUP_REMOVED lines=14> */
.L_x_2544:
[----:B------:R-:W-:Y:S05]  /*119d0*/  BSYNC B0 ;  /* 0x0000000000007941 */ /* 0x000fea0003800000 */
.L_x_2543:
[----:B------:R-:W-:-:S03]  /*119e0*/  UMOV UR4, 0xffffffff ;  /* 0xffffffff00047882 */ /* 0x000fc60000000000 */
[----:B------:R-:W-:Y:S05]  /*119f0*/  BRA.DIV UR4, `(.L_x_2545) ;  /* 0x0000004204007947 */ /* 0x000fea000b800000 */
[----:B-----5:R-:W2:Y:S02]  /*11a00*/  SHFL.UP PT, R14, R5, 0x1, RZ ;  /* 0x04200000050e7989 */ /* 0x020ea400000e00ff */
[----:B--2---:R-:W-:-:S04]  /*11a10*/  SEL R14, R14, RZ, P1 ;  /* 0x000000ff0e0e7207 */ /* 0x004fc80000800000 */
[----:B------:R-:W-:-:S05]  /*11a20*/  IADD3 R13, R5, R14, RZ ;  /* 0x0000000e050d7210 */ /* 0x000fca0007ffe0ff */
        /* <DEDUP_REMOVED lines=11> */
[----:B0-----:R-:W-:-:S05]  /*11ae0*/  IMAD.IADD R6, R4, 0x1, R7 ;  /* 0x0000000104067824 */ /* 0x001fca00078e0207 */
[----:B------:R0:W1:Y:S02]  /*11af0*/  SHFL.IDX PT, R14, R6, 0x1f, 0x1f ;  /* 0x03e01f00060e7f89 */ /* 0x00006400000e0000 */
.L_x_2664:
[----:B------:R-:W-:Y:S02]  /*11b00*/  ULDC UR4, c[0x0][0xc38] ;  /* 0x00030e0000047ab9 */ /* 0x000fe40000000800 */
[----:B------:R-:W-:-:S05]  /*11b10*/  MOV R7, UR4 ;  /* 0x0000000400077c02 */ /* 0x000fca0008000f00 */
[----:B-1----:R-:W-:-:S04]  /*11b20*/  IMAD R14, R14, R7, RZ ;  /* 0x000000070e0e7224 */ /* 0x002fc800078e02ff */
[----:B------:R-:W-:-:S05]  /*11b30*/  IMAD.IADD R9, R14, 0x1, R9 ;  /* 0x000000010e097824 */ /* 0x000fca00078e0209 */
[----:B------:R-:W-:-:S13]  /*11b40*/  ISETP.GT.AND P6, PT, R9, R0, PT ;  /* 0x000000000900720c */ /* 0x000fda0003fc4270 */
[----:B------:R-:W-:Y:S05]  /*11b50*/  @!P6 BRA `(.L_x_2546) ;  /* 0xfffffffc0064e947 */ /* 0x000fea000383ffff */
.L_x_2541:
        /* <DEDUP_REMOVED lines=8> */
.L_x_2668:
[----:B------:R-:W-:Y:S01]  /*11be0*/  ISETP.NE.AND P0, PT, R2, RZ, PT ;  /* 0x000000ff0200720c */ /* 0x000fe20003f05270 */
[----:B------:R-:W-:-:S12]  /*11bf0*/  IMAD.MOV.U32 R14, RZ, RZ, RZ ;  /* 0x000000ffff0e7224 */ /* 0x000fd800078e00ff */
[----:B------:R-:W-:Y:S05]  /*11c00*/  @!P0 BRA `(.L_x_2548) ;  /* 0x0000000000108947 */ /* 0x000fea0003800000 */
[----:B------:R-:W-:Y:S01]  /*11c10*/  UMOV UR4, 0xffffffff ;  /* 0xffffffff00047882 */ /* 0x000fe20000000000 */
[----:B------:R-:W-:Y:S02]  /*11c20*/  VIADD R12, R4, 0xffffffff ;  /* 0xffffffff040c7836 */ /* 0x000fe40000000000 */
[----:B------:R-:W-:Y:S05]  /*11c30*/  BRA.DIV UR4, `(.L_x_2549) ;  /* 0x0000004204747947 */ /* 0x000fea000b800000 */
[----:B------:R3:W4:Y:S02]  /*11c40*/  SHFL.IDX PT, R14, R6, R12, 0x1f ;  /* 0x00001f0c060e7589 */ /* 0x00072400000e0000 */
.L_x_2548:
[----:B------:R-:W5:Y:S01]  /*11c50*/  LDC.64 R2, c[0x0][0xc90] ;  /* 0x00032400ff027b82 */ /* 0x000f620000000a00 */
[----:B------:R-:W-:-:S05]  /*11c60*/  IADD3 R19, R4, R19, RZ ;  /* 0x0000001304137210 */ /* 0x000fca0007ffe0ff */
[----:B-----5:R-:W-:-:S05]  /*11c70*/  IMAD.WIDE R2, R19, 0x4, R2 ;  /* 0x0000000413027825 */ /* 0x020fca00078e0202 */
[----:B0--3--:R0:W1:Y:S01]  /*11c80*/  LDG.E R6, desc[UR36][R2.64] ;  /* 0x0000002402067981 */ /* 0x009062000c1e1900 */
[----:B----4-:R-:W-:Y:S02]  /*11c90*/  IMAD R16, R14, R7, R16 ;  /* 0x000000070e107224 */ /* 0x010fe400078e0210 */
[----:B0-----:R-:W-:Y:S02]  /*11ca0*/  IMAD.MOV.U32 R2, RZ, RZ, RZ ;  /* 0x000000ffff027224 */ /* 0x001fe400078e00ff */
[----:B-12---:R-:W-:-:S05]  /*11cb0*/  IMAD R4, R5, R6, RZ ;  /* 0x0000000605047224 */ /* 0x006fca00078e02ff */
        /* <DEDUP_REMOVED lines=25> */
[----:B------:R-:W-:-:S03]  /*11e50*/  IMAD.MOV R2, RZ, RZ, -R2 ;  /* 0x000000ffff027224 */ /* 0x000fc600078e0a02 */
[----:B------:R-:W-:Y:S01]  /*11e60*/  IADD3 R3, -R0, RZ, RZ ;  /* 0x000000ff00037210 */ /* 0x000fe20007ffe1ff */
[----:B------:R-:W-:-:S03]  /*11e70*/  IMAD R9, R4, R2, R9 ;  /* 0x0000000204097224 */ /* 0x000fc600078e0209 */
[----:B------:R-:W-:-:S04]  /*11e80*/  VIADDMNMX R6, R3, R7, R6, PT ;  /* 0x0000000703067246 */ /* 0x000fc80003800106 */
[-C--:B------:R-:W-:Y:S02]  /*11e90*/  IABS R7, R6.reuse ;  /* 0x0000000600077213 */ /* 0x080fe40000000000 */
[----:B------:R-:W-:Y:S02]  /*11ea0*/  IABS R4, R6 ;  /* 0x0000000600047213 */ /* 0x000fe40000000000 */
[----:B------:R-:W0:Y:S02]  /*11eb0*/  I2F.RP R8, R7 ;  /* 0x0000000700087306 */ /* 0x000e240000209400 */
[----:B------:R-:W-:-:S06]  /*11ec0*/  IADD3 R4, RZ, -R4, RZ ;  /* 0x80000004ff047210 */ /* 0x000fcc0007ffe0ff */
        /* <DEDUP_REMOVED lines=26> */
.L_x_2542:
[----:B------:R-:W-:Y:S01]  /*12070*/  UMOV UR4, URZ ;  /* 0x0000003f00047c82 */ /* 0x000fe20008000000 */
[----:B------:R-:W-:Y:S01]  /*12080*/  UMOV UR5, URZ ;  /* 0x0000003f00057c82 */ /* 0x000fe20008000000 */
[----:B------:R-:W-:Y:S01]  /*12090*/  ULDC UR6, c[0x0][0xc3c] ;  /* 0x00030f0000067ab9 */ /* 0x000fe20000000800 */
[----:B------:R-:W-:Y:S01]  /*120a0*/  IMAD.MOV.U32 R16, RZ, RZ, R0 ;  /* 0x000000ffff107224 */ /* 0x000fe200078e0000 */
[----:B------:R-:W-:Y:S01]  /*120b0*/  MOV R18, UR5 ;  /* 0x0000000500127c02 */ /* 0x000fe20008000f00 */
[----:B------:R-:W-:Y:S02]  /*120c0*/  IMAD.U32 R17, RZ, RZ, UR4 ;  /* 0x00000004ff117e24 */ /* 0x000fe4000f8e00ff */
[----:B------:R-:W-:-:S07]  /*120d0*/  IMAD.U32 R19, RZ, RZ, UR6 ;  /* 0x00000006ff137e24 */ /* 0x000fce000f8e00ff */
.L_x_2550:
[----:B------:R-:W1:Y:S01]  /*120e0*/  S2R R0, SR_TID.X ;  /* 0x0000000000007919 */ /* 0x000e620000002100 */
        /* <DEDUP_REMOVED lines=9> */
.L_x_2539:
[----:B------:R-:W-:Y:S02]  /*12180*/  ULDC UR4, c[0x0][0xc3c] ;  /* 0x00030f0000047ab9 */ /* 0x000fe40000000800 */
[----:B-1----:R-:W-:-:S13]  /*12190*/  ISETP.GE.AND P0, PT, R19, UR4, PT ;  /* 0x0000000413007c0c */ /* 0x002fda000bf06270 */
[----:B------:R-:W-:Y:S05]  /*121a0*/  @!P0 BRA `(.L_x_2551) ;  /* 0xffffffb400d88947 */ /* 0x000fea000383ffff */
[----:B------:R-:W-:Y:S05]  /*121b0*/  BSYNC B8 ;  /* 0x0000000000087941 */ /* 0x000fea0003800000 */
.L_x_2488:
[----:B-1----:R-:W3:Y:S01]  /*121c0*/  LDL.LU R0, [R1+0x20] ;  /* 0x0000200001007983 */ /* 0x002ee20000300800 */
[----:B------:R-:W-:Y:S01]  /*121d0*/  BSSY B0, `(.L_x_2552) ;  /* 0x000000b000007945 */ /* 0x000fe20003800000 */
[----:B------:R-:W1:Y:S01]  /*121e0*/  S2R R5, SR_CgaCtaId ;  /* 0x0000000000057919 */ /* 0x000e620000008800 */
[----:B---3--:R-:W-:-:S05]  /*121f0*/  VIADD R0, R0, 0x1 ;  /* 0x0000000100007836 */ /* 0x008fca0000000000 */
        /* <DEDUP_REMOVED lines=8> */
.L_x_2671:
[----:B------:R-:W-:Y:S05]  /*12280*/  BSYNC B0 ;  /* 0x0000000000007941 */ /* 0x000fea0003800000 */
.L_x_2552:
[----:B------:R-:W-:-:S03]  /*12290*/  UMOV UR4, 0xffffffff ;  /* 0xffffffff00047882 */ /* 0x000fc60000000000 */
[----:B------:R-:W-:Y:S05]  /*122a0*/  BRA.DIV UR4, `(.L_x_2554) ;  /* 0x0000003e04107947 */ /* 0x000fea000b800000 */
[----:B-1----:R-:W1:Y:S02]  /*122b0*/  S2R R0, SR_TID.X ;  /* 0x0000000000007919 */ /* 0x002e640000002100 */
[----:B-1----:R-:W-:-:S04]  /*122c0*/  SHF.R.U32.HI R0, RZ, 0x5, R0 ;  /* 0x00000005ff007819 */ /* 0x002fc80000011600 */
[----:B------:R-:W-:-:S05]  /*122d0*/  LOP3.LUT R0, R0, 0x3, RZ, 0xc0, !PT ;  /* 0x0000000300007812 */ /* 0x000fca00078ec0ff */
[----:B------:R1:W3:Y:S02]  /*122e0*/  SHFL.IDX PT, R14, R0, RZ, 0x1f ;  /* 0x00001fff000e7589 */ /* 0x0002e400000e0000 */
.L_x_2674:
[----:B---3--:R-:W-:Y:S01]  /*122f0*/  ISETP.NE.AND P0, PT, R14, RZ, PT ;  /* 0x000000ff0e00720c */ /* 0x008fe20003f05270 */
[----:B------:R-:W-:-:S12]  /*12300*/  BSSY B0, `(.L_x_2555) ;  /* 0x0000026000007945 */ /* 0x000fd80003800000 */
[----:B------:R-:W-:Y:S05]  /*12310*/  @P0 BRA `(.L_x_2556) ;  /* 0x0000000000900947 */ /* 0x000fea0003800000 */
[----:B------:R-:W-:-:S03]  /*12320*/  UMOV UR4, 0xffffffff ;  /* 0xffffffff00047882 */ /* 0x000fc60000000000 */
[----:B------:R-:W-:Y:S05]  /*12330*/  BRA.DIV UR4, `(.L_x_2557) ;  /* 0x0000003e04207947 */ /* 0x000fea000b800000 */
[----:B------:R-:W-:-:S13]  /*12340*/  ELECT P6, URZ, PT ;  /* 0x00000000003f782f */ /* 0x000fda00038c0000 */
.L_x_2677:
        /* <DEDUP_REMOVED lines=8> */
.L_x_2558:
[C---:B------:R-:W-:Y:S01]  /*123d0*/  LEA R5, R27.reuse, R4, 0x3 ;  /* 0x000000041b057211 */ /* 0x040fe200078e18ff */
[----:B------:R-:W-:Y:S01]  /*123e0*/  VIADD R27, R27, 0x1 ;  /* 0x000000011b1b7836 */ /* 0x000fe20000000000 */
[----:B------:R-:W-:-:S04]  /*123f0*/  SHF.L.U32 R0, R28, 0x1f, RZ ;  /* 0x0000001f1c007819 */ /* 0x000fc800000006ff */
[----:B------:R-:W1:Y:S01]  /*12400*/  SYNCS.PHASECHK.TRANS64.TRYWAIT P1, [R5+URZ+0x30840], R0 ;  /* 0x03084000050075a7 */ /* 0x000e62000802017f */
[----:B------:R-:W-:-:S04]  /*12410*/  ISETP.NE.AND P2, PT, R27, 0x2, PT ;  /* 0x000000021b00780c */ /* 0x000fc80003f45270 */
[----:B------:R-:W-:Y:S01]  /*12420*/  SEL R3, RZ, 0x1, P2 ;  /* 0x00000001ff037807 */ /* 0x000fe20001000000 */
[----:B-1----:R-:W-:Y:S08]  /*12430*/  @!P1 BRA `(.L_x_2559) ;  /* 0x0000003c00009947 */ /* 0x002ff00003800000 */
.L_x_2678:
[----:B------:R-:W-:Y:S02]  /*12440*/  SEL R27, R27, RZ, P2 ;  /* 0x000000ff1b1b7207 */ /* 0x000fe40001000000 */
[----:B------:R-:W-:Y:S01]  /*12450*/  LOP3.LUT R2, R28, R3, RZ, 0x3c, !PT ;  /* 0x000000031c027212 */ /* 0x000fe200078e3cff */
[----:B------:R-:W-:Y:S06]  /*12460*/  @!P0 BRA `(.L_x_2560) ;  /* 0x0000000000048947 */ /* 0x000fec0003800000 */
[----:B------:R-:W-:Y:S01]  /*12470*/  BPT.TRAP 0x1 ;  /* 0x000000040000795c */ /* 0x000fe20000300000 */
.L_x_2560:
[----:B------:R-:W-:Y:S01]  /*12480*/  IMAD R27, R27, 0x8, R4 ;  /* 0x000000081b1b7824 */ /* 0x000fe200078e0204 */
[----:B------:R-:W-:-:S04]  /*12490*/  SHF.L.U32 R2, R2, 0x1f, RZ ;  /* 0x0000001f02027819 */ /* 0x000fc800000006ff */
[----:B------:R-:W3:Y:S02]  /*124a0*/  SYNCS.PHASECHK.TRANS64.TRYWAIT P1, [R27+URZ+0x30840], R2 ;  /* 0x030840021b0075a7 */ /* 0x000ee4000802017f */
[----:B---3--:R-:W-:Y:S05]  /*124b0*/  @!P1 BRA `(.L_x_2561) ;  /* 0x0000003800f49947 */ /* 0x008fea0003800000 */
.L_x_2679:
[----:B------:R-:W-:Y:S05]  /*124c0*/  @!P0 BRA `(.L_x_2562) ;  /* 0x0000000000048947 */ /* 0x000fea0003800000 */
[----:B------:R-:W-:Y:S01]  /*124d0*/  BPT.TRAP 0x1 ;  /* 0x000000040000795c */ /* 0x000fe20000300000 */
.L_x_2562:
[----:B------:R-:W4:Y:S02]  /*124e0*/  SYNCS.PHASECHK.TRANS64.TRYWAIT P1, [R5+URZ+0x30860], R0 ;  /* 0x03086000050075a7 */ /* 0x000f24000802017f */
[----:B----4-:R-:W-:Y:S05]  /*124f0*/  @!P1 BRA `(.L_x_2563) ;  /* 0x0000003800f89947 */ /* 0x010fea0003800000 */
.L_x_2680:
[----:B------:R-:W-:Y:S05]  /*12500*/  @!P0 BRA `(.L_x_2564) ;  /* 0x0000000000048947 */ /* 0x000fea0003800000 */
[----:B------:R-:W-:Y:S01]  /*12510*/  BPT.TRAP 0x1 ;  /* 0x000000040000795c */ /* 0x000fe20000300000 */
.L_x_2564:
[----:B------:R0:W0:Y:S02]  /*12520*/  SYNCS.PHASECHK.TRANS64.TRYWAIT P0, [R27+URZ+0x30860], R2 ;  /* 0x030860021b0075a7 */ /* 0x000024000800017f */
[----:B0-----:R-:W-:Y:S05]  /*12530*/  @!P0 NANOSLEEP.SYNCS 0x989680 ;  /* 0x009896800000895d */ /* 0x001fea0003900000 */
[----:B------:R-:W0:Y:S02]  /*12540*/  @!P0 SYNCS.PHASECHK.TRANS64 P0, [R27+URZ+0x30860], R2 ;  /* 0x030860021b0085a7 */ /* 0x000e24000800007f */
[----:B0-----:R-:W-:Y:S05]  /*12550*/  @!P0 BRA `(.L_x_2564) ;  /* 0xfffffffc00f08947 */ /* 0x001fea000383ffff */
.L_x_2556:
[----:B------:R-:W-:Y:S05]  /*12560*/  BSYNC B0 ;  /* 0x0000000000007941 */ /* 0x000fea0003800000 */
.L_x_2555:
[----:B------:R-:W-:Y:S05]  /*12570*/  EXIT ;  /* 0x000000000000794d */ /* 0x000fea0003800000 */
.L_x_2424:
[----:B0-----:R-:W-:-:S04]  /*12580*/  IMAD.U32 R3, RZ, RZ, UR40 ;  /* 0x00000028ff037e24 */ /* 0x001fc8000f8e00ff */
[----:B------:R0:W1:Y:S03]  /*12590*/  SYNCS.PHASECHK.TRANS64.TRYWAIT P1, [R3+URZ+0x30800], R0 ;  /* 0x03080000030075a7 */ /* 0x000066000802017f */
[----:B-1----:R-:W-:Y:S05]  /*125a0*/  @!P1 NANOSLEEP.SYNCS 0x989680 ;  /* 0x009896800000995d */ /* 0x002fea0003900000 */
[----:B------:R-:W1:Y:S02]  /*125b0*/  @!P1 SYNCS.PHASECHK.TRANS64 P1, [R3+URZ+0x30800], R0 ;  /* 0x03080000030095a7 */ /* 0x000e64000802007f */
[----:B-1----:R-:W-:Y:S05]  /*125c0*/  @!P1 BRA `(.L_x_2424) ;  /* 0xfffffffc00ec9947 */ /* 0x002fea000383ffff */
[----:B------:R-:W-:Y:S05]  /*125d0*/  BRA `(.L_x_2565) ;  /* 0xfffffef000f07947 */ /* 0x000fea000383ffff */
.L_x_2428:
[----:B-1----:R1:W2:Y:S02]  /*125e0*/  SYNCS.PHASECHK.TRANS64.TRYWAIT P1, [R0+URZ+0x30830], R3 ;  /* 0x03083003000075a7 */ /* 0x0022a4000802017f */
[----:B--2---:R-:W-:Y:S05]  /*125f0*/  @!P1 NANOSLEEP.SYNCS 0x989680 ;  /* 0x009896800000995d */ /* 0x004fea0003900000 */
[----:B------:R-:W2:Y:S02]  /*12600*/  @!P1 SYNCS.PHASECHK.TRANS64 P1, [R0+URZ+0x30830], R3 ;  /* 0x03083003000095a7 */ /* 0x000ea4000802007f */
[----:B--2---:R-:W-:Y:S05]  /*12610*/  @!P1 BRA `(.L_x_2428) ;  /* 0xfffffffc00f09947 */ /* 0x004fea000383ffff */
[----:B------:R-:W-:Y:S05]  /*12620*/  BRA `(.L_x_2427) ;  /* 0xfffffef4000c7947 */ /* 0x000fea000383ffff */
.L_x_2434:
[----:B-1----:R-:W-:-:S04]  /*12630*/  IMAD.U32 R12, RZ, RZ, UR8 ;  /* 0x00000008ff0c7e24 */ /* 0x002fc8000f8e00ff */
[----:B------:R1:W2:Y:S03]  /*12640*/  SYNCS.PHASECHK.TRANS64.TRYWAIT P1, [R12+URZ+0x30830], R11 ;  /* 0x0308300b0c0075a7 */ /* 0x0002a6000802017f */
[----:B--2---:R-:W-:Y:S05]  /*12650*/  @!P1 NANOSLEEP.SYNCS 0x989680 ;  /* 0x009896800000995d */ /* 0x004fea0003900000 */
[----:B------:R-:W2:Y:S02]  /*12660*/  @!P1 SYNCS.PHASECHK.TRANS64 P1, [R12+URZ+0x30830], R11 ;  /* 0x0308300b0c0095a7 */ /* 0x000ea4000802007f */
[----:B--2---:R-:W-:Y:S05]  /*12670*/  @!P1 BRA `(.L_x_2434) ;  /* 0xfffffffc00ec9947 */ /* 0x004fea000383ffff */
[----:B------:R-:W-:Y:S05]  /*12680*/  BRA `(.L_x_2433) ;  /* 0xffffff1800f87947 */ /* 0x000fea000383ffff */
.L_x_2438:
[----:B01----:R-:W-:-:S04]  /*12690*/  MOV R11, UR9 ;  /* 0x00000009000b7c02 */ /* 0x003fc80008000f00 */
[----:B------:R0:W1:Y:S03]  /*126a0*/  SYNCS.PHASECHK.TRANS64.TRYWAIT P1, [R11+URZ+0x30850], R0 ;  /* 0x030850000b0075a7 */ /* 0x000066000802017f */
[----:B-1----:R-:W-:Y:S05]  /*126b0*/  @!P1 NANOSLEEP.SYNCS 0x989680 ;  /* 0x009896800000995d */ /* 0x002fea0003900000 */
[----:B------:R-:W1:Y:S02]  /*126c0*/  @!P1 SYNCS.PHASECHK.TRANS64 P1, [R11+URZ+0x30850], R0 ;  /* 0x030850000b0095a7 */ /* 0x000e64000802007f */
[----:B-1----:R-:W-:Y:S05]  /*126d0*/  @!P1 BRA `(.L_x_2438) ;  /* 0xfffffffc00ec9947 */ /* 0x002fea000383ffff */
[----:B------:R-:W-:Y:S05]  /*126e0*/  BRA `(.L_x_2437) ;  /* 0xffffff2400c07947 */ /* 0x000fea000383ffff */
.L_x_2446:
[----:B-1----:R-:W-:-:S04]  /*126f0*/  IMAD.U32 R12, RZ, RZ, UR8 ;  /* 0x00000008ff0c7e24 */ /* 0x002fc8000f8e00ff */
[----:B------:R1:W2:Y:S03]  /*12700*/  SYNCS.PHASECHK.TRANS64.TRYWAIT P1, [R12+URZ+0x30830], R11 ;  /* 0x0308300b0c0075a7 */ /* 0x0002a6000802017f */
[----:B--2---:R-:W-:Y:S05]  /*12710*/  @!P1 NANOSLEEP.SYNCS 0x989680 ;  /* 0x009896800000995d */ /* 0x004fea0003900000 */
[----:B------:R-:W2:Y:S02]  /*12720*/  @!P1 SYNCS.PHASECHK.TRANS64 P1, [R12+URZ+0x30830], R11 ;  /* 0x0308300b0c0095a7 */ /* 0x000ea4000802007f */
[----:B--2---:R-:W-:Y:S05]  /*12730*/  @!P1 BRA `(.L_x_2446) ;  /* 0xfffffffc00ec9947 */ /* 0x004fea000383ffff */
[----:B------:R-:W-:Y:S05]  /*12740*/  BRA `(.L_x_2445) ;  /* 0xffffff4400ec7947 */ /* 0x000fea000383ffff */
.L_x_2450:
[----:B01----:R-:W-:-:S04]  /*12750*/  IMAD.U32 R11, RZ, RZ, UR8 ;  /* 0x00000008ff0b7e24 */ /* 0x003fc8000f8e00ff */
[----:B------:R0:W1:Y:S03]  /*12760*/  SYNCS.PHASECHK.TRANS64.TRYWAIT P1, [R11+URZ+0x30850], R0 ;  /* 0x030850000b0075a7 */ /* 0x000066000802017f */
[----:B-1----:R-:W-:Y:S05]  /*12770*/  @!P1 NANOSLEEP.SYNCS 0x989680 ;  /* 0x009896800000995d */ /* 0x002fea0003900000 */
[----:B------:R-:W1:Y:S02]  /*12780*/  @!P1 SYNCS.PHASECHK.TRANS64 P1, [R11+URZ+0x30850], R0 ;  /* 0x030850000b0095a7 */ /* 0x000e64000802007f */
[----:B-1----:R-:W-:Y:S05]  /*12790*/  @!P1 BRA `(.L_x_2450) ;  /* 0xfffffffc00ec9947 */ /* 0x002fea000383ffff */
[----:B------:R-:W-:Y:S05]  /*127a0*/  BRA `(.L_x_2449) ;  /* 0xffffff5000b47947 */ /* 0x000fea000383ffff */
.L_x_2457:
[----:B-1----:R-:W-:-:S04]  /*127b0*/  IMAD.U32 R5, RZ, RZ, UR5 ;  /* 0x00000005ff057e24 */ /* 0x002fc8000f8e00ff */
[----:B------:R1:W2:Y:S03]  /*127c0*/  SYNCS.PHASECHK.TRANS64.TRYWAIT P1, [R5+URZ+0x30850], R0 ;  /* 0x03085000050075a7 */ /* 0x0002a6000802017f */
[----:B--2---:R-:W-:Y:S05]  /*127d0*/  @!P1 NANOSLEEP.SYNCS 0x989680 ;  /* 0x009896800000995d */ /* 0x004fea0003900000 */
[----:B------:R-:W2:Y:S02]  /*127e0*/  @!P1 SYNCS.PHASECHK.TRANS64 P1, [R5+URZ+0x30850], R0 ;  /* 0x03085000050095a7 */ /* 0x000ea4000802007f */
[----:B--2---:R-:W-:Y:S05]  /*127f0*/  @!P1 BRA `(.L_x_2457) ;  /* 0xfffffffc00ec9947 */ /* 0x004fea000383ffff */
[----:B------:R-:W-:Y:S05]  /*12800*/  BRA `(.L_x_2456) ;  /* 0xffffff70004c7947 */ /* 0x000fea000383ffff */
.L_x_2500:
[----:B------:R-:W-:Y:S01]  /*12810*/  SHF.R.U32.HI R8, RZ, 0x5, R21 ;  /* 0x00000005ff087819 */ /* 0x000fe20000011615 */
[----:B------:R-:W-:Y:S01]  /*12820*/  BSSY B0, `(.L_x_2566) ;  /* 0x0000009000007945 */ /* 0x000fe20003800000 */
[----:B------:R-:W-:Y:S01]  /*12830*/  MOV R12, RZ ;  /* 0x000000ff000c7202 */ /* 0x000fe20000000f00 */
[----:B------:R-:W-:Y:S01]  /*12840*/  IMAD.MOV.U32 R11, RZ, RZ, 0x1f ;  /* 0x0000001fff0b7424 */ /* 0x000fe200078e00ff */
[----:B------:R-:W-:Y:S01]  /*12850*/  LOP3.LUT R8, R8, 0x3, RZ, 0xc0, !PT ;  /* 0x0000000308087812 */ /* 0x000fe200078ec0ff */
[----:B------:R-:W-:-:S04]  /*12860*/  IMAD.MOV.U32 R15, RZ, RZ, -0x1 ;  /* 0xffffffffff0f7424 */ /* 0x000fc800078e00ff */
[----:B------:R-:W-:-:S07]  /*12870*/  IMAD.MOV.U32 R13, RZ, RZ, R8 ;  /* 0x000000ffff0d7224 */ /* 0x000fce00078e0008 */
[----:B-----5:R-:W-:Y:S05]  /*12880*/  WARPSYNC.COLLECTIVE R15, `(.L_x_2567) ;  /* 0x000000000f087348 */ /* 0x020fea0003c00000 */
[----:B------:R0:W1:Y:S02]  /*12890*/  SHFL.IDX P6, R14, R13, R12, R11 ;  /* 0x0000000c0d0e7389 */ /* 0x00006400000c000b */
[----:B01---5:R-:W-:Y:S01]  /*128a0*/  ENDCOLLECTIVE ;  /* 0x000000000000791b */ /* 0x023fe20003800000 */
.L_x_2567:
[----:B------:R-:W-:Y:S05]  /*128b0*/  BSYNC B0 ;  /* 0x0000000000007941 */ /* 0x000fea0003800000 */
.L_x_2566:
[----:B------:R-:W-:Y:S05]  /*128c0*/  BRA `(.L_x_2568) ;  /* 0xffffffbc00907947 */ /* 0x000fea000383ffff */
.L_x_2503:
[----:B0-----:R0:W1:Y:S02]  /*128d0*/  SYNCS.PHASECHK.TRANS64.TRYWAIT P0, [R7+URZ+0x30840], R2 ;  /* 0x03084002070075a7 */ /* 0x001064000800017f */
[----:B-1----:R-:W-:Y:S05]  /*128e0*/  @!P0 NANOSLEEP.SYNCS 0x989680 ;  /* 0x009896800000895d */ /* 0x002fea0003900000 */
[----:B------:R-:W1:Y:S02]  /*128f0*/  @!P0 SYNCS.PHASECHK.TRANS64 P0, [R7+URZ+0x30840], R2 ;  /* 0x03084002070085a7 */ /* 0x000e64000800007f */
[----:B-1----:R-:W-:Y:S05]  /*12900*/  @!P0 BRA `(.L_x_2503) ;  /* 0xfffffffc00f08947 */ /* 0x002fea000383ffff */
[----:B------:R-:W-:Y:S05]  /*12910*/  BRA `(.L_x_2569) ;  /* 0xffffffc000047947 */ /* 0x000fea000383ffff */
.L_x_2504:
        /* <DEDUP_REMOVED lines=8> */
.L_x_2571:
[----:B------:R-:W-:Y:S05]  /*129a0*/  BSYNC B0 ;  /* 0x0000000000007941 */ /* 0x000fea0003800000 */
.L_x_2570:
        /* <DEDUP_REMOVED lines=9> */
.L_x_2572:
[----:B------:R-:W-:Y:S01]  /*12a40*/  MOV R13, R0 ;  /* 0x00000000000d7202 */ /* 0x000fe20000000f00 */
[----:B------:R-:W-:Y:S02]  /*12a50*/  IMAD.MOV.U32 R12, RZ, RZ, 0x1 ;  /* 0x00000001ff0c7424 */ /* 0x000fe400078e00ff */
[----:B------:R-:W-:-:S07]  /*12a60*/  IMAD.MOV.U32 R3, RZ, RZ, R14 ;  /* 0x000000ffff037224 */ /* 0x000fce00078e000e */
[----:B------:R-:W-:Y:S05]  /*12a70*/  WARPSYNC.COLLECTIVE R15, `(.L_x_2573) ;  /* 0x000000000f087348 */ /* 0x000fea0003c00000 */
[----:B------:R0:W1:Y:S02]  /*12a80*/  SHFL.IDX P6, R14, R13, R12, R11 ;  /* 0x0000000c0d0e7389 */ /* 0x00006400000c000b */
[----:B01----:R-:W-:Y:S01]  /*12a90*/  ENDCOLLECTIVE ;  /* 0x000000000000791b */ /* 0x003fe20003800000 */
.L_x_2573:
        /* <DEDUP_REMOVED lines=17> */
.L_x_2574:
[----:B------:R-:W-:Y:S02]  /*12bb0*/  @P1 IMAD R8, R5, 0x2, R22 ;  /* 0x0000000205081824 */ /* 0x000fe400078e0216 */
[----:B------:R-:W-:Y:S02]  /*12bc0*/  IMAD.MOV.U32 R13, RZ, RZ, R0 ;  /* 0x000000ffff0d7224 */ /* 0x000fe400078e0000 */
[----:B------:R-:W-:Y:S02]  /*12bd0*/  IMAD.MOV.U32 R12, RZ, RZ, 0x2 ;  /* 0x00000002ff0c7424 */ /* 0x000fe400078e00ff */
[----:B------:R-:W-:-:S07]  /*12be0*/  IMAD.MOV.U32 R3, RZ, RZ, R14 ;  /* 0x000000ffff037224 */ /* 0x000fce00078e000e */
[----:B------:R-:W-:Y:S05]  /*12bf0*/  WARPSYNC.COLLECTIVE R15, `(.L_x_2575) ;  /* 0x000000000f087348 */ /* 0x000fea0003c00000 */
[----:B------:R0:W1:Y:S02]  /*12c00*/  SHFL.IDX P6, R14, R13, R12, R11 ;  /* 0x0000000c0d0e7389 */ /* 0x00006400000c000b */
[----:B01----:R-:W-:Y:S01]  /*12c10*/  ENDCOLLECTIVE ;  /* 0x000000000000791b */ /* 0x003fe20003800000 */
.L_x_2575:
[----:B------:R-:W-:-:S04]  /*12c20*/  @P1 LEA R3, P0, R32, R3, 0x1 ;  /* 0x0000000320031211 */ /* 0x000fc800078008ff */
[----:B------:R-:W-:-:S04]  /*12c30*/  @P1 IADD3.X R2, RZ, R2, RZ, P0, !PT ;  /* 0x00000002ff021210 */ /* 0x000fc800007fe4ff */
        /* <DEDUP_REMOVED lines=15> */
.L_x_2576:
[----:B------:R-:W-:Y:S02]  /*12d30*/  @P1 IMAD R8, R5, 0x2, R22 ;  /* 0x0000000205081824 */ /* 0x000fe400078e0216 */
[----:B------:R-:W-:Y:S01]  /*12d40*/  IMAD.MOV.U32 R13, RZ, RZ, R0 ;  /* 0x000000ffff0d7224 */ /* 0x000fe200078e0000 */
[----:B------:R-:W-:Y:S01]  /*12d50*/  MOV R12, 0x3 ;  /* 0x00000003000c7802 */ /* 0x000fe20000000f00 */
[----:B------:R-:W-:-:S07]  /*12d60*/  IMAD.MOV.U32 R3, RZ, RZ, R14 ;  /* 0x000000ffff037224 */ /* 0x000fce00078e000e */
[----:B------:R-:W-:Y:S05]  /*12d70*/  WARPSYNC.COLLECTIVE R15, `(.L_x_2577) ;  /* 0x000000000f087348 */ /* 0x000fea0003c00000 */
[----:B------:R0:W1:Y:S02]  /*12d80*/  SHFL.IDX P6, R14, R13, R12, R11 ;  /* 0x0000000c0d0e7389 */ /* 0x00006400000c000b */
[----:B01----:R-:W-:Y:S01]  /*12d90*/  ENDCOLLECTIVE ;  /* 0x000000000000791b */ /* 0x003fe20003800000 */
.L_x_2577:
        /* <DEDUP_REMOVED lines=17> */
.L_x_2578:
[----:B------:R-:W-:Y:S01]  /*12eb0*/  @P1 LEA R8, R5, R22, 0x1 ;  /* 0x0000001605081211 */ /* 0x000fe200078e08ff */
[----:B------:R-:W-:Y:S02]  /*12ec0*/  IMAD.MOV.U32 R13, RZ, RZ, R0 ;  /* 0x000000ffff0d7224 */ /* 0x000fe400078e0000 */
[----:B------:R-:W-:Y:S02]  /*12ed0*/  IMAD.MOV.U32 R12, RZ, RZ, 0x4 ;  /* 0x00000004ff0c7424 */ /* 0x000fe400078e00ff */
[----:B------:R-:W-:-:S07]  /*12ee0*/  IMAD.MOV.U32 R3, RZ, RZ, R14 ;  /* 0x000000ffff037224 */ /* 0x000fce00078e000e */
[----:B------:R-:W-:Y:S05]  /*12ef0*/  WARPSYNC.COLLECTIVE R15, `(.L_x_2579) ;  /* 0x000000000f087348 */ /* 0x000fea0003c00000 */
[----:B------:R0:W1:Y:S02]  /*12f00*/  SHFL.IDX P6, R14, R13, R12, R11 ;  /* 0x0000000c0d0e7389 */ /* 0x00006400000c000b */
[----:B01----:R-:W-:Y:S01]  /*12f10*/  ENDCOLLECTIVE ;  /* 0x000000000000791b */ /* 0x003fe20003800000 */
.L_x_2579:
        /* <DEDUP_REMOVED lines=17> */
.L_x_2580:
[----:B------:R-:W-:Y:S02]  /*13030*/  @P1 IMAD R8, R5, 0x2, R22 ;  /* 0x0000000205081824 */ /* 0x000fe400078e0216 */
[----:B------:R-:W-:Y:S02]  /*13040*/  IMAD.MOV.U32 R13, RZ, RZ, R0 ;  /* 0x000000ffff0d7224 */ /* 0x000fe400078e0000 */
[----:B------:R-:W-:Y:S01]  /*13050*/  IMAD.MOV.U32 R12, RZ, RZ, 0x5 ;  /* 0x00000005ff0c7424 */ /* 0x000fe200078e00ff */
[----:B------:R-:W-:-:S07]  /*13060*/  MOV R3, R14 ;  /* 0x0000000e00037202 */ /* 0x000fce0000000f00 */
[----:B------:R-:W-:Y:S05]  /*13070*/  WARPSYNC.COLLECTIVE R15, `(.L_x_2581) ;  /* 0x000000000f087348 */ /* 0x000fea0003c00000 */
[----:B------:R0:W1:Y:S02]  /*13080*/  SHFL.IDX P6, R14, R13, R12, R11 ;  /* 0x0000000c0d0e7389 */ /* 0x00006400000c000b */
[----:B01----:R-:W-:Y:S01]  /*13090*/  ENDCOLLECTIVE ;  /* 0x000000000000791b */ /* 0x003fe20003800000 */
.L_x_2581:
[----:B------:R-:W-:-:S05]  /*130a0*/  @P1 LEA R3, P0, R32, R3, 0x1 ;  /* 0x0000000320031211 */ /* 0x000fca00078008ff */
[----:B------:R-:W-:-:S05]  /*130b0*/  @P1 IMAD.X R2, RZ, RZ, R2, P0 ;  /* 0x000000ffff021224 */ /* 0x000fca00000e0602 */
        /* <DEDUP_REMOVED lines=12> */
.L_x_2582:
[----:B------:R-:W-:Y:S01]  /*13180*/  @!PT LDS RZ, [RZ] ;  /* 0x00000000fffff984 */ /* 0x000fe20000000800 */
[----:B------:R-:W-:Y:S01]  /*13190*/  @!PT LDS RZ, [RZ] ;  /* 0x00000000fffff984 */ /* 0x000fe20000000800 */
[----:B------:R-:W-:Y:S01]  /*131a0*/  @!PT LDS RZ, [RZ] ;  /* 0x00000000fffff984 */ /* 0x000fe20000000800 */
[----:B------:R-:W-:Y:S04]  /*131b0*/  @P1 LDGSTS.E.BYPASS.LTC128B.128 [R8+0x23400], desc[UR36][R2.64+0x80], !P3 ;  /* 0x2340008002081fae */ /* 0x000fe8000d901d64 */
[----:B------:R0:W-:Y:S02]  /*131c0*/  @P1 LDGSTS.E.BYPASS.LTC128B.128 [R8+0x26400], desc[UR36][R2.64+0x100], !P2 ;  /* 0x2640010002081fae */ /* 0x0001e4000d101d64 */
[----:B0-----:R-:W-:Y:S01]  /*131d0*/  IMAD.MOV.U32 R2, RZ, RZ, R14 ;  /* 0x000000ffff027224 */ /* 0x001fe200078e000e */
[----:B------:R-:W-:Y:S06]  /*131e0*/  BRA `(.L_x_2583) ;  /* 0xffffffbc00487947 */ /* 0x000fec000383ffff */
.L_x_2509:
[----:B------:R-:W-:Y:S01]  /*131f0*/  IMAD.MOV.U32 R13, RZ, RZ, R4 ;  /* 0x000000ffff0d7224 */ /* 0x000fe200078e0004 */
[----:B------:R-:W-:Y:S01]  /*13200*/  MOV R11, 0x181f ;  /* 0x0000181f000b7802 */ /* 0x000fe20000000f00 */
[----:B------:R-:W-:Y:S02]  /*13210*/  IMAD.MOV.U32 R12, RZ, RZ, RZ ;  /* 0x000000ffff0c7224 */ /* 0x000fe400078e00ff */
[----:B------:R-:W-:Y:S02]  /*13220*/  IMAD.MOV.U32 R15, RZ, RZ, -0x1 ;  /* 0xffffffffff0f7424 */ /* 0x000fe400078e00ff */
[----:B-----5:R-:W-:Y:S02]  /*13230*/  IMAD R5, R9, R5, RZ ;  /* 0x0000000509057224 */ /* 0x020fe400078e02ff */
[----:B------:R-:W-:-:S07]  /*13240*/  IMAD R17, R17, 0x80, R8 ;  /* 0x0000008011117824 */ /* 0x000fce00078e0208 */
[----:B------:R-:W-:Y:S05]  /*13250*/  WARPSYNC.COLLECTIVE R15, `(.L_x_2584) ;  /* 0x000000000f087348 */ /* 0x000fea0003c00000 */
[----:B------:R0:W1:Y:S02]  /*13260*/  SHFL.IDX P6, R14, R13, R12, R11 ;  /* 0x0000000c0d0e7389 */ /* 0x00006400000c000b */
[----:B01----:R-:W-:Y:S01]  /*13270*/  ENDCOLLECTIVE ;  /* 0x000000000000791b */ /* 0x003fe20003800000 */
.L_x_2584:
[C---:B------:R-:W-:Y:S01]  /*13280*/  VIADD R6, R17.reuse, 0x10 ;  /* 0x0000001011067836 */ /* 0x040fe20000000000 */
[----:B------:R-:W-:Y:S01]  /*13290*/  ISETP.GE.AND P1, PT, R17, R5, PT ;  /* 0x000000051100720c */ /* 0x000fe20003f26270 */
[----:B------:R-:W-:Y:S02]  /*132a0*/  IMAD.MOV.U32 R13, RZ, RZ, R0 ;  /* 0x000000ffff0d7224 */ /* 0x000fe400078e0000 */
[----:B------:R-:W-:-:S10]  /*132b0*/  IMAD.MOV.U32 R2, RZ, RZ, R14 ;  /* 0x000000ffff027224 */ /* 0x000fd400078e000e */
[----:B------:R-:W-:Y:S05]  /*132c0*/  WARPSYNC.COLLECTIVE R15, `(.L_x_2585) ;  /* 0x000000000f087348 */ /* 0x000fea0003c00000 */
[----:B------:R0:W1:Y:S02]  /*132d0*/  SHFL.IDX P6, R14, R13, R12, R11 ;  /* 0x0000000c0d0e7389 */ /* 0x00006400000c000b */
[----:B01----:R-:W-:Y:S01]  /*132e0*/  ENDCOLLECTIVE ;  /* 0x000000000000791b */ /* 0x003fe20003800000 */
.L_x_2585:
[----:B------:R-:W-:Y:S02]  /*132f0*/  IMAD.MOV.U32 R13, RZ, RZ, R4 ;  /* 0x000000ffff0d7224 */ /* 0x000fe400078e0004 */
[----:B------:R-:W-:Y:S01]  /*13300*/  IMAD.MOV.U32 R12, RZ, RZ, 0x1 ;  /* 0x00000001ff0c7424 */ /* 0x000fe200078e00ff */
[----:B------:R-:W-:-:S04]  /*13310*/  @!P1 LEA R14, P4, R32, R14, 0x1 ;  /* 0x0000000e200e9211 */ /* 0x000fc800078808ff */
[----:B------:R-:W-:Y:S01]  /*13320*/  @!P1 IADD3.X R3, RZ, R2, RZ, P4, !PT ;  /* 0x00000002ff039210 */ /* 0x000fe200027fe4ff */
[----:B------:R-:W-:-:S08]  /*13330*/  @!P1 IMAD.MOV.U32 R2, RZ, RZ, R14 ;  /* 0x000000ffff029224 */ /* 0x000fd000078e000e */
[----:B------:R-:W-:Y:S05]  /*13340*/  WARPSYNC.COLLECTIVE R15, `(.L_x_2586) ;  /* 0x000000000f087348 */ /* 0x000fea0003c00000 */
[----:B------:R0:W1:Y:S02]  /*13350*/  SHFL.IDX P6, R14, R13, R12, R11 ;  /* 0x0000000c0d0e7389 */ /* 0x00006400000c000b */
[----:B01----:R-:W-:Y:S01]  /*13360*/  ENDCOLLECTIVE ;  /* 0x000000000000791b */ /* 0x003fe20003800000 */
.L_x_2586:
[----:B------:R-:W-:Y:S01]  /*13370*/  @!PT LDS RZ, [RZ] ;  /* 0x00000000fffff984 */ /* 0x000fe20000000800 */
[----:B------:R-:W-:Y:S01]  /*13380*/  @!PT LDS RZ, [RZ] ;  /* 0x00000000fffff984 */ /* 0x000fe20000000800 */
[----:B------:R-:W-:Y:S01]  /*13390*/  @!PT LDS RZ, [RZ] ;  /* 0x00000000fffff984 */ /* 0x000fe20000000800 */
[----:B------:R-:W-:Y:S04]  /*133a0*/  @!P1 LDGSTS.E.BYPASS.LTC128B.128 [R37+0x12400], desc[UR36][R2.64], !P3 ;  /* 0x1240000002259fae */ /* 0x000fe8000d901d64 */
[----:B------:R-:W-:Y:S04]  /*133b0*/  @!P1 LDGSTS.E.BYPASS.LTC128B.128 [R37+0x16400], desc[UR36][R2.64+0x80], !P2 ;  /* 0x1640008002259fae */ /* 0x000fe8000d101d64 */
[----:B------:R0:W-:Y:S01]  /*133c0*/  @!P1 LDGSTS.E.BYPASS.LTC128B.128 [R37+0x1a400], desc[UR36][R2.64+0x100], !P0 ;  /* 0x1a40010002259fae */ /* 0x0001e2000c101d64 */
[----:B------:R-:W-:Y:S01]  /*133d0*/  ISETP.GE.AND P1, PT, R6, R5, PT ;  /* 0x000000050600720c */ /* 0x000fe20003f26270 */
[----:B------:R-:W-:Y:S01]  /*133e0*/  IMAD.MOV.U32 R13, RZ, RZ, R0 ;  /* 0x000000ffff0d7224 */ /* 0x000fe200078e0000 */
[----:B------:R-:W-:-:S02]  /*133f0*/  IADD3 R6, R17, 0x20, RZ ;  /* 0x0000002011067810 */ /* 0x000fc40007ffe0ff */
[----:B0-----:R-:W-:-:S09]  /*13400*/  MOV R2, R14 ;  /* 0x0000000e00027202 */ /* 0x001fd20000000f00 */
[----:B------:R-:W-:Y:S05]  /*13410*/  WARPSYNC.COLLECTIVE R15, `(.L_x_2587) ;  /* 0x000000000f087348 */ /* 0x000fea0003c00000 */
[----:B------:R0:W1:Y:S02]  /*13420*/  SHFL.IDX P6, R14, R13, R12, R11 ;  /* 0x0000000c0d0e7389 */ /* 0x00006400000c000b */
[----:B01----:R-:W-:Y:S01]  /*13430*/  ENDCOLLECTIVE ;  /* 0x000000000000791b */ /* 0x003fe20003800000 */
.L_x_2587:
        /* <DEDUP_REMOVED lines=8> */
.L_x_2588:
[----:B------:R-:W-:-:S05]  /*134c0*/  @!P1 IMAD.MOV.U32 R3, RZ, RZ, R7 ;  /* 0x000000ffff039224 */ /* 0x000fca00078e0007 */
        /* <DEDUP_REMOVED lines=8> */
[----:B------:R-:W-:Y:S02]  /*13550*/  VIADD R6, R17, 0x30 ;  /* 0x0000003011067836 */ /* 0x000fe40000000000 */
[----:B0-----:R-:W-:-:S10]  /*13560*/  IMAD.MOV.U32 R2, RZ, RZ, R14 ;  /* 0x000000ffff027224 */ /* 0x001fd400078e000e */
[----:B------:R-:W-:Y:S05]  /*13570*/  WARPSYNC.COLLECTIVE R15, `(.L_x_2589) ;  /* 0x000000000f087348 */ /* 0x000fea0003c00000 */
[----:B------:R0:W1:Y:S02]  /*13580*/  SHFL.IDX P6, R14, R13, R12, R11 ;  /* 0x0000000c0d0e7389 */ /* 0x00006400000c000b */
[----:B01----:R-:W-:Y:S01]  /*13590*/  ENDCOLLECTIVE ;  /* 0x000000000000791b */ /* 0x003fe20003800000 */
.L_x_2589:
        /* <DEDUP_REMOVED lines=8> */
.L_x_2590:
        /* <DEDUP_REMOVED lines=14> */
.L_x_2591:
        /* <DEDUP_REMOVED lines=8> */
.L_x_2592:
[----:B------:R-:W-:-:S05]  /*13780*/  @!P1 MOV R3, R7 ;  /* 0x0000000700039202 */ /* 0x000fca0000000f00 */
        /* <DEDUP_REMOVED lines=8> */
[----:B------:R-:W-:Y:S02]  /*13810*/  VIADD R6, R17, 0x50 ;  /* 0x0000005011067836 */ /* 0x000fe40000000000 */
[----:B0-----:R-:W-:-:S10]  /*13820*/  IMAD.MOV.U32 R2, RZ, RZ, R14 ;  /* 0x000000ffff027224 */ /* 0x001fd400078e000e */
[----:B------:R-:W-:Y:S05]  /*13830*/  WARPSYNC.COLLECTIVE R15, `(.L_x_2593) ;  /* 0x000000000f087348 */ /* 0x000fea0003c00000 */
[----:B------:R0:W1:Y:S02]  /*13840*/  SHFL.IDX P6, R14, R13, R12, R11 ;  /* 0x0000000c0d0e7389 */ /* 0x00006400000c000b */
[----:B01----:R-:W-:Y:S01]  /*13850*/  ENDCOLLECTIVE ;  /* 0x000000000000791b */ /* 0x003fe20003800000 */
.L_x_2593:
        /* <DEDUP_REMOVED lines=8> */
.L_x_2594:
        /* <DEDUP_REMOVED lines=14> */
.L_x_2595:
        /* <DEDUP_REMOVED lines=8> */
.L_x_2596:
        /* <DEDUP_REMOVED lines=8> */
[----:B------:R-:W-:Y:S02]  /*13ac0*/  ISETP.GE.AND P1, PT, R6, R5, PT ;  /* 0x000000050600720c */ /* 0x000fe40003f26270 */
[----:B0-----:R-:W-:-:S11]  /*13ad0*/  MOV R2, R14 ;  /* 0x0000000e00027202 */ /* 0x001fd60000000f00 */
[----:B------:R-:W-:Y:S05]  /*13ae0*/  WARPSYNC.COLLECTIVE R15, `(.L_x_2597) ;  /* 0x000000000f087348 */ /* 0x000fea0003c00000 */
[----:B------:R0:W1:Y:S02]  /*13af0*/  SHFL.IDX P6, R14, R13, R12, R11 ;  /* 0x0000000c0d0e7389 */ /* 0x00006400000c000b */
[----:B01----:R-:W-:Y:S01]  /*13b00*/  ENDCOLLECTIVE ;  /* 0x000000000000791b */ /* 0x003fe20003800000 */
.L_x_2597:
        /* <DEDUP_REMOVED lines=8> */
.L_x_2598:
        /* <DEDUP_REMOVED lines=12> */
.L_x_2599:
[----:B------:R-:W-:Y:S05]  /*13c50*/  BRA `(.L_x_2600) ;  /* 0xffffffbc00ac7947 */ /* 0x000fea000383ffff */
.L_x_2514:
[----:B0-----:R0:W1:Y:S02]  /*13c60*/  SYNCS.PHASECHK.TRANS64.TRYWAIT P0, [R22+URZ+0x30820], R3 ;  /* 0x03082003160075a7 */ /* 0x001064000800017f */
[----:B-1----:R-:W-:Y:S05]  /*13c70*/  @!P0 NANOSLEEP.SYNCS 0x989680 ;  /* 0x009896800000895d */ /* 0x002fea0003900000 */
[----:B------:R-:W1:Y:S02]  /*13c80*/  @!P0 SYNCS.PHASECHK.TRANS64 P0, [R22+URZ+0x30820], R3 ;  /* 0x03082003160085a7 */ /* 0x000e64000800007f */
[----:B-1----:R-:W-:Y:S05]  /*13c90*/  @!P0 BRA `(.L_x_2514) ;  /* 0xfffffffc00f08947 */ /* 0x002fea000383ffff */
[----:B------:R-:W-:Y:S05]  /*13ca0*/  BRA `(.L_x_2601) ;  /* 0xffffffc0001c7947 */ /* 0x000fea000383ffff */
.L_x_2519:
[----:B0-----:R0:W1:Y:S02]  /*13cb0*/  SYNCS.PHASECHK.TRANS64.TRYWAIT P0, [R7+URZ+0x30840], R2 ;  /* 0x03084002070075a7 */ /* 0x001064000800017f */
[----:B-1----:R-:W-:Y:S05]  /*13cc0*/  @!P0 NANOSLEEP.SYNCS 0x989680 ;  /* 0x009896800000895d */ /* 0x002fea0003900000 */
[----:B------:R-:W1:Y:S02]  /*13cd0*/  @!P0 SYNCS.PHASECHK.TRANS64 P0, [R7+URZ+0x30840], R2 ;  /* 0x03084002070085a7 */ /* 0x000e64000800007f */
[----:B-1----:R-:W-:Y:S05]  /*13ce0*/  @!P0 BRA `(.L_x_2519) ;  /* 0xfffffffc00f08947 */ /* 0x002fea000383ffff */
[----:B------:R-:W-:Y:S05]  /*13cf0*/  BRA `(.L_x_2602) ;  /* 0xffffffc000fc7947 */ /* 0x000fea000383ffff */
.L_x_2520:
        /* <DEDUP_REMOVED lines=8> */
.L_x_2604:
[----:B------:R-:W-:Y:S05]  /*13d80*/  BSYNC B1 ;  /* 0x0000000000017941 */ /* 0x000fea0003800000 */
.L_x_2603:
[----:B------:R-:W-:Y:S01]  /*13d90*/  IMAD.MOV.U32 R13, RZ, RZ, R8 ;  /* 0x000000ffff0d7224 */ /* 0x000fe200078e0008 */
[----:B------:R-:W-:Y:S01]  /*13da0*/  MOV R12, RZ ;  /* 0x000000ff000c7202 */ /* 0x000fe20000000f00 */
[----:B------:R-:W-:Y:S01]  /*13db0*/  IMAD.MOV.U32 R11, RZ, RZ, 0x181f ;  /* 0x0000181fff0b7424 */ /* 0x000fe200078e00ff */
        /* <DEDUP_REMOVED lines=8> */
.L_x_2605:
        /* <DEDUP_REMOVED lines=8> */
.L_x_2606:
[----:B------:R-:W-:-:S04]  /*13ec0*/  IADD3 R2, P0, R2, R4, RZ ;  /* 0x0000000402027210 */ /* 0x000fc80007f1e0ff */
[----:B------:R-:W-:-:S05]  /*13ed0*/  IADD3.X R3, RZ, R3, RZ, P0, !PT ;  /* 0x00000003ff037210 */ /* 0x000fca00007fe4ff */
[----:B------:R-:W-:Y:S01]  /*13ee0*/  @!PT LDS RZ, [RZ] ;  /* 0x00000000fffff984 */ /* 0x000fe20000000800 */
[----:B------:R-:W-:Y:S01]  /*13ef0*/  @!PT LDS RZ, [RZ] ;  /* 0x00000000fffff984 */ /* 0x000fe20000000800 */
[----:B------:R-:W-:Y:S01]  /*13f00*/  @!PT LDS RZ, [RZ] ;  /* 0x00000000fffff984 */ /* 0x000fe20000000800 */
[----:B------:R-:W-:Y:S01]  /*13f10*/  LDGSTS.E.BYPASS.LTC128B.128 [R5+0x1e400], desc[UR36][R2.64], !P1 ;  /* 0x1e40000002057fae */ /* 0x000fe2000c901d64 */
[----:B------:R-:W-:-:S03]  /*13f20*/  MOV R13, R8 ;  /* 0x00000008000d7202 */ /* 0x000fc60000000f00 */
[----:B------:R-:W-:Y:S04]  /*13f30*/  LDGSTS.E.BYPASS.LTC128B.128 [R5+0x21400], desc[UR36][R2.64+0x80], !P5 ;  /* 0x2140008002057fae */ /* 0x000fe8000e901d64 */
[----:B------:R0:W-:Y:S02]  /*13f40*/  LDGSTS.E.BYPASS.LTC128B.128 [R5+0x24400], desc[UR36][R2.64+0x100], !P4 ;  /* 0x2440010002057fae */ /* 0x0001e4000e101d64 */
[----:B0-----:R-:W-:-:S07]  /*13f50*/  IMAD.MOV.U32 R3, RZ, RZ, R14 ;  /* 0x000000ffff037224 */ /* 0x001fce00078e000e */
[----:B------:R-:W-:Y:S05]  /*13f60*/  WARPSYNC.COLLECTIVE R15, `(.L_x_2607) ;  /* 0x000000000f087348 */ /* 0x000fea0003c00000 */
[----:B------:R0:W1:Y:S02]  /*13f70*/  SHFL.IDX P6, R14, R13, R12, R11 ;  /* 0x0000000c0d0e7389 */ /* 0x00006400000c000b */
[----:B01----:R-:W-:Y:S01]  /*13f80*/  ENDCOLLECTIVE ;  /* 0x000000000000791b */ /* 0x003fe20003800000 */
.L_x_2607:
[----:B------:R-:W-:Y:S02]  /*13f90*/  IMAD.MOV.U32 R13, RZ, RZ, R6 ;  /* 0x000000ffff0d7224 */ /* 0x000fe400078e0006 */
[----:B------:R-:W-:Y:S02]  /*13fa0*/  IMAD.MOV.U32 R12, RZ, RZ, 0x2 ;  /* 0x00000002ff0c7424 */ /* 0x000fe400078e00ff */
[----:B------:R-:W-:-:S07]  /*13fb0*/  IMAD.MOV.U32 R2, RZ, RZ, R14 ;  /* 0x000000ffff027224 */ /* 0x000fce00078e000e */
[----:B------:R-:W-:Y:S05]  /*13fc0*/  WARPSYNC.COLLECTIVE R15, `(.L_x_2608) ;  /* 0x000000000f087348 */ /* 0x000fea0003c00000 */
[----:B------:R0:W1:Y:S02]  /*13fd0*/  SHFL.IDX P6, R14, R13, R12, R11 ;  /* 0x0000000c0d0e7389 */ /* 0x00006400000c000b */
[----:B01----:R-:W-:Y:S01]  /*13fe0*/  ENDCOLLECTIVE ;  /* 0x000000000000791b */ /* 0x003fe20003800000 */
.L_x_2608:
        /* <DEDUP_REMOVED lines=13> */
.L_x_2609:
[----:B------:R-:W-:Y:S01]  /*140c0*/  IMAD.MOV.U32 R13, RZ, RZ, R6 ;  /* 0x000000ffff0d7224 */ /* 0x000fe200078e0006 */
[----:B------:R-:W-:Y:S01]  /*140d0*/  MOV R12, 0x3 ;  /* 0x00000003000c7802 */ /* 0x000fe20000000f00 */
[----:B------:R-:W-:-:S07]  /*140e0*/  IMAD.MOV.U32 R2, RZ, RZ, R14 ;  /* 0x000000ffff027224 */ /* 0x000fce00078e000e */
[----:B------:R-:W-:Y:S05]  /*140f0*/  WARPSYNC.COLLECTIVE R15, `(.L_x_2610) ;  /* 0x000000000f087348 */ /* 0x000fea0003c00000 */
[----:B------:R0:W1:Y:S02]  /*14100*/  SHFL.IDX P6, R14, R13, R12, R11 ;  /* 0x0000000c0d0e7389 */ /* 0x00006400000c000b */
[----:B01----:R-:W-:Y:S01]  /*14110*/  ENDCOLLECTIVE ;  /* 0x000000000000791b */ /* 0x003fe20003800000 */
.L_x_2610:
        /* <DEDUP_REMOVED lines=13> */
.L_x_2611:
[----:B------:R-:W-:Y:S01]  /*141f0*/  MOV R13, R6 ;  /* 0x00000006000d7202 */ /* 0x000fe20000000f00 */
[----:B------:R-:W-:Y:S02]  /*14200*/  IMAD.MOV.U32 R12, RZ, RZ, 0x4 ;  /* 0x00000004ff0c7424 */ /* 0x000fe400078e00ff */
[----:B------:R-:W-:-:S07]  /*14210*/  IMAD.MOV.U32 R2, RZ, RZ, R14 ;  /* 0x000000ffff027224 */ /* 0x000fce00078e000e */
[----:B------:R-:W-:Y:S05]  /*14220*/  WARPSYNC.COLLECTIVE R15, `(.L_x_2612) ;  /* 0x000000000f087348 */ /* 0x000fea0003c00000 */
[----:B------:R0:W1:Y:S02]  /*14230*/  SHFL.IDX P6, R14, R13, R12, R11 ;  /* 0x0000000c0d0e7389 */ /* 0x00006400000c000b */
[----:B01----:R-:W-:Y:S01]  /*14240*/  ENDCOLLECTIVE ;  /* 0x000000000000791b */ /* 0x003fe20003800000 */
.L_x_2612:
        /* <DEDUP_REMOVED lines=13> */
.L_x_2613:
[----:B------:R-:W-:Y:S02]  /*14320*/  IMAD.MOV.U32 R13, RZ, RZ, R6 ;  /* 0x000000ffff0d7224 */ /* 0x000fe400078e0006 */
[----:B------:R-:W-:Y:S02]  /*14330*/  IMAD.MOV.U32 R12, RZ, RZ, 0x5 ;  /* 0x00000005ff0c7424 */ /* 0x000fe400078e00ff */
[----:B------:R-:W-:-:S07]  /*14340*/  IMAD.MOV.U32 R2, RZ, RZ, R14 ;  /* 0x000000ffff027224 */ /* 0x000fce00078e000e */
[----:B------:R-:W-:Y:S05]  /*14350*/  WARPSYNC.COLLECTIVE R15, `(.L_x_2614) ;  /* 0x000000000f087348 */ /* 0x000fea0003c00000 */
[----:B------:R0:W1:Y:S02]  /*14360*/  SHFL.IDX P6, R14, R13, R12, R11 ;  /* 0x0000000c0d0e7389 */ /* 0x00006400000c000b */
[----:B01----:R-:W-:Y:S01]  /*14370*/  ENDCOLLECTIVE ;  /* 0x000000000000791b */ /* 0x003fe20003800000 */
.L_x_2614:
[----:B------:R-:W-:-:S04]  /*14380*/  IADD3 R2, P0, R2, R4, RZ ;  /* 0x0000000402027210 */ /* 0x000fc80007f1e0ff */
[----:B------:R-:W-:-:S05]  /*14390*/  IADD3.X R3, RZ, R35, RZ, P0, !PT ;  /* 0x00000023ff037210 */ /* 0x000fca00007fe4ff */
        /* <DEDUP_REMOVED lines=8> */
[----:B------:R-:W-:-:S07]  /*14420*/  IMAD.MOV.U32 R35, RZ, RZ, R14 ;  /* 0x000000ffff237224 */ /* 0x000fce00078e000e */
[----:B0-----:R-:W-:Y:S05]  /*14430*/  WARPSYNC.COLLECTIVE R15, `(.L_x_2615) ;  /* 0x000000000f087348 */ /* 0x001fea0003c00000 */
[----:B------:R1:W2:Y:S02]  /*14440*/  SHFL.IDX P6, R14, R13, R12, R11 ;  /* 0x0000000c0d0e7389 */ /* 0x0002a400000c000b */
[----:B012---:R-:W-:Y:S01]  /*14450*/  ENDCOLLECTIVE ;  /* 0x000000000000791b */ /* 0x007fe20003800000 */
.L_x_2615:
[----:B------:R-:W-:Y:S01]  /*14460*/  MOV R2, R14 ;  /* 0x0000000e00027202 */ /* 0x000fe20000000f00 */
[----:B------:R-:W-:Y:S06]  /*14470*/  BRA `(.L_x_2616) ;  /* 0xffffffc000247947 */ /* 0x000fec000383ffff */
.L_x_2525:
[----:B0-----:R0:W1:Y:S02]  /*14480*/  SYNCS.PHASECHK.TRANS64.TRYWAIT P0, [R6+URZ+0x30860], R2 ;  /* 0x03086002060075a7 */ /* 0x001064000800017f */
[----:B-1----:R-:W-:Y:S05]  /*14490*/  @!P0 NANOSLEEP.SYNCS 0x989680 ;  /* 0x009896800000895d */ /* 0x002fea0003900000 */
[----:B------:R-:W1:Y:S02]  /*144a0*/  @!P0 SYNCS.PHASECHK.TRANS64 P0, [R6+URZ+0x30860], R2 ;  /* 0x03086002060085a7 */ /* 0x000e64000800007f */
[----:B-1----:R-:W-:Y:S05]  /*144b0*/  @!P0 BRA `(.L_x_2525) ;  /* 0xfffffffc00f08947 */ /* 0x002fea000383ffff */
[----:B------:R-:W-:Y:S05]  /*144c0*/  BRA `(.L_x_2617) ;  /* 0xffffffc0008c7947 */ /* 0x000fea000383ffff */
.L_x_2526:
        /* <DEDUP_REMOVED lines=8> */
.L_x_2619:
[----:B------:R-:W-:Y:S05]  /*14550*/  BSYNC B1 ;  /* 0x0000000000017941 */ /* 0x000fea0003800000 */
.L_x_2618:
[----:B------:R-:W-:Y:S01]  /*14560*/  IMAD.MOV.U32 R13, RZ, RZ, R24 ;  /* 0x000000ffff0d7224 */ /* 0x000fe200078e0018 */
[----:B------:R-:W-:Y:S01]  /*14570*/  MOV R3, R14 ;  /* 0x0000000e00037202 */ /* 0x000fe20000000f00 */
[----:B------:R-:W-:Y:S02]  /*14580*/  IMAD.MOV.U32 R12, RZ, RZ, RZ ;  /* 0x000000ffff0c7224 */ /* 0x000fe400078e00ff */
[----:B------:R-:W-:Y:S02]  /*14590*/  IMAD.MOV.U32 R11, RZ, RZ, 0x181f ;  /* 0x0000181fff0b7424 */ /* 0x000fe400078e00ff */
[----:B------:R-:W-:Y:S02]  /*145a0*/  IMAD.MOV.U32 R15, RZ, RZ, -0x1 ;  /* 0xffffffffff0f7424 */ /* 0x000fe400078e00ff */
[----:B------:R-:W-:-:S07]  /*145b0*/  IMAD R5, R5, 0x2, R22 ;  /* 0x0000000205057824 */ /* 0x000fce00078e0216 */
[----:B------:R-:W-:Y:S05]  /*145c0*/  WARPSYNC.COLLECTIVE R15, `(.L_x_2620) ;  /* 0x000000000f087348 */ /* 0x000fea0003c00000 */
[----:B------:R0:W1:Y:S02]  /*145d0*/  SHFL.IDX P6, R14, R13, R12, R11 ;  /* 0x0000000c0d0e7389 */ /* 0x00006400000c000b */
[----:B01----:R-:W-:Y:S01]  /*145e0*/  ENDCOLLECTIVE ;  /* 0x000000000000791b */ /* 0x003fe20003800000 */
.L_x_2620:
[----:B------:R-:W-:Y:S02]  /*145f0*/  IMAD.MOV.U32 R13, RZ, RZ, R25 ;  /* 0x000000ffff0d7224 */ /* 0x000fe400078e0019 */
[----:B------:R-:W-:Y:S01]  /*14600*/  IMAD.MOV.U32 R12, RZ, RZ, 0x1 ;  /* 0x00000001ff0c7424 */ /* 0x000fe200078e00ff */
[----:B------:R-:W-:-:S07]  /*14610*/  MOV R2, R14 ;  /* 0x0000000e00027202 */ /* 0x000fce0000000f00 */
[----:B------:R-:W-:Y:S05]  /*14620*/  WARPSYNC.COLLECTIVE R15, `(.L_x_2621) ;  /* 0x000000000f087348 */ /* 0x000fea0003c00000 */
[----:B------:R0:W1:Y:S02]  /*14630*/  SHFL.IDX P6, R14, R13, R12, R11 ;  /* 0x0000000c0d0e7389 */ /* 0x00006400000c000b */
[----:B01----:R-:W-:Y:S01]  /*14640*/  ENDCOLLECTIVE ;  /* 0x000000000000791b */ /* 0x003fe20003800000 */
.L_x_2621:
        /* <DEDUP_REMOVED lines=16> */
.L_x_2622:
[----:B------:R-:W-:Y:S01]  /*14750*/  IMAD.MOV.U32 R13, RZ, RZ, R25 ;  /* 0x000000ffff0d7224 */ /* 0x000fe200078e0019 */
[----:B------:R-:W-:Y:S01]  /*14760*/  MOV R12, 0x2 ;  /* 0x00000002000c7802 */ /* 0x000fe20000000f00 */
[----:B------:R-:W-:-:S07]  /*14770*/  IMAD.MOV.U32 R2, RZ, RZ, R14 ;  /* 0x000000ffff027224 */ /* 0x000fce00078e000e */
[----:B------:R-:W-:Y:S05]  /*14780*/  WARPSYNC.COLLECTIVE R15, `(.L_x_2623) ;  /* 0x000000000f087348 */ /* 0x000fea0003c00000 */
[----:B------:R0:W1:Y:S02]  /*14790*/  SHFL.IDX P6, R14, R13, R12, R11 ;  /* 0x0000000c0d0e7389 */ /* 0x00006400000c000b */
[----:B01----:R-:W-:Y:S01]  /*147a0*/  ENDCOLLECTIVE ;  /* 0x000000000000791b */ /* 0x003fe20003800000 */
.L_x_2623:
        /* <DEDUP_REMOVED lines=16> */
.L_x_2624:
[----:B------:R-:W-:Y:S01]  /*148b0*/  MOV R13, R25 ;  /* 0x00000019000d7202 */ /* 0x000fe20000000f00 */
[----:B------:R-:W-:Y:S02]  /*148c0*/  IMAD.MOV.U32 R12, RZ, RZ, 0x3 ;  /* 0x00000003ff0c7424 */ /* 0x000fe400078e00ff */
[----:B------:R-:W-:-:S07]  /*148d0*/  IMAD.MOV.U32 R2, RZ, RZ, R14 ;  /* 0x000000ffff027224 */ /* 0x000fce00078e000e */
[----:B------:R-:W-:Y:S05]  /*148e0*/  WARPSYNC.COLLECTIVE R15, `(.L_x_2625) ;  /* 0x000000000f087348 */ /* 0x000fea0003c00000 */
[----:B------:R0:W1:Y:S02]  /*148f0*/  SHFL.IDX P6, R14, R13, R12, R11 ;  /* 0x0000000c0d0e7389 */ /* 0x00006400000c000b */
[----:B01----:R-:W-:Y:S01]  /*14900*/  ENDCOLLECTIVE ;  /* 0x000000000000791b */ /* 0x003fe20003800000 */
.L_x_2625:
        /* <DEDUP_REMOVED lines=16> */
.L_x_2626:
[----:B------:R-:W-:Y:S02]  /*14a10*/  IMAD.MOV.U32 R13, RZ, RZ, R25 ;  /* 0x000000ffff0d7224 */ /* 0x000fe400078e0019 */
[----:B------:R-:W-:Y:S02]  /*14a20*/  IMAD.MOV.U32 R12, RZ, RZ, 0x4 ;  /* 0x00000004ff0c7424 */ /* 0x000fe400078e00ff */
[----:B------:R-:W-:-:S07]  /*14a30*/  IMAD.MOV.U32 R2, RZ, RZ, R14 ;  /* 0x000000ffff027224 */ /* 0x000fce00078e000e */
[----:B------:R-:W-:Y:S05]  /*14a40*/  WARPSYNC.COLLECTIVE R15, `(.L_x_2627) ;  /* 0x000000000f087348 */ /* 0x000fea0003c00000 */
[----:B------:R0:W1:Y:S02]  /*14a50*/  SHFL.IDX P6, R14, R13, R12, R11 ;  /* 0x0000000c0d0e7389 */ /* 0x00006400000c000b */
[----:B01----:R-:W-:Y:S01]  /*14a60*/  ENDCOLLECTIVE ;  /* 0x000000000000791b */ /* 0x003fe20003800000 */
.L_x_2627:
        /* <DEDUP_REMOVED lines=16> */
.L_x_2628:
[----:B------:R-:W-:Y:S02]  /*14b70*/  IMAD.MOV.U32 R13, RZ, RZ, R25 ;  /* 0x000000ffff0d7224 */ /* 0x000fe400078e0019 */
[----:B------:R-:W-:Y:S01]  /*14b80*/  IMAD.MOV.U32 R12, RZ, RZ, 0x5 ;  /* 0x00000005ff0c7424 */ /* 0x000fe200078e00ff */
[----:B------:R-:W-:-:S07]  /*14b90*/  MOV R2, R14 ;  /* 0x0000000e00027202 */ /* 0x000fce0000000f00 */
[----:B------:R-:W-:Y:S05]  /*14ba0*/  WARPSYNC.COLLECTIVE R15, `(.L_x_2629) ;  /* 0x000000000f087348 */ /* 0x000fea0003c00000 */
[----:B------:R0:W1:Y:S02]  /*14bb0*/  SHFL.IDX P6, R14, R13, R12, R11 ;  /* 0x0000000c0d0e7389 */ /* 0x00006400000c000b */
[----:B01----:R-:W-:Y:S01]  /*14bc0*/  ENDCOLLECTIVE ;  /* 0x000000000000791b */ /* 0x003fe20003800000 */
.L_x_2629:
[----:B------:R-:W-:-:S05]  /*14bd0*/  IADD3 R2, P0, R2, R4, RZ ;  /* 0x0000000402027210 */ /* 0x000fca0007f1e0ff */
        /* <DEDUP_REMOVED lines=12> */
.L_x_2630:
[----:B------:R-:W-:Y:S01]  /*14ca0*/  @!PT LDS RZ, [RZ] ;  /* 0x00000000fffff984 */ /* 0x000fe20000000800 */
[----:B------:R-:W-:Y:S01]  /*14cb0*/  @!PT LDS RZ, [RZ] ;  /* 0x00000000fffff984 */ /* 0x000fe20000000800 */
[----:B------:R-:W-:Y:S01]  /*14cc0*/  @!PT LDS RZ, [RZ] ;  /* 0x00000000fffff984 */ /* 0x000fe20000000800 */
[----:B------:R1:W-:Y:S01]  /*14cd0*/  LDGSTS.E.BYPASS.LTC128B.128 [R5+0x5400], desc[UR36][R2.64+0x80], !P0 ;  /* 0x0540008002057fae */ /* 0x0003e2000c101d64 */
[----:B------:R-:W-:-:S13]  /*14ce0*/  ISETP.LT.OR P0, PT, R7, 0x41, P1 ;  /* 0x000000410700780c */ /* 0x000fda0000f01670 */
[----:B------:R1:W-:Y:S01]  /*14cf0*/  LDGSTS.E.BYPASS.LTC128B.128 [R5+0x8400], desc[UR36][R2.64+0x100], !P0 ;  /* 0x0840010002057fae */ /* 0x0003e2000c101d64 */
[----:B------:R-:W-:Y:S05]  /*14d00*/  BRA `(.L_x_2631) ;  /* 0xffffffbc00707947 */ /* 0x000fea000383ffff */
.L_x_2534:
[----:B0-----:R0:W1:Y:S02]  /*14d10*/  SYNCS.PHASECHK.TRANS64.TRYWAIT P0, [R0+URZ+0x30860], R3 ;  /* 0x03086003000075a7 */ /* 0x001064000800017f */
[----:B-1----:R-:W-:Y:S05]  /*14d20*/  @!P0 NANOSLEEP.SYNCS 0x989680 ;  /* 0x009896800000895d */ /* 0x002fea0003900000 */
[----:B------:R-:W1:Y:S02]  /*14d30*/  @!P0 SYNCS.PHASECHK.TRANS64 P0, [R0+URZ+0x30860], R3 ;  /* 0x03086003000085a7 */ /* 0x000e64000800007f */
[----:B-1----:R-:W-:Y:S05]  /*14d40*/  @!P0 BRA `(.L_x_2534) ;  /* 0xfffffffc00f08947 */ /* 0x002fea000383ffff */
[----:B------:R-:W-:Y:S05]  /*14d50*/  BRA `(.L_x_2632) ;  /* 0xffffffc000907947 */ /* 0x000fea000383ffff */
.L_x_2535:
[----:B------:R-:W-:Y:S01]  /*14d60*/  BSSY B0, `(.L_x_2633) ;  /* 0x0000008000007945 */ /* 0x000fe20003800000 */
[----:B------:R-:W-:Y:S02]  /*14d70*/  IMAD.MOV.U32 R13, RZ, RZ, R25 ;  /* 0x000000ffff0d7224 */ /* 0x000fe400078e0019 */
[----:B------:R-:W-:Y:S02]  /*14d80*/  IMAD.MOV.U32 R12, RZ, RZ, RZ ;  /* 0x000000ffff0c7224 */ /* 0x000fe400078e00ff */
[----:B------:R-:W-:Y:S02]  /*14d90*/  IMAD.MOV.U32 R11, RZ, RZ, 0x181f ;  /* 0x0000181fff0b7424 */ /* 0x000fe400078e00ff */
[----:B------:R-:W-:-:S07]  /*14da0*/  IMAD.MOV.U32 R15, RZ, RZ, -0x1 ;  /* 0xffffffffff0f7424 */ /* 0x000fce00078e00ff */
[----:B0-2---:R-:W-:Y:S05]  /*14db0*/  WARPSYNC.COLLECTIVE R15, `(.L_x_2634) ;  /* 0x000000000f087348 */ /* 0x005fea0003c00000 */
[----:B--2---:R1:W2:Y:S02]  /*14dc0*/  SHFL.IDX P6, R14, R13, R12, R11 ;  /* 0x0000000c0d0e7389 */ /* 0x0042a400000c000b */
[----:B012---:R-:W-:Y:S01]  /*14dd0*/  ENDCOLLECTIVE ;  /* 0x000000000000791b */ /* 0x007fe20003800000 */
.L_x_2634:
[----:B------:R-:W-:Y:S05]  /*14de0*/  BSYNC B0 ;  /* 0x0000000000007941 */ /* 0x000fea0003800000 */
.L_x_2633:
[----:B------:R-:W-:Y:S01]  /*14df0*/  IMAD.MOV.U32 R13, RZ, RZ, R24 ;  /* 0x000000ffff0d7224 */ /* 0x000fe200078e0018 */
[----:B------:R-:W-:Y:S01]  /*14e00*/  MOV R3, R14 ;  /* 0x0000000e00037202 */ /* 0x000fe20000000f00 */
[----:B------:R-:W-:Y:S01]  /*14e10*/  IMAD.MOV.U32 R12, RZ, RZ, RZ ;  /* 0x000000ffff0c7224 */ /* 0x000fe200078e00ff */
[----:B------:R-:W-:Y:S01]  /*14e20*/  SHF.L.U32 R5, R32, 0x1, RZ ;  /* 0x0000000120057819 */ /* 0x000fe200000006ff */
[----:B------:R-:W-:Y:S02]  /*14e30*/  IMAD.MOV.U32 R11, RZ, RZ, 0x181f ;  /* 0x0000181fff0b7424 */ /* 0x000fe400078e00ff */
[----:B------:R-:W-:Y:S02]  /*14e40*/  IMAD.MOV.U32 R15, RZ, RZ, -0x1 ;  /* 0xffffffffff0f7424 */ /* 0x000fe400078e00ff */
[----:B------:R-:W-:-:S07]  /*14e50*/  IMAD R4, R7, 0x2, R22 ;  /* 0x0000000207047824 */ /* 0x000fce00078e0216 */
[----:B------:R-:W-:Y:S05]  /*14e60*/  WARPSYNC.COLLECTIVE R15, `(.L_x_2635) ;  /* 0x000000000f087348 */ /* 0x000fea0003c00000 */
[----:B------:R0:W1:Y:S02]  /*14e70*/  SHFL.IDX P6, R14, R13, R12, R11 ;  /* 0x0000000c0d0e7389 */ /* 0x00006400000c000b */
[----:B01----:R-:W-:Y:S01]  /*14e80*/  ENDCOLLECTIVE ;  /* 0x000000000000791b */ /* 0x003fe20003800000 */
.L_x_2635:
[----:B------:R-:W-:Y:S02]  /*14e90*/  ULDC UR4, c[0x0][0x2f4] ;  /* 0x0000bd0000047ab9 */ /* 0x000fe40000000800 */
        /* <DEDUP_REMOVED lines=12> */
.L_x_2636:
        /* <DEDUP_REMOVED lines=13> */
.L_x_2637:
[----:B------:R-:W-:Y:S02]  /*15030*/  IMAD.MOV.U32 R13, RZ, RZ, R25 ;  /* 0x000000ffff0d7224 */ /* 0x000fe400078e0019 */
[----:B------:R-:W-:Y:S01]  /*15040*/  IMAD.MOV.U32 R12, RZ, RZ, 0x2 ;  /* 0x00000002ff0c7424 */ /* 0x000fe200078e00ff */
[----:B------:R-:W-:-:S13]  /*15050*/  IADD3 R2, P4, R14, R5, RZ ;  /* 0x000000050e027210 */ /* 0x000fda0007f9e0ff */
[----:B------:R-:W-:Y:S05]  /*15060*/  WARPSYNC.COLLECTIVE R15, `(.L_x_2638) ;  /* 0x000000000f087348 */ /* 0x000fea0003c00000 */
[----:B------:R0:W1:Y:S02]  /*15070*/  SHFL.IDX P6, R14, R13, R12, R11 ;  /* 0x0000000c0d0e7389 */ /* 0x00006400000c000b */
[----:B01----:R-:W-:Y:S01]  /*15080*/  ENDCOLLECTIVE ;  /* 0x000000000000791b */ /* 0x003fe20003800000 */
.L_x_2638:
        /* <DEDUP_REMOVED lines=15> */
.L_x_2639:
[----:B------:R-:W-:Y:S02]  /*15180*/  IMAD.MOV.U32 R13, RZ, RZ, R25 ;  /* 0x000000ffff0d7224 */ /* 0x000fe400078e0019 */
[----:B------:R-:W-:Y:S01]  /*15190*/  IMAD.MOV.U32 R12, RZ, RZ, 0x3 ;  /* 0x00000003ff0c7424 */ /* 0x000fe200078e00ff */
[----:B------:R-:W-:-:S13]  /*151a0*/  IADD3 R2, P4, R14, R5, RZ ;  /* 0x000000050e027210 */ /* 0x000fda0007f9e0ff */
[----:B------:R-:W-:Y:S05]  /*151b0*/  WARPSYNC.COLLECTIVE R15, `(.L_x_2640) ;  /* 0x000000000f087348 */ /* 0x000fea0003c00000 */
[----:B------:R0:W1:Y:S02]  /*151c0*/  SHFL.IDX P6, R14, R13, R12, R11 ;  /* 0x0000000c0d0e7389 */ /* 0x00006400000c000b */
[----:B01----:R-:W-:Y:S01]  /*151d0*/  ENDCOLLECTIVE ;  /* 0x000000000000791b */ /* 0x003fe20003800000 */
.L_x_2640:
        /* <DEDUP_REMOVED lines=15> */
.L_x_2641:
[----:B------:R-:W-:Y:S02]  /*152d0*/  IMAD.MOV.U32 R13, RZ, RZ, R25 ;  /* 0x000000ffff0d7224 */ /* 0x000fe400078e0019 */
[----:B------:R-:W-:Y:S01]  /*152e0*/  IMAD.MOV.U32 R12, RZ, RZ, 0x4 ;  /* 0x00000004ff0c7424 */ /* 0x000fe200078e00ff */
[----:B------:R-:W-:-:S13]  /*152f0*/  IADD3 R2, P4, R14, R5, RZ ;  /* 0x000000050e027210 */ /* 0x000fda0007f9e0ff */
[----:B------:R-:W-:Y:S05]  /*15300*/  WARPSYNC.COLLECTIVE R15, `(.L_x_2642) ;  /* 0x000000000f087348 */ /* 0x000fea0003c00000 */
[----:B------:R0:W1:Y:S02]  /*15310*/  SHFL.IDX P6, R14, R13, R12, R11 ;  /* 0x0000000c0d0e7389 */ /* 0x00006400000c000b */
[----:B01----:R-:W-:Y:S01]  /*15320*/  ENDCOLLECTIVE ;  /* 0x000000000000791b */ /* 0x003fe20003800000 */
.L_x_2642:
        /* <DEDUP_REMOVED lines=15> */
.L_x_2643:
[----:B------:R-:W-:Y:S02]  /*15420*/  IMAD.MOV.U32 R13, RZ, RZ, R25 ;  /* 0x000000ffff0d7224 */ /* 0x000fe400078e0019 */
[----:B------:R-:W-:Y:S01]  /*15430*/  IMAD.MOV.U32 R12, RZ, RZ, 0x5 ;  /* 0x00000005ff0c7424 */ /* 0x000fe200078e00ff */
[----:B------:R-:W-:-:S13]  /*15440*/  IADD3 R2, P4, R14, R5, RZ ;  /* 0x000000050e027210 */ /* 0x000fda0007f9e0ff */
[----:B------:R-:W-:Y:S05]  /*15450*/  WARPSYNC.COLLECTIVE R15, `(.L_x_2644) ;  /* 0x000000000f087348 */ /* 0x000fea0003c00000 */
[----:B------:R0:W1:Y:S02]  /*15460*/  SHFL.IDX P6, R14, R13, R12, R11 ;  /* 0x0000000c0d0e7389 */ /* 0x00006400000c000b */
[----:B01----:R-:W-:Y:S01]  /*15470*/  ENDCOLLECTIVE ;  /* 0x000000000000791b */ /* 0x003fe20003800000 */
.L_x_2644:
        /* <DEDUP_REMOVED lines=14> */
.L_x_2645:
[----:B------:R-:W-:Y:S05]  /*15560*/  BRA `(.L_x_2646) ;  /* 0xffffffbc00947947 */ /* 0x000fea000383ffff */
.L_x_2540:
        /* <DEDUP_REMOVED lines=8> */
.L_x_2648:
[----:B------:R-:W-:Y:S05]  /*155f0*/  BSYNC B0 ;  /* 0x0000000000007941 */ /* 0x000fea0003800000 */
.L_x_2647:
[----:B------:R-:W-:Y:S01]  /*15600*/  IMAD.MOV.U32 R13, RZ, RZ, R16 ;  /* 0x000000ffff0d7224 */ /* 0x000fe200078e0010 */
[----:B------:R-:W-:Y:S01]  /*15610*/  MOV R15, 0xffffffff ;  /* 0xffffffff000f7802 */ /* 0x000fe20000000f00 */
[----:B------:R-:W-:Y:S02]  /*15620*/  IMAD.MOV.U32 R12, RZ, RZ, 0x1 ;  /* 0x00000001ff0c7424 */ /* 0x000fe400078e00ff */
[----:B------:R-:W-:Y:S02]  /*15630*/  IMAD.MOV.U32 R11, RZ, RZ, 0x1f ;  /* 0x0000001fff0b7424 */ /* 0x000fe400078e00ff */
[----:B------:R-:W-:Y:S02]  /*15640*/  IMAD.IADD R5, R19, 0x1, R8 ;  /* 0x0000000113057824 */ /* 0x000fe400078e0208 */
[----:B------:R-:W-:-:S07]  /*15650*/  IMAD.MOV.U32 R0, RZ, RZ, R14 ;  /* 0x000000ffff007224 */ /* 0x000fce00078e000e */
[----:B------:R-:W-:Y:S05]  /*15660*/  WARPSYNC.COLLECTIVE R15, `(.L_x_2649) ;  /* 0x000000000f087348 */ /* 0x000fea0003c00000 */
[----:B------:R0:W1:Y:S02]  /*15670*/  SHFL.IDX P6, R14, R13, R12, R11 ;  /* 0x0000000c0d0e7389 */ /* 0x00006400000c000b */
[----:B01----:R-:W-:Y:S01]  /*15680*/  ENDCOLLECTIVE ;  /* 0x000000000000791b */ /* 0x003fe20003800000 */
.L_x_2649:
        /* <DEDUP_REMOVED lines=13> */
[----:B------:R-:W-:-:S04]  /*15760*/  ISETP.NE.AND P1, PT, R8, RZ, PT ;  /* 0x000000ff0800720c */ /* 0x000fc80003f25270 */
[----:B------:R-:W-:-:S09]  /*15770*/  MOV R13, R5 ;  /* 0x00000005000d7202 */ /* 0x000fd20000000f00 */
[----:B------:R-:W-:Y:S05]  /*15780*/  WARPSYNC.COLLECTIVE R15, `(.L_x_2650) ;  /* 0x000000000f087348 */ /* 0x000fea0003c00000 */
[----:B------:R0:W1:Y:S02]  /*15790*/  SHFL.UP P6, R14, R13, R12, R11 ;  /* 0x0400000c0d0e7389 */ /* 0x00006400000c000b */
[----:B01----:R-:W-:Y:S01]  /*157a0*/  ENDCOLLECTIVE ;  /* 0x000000000000791b */ /* 0x003fe20003800000 */
.L_x_2650:
[----:B------:R-:W-:Y:S01]  /*157b0*/  IMAD.MOV.U32 R12, RZ, RZ, 0x2 ;  /* 0x00000002ff0c7424 */ /* 0x000fe200078e00ff */
[----:B------:R-:W-:-:S05]  /*157c0*/  SEL R6, R14, RZ, P1 ;  /* 0x000000ff0e067207 */ /* 0x000fca0000800000 */
[----:B------:R-:W-:-:S04]  /*157d0*/  IMAD.IADD R6, R5, 0x1, R6 ;  /* 0x0000000105067824 */ /* 0x000fc800078e0206 */
[----:B------:R-:W-:-:S07]  /*157e0*/  IMAD.MOV.U32 R13, RZ, RZ, R6 ;  /* 0x000000ffff0d7224 */ /* 0x000fce00078e0006 */
[----:B------:R-:W-:Y:S05]  /*157f0*/  WARPSYNC.COLLECTIVE R15, `(.L_x_2651) ;  /* 0x000000000f087348 */ /* 0x000fea0003c00000 */
[----:B------:R0:W1:Y:S02]  /*15800*/  SHFL.UP P6, R14, R13, R12, R11 ;  /* 0x0400000c0d0e7389 */ /* 0x00006400000c000b */
[----:B01----:R-:W-:Y:S01]  /*15810*/  ENDCOLLECTIVE ;  /* 0x000000000000791b */ /* 0x003fe20003800000 */
.L_x_2651:
[----:B------:R-:W-:Y:S01]  /*15820*/  IMAD.MOV.U32 R12, RZ, RZ, 0x4 ;  /* 0x00000004ff0c7424 */ /* 0x000fe200078e00ff */
[----:B------:R-:W-:-:S04]  /*15830*/  SEL R7, R14, RZ, P2 ;  /* 0x000000ff0e077207 */ /* 0x000fc80001000000 */
[----:B------:R-:W-:-:S05]  /*15840*/  IADD3 R7, R6, R7, RZ ;  /* 0x0000000706077210 */ /* 0x000fca0007ffe0ff */
[----:B------:R-:W-:-:S07]  /*15850*/  IMAD.MOV.U32 R13, RZ, RZ, R7 ;  /* 0x000000ffff0d7224 */ /* 0x000fce00078e0007 */
[----:B------:R-:W-:Y:S05]  /*15860*/  WARPSYNC.COLLECTIVE R15, `(.L_x_2652) ;  /* 0x000000000f087348 */ /* 0x000fea0003c00000 */
[----:B------:R0:W1:Y:S02]  /*15870*/  SHFL.UP P6, R14, R13, R12, R11 ;  /* 0x0400000c0d0e7389 */ /* 0x00006400000c000b */
[----:B01----:R-:W-:Y:S01]  /*15880*/  ENDCOLLECTIVE ;  /* 0x000000000000791b */ /* 0x003fe20003800000 */
.L_x_2652:
[----:B------:R-:W-:Y:S02]  /*15890*/  MOV R12, 0x8 ;  /* 0x00000008000c7802 */ /* 0x000fe40000000f00 */
[----:B------:R-:W-:-:S05]  /*158a0*/  SEL R2, R14, RZ, P3 ;  /* 0x000000ff0e027207 */ /* 0x000fca0001800000 */
[----:B------:R-:W-:-:S04]  /*158b0*/  IMAD.IADD R2, R7, 0x1, R2 ;  /* 0x0000000107027824 */ /* 0x000fc800078e0202 */
[----:B------:R-:W-:-:S07]  /*158c0*/  IMAD.MOV.U32 R13, RZ, RZ, R2 ;  /* 0x000000ffff0d7224 */ /* 0x000fce00078e0002 */
[----:B------:R-:W-:Y:S05]  /*158d0*/  WARPSYNC.COLLECTIVE R15, `(.L_x_2653) ;  /* 0x000000000f087348 */ /* 0x000fea0003c00000 */
[----:B------:R0:W1:Y:S02]  /*158e0*/  SHFL.UP P6, R14, R13, R12, R11 ;  /* 0x0400000c0d0e7389 */ /* 0x00006400000c000b */
[----:B01----:R-:W-:Y:S01]  /*158f0*/  ENDCOLLECTIVE ;  /* 0x000000000000791b */ /* 0x003fe20003800000 */
.L_x_2653:
[----:B------:R-:W-:Y:S01]  /*15900*/  IMAD.MOV.U32 R12, RZ, RZ, 0x10 ;  /* 0x00000010ff0c7424 */ /* 0x000fe200078e00ff */
[----:B------:R-:W-:-:S05]  /*15910*/  SEL R3, R14, RZ, P4 ;  /* 0x000000ff0e037207 */ /* 0x000fca0002000000 */
[----:B------:R-:W-:-:S04]  /*15920*/  IMAD.IADD R3, R2, 0x1, R3 ;  /* 0x0000000102037824 */ /* 0x000fc800078e0203 */
[----:B------:R-:W-:-:S07]  /*15930*/  IMAD.MOV.U32 R13, RZ, RZ, R3 ;  /* 0x000000ffff0d7224 */ /* 0x000fce00078e0003 */
[----:B------:R-:W-:Y:S05]  /*15940*/  WARPSYNC.COLLECTIVE R15, `(.L_x_2654) ;  /* 0x000000000f087348 */ /* 0x000fea0003c00000 */
[----:B------:R0:W1:Y:S02]  /*15950*/  SHFL.UP P6, R14, R13, R12, R11 ;  /* 0x0400000c0d0e7389 */ /* 0x00006400000c000b */
[----:B01----:R-:W-:Y:S01]  /*15960*/  ENDCOLLECTIVE ;  /* 0x000000000000791b */ /* 0x003fe20003800000 */
.L_x_2654:
        /* <DEDUP_REMOVED lines=8> */
.L_x_2655:
[----:B------:R-:W-:Y:S05]  /*159f0*/  BRA `(.L_x_2656) ;  /* 0xffffffbc00a47947 */ /* 0x000fea000383ffff */
.L_x_2545:
[----:B------:R-:W-:Y:S01]  /*15a00*/  BSSY B0, `(.L_x_2657) ;  /* 0x0000008000007945 */ /* 0x000fe20003800000 */
[----:B-----5:R-:W-:Y:S01]  /*15a10*/  IMAD.MOV.U32 R13, RZ, RZ, R5 ;  /* 0x000000ffff0d7224 */ /* 0x020fe200078e0005 */
[----:B------:R-:W-:Y:S01]  /*15a20*/  MOV R11, RZ ;  /* 0x000000ff000b7202 */ /* 0x000fe20000000f00 */
[----:B------:R-:W-:Y:S02]  /*15a30*/  IMAD.MOV.U32 R12, RZ, RZ, 0x1 ;  /* 0x00000001ff0c7424 */ /* 0x000fe400078e00ff */
[----:B------:R-:W-:-:S07]  /*15a40*/  IMAD.MOV.U32 R15, RZ, RZ, -0x1 ;  /* 0xffffffffff0f7424 */ /* 0x000fce00078e00ff */
[----:B01----:R-:W-:Y:S05]  /*15a50*/  WARPSYNC.COLLECTIVE R15, `(.L_x_2658) ;  /* 0x000000000f087348 */ /* 0x003fea0003c00000 */
[----:B------:R2:W3:Y:S02]  /*15a60*/  SHFL.UP P6, R14, R13, R12, R11 ;  /* 0x0400000c0d0e7389 */ /* 0x0004e400000c000b */
[----:B0123--:R-:W-:Y:S01]  /*15a70*/  ENDCOLLECTIVE ;  /* 0x000000000000791b */ /* 0x00ffe20003800000 */
.L_x_2658:
[----:B------:R-:W-:Y:S05]  /*15a80*/  BSYNC B0 ;  /* 0x0000000000007941 */ /* 0x000fea0003800000 */
.L_x_2657:
[----:B------:R-:W-:Y:S01]  /*15a90*/  SEL R14, R14, RZ, P1 ;  /* 0x000000ff0e0e7207 */ /* 0x000fe20000800000 */
[----:B------:R-:W-:Y:S01]  /*15aa0*/  IMAD.MOV.U32 R12, RZ, RZ, 0x2 ;  /* 0x00000002ff0c7424 */ /* 0x000fe200078e00ff */
[----:B------:R-:W-:Y:S01]  /*15ab0*/  MOV R15, 0xffffffff ;  /* 0xffffffff000f7802 */ /* 0x000fe20000000f00 */
[----:B------:R-:W-:Y:S02]  /*15ac0*/  IMAD.MOV.U32 R11, RZ, RZ, RZ ;  /* 0x000000ffff0b7224 */ /* 0x000fe400078e00ff */
[----:B------:R-:W-:-:S07]  /*15ad0*/  IMAD.IADD R13, R5, 0x1, R14 ;  /* 0x00000001050d7824 */ /* 0x000fce00078e020e */
[----:B------:R-:W-:Y:S05]  /*15ae0*/  WARPSYNC.COLLECTIVE R15, `(.L_x_2659) ;  /* 0x000000000f087348 */ /* 0x000fea0003c00000 */
[----:B------:R0:W1:Y:S02]  /*15af0*/  SHFL.UP P6, R14, R13, R12, R11 ;  /* 0x0400000c0d0e7389 */ /* 0x00006400000c000b */
[----:B01----:R-:W-:Y:S01]  /*15b00*/  ENDCOLLECTIVE ;  /* 0x000000000000791b */ /* 0x003fe20003800000 */
.L_x_2659:
[----:B------:R-:W-:Y:S01]  /*15b10*/  IMAD.MOV.U32 R12, RZ, RZ, 0x4 ;  /* 0x00000004ff0c7424 */ /* 0x000fe200078e00ff */
[----:B------:R-:W-:-:S05]  /*15b20*/  SEL R2, R14, RZ, P2 ;  /* 0x000000ff0e027207 */ /* 0x000fca0001000000 */
[----:B------:R-:W-:-:S04]  /*15b30*/  IMAD.IADD R2, R13, 0x1, R2 ;  /* 0x000000010d027824 */ /* 0x000fc800078e0202 */
[----:B------:R-:W-:-:S07]  /*15b40*/  IMAD.MOV.U32 R13, RZ, RZ, R2 ;  /* 0x000000ffff0d7224 */ /* 0x000fce00078e0002 */
[----:B------:R-:W-:Y:S05]  /*15b50*/  WARPSYNC.COLLECTIVE R15, `(.L_x_2660) ;  /* 0x000000000f087348 */ /* 0x000fea0003c00000 */
[----:B------:R0:W1:Y:S02]  /*15b60*/  SHFL.UP P6, R14, R13, R12, R11 ;  /* 0x0400000c0d0e7389 */ /* 0x00006400000c000b */
[----:B01----:R-:W-:Y:S01]  /*15b70*/  ENDCOLLECTIVE ;  /* 0x000000000000791b */ /* 0x003fe20003800000 */
.L_x_2660:
[----:B------:R-:W-:Y:S01]  /*15b80*/  IMAD.MOV.U32 R12, RZ, RZ, 0x8 ;  /* 0x00000008ff0c7424 */ /* 0x000fe200078e00ff */
[----:B------:R-:W-:-:S05]  /*15b90*/  SEL R3, R14, RZ, P3 ;  /* 0x000000ff0e037207 */ /* 0x000fca0001800000 */
[----:B------:R-:W-:-:S05]  /*15ba0*/  IMAD.IADD R3, R2, 0x1, R3 ;  /* 0x0000000102037824 */ /* 0x000fca00078e0203 */
[----:B------:R-:W-:-:S07]  /*15bb0*/  MOV R13, R3 ;  /* 0x00000003000d7202 */ /* 0x000fce0000000f00 */
[----:B------:R-:W-:Y:S05]  /*15bc0*/  WARPSYNC.COLLECTIVE R15, `(.L_x_2661) ;  /* 0x000000000f087348 */ /* 0x000fea0003c00000 */
[----:B------:R0:W1:Y:S02]  /*15bd0*/  SHFL.UP P6, R14, R13, R12, R11 ;  /* 0x0400000c0d0e7389 */ /* 0x00006400000c000b */
[----:B01----:R-:W-:Y:S01]  /*15be0*/  ENDCOLLECTIVE ;  /* 0x000000000000791b */ /* 0x003fe20003800000 */
.L_x_2661:
[----:B------:R-:W-:Y:S01]  /*15bf0*/  IMAD.MOV.U32 R12, RZ, RZ, 0x10 ;  /* 0x00000010ff0c7424 */ /* 0x000fe200078e00ff */
[----:B------:R-:W-:-:S05]  /*15c00*/  SEL R4, R14, RZ, P4 ;  /* 0x000000ff0e047207 */ /* 0x000fca0002000000 */
[----:B------:R-:W-:-:S04]  /*15c10*/  IMAD.IADD R4, R3, 0x1, R4 ;  /* 0x0000000103047824 */ /* 0x000fc800078e0204 */
[----:B------:R-:W-:-:S07]  /*15c20*/  IMAD.MOV.U32 R13, RZ, RZ, R4 ;  /* 0x000000ffff0d7224 */ /* 0x000fce00078e0004 */
[----:B------:R-:W-:Y:S05]  /*15c30*/  WARPSYNC.COLLECTIVE R15, `(.L_x_2662) ;  /* 0x000000000f087348 */ /* 0x000fea0003c00000 */
[----:B------:R0:W1:Y:S02]  /*15c40*/  SHFL.UP P6, R14, R13, R12, R11 ;  /* 0x0400000c0d0e7389 */ /* 0x00006400000c000b */
[----:B01----:R-:W-:Y:S01]  /*15c50*/  ENDCOLLECTIVE ;  /* 0x000000000000791b */ /* 0x003fe20003800000 */
.L_x_2662:
        /* <DEDUP_REMOVED lines=8> */
.L_x_2663:
[----:B------:R-:W-:Y:S05]  /*15ce0*/  BRA `(.L_x_2664) ;  /* 0xffffffbc00847947 */ /* 0x000fea000383ffff */
.L_x_2547:
[----:B------:R-:W-:Y:S01]  /*15cf0*/  BSSY B0, `(.L_x_2665) ;  /* 0x0000006000007945 */ /* 0x000fe20003800000 */
[----:B------:R-:W-:Y:S01]  /*15d00*/  PLOP3.LUT P6, PT, P6, PT, PT, 0x8, 0x0 ;  /* 0x000000000000781c */ /* 0x000fe200037ce170 */
[----:B------:R-:W-:-:S12]  /*15d10*/  IMAD.MOV.U32 R15, RZ, RZ, -0x1 ;  /* 0xffffffffff0f7424 */ /* 0x000fd800078e00ff */
[----:B0-----:R-:W-:Y:S05]  /*15d20*/  WARPSYNC.COLLECTIVE R15, `(.L_x_2666) ;  /* 0x000000000f087348 */ /* 0x001fea0003c00000 */
[----:B------:R-:W-:Y:S01]  /*15d30*/  VOTE.ANY R14, PT, P6 ;  /* 0x00000000000e7806 */ /* 0x000fe200030e0100 */
[----:B0-----:R-:W-:Y:S06]  /*15d40*/  ENDCOLLECTIVE ;  /* 0x000000000000791b */ /* 0x001fec0003800000 */
.L_x_2666:
[----:B------:R-:W-:Y:S05]  /*15d50*/  BSYNC B0 ;  /* 0x0000000000007941 */ /* 0x000fea0003800000 */
.L_x_2665:
[----:B------:R-:W-:Y:S01]  /*15d60*/  MOV R2, R14 ;  /* 0x0000000e00027202 */ /* 0x000fe20000000f00 */
[----:B------:R-:W-:Y:S02]  /*15d70*/  IMAD.MOV.U32 R13, RZ, RZ, R5 ;  /* 0x000000ffff0d7224 */ /* 0x000fe400078e0005 */
[----:B------:R-:W-:Y:S01]  /*15d80*/  IMAD.MOV.U32 R11, RZ, RZ, 0x1f ;  /* 0x0000001fff0b7424 */ /* 0x000fe200078e00ff */
[----:B------:R-:W0:Y:S01]  /*15d90*/  POPC R4, R2 ;  /* 0x0000000200047309 */ /* 0x000e220000000000 */
[----:B------:R-:W-:Y:S02]  /*15da0*/  IMAD.MOV.U32 R15, RZ, RZ, -0x1 ;  /* 0xffffffffff0f7424 */ /* 0x000fe400078e00ff */
[----:B0-----:R-:W-:-:S07]  /*15db0*/  IMAD.MOV.U32 R12, RZ, RZ, R4 ;  /* 0x000000ffff0c7224 */ /* 0x001fce00078e0004 */
[----:B------:R-:W-:Y:S05]  /*15dc0*/  WARPSYNC.COLLECTIVE R15, `(.L_x_2667) ;  /* 0x000000000f087348 */ /* 0x000fea0003c00000 */
[----:B------:R0:W1:Y:S02]  /*15dd0*/  SHFL.IDX P6, R14, R13, R12, R11 ;  /* 0x0000000c0d0e7389 */ /* 0x00006400000c000b */
[----:B01----:R-:W-:Y:S01]  /*15de0*/  ENDCOLLECTIVE ;  /* 0x000000000000791b */ /* 0x003fe20003800000 */
.L_x_2667:
[----:B------:R-:W-:Y:S01]  /*15df0*/  MOV R5, R14 ;  /* 0x0000000e00057202 */ /* 0x000fe20000000f00 */
[----:B------:R-:W-:Y:S06]  /*15e00*/  BRA `(.L_x_2668) ;  /* 0xffffffbc00747947 */ /* 0x000fec000383ffff */
.L_x_2549:
[----:B------:R-:W-:Y:S01]  /*15e10*/  BSSY B0, `(.L_x_2669) ;  /* 0x0000007000007945 */ /* 0x000fe20003800000 */
[----:B------:R-:W-:Y:S02]  /*15e20*/  IMAD.MOV.U32 R13, RZ, RZ, R6 ;  /* 0x000000ffff0d7224 */ /* 0x000fe400078e0006 */
[----:B------:R-:W-:Y:S02]  /*15e30*/  IMAD.MOV.U32 R11, RZ, RZ, 0x1f ;  /* 0x0000001fff0b7424 */ /* 0x000fe400078e00ff */
[----:B------:R-:W-:-:S07]  /*15e40*/  IMAD.MOV.U32 R15, RZ, RZ, -0x1 ;  /* 0xffffffffff0f7424 */ /* 0x000fce00078e00ff */
[----:B012---:R-:W-:Y:S05]  /*15e50*/  WARPSYNC.COLLECTIVE R15, `(.L_x_2670) ;  /* 0x000000000f087348 */ /* 0x007fea0003c00000 */
[----:B------:R3:W4:Y:S02]  /*15e60*/  SHFL.IDX P6, R14, R13, R12, R11 ;  /* 0x0000000c0d0e7389 */ /* 0x00072400000c000b */
[----:B01234-:R-:W-:Y:S01]  /*15e70*/  ENDCOLLECTIVE ;  /* 0x000000000000791b */ /* 0x01ffe20003800000 */
.L_x_2670:
[----:B------:R-:W-:Y:S05]  /*15e80*/  BSYNC B0 ;  /* 0x0000000000007941 */ /* 0x000fea0003800000 */
.L_x_2669:
[----:B------:R-:W-:Y:S05]  /*15e90*/  BRA `(.L_x_2548) ;  /* 0xffffffbc006c7947 */ /* 0x000fea000383ffff */
.L_x_2553:
[----:B-1----:R1:W3:Y:S02]  /*15ea0*/  SYNCS.PHASECHK.TRANS64.TRYWAIT P0, [R4+URZ+0x30820], R0 ;  /* 0x03082000040075a7 */ /* 0x0022e4000800017f */
[----:B---3--:R-:W-:Y:S05]  /*15eb0*/  @!P0 NANOSLEEP.SYNCS 0x989680 ;  /* 0x009896800000895d */ /* 0x008fea0003900000 */
[----:B------:R-:W3:Y:S02]  /*15ec0*/  @!P0 SYNCS.PHASECHK.TRANS64 P0, [R4+URZ+0x30820], R0 ;  /* 0x03082000040085a7 */ /* 0x000ee4000800007f */
[----:B---3--:R-:W-:Y:S05]  /*15ed0*/  @!P0 BRA `(.L_x_2553) ;  /* 0xfffffffc00f08947 */ /* 0x008fea000383ffff */
[----:B------:R-:W-:Y:S05]  /*15ee0*/  BRA `(.L_x_2671) ;  /* 0xffffffc000e47947 */ /* 0x000fea000383ffff */
.L_x_2554:
[----:B------:R-:W3:Y:S01]  /*15ef0*/  S2R R2, SR_TID.X ;  /* 0x0000000000027919 */ /* 0x000ee20000002100 */
[----:B------:R-:W-:Y:S01]  /*15f00*/  BSSY B0, `(.L_x_2672) ;  /* 0x000000a000007945 */ /* 0x000fe20003800000 */
[----:B------:R-:W-:Y:S01]  /*15f10*/  MOV R12, RZ ;  /* 0x000000ff000c7202 */ /* 0x000fe20000000f00 */
[----:B------:R-:W-:Y:S02]  /*15f20*/  IMAD.MOV.U32 R11, RZ, RZ, 0x1f ;  /* 0x0000001fff0b7424 */ /* 0x000fe400078e00ff */
[----:B------:R-:W-:Y:S01]  /*15f30*/  IMAD.MOV.U32 R15, RZ, RZ, -0x1 ;  /* 0xffffffffff0f7424 */ /* 0x000fe200078e00ff */
[----:B---3--:R-:W-:-:S04]  /*15f40*/  SHF.R.U32.HI R2, RZ, 0x5, R2 ;  /* 0x00000005ff027819 */ /* 0x008fc80000011602 */
[----:B------:R-:W-:-:S05]  /*15f50*/  LOP3.LUT R2, R2, 0x3, RZ, 0xc0, !PT ;  /* 0x0000000302027812 */ /* 0x000fca00078ec0ff */
[----:B------:R-:W-:-:S07]  /*15f60*/  IMAD.MOV.U32 R13, RZ, RZ, R2 ;  /* 0x000000ffff0d7224 */ /* 0x000fce00078e0002 */
[----:B012---:R-:W-:Y:S05]  /*15f70*/  WARPSYNC.COLLECTIVE R15, `(.L_x_2673) ;  /* 0x000000000f087348 */ /* 0x007fea0003c00000 */
[----:B------:R3:W4:Y:S02]  /*15f80*/  SHFL.IDX P6, R14, R13, R12, R11 ;  /* 0x0000000c0d0e7389 */ /* 0x00072400000c000b */
[----:B01234-:R-:W-:Y:S01]  /*15f90*/  ENDCOLLECTIVE ;  /* 0x000000000000791b */ /* 0x01ffe20003800000 */
.L_x_2673:
[----:B------:R-:W-:Y:S05]  /*15fa0*/  BSYNC B0 ;  /* 0x0000000000007941 */ /* 0x000fea0003800000 */
.L_x_2672:
[----:B------:R-:W-:Y:S05]  /*15fb0*/  BRA `(.L_x_2674) ;  /* 0xffffffc000cc7947 */ /* 0x000fea000383ffff */
.L_x_2557:
[----:B------:R-:W-:Y:S01]  /*15fc0*/  BSSY B1, `(.L_x_2675) ;  /* 0x0000006000017945 */ /* 0x000fe20003800000 */
[----:B------:R-:W-:-:S07]  /*15fd0*/  IMAD.MOV.U32 R15, RZ, RZ, -0x1 ;  /* 0xffffffffff0f7424 */ /* 0x000fce00078e00ff */
[----:B012---:R-:W-:Y:S05]  /*15fe0*/  WARPSYNC.COLLECTIVE R15, `(.L_x_2676) ;  /* 0x000000000f0c7348 */ /* 0x007fea0003c00000 */
[----:B------:R-:W-:Y:S02]  /*15ff0*/  ELECT P6, UR62, PT ;  /* 0x00000000003e782f */ /* 0x000fe400038c0000 */
[----:B------:R-:W-:Y:S01]  /*16000*/  MOV R14, UR62 ;  /* 0x0000003e000e7c02 */ /* 0x000fe20008000f00 */
[----:B012---:R-:W-:Y:S10]  /*16010*/  ENDCOLLECTIVE ;  /* 0x000000000000791b */ /* 0x007ff40003800000 */
.L_x_2676:
[----:B------:R-:W-:Y:S05]  /*16020*/  BSYNC B1 ;  /* 0x0000000000017941 */ /* 0x000fea0003800000 */
.L_x_2675:
[----:B------:R-:W-:Y:S05]  /*16030*/  BRA `(.L_x_2677) ;  /* 0xffffffc000c47947 */ /* 0x000fea000383ffff */
.L_x_2559:
[----:B-1----:R1:W3:Y:S02]  /*16040*/  SYNCS.PHASECHK.TRANS64.TRYWAIT P1, [R5+URZ+0x30840], R0 ;  /* 0x03084000050075a7 */ /* 0x0022e4000802017f */
[----:B---3--:R-:W-:Y:S05]  /*16050*/  @!P1 NANOSLEEP.SYNCS 0x989680 ;  /* 0x009896800000995d */ /* 0x008fea0003900000 */
[----:B------:R-:W3:Y:S02]  /*16060*/  @!P1 SYNCS.PHASECHK.TRANS64 P1, [R5+URZ+0x30840], R0 ;  /* 0x03084000050095a7 */ /* 0x000ee4000802007f */
[----:B---3--:R-:W-:Y:S05]  /*16070*/  @!P1 BRA `(.L_x_2559) ;  /* 0xfffffffc00f09947 */ /* 0x008fea000383ffff */
[----:B------:R-:W-:Y:S05]  /*16080*/  BRA `(.L_x_2678) ;  /* 0xffffffc000ec7947 */ /* 0x000fea000383ffff */
.L_x_2561:
[----:B---3--:R3:W4:Y:S02]  /*16090*/  SYNCS.PHASECHK.TRANS64.TRYWAIT P1, [R27+URZ+0x30840], R2 ;  /* 0x030840021b0075a7 */ /* 0x008724000802017f */
[----:B----4-:R-:W-:Y:S05]  /*160a0*/  @!P1 NANOSLEEP.SYNCS 0x989680 ;  /* 0x009896800000995d */ /* 0x010fea0003900000 */
[----:B------:R-:W4:Y:S02]  /*160b0*/  @!P1 SYNCS.PHASECHK.TRANS64 P1, [R27+URZ+0x30840], R2 ;  /* 0x030840021b0095a7 */ /* 0x000f24000802007f */
[----:B----4-:R-:W-:Y:S05]  /*160c0*/  @!P1 BRA `(.L_x_2561) ;  /* 0xfffffffc00f09947 */ /* 0x010fea000383ffff */
[----:B------:R-:W-:Y:S05]  /*160d0*/  BRA `(.L_x_2679) ;  /* 0xffffffc000f87947 */ /* 0x000fea000383ffff */
.L_x_2563:
[----:B----4-:R4:W0:Y:S02]  /*160e0*/  SYNCS.PHASECHK.TRANS64.TRYWAIT P1, [R5+URZ+0x30860], R0 ;  /* 0x03086000050075a7 */ /* 0x010824000802017f */
[----:B0-----:R-:W-:Y:S05]  /*160f0*/  @!P1 NANOSLEEP.SYNCS 0x989680 ;  /* 0x009896800000995d */ /* 0x001fea0003900000 */
[----:B------:R-:W0:Y:S02]  /*16100*/  @!P1 SYNCS.PHASECHK.TRANS64 P1, [R5+URZ+0x30860], R0 ;  /* 0x03086000050095a7 */ /* 0x000e24000802007f */
[----:B0-----:R-:W-:Y:S05]  /*16110*/  @!P1 BRA `(.L_x_2563) ;  /* 0xfffffffc00f09947 */ /* 0x001fea000383ffff */
[----:B------:R-:W-:Y:S05]  /*16120*/  BRA `(.L_x_2680) ;  /* 0xffffffc000f47947 */ /* 0x000fea000383ffff */
.L_x_2681:
        /* <DEDUP_REMOVED lines=13> */
.L_x_3240:


//--------------------- .text._ZN7cutlass13device_kernelIN5flash11enable_sm90INS1_16FlashAttnFwdSm90INS1_25CollectiveMainloopFwdSm90ILi2EN4cute5tupleIJNS5_1CILi1EEES8_S8_EEENS6_IJNS7_ILi128EEENS7_ILi96EEENS7_ILi192EEEEEELi192ENS_6half_tEfNS_4arch4Sm90ELb1ELb0ELb1ELb1ELb1ELb1ELb0ELb1ELb1ELb1ELb0ELb0EEENS1_21CollectiveEpilogueFwdINS6_IJSA_SC_SB_EEES9_SE_SG_Li256ELb1ELb1ELb0ELb0EEENS1_36VarlenDynamicPersistentTileSchedulerILi128ELi96ELi256ELi128ELb0ELb1ELb1ELb1ELb1ELb1EEEEEEEEEvNT_6ParamsE --------------------------
	.section	.text._ZN7cutlass13device_kernelIN5flash11enable_sm90INS1_16FlashAttnFwdSm90INS1_25CollectiveMainloopFwdSm90ILi2EN4cute5tupleIJNS5_1CILi1EEES8_S8_EEENS6_IJNS7_ILi128EEENS7_ILi96EEENS7_ILi192EEEEEELi192ENS_6half_tEfNS_4arch4Sm90ELb1ELb0ELb1ELb1ELb1ELb1ELb0ELb1ELb1ELb1ELb0ELb0EEENS1_21CollectiveEpilogueFwdINS6_IJSA_SC_SB_EEES9_SE_SG_Li256ELb1ELb1ELb0ELb0EEENS1_36VarlenDynamicPersistentTileSchedulerILi128ELi96ELi256ELi128ELb0ELb1ELb1ELb1ELb1ELb1EEEEEEEEEvNT_6ParamsE,"ax",@progbits
	.align	128
.text._ZN7cutlass13device_kernelIN5flash11enable_sm90INS1_16FlashAttnFwdSm90INS1_25CollectiveMainloopFwdSm90ILi2EN4cute5tupleIJNS5_1CILi1EEES8_S8_EEENS6_IJNS7_ILi128EEENS7_ILi96EEENS7_ILi192EEEEEELi192ENS_6half_tEfNS_4arch4Sm90ELb1ELb0ELb1ELb1ELb1ELb1ELb0ELb1ELb1ELb1ELb0ELb0EEENS1_21CollectiveEpilogueFwdINS6_IJSA_SC_SB_EEES9_SE_SG_Li256ELb1ELb1ELb0ELb0EEENS1_36VarlenDynamicPersistentTileSchedulerILi128ELi96ELi256ELi128ELb0ELb1ELb1ELb1ELb1ELb1EEEEEEEEEvNT_6ParamsE:
        .type           _ZN7cutlass13device_kernelIN5flash11enable_sm90INS1_16FlashAttnFwdSm90INS1_25CollectiveMainloopFwdSm90ILi2EN4cute5tupleIJNS5_1CILi1EEES8_S8_EEENS6_IJNS7_ILi128EEENS7_ILi96EEENS7_ILi192EEEEEELi192ENS_6half_tEfNS_4arch4Sm90ELb1ELb0ELb1ELb1ELb1ELb1ELb0ELb1ELb1ELb1ELb0ELb0EEENS1_21CollectiveEpilogueFwdINS6_IJSA_SC_SB_EEES9_SE_SG_Li256ELb1ELb1ELb0ELb0EEENS1_36VarlenDynamicPersistentTileSchedulerILi128ELi96ELi256ELi128ELb0ELb1ELb1ELb1ELb1ELb1EEEEEEEEEvNT_6ParamsE,@function
        .size           _ZN7cutlass13device_kernelIN5flash11enable_sm90INS1_16FlashAttnFwdSm90INS1_25CollectiveMainloopFwdSm90ILi2EN4cute5tupleIJNS5_1CILi1EEES8_S8_EEENS6_IJNS7_ILi128EEENS7_ILi96EEENS7_ILi192EEEEEELi192ENS_6half_tEfNS_4arch4Sm90ELb1ELb0ELb1ELb1ELb1ELb1ELb0ELb1ELb1ELb1ELb0ELb0EEENS1_21CollectiveEpilogueFwdINS6_IJSA_SC_SB_EEES9_SE_SG_Li256ELb1ELb1ELb0ELb0EEENS1_36VarlenDynamicPersistentTileSchedulerILi128ELi96ELi256ELi128ELb0ELb1ELb1ELb1ELb1ELb1EEEEEEEEEvNT_6ParamsE,(.L_x_3241 - _ZN7cutlass13device_kernelIN5flash11enable_sm90INS1_16FlashAttnFwdSm90INS1_25CollectiveMainloopFwdSm90ILi2EN4cute5tupleIJNS5_1CILi1EEES8_S8_EEENS6_IJNS7_ILi128EEENS7_ILi96EEENS7_ILi192EEEEEELi192ENS_6half_tEfNS_4arch4Sm90ELb1ELb0ELb1ELb1ELb1ELb1ELb0ELb1ELb1ELb1ELb0ELb0EEENS1_21CollectiveEpilogueFwdINS6_IJSA_SC_SB_EEES9_SE_SG_Li256ELb1ELb1ELb0ELb0EEENS1_36VarlenDynamicPersistentTileSchedulerILi128ELi96ELi256ELi128ELb0ELb1ELb1ELb1ELb1ELb1EEEEEEEEEvNT_6ParamsE)
        .other          _ZN7cutlass13device_kernelIN5flash11enable_sm90INS1_16FlashAttnFwdSm90INS1_25CollectiveMainloopFwdSm90ILi2EN4cute5tupleIJNS5_1CILi1EEES8_S8_EEENS6_IJNS7_ILi128EEENS7_ILi96EEENS7_ILi192EEEEEELi192ENS_6half_tEfNS_4arch4Sm90ELb1ELb0ELb1ELb1ELb1ELb1ELb0ELb1ELb1ELb1ELb0ELb0EEENS1_21CollectiveEpilogueFwdINS6_IJSA_SC_SB_EEES9_SE_SG_Li256ELb1ELb1ELb0ELb0EEENS1_36VarlenDynamicPersistentTileSchedulerILi128ELi96ELi256ELi128ELb0ELb1ELb1ELb1ELb1ELb1EEEEEEEEEvNT_6ParamsE,@"STO_CUDA_ENTRY STV_DEFAULT"
_ZN7cutlass13device_kernelIN5flash11enable_sm90INS1_16FlashAttnFwdSm90INS1_25CollectiveMainloopFwdSm90ILi2EN4cute5tupleIJNS5_1CILi1EEES8_S8_EEENS6_IJNS7_ILi128EEENS7_ILi96EEENS7_ILi192EEEEEELi192ENS_6half_tEfNS_4arch4Sm90ELb1ELb0ELb1ELb1ELb1ELb1ELb0ELb1ELb1ELb1ELb0ELb0EEENS1_21CollectiveEpilogueFwdINS6_IJSA_SC_SB_EEES9_SE_SG_Li256ELb1ELb1ELb0ELb0EEENS1_36VarlenDynamicPersistentTileSchedulerILi128ELi96ELi256ELi128ELb0ELb1ELb1ELb1ELb1ELb1EEEEEEEEEvNT_6ParamsE:
        /* <DEDUP_REMOVED lines=18> */
.L_x_2683:
[----:B------:R-:W-:Y:S05]  /*0120*/  BSYNC B0 ;  /* 0x0000000000007941 */ /* 0x000fea0003800000 */
.L_x_2682:
        /* <DEDUP_REMOVED lines=41> */
.L_x_2684:
        /* <DEDUP_REMOVED lines=22> */
.L_x_2685:
        /* <DEDUP_REMOVED lines=18> */
.L_x_2686:
        /* <DEDUP_REMOVED lines=22> */
.L_x_2687:
        /* <DEDUP_REMOVED lines=22> */
.L_x_2688:
        /* <DEDUP_REMOVED lines=10> */
.L_x_2691:
        /* <DEDUP_REMOVED lines=8> */
[----:B-1----:R-:W-:-:S05]  /*0a20*/  MOV R217, UR4 ;  /* 0x0000000400d97c02 */ /* 0x002fca0008000f00 */
        /* <DEDUP_REMOVED lines=9> */
[----:B------:R-:W-:Y:S01]  /*0ac0*/  IMAD.MOV.U32 R18, RZ, RZ, RZ ;  /* 0x000000ffff127224 */ /* 0x000fe200078e00ff */
[----:B------:R-:W-:Y:S01]  /*0ad0*/  MOV R196, RZ ;  /* 0x000000ff00c47202 */ /* 0x000fe20000000f00 */
[----:B------:R-:W-:Y:S02]  /*0ae0*/  IMAD.MOV.U32 R204, RZ, RZ, RZ ;  /* 0x000000ffffcc7224 */ /* 0x000fe400078e00ff */
[----:B------:R-:W-:-:S08]  /*0af0*/  IMAD.MOV.U32 R199, RZ, RZ, RZ ;  /* 0x000000ffffc77224 */ /* 0x000fd000078e00ff */
[----:B------:R-:W-:Y:S01]  /*0b00*/  UIADD3 UR4, UR4, 0x12400, URZ ;  /* 0x0001240004047890 */ /* 0x000fe2000fffe03f */
[----:B--2---:R-:W-:Y:S02]  /*0b10*/  R2UR UR5, R3 ;  /* 0x00000000030572ca */ /* 0x004fe400000e0000 */
[----:B------:R-:W-:-:S04]  /*0b20*/  SHF.R.S32.HI R3, RZ, 0x1f, R0 ;  /* 0x0000001fff037819 */ /* 0x000fc80000011400 */
[----:B------:R-:W-:-:S04]  /*0b30*/  LEA.HI R4, R3, R0, RZ, 0x7 ;  /* 0x0000000003047211 */ /* 0x000fc800078f38ff */
[----:B------:R-:W-:Y:S02]  /*0b40*/  LOP3.LUT R5, R4, 0xffffff80, RZ, 0xc0, !PT ;  /* 0xffffff8004057812 */ /* 0x000fe400078ec0ff */
[----:B------:R-:W-:Y:S01]  /*0b50*/  SHF.R.S32.HI R14, RZ, 0x7, R4 ;  /* 0x00000007ff0e7819 */ /* 0x000fe20000011404 */
[----:B------:R-:W-:Y:S02]  /*0b60*/  ULOP3.LUT UR5, UR5, 0x1, URZ, 0xfc, !UPT ;  /* 0x0000000105057892 */ /* 0x000fe4000f8efc3f */
[----:B------:R-:W-:Y:S01]  /*0b70*/  IMAD.IADD R15, R0, 0x1, -R5 ;  /* 0x00000001000f7824 */ /* 0x000fe200078e0a05 */
[----:B------:R-:W-:Y:S02]  /*0b80*/  LEA.HI R5, R3, R0, RZ, 0x4 ;  /* 0x0000000003057211 */ /* 0x000fe400078f20ff */
[----:B------:R-:W-:Y:S02]  /*0b90*/  LEA.HI R4, R4, R14, RZ, 0x1 ;  /* 0x0000000e04047211 */ /* 0x000fe400078f08ff */
[----:B------:R-:W-:Y:S01]  /*0ba0*/  SHF.R.S32.HI R8, RZ, 0x1f, R15 ;  /* 0x0000001fff087819 */ /* 0x000fe2000001140f */
[----:B------:R-:W-:Y:S01]  /*0bb0*/  STL [R1+0x60], R15 ;  /* 0x0000600f01007387 */ /* 0x000fe20000100800 */
[----:B------:R-:W-:-:S02]  /*0bc0*/  SHF.R.S32.HI R6, RZ, 0x4, R5 ;  /* 0x00000004ff067819 */ /* 0x000fc40000011405 */
[CC--:B------:R-:W-:Y:S01]  /*0bd0*/  LEA.HI R9, R8.reuse, R15.reuse, RZ, 0x2 ;  /* 0x0000000f08097211 */ /* 0x0c0fe200078f10ff */
[----:B------:R0:W-:Y:S01]  /*0be0*/  STL [R1+0x7c], R14 ;  /* 0x00007c0e01007387 */ /* 0x0001e20000100800 */
[----:B------:R-:W-:Y:S02]  /*0bf0*/  LEA.HI R8, R8, R15, RZ, 0x5 ;  /* 0x0000000f08087211 */ /* 0x000fe400078f28ff */
[--C-:B------:R-:W-:Y:S02]  /*0c00*/  SHF.R.S32.HI R10, RZ, 0x2, R9.reuse ;  /* 0x00000002ff0a7819 */ /* 0x100fe40000011409 */
[----:B------:R-:W-:Y:S02]  /*0c10*/  SHF.R.S32.HI R7, RZ, 0x1f, R9 ;  /* 0x0000001fff077819 */ /* 0x000fe40000011409 */
[----:B------:R-:W-:Y:S02]  /*0c20*/  SHF.R.S32.HI R8, RZ, 0x5, R8 ;  /* 0x00000005ff087819 */ /* 0x000fe40000011408 */
[----:B------:R-:W-:-:S02]  /*0c30*/  LEA.HI R11, R7, R10, RZ, 0x3 ;  /* 0x0000000a070b7211 */ /* 0x000fc400078f18ff */
[----:B------:R-:W-:Y:S02]  /*0c40*/  LEA.HI R7, R5, R6, RZ, 0x1 ;  /* 0x0000000605077211 */ /* 0x000fe400078f08ff */
[----:B------:R-:W-:Y:S02]  /*0c50*/  LOP3.LUT R11, R11, 0xfffffff8, RZ, 0xc0, !PT ;  /* 0xfffffff80b0b7812 */ /* 0x000fe400078ec0ff */
[----:B------:R-:W-:Y:S02]  /*0c60*/  LOP3.LUT R7, R7, 0x1ffffffe, RZ, 0xc0, !PT ;  /* 0x1ffffffe07077812 */ /* 0x000fe400078ec0ff */
[----:B------:R-:W-:Y:S02]  /*0c70*/  IADD3 R11, R10, -R11, RZ ;  /* 0x8000000b0a0b7210 */ /* 0x000fe40007ffe0ff */
[CC--:B------:R-:W-:Y:S01]  /*0c80*/  LEA.HI R10, R3.reuse, R0.reuse, RZ, 0x2 ;  /* 0x00000000030a7211 */ /* 0x0c0fe200078f10ff */
[----:B------:R-:W-:Y:S01]  /*0c90*/  IMAD.IADD R7, R6, 0x1, -R7 ;  /* 0x0000000106077824 */ /* 0x000fe200078e0a07 */
[----:B------:R-:W-:Y:S01]  /*0ca0*/  LEA.HI R6, R3, R0, RZ, 0x5 ;  /* 0x0000000003067211 */ /* 0x000fe200078f28ff */
[----:B------:R-:W-:Y:S01]  /*0cb0*/  IMAD R11, R8, 0x10, R11 ;  /* 0x00000010080b7824 */ /* 0x000fe200078e020b */
[----:B------:R-:W-:-:S02]  /*0cc0*/  LOP3.LUT R5, R5, 0x3fffff0, RZ, 0xc0, !PT ;  /* 0x03fffff005057812 */ /* 0x000fc400078ec0ff */
[----:B------:R-:W-:Y:S02]  /*0cd0*/  LOP3.LUT R13, R10, 0xfffffffc, RZ, 0xc0, !PT ;  /* 0xfffffffc0a0d7812 */ /* 0x000fe400078ec0ff */
[----:B------:R-:W-:Y:S02]  /*0ce0*/  SHF.R.S32.HI R6, RZ, 0x5, R6 ;  /* 0x00000005ff067819 */ /* 0x000fe40000011406 */
[C---:B------:R-:W-:Y:S01]  /*0cf0*/  IADD3 R5, R0.reuse, -R5, RZ ;  /* 0x8000000500057210 */ /* 0x040fe20007ffe0ff */
[----:B------:R-:W-:Y:S01]  /*0d00*/  IMAD.IADD R20, R0, 0x1, -R13 ;  /* 0x0000000100147824 */ /* 0x000fe200078e0a0d */
[--C-:B------:R-:W-:Y:S01]  /*0d10*/  SHF.R.S32.HI R203, RZ, 0x2, R10.reuse ;  /* 0x00000002ffcb7819 */ /* 0x100fe2000001140a */
[C---:B------:R-:W-:Y:S01]  /*0d20*/  IMAD.SHL.U32 R222, R6.reuse, 0x200, RZ ;  /* 0x0000020006de7824 */ /* 0x040fe200078e00ff */
[----:B------:R-:W-:Y:S01]  /*0d30*/  LEA.HI R8, R3, R0, RZ, 0x3 ;  /* 0x0000000003087211 */ /* 0x000fe200078f18ff */
[----:B------:R-:W-:Y:S01]  /*0d40*/  IMAD R12, R6, 0x10, R5 ;  /* 0x00000010060c7824 */ /* 0x000fe200078e0205 */
[----:B------:R-:W-:Y:S01]  /*0d50*/  SHF.R.S32.HI R10, RZ, 0x1f, R10 ;  /* 0x0000001fff0a7819 */ /* 0x000fe2000001140a */
[----:B------:R-:W-:Y:S01]  /*0d60*/  VIADD R5, R203, 0x40 ;  /* 0x00000040cb057836 */ /* 0x000fe20000000000 */
[----:B------:R-:W-:Y:S01]  /*0d70*/  LOP3.LUT R3, R8, 0xfffffff8, RZ, 0xc0, !PT ;  /* 0xfffffff808037812 */ /* 0x000fe200078ec0ff */
[----:B------:R-:W-:Y:S01]  /*0d80*/  IMAD R12, R12, 0x8, R7 ;  /* 0x000000080c0c7824 */ /* 0x000fe200078e0207 */
[----:B------:R-:W-:Y:S01]  /*0d90*/  SHF.L.U32 R192, R20, 0x2, RZ ;  /* 0x0000000214c07819 */ /* 0x000fe200000006ff */
[----:B------:R-:W-:Y:S01]  /*0da0*/  IMAD.SHL.U32 R216, R5, 0x40, RZ ;  /* 0x0000004005d87824 */ /* 0x000fe200078e00ff */
[----:B------:R-:W-:Y:S01]  /*0db0*/  LEA.HI R10, R10, R203, RZ, 0x3 ;  /* 0x000000cb0a0a7211 */ /* 0x000fe200078f18ff */
[----:B------:R-:W-:Y:S01]  /*0dc0*/  STL [R1+0x54], R20 ;  /* 0x0000541401007387 */ /* 0x000fe20000100800 */
[----:B------:R-:W-:Y:S01]  /*0dd0*/  IADD3 R19, R0, -R3, RZ ;  /* 0x8000000300137210 */ /* 0x000fe20007ffe0ff */
[----:B------:R-:W-:Y:S01]  /*0de0*/  VIADD R205, R192, 0x40 ;  /* 0x00000040c0cd7836 */ /* 0x000fe20000000000 */
[----:B------:R-:W-:Y:S01]  /*0df0*/  SHF.R.S32.HI R0, RZ, 0x1f, R5 ;  /* 0x0000001fff007819 */ /* 0x000fe20000011405 */
[----:B------:R-:W-:Y:S01]  /*0e00*/  IMAD.SHL.U32 R16, R20, 0x8, RZ ;  /* 0x0000000814107824 */ /* 0x000fe200078e00ff */
[----:B------:R-:W-:Y:S01]  /*0e10*/  LOP3.LUT R10, R10, 0xfffffff8, RZ, 0xc0, !PT ;  /* 0xfffffff80a0a7812 */ /* 0x000fe200078ec0ff */
[C---:B------:R-:W-:Y:S01]  /*0e20*/  IMAD.IADD R194, R192.reuse, 0x1, R205 ;  /* 0x00000001c0c27824 */ /* 0x040fe200078e02cd */
[----:B------:R-:W-:Y:S01]  /*0e30*/  IADD3 R206, R192, 0x20, RZ ;  /* 0x00000020c0ce7810 */ /* 0x000fe20007ffe0ff */
[----:B------:R1:W-:Y:S01]  /*0e40*/  STL [R1+0x3c], R19 ;  /* 0x00003c1301007387 */ /* 0x0003e20000100800 */
[----:B------:R-:W-:Y:S01]  /*0e50*/  LEA.HI R0, R0, R5, RZ, 0x3 ;  /* 0x0000000500007211 */ /* 0x000fe200078f18ff */
[----:B------:R-:W-:Y:S01]  /*0e60*/  IMAD.IADD R228, R203, 0x1, -R10 ;  /* 0x00000001cbe47824 */ /* 0x000fe200078e0a0a */
[----:B------:R-:W-:Y:S01]  /*0e70*/  IADD3 R195, R192, R206, RZ ;  /* 0x000000cec0c37210 */ /* 0x000fe20007ffe0ff */
[----:B------:R-:W-:Y:S01]  /*0e80*/  VIADD R22, R16, 0x60 ;  /* 0x0000006010167836 */ /* 0x000fe20000000000 */
[----:B------:R-:W-:Y:S01]  /*0e90*/  LOP3.LUT R4, R4, 0x3fffffe, RZ, 0xc0, !PT ;  /* 0x03fffffe04047812 */ /* 0x000fe200078ec0ff */
[----:B------:R-:W-:Y:S01]  /*0ea0*/  IMAD.SHL.U32 R223, R0, 0x40, RZ ;  /* 0x0000004000df7824 */ /* 0x000fe200078e00ff */
[----:B------:R-:W-:Y:S01]  /*0eb0*/  SHF.R.S32.HI R0, RZ, 0x1f, R195 ;  /* 0x0000001fff007819 */ /* 0x000fe200000114c3 */
[----:B------:R-:W-:Y:S01]  /*0ec0*/  IMAD.SHL.U32 R219, R228, 0x40, RZ ;  /* 0x00000040e4db7824 */ /* 0x000fe200078e00ff */
[----:B------:R-:W-:Y:S01]  /*0ed0*/  SHF.R.S32.HI R3, RZ, 0x1f, R194 ;  /* 0x0000001fff037819 */ /* 0x000fe200000114c2 */
[----:B------:R-:W-:Y:S01]  /*0ee0*/  IMAD.IADD R4, R14, 0x1, -R4 ;  /* 0x000000010e047824 */ /* 0x000fe200078e0a04 */
[-C--:B------:R-:W-:Y:S01]  /*0ef0*/  LEA.HI R197, R0, R195.reuse, RZ, 0x3 ;  /* 0x000000c300c57211 */ /* 0x080fe200078f18ff */
[C---:B------:R-:W-:Y:S01]  /*0f00*/  VIADD R208, R192.reuse, 0x10 ;  /* 0x00000010c0d07836 */ /* 0x040fe20000000000 */
[-C--:B------:R-:W-:Y:S01]  /*0f10*/  LEA.HI R5, R3, R194.reuse, RZ, 0x6 ;  /* 0x000000c203057211 */ /* 0x080fe200078f30ff */
[----:B------:R-:W-:Y:S01]  /*0f20*/  VIADD R207, R192, 0x30 ;  /* 0x00000030c0cf7836 */ /* 0x000fe20000000000 */
[----:B------:R-:W-:Y:S01]  /*0f30*/  LEA.HI R0, R0, R195, RZ, 0x6 ;  /* 0x000000c300007211 */ /* 0x000fe200078f30ff */
[----:B------:R-:W-:Y:S01]  /*0f40*/  VIADD R215, R192, 0x50 ;  /* 0x00000050c0d77836 */ /* 0x000fe20000000000 */
[----:B------:R-:W-:Y:S01]  /*0f50*/  LOP3.LUT R219, R219, 0x1c0, RZ, 0xc0, !PT ;  /* 0x000001c0dbdb7812 */ /* 0x000fe200078ec0ff */
[----:B------:R-:W-:Y:S01]  /*0f60*/  IMAD.SHL.U32 R7, R5, 0x80, RZ ;  /* 0x0000008005077824 */ /* 0x000fe200078e00ff */
[----:B------:R-:W-:-:S02]  /*0f70*/  LEA.HI R3, R3, R194, RZ, 0x3 ;  /* 0x000000c203037211 */ /* 0x000fc400078f18ff */
[----:B------:R-:W-:Y:S02]  /*0f80*/  LOP3.LUT R216, R216, 0x1c0, RZ, 0xc0, !PT ;  /* 0x000001c0d8d87812 */ /* 0x000fe400078ec0ff */
[----:B0-----:R-:W-:Y:S02]  /*0f90*/  LEA R14, R4, R11, 0x6 ;  /* 0x0000000b040e7211 */ /* 0x001fe400078e30ff */
[----:B------:R-:W-:Y:S02]  /*0fa0*/  SHF.L.U32 R4, R0, 0x7, RZ ;  /* 0x0000000700047819 */ /* 0x000fe400000006ff */
[----:B------:R-:W-:Y:S01]  /*0fb0*/  SHF.R.U32.HI R221, RZ, 0x3, R219 ;  /* 0x00000003ffdd7819 */ /* 0x000fe200000116db */
[----:B------:R-:W-:Y:S01]  /*0fc0*/  STL [R1+0x80], R14 ;  /* 0x0000800e01007387 */ /* 0x000fe20000100800 */
[C---:B------:R-:W-:Y:S02]  /*0fd0*/  LOP3.LUT R0, R219.reuse, 0x38, R197, 0xf8, !PT ;  /* 0x00000038db007812 */ /* 0x040fe400078ef8c5 */
[----:B------:R-:W-:Y:S01]  /*0fe0*/  LOP3.LUT R6, R219, 0x38, R3, 0xf8, !PT ;  /* 0x00000038db067812 */ /* 0x000fe200078ef803 */
[----:B------:R-:W-:Y:S01]  /*0ff0*/  STL [R1+0x50], RZ ;  /* 0x000050ff01007387 */ /* 0x000fe20000100800 */
[----:B------:R-:W-:-:S02]  /*1000*/  SHF.R.U32.HI R13, RZ, 0x3, R216 ;  /* 0x00000003ff0d7819 */ /* 0x000fc400000116d8 */
[C---:B------:R-:W-:Y:S02]  /*1010*/  LOP3.LUT R11, R216.reuse, 0x38, R3, 0xf8, !PT ;  /* 0x00000038d80b7812 */ /* 0x040fe400078ef803 */
[----:B------:R-:W-:Y:S02]  /*1020*/  LOP3.LUT R10, R216, 0x38, R197, 0xf8, !PT ;  /* 0x00000038d80a7812 */ /* 0x000fe400078ef8c5 */
[-C--:B------:R-:W-:Y:S02]  /*1030*/  LOP3.LUT R5, R0, R221.reuse, RZ, 0x3c, !PT ;  /* 0x000000dd00057212 */ /* 0x080fe400078e3cff */
[----:B------:R-:W-:Y:S02]  /*1040*/  LOP3.LUT R7, R7, 0xffffe000, RZ, 0xc0, !PT ;  /* 0xffffe00007077812 */ /* 0x000fe400078ec0ff */
[----:B------:R-:W-:Y:S02]  /*1050*/  LOP3.LUT R6, R6, R221, RZ, 0x3c, !PT ;  /* 0x000000dd06067212 */ /* 0x000fe400078e3cff */
[----:B------:R-:W-:-:S02]  /*1060*/  LOP3.LUT R223, R223, 0xfffffe00, RZ, 0xc0, !PT ;  /* 0xfffffe00dfdf7812 */ /* 0x000fc400078ec0ff */
[-C--:B------:R-:W-:Y:S02]  /*1070*/  LOP3.LUT R0, R11, R13.reuse, RZ, 0x3c, !PT ;  /* 0x0000000d0b007212 */ /* 0x080fe400078e3cff */
[----:B------:R-:W-:Y:S02]  /*1080*/  LOP3.LUT R4, R4, 0xffffe000, RZ, 0xc0, !PT ;  /* 0xffffe00004047812 */ /* 0x000fe400078ec0ff */
[----:B------:R-:W-:Y:S02]  /*1090*/  LOP3.LUT R10, R10, R13, RZ, 0x3c, !PT ;  /* 0x0000000d0a0a7212 */ /* 0x000fe400078e3cff */
[-C--:B------:R-:W-:Y:S02]  /*10a0*/  IADD3 R6, R6, R7.reuse, R222 ;  /* 0x0000000706067210 */ /* 0x080fe40007ffe0de */
[----:B------:R-:W-:Y:S02]  /*10b0*/  IADD3 R7, R0, R7, R223 ;  /* 0x0000000700077210 */ /* 0x000fe40007ffe0df */
[----:B------:R-:W-:-:S02]  /*10c0*/  MOV R0, UR5 ;  /* 0x0000000500007c02 */ /* 0x000fc40008000f00 */
[-C--:B------:R-:W-:Y:S02]  /*10d0*/  IADD3 R5, R5, R4.reuse, R222 ;  /* 0x0000000405057210 */ /* 0x080fe40007ffe0de */
[----:B------:R-:W-:Y:S01]  /*10e0*/  IADD3 R10, R10, R4, R223 ;  /* 0x000000040a0a7210 */ /* 0x000fe20007ffe0df */
[----:B------:R-:W-:Y:S01]  /*10f0*/  IMAD.U32 R4, RZ, RZ, UR4 ;  /* 0x00000004ff047e24 */ /* 0x000fe2000f8e00ff */
[----:B------:R-:W-:Y:S01]  /*1100*/  SHF.R.S32.HI R8, RZ, 0x3, R8 ;  /* 0x00000003ff087819 */ /* 0x000fe20000011408 */
[----:B------:R0:W-:Y:S01]  /*1110*/  STL [R1+0x4], R0 ;  /* 0x0000040001007387 */ /* 0x0001e20000100800 */
[----:B------:R-:W-:Y:S01]  /*1120*/  SHF.L.U32 R224, R19, 0x3, RZ ;  /* 0x0000000313e07819 */ /* 0x000fe200000006ff */
[----:B-1----:R-:W-:Y:S01]  /*1130*/  VIADD R19, R16, 0x80 ;  /* 0x0000008010137836 */ /* 0x002fe20000000000 */
[----:B------:R-:W-:Y:S01]  /*1140*/  SHF.R.S32.HI R198, RZ, 0x3, R3 ;  /* 0x00000003ffc67819 */ /* 0x000fe20000011403 */
[----:B------:R1:W-:Y:S01]  /*1150*/  STL [R1+0x5c], R8 ;  /* 0x00005c0801007387 */ /* 0x0003e20000100800 */
[----:B------:R-:W-:-:S02]  /*1160*/  LEA R3, R5, UR4, 0x1 ;  /* 0x0000000405037c11 */ /* 0x000fc4000f8e08ff */
[----:B------:R-:W-:Y:S01]  /*1170*/  LEA R5, R10, UR4, 0x1 ;  /* 0x000000040a057c11 */ /* 0x000fe2000f8e08ff */
[----:B------:R2:W-:Y:S01]  /*1180*/  STL [R1+0x78], R4 ;  /* 0x0000780401007387 */ /* 0x0005e20000100800 */
[----:B------:R-:W-:Y:S02]  /*1190*/  LOP3.LUT R229, R9, 0x7ffffffc, RZ, 0xc0, !PT ;  /* 0x7ffffffc09e57812 */ /* 0x000fe400078ec0ff */
[----:B0-----:R-:W-:Y:S02]  /*11a0*/  LEA.HI R0, R20, R20, RZ, 0x1 ;  /* 0x0000001414007211 */ /* 0x001fe400078f08ff */
[----:B------:R-:W-:Y:S01]  /*11b0*/  IADD3 R23, R16, 0xa0, RZ ;  /* 0x000000a010177810 */ /* 0x000fe20007ffe0ff */
[----:B------:R-:W-:Y:S01]  /*11c0*/  IMAD.IADD R229, R15, 0x1, -R229 ;  /* 0x000000010fe57824 */ /* 0x000fe200078e0ae5 */
[----:B-1----:R-:W-:Y:S02]  /*11d0*/  IADD3 R8, R224, 0x80, RZ ;  /* 0x00000080e0087810 */ /* 0x002fe40007ffe0ff */
[----:B------:R-:W-:Y:S01]  /*11e0*/  LOP3.LUT R0, R0, 0x1ffffffe, RZ, 0xc0, !PT ;  /* 0x1ffffffe00007812 */ /* 0x000fe200078ec0ff */
[----:B--2---:R-:W-:Y:S01]  /*11f0*/  VIADD R4, R224, 0x40 ;  /* 0x00000040e0047836 */ /* 0x004fe20000000000 */
[----:B------:R-:W-:-:S02]  /*1200*/  LOP3.LUT R4, R216, 0x38, R16, 0xf8, !PT ;  /* 0x00000038d8047812 */ /* 0x000fc400078ef810 */
[----:B------:R-:W-:Y:S01]  /*1210*/  SHF.R.S32.HI R8, RZ, 0x1f, R8 ;  /* 0x0000001fff087819 */ /* 0x000fe20000011408 */
[----:B------:R-:W-:Y:S01]  /*1220*/  IMAD.SHL.U32 R8, R12, 0x8, RZ ;  /* 0x000000080c087824 */ /* 0x000fe200078e00ff */
[----:B------:R-:W-:Y:S02]  /*1230*/  LOP3.LUT R4, R223, R4, R13, 0xf6, !PT ;  /* 0x00000004df047212 */ /* 0x000fe400078ef60d */
[----:B------:R-:W-:Y:S02]  /*1240*/  IADD3 R0, R20, -R0, RZ ;  /* 0x8000000014007210 */ /* 0x000fe40007ffe0ff */
[----:B------:R-:W-:Y:S01]  /*1250*/  LEA R4, R4, UR4, 0x1 ;  /* 0x0000000404047c11 */ /* 0x000fe2000f8e08ff */
[----:B------:R-:W-:Y:S01]  /*1260*/  STL [R1+0x84], R8 ;  /* 0x0000840801007387 */ /* 0x000fe20000100800 */
[----:B------:R-:W-:Y:S02]  /*1270*/  LEA R0, R0, R14, 0x3 ;  /* 0x0000000e00007211 */ /* 0x000fe400078e18ff */
[----:B------:R-:W-:Y:S01]  /*1280*/  SHF.R.S32.HI R17, RZ, 0x1f, R16 ;  /* 0x0000001fff117819 */ /* 0x000fe20000011410 */
[----:B------:R0:W-:Y:S01]  /*1290*/  STL [R1+0x70], R4 ;  /* 0x0000700401007387 */ /* 0x0001e20000100800 */
[----:B------:R-:W-:-:S02]  /*12a0*/  SHF.R.S32.HI R202, RZ, 0x1f, R22 ;  /* 0x0000001fffca7819 */ /* 0x000fc40000011416 */
[----:B------:R-:W-:Y:S01]  /*12b0*/  SHF.R.S32.HI R201, RZ, 0x1f, R19 ;  /* 0x0000001fffc97819 */ /* 0x000fe20000011413 */
[----:B------:R1:W-:Y:S01]  /*12c0*/  STL [R1+0x74], R3 ;  /* 0x0000740301007387 */ /* 0x0003e20000100800 */
[----:B------:R-:W-:Y:S02]  /*12d0*/  SHF.R.S32.HI R200, RZ, 0x1f, R23 ;  /* 0x0000001fffc87819 */ /* 0x000fe40000011417 */
[----:B------:R-:W-:Y:S01]  /*12e0*/  SHF.R.S32.HI R197, RZ, 0x3, R197 ;  /* 0x00000003ffc57819 */ /* 0x000fe200000114c5 */
[----:B------:R2:W-:Y:S01]  /*12f0*/  STL [R1+0x68], R5 ;  /* 0x0000680501007387 */ /* 0x0005e20000100800 */
[----:B0-----:R-:W-:Y:S02]  /*1300*/  LEA R4, R6, UR4, 0x1 ;  /* 0x0000000406047c11 */ /* 0x001fe4000f8e08ff */
[----:B-1----:R-:W-:-:S03]  /*1310*/  LEA R3, R7, UR4, 0x1 ;  /* 0x0000000407037c11 */ /* 0x002fc6000f8e08ff */
[----:B------:R2:W-:Y:S04]  /*1320*/  STL [R1+0x6c], R4 ;  /* 0x00006c0401007387 */ /* 0x0005e80000100800 */
[----:B------:R2:W-:Y:S04]  /*1330*/  STL [R1+0x38], R0 ;  /* 0x0000380001007387 */ /* 0x0005e80000100800 */
[----:B------:R2:W-:Y:S02]  /*1340*/  STL [R1+0x64], R3 ;  /* 0x0000640301007387 */ /* 0x0005e40000100800 */
.L_x_2928:
[----:B0-234-:R-:W0:Y:S01]  /*1350*/  LDC.64 R4, c[0x0][0xc88] ;  /* 0x00032200ff047b82 */ /* 0x01de220000000a00 */
[----:B------:R-:W-:Y:S01]  /*1360*/  ULDC.64 UR4, c[0x0][0xa28] ;  /* 0x00028a0000047ab9 */ /* 0x000fe20000000a00 */
[----:B------:R-:W-:Y:S01]  /*1370*/  ULDC.64 UR8, c[0x0][0xa18] ;  /* 0x0002860000087ab9 */ /* 0x000fe20000000a00 */
[----:B------:R-:W-:Y:S01]  /*1380*/  ULDC.64 UR6, c[0x0][0xa08] ;  /* 0x0002820000067ab9 */ /* 0x000fe20000000a00 */
[----:B0-----:R-:W-:-:S05]  /*1390*/  IMAD.WIDE R4, R31, 0x4, R4 ;  /* 0x000000041f047825 */ /* 0x001fca00078e0204 */
[----:B------:R-:W2:Y:S01]  /*13a0*/  LDG.E R3, desc[UR60][R4.64] ;  /* 0x0000003c04037981 */ /* 0x000ea2000c1e1900 */
        /* <DEDUP_REMOVED lines=15> */
[----:B------:R-:W-:Y:S01]  /*14a0*/  IADD3 R8, P4, R32, UR6, RZ ;  /* 0x0000000620087c10 */ /* 0x000fe2000ff9e0ff */
[----:B-1----:R1:W-:Y:S01]  /*14b0*/  STL [R1+0x44], R32 ;  /* 0x0000442001007387 */ /* 0x0023e20000100800 */
[----:B0-----:R-:W-:-:S02]  /*14c0*/  IMAD.MOV.U32 R0, RZ, RZ, RZ ;  /* 0x000000ffff007224 */ /* 0x001fc400078e00ff */
[----:B------:R-:W-:Y:S01]  /*14d0*/  IADD3.X R9, R28, UR7, RZ, P4, !PT ;  /* 0x000000071c097c10 */ /* 0x000fe2000a7fe4ff */
[----:B------:R-:W-:Y:S01]  /*14e0*/  IMAD.U32 R226, RZ, RZ, UR4 ;  /* 0x00000004ffe27e24 */ /* 0x000fe2000f8e00ff */
[----:B------:R1:W-:Y:S01]  /*14f0*/  STL [R1+0x48], R28 ;  /* 0x0000481c01007387 */ /* 0x0003e20000100800 */
[----:B------:R-:W-:-:S03]  /*1500*/  ULDC.64 UR4, c[0x0][0x418] ;  /* 0x0001060000047ab9 */ /* 0x000fc60000000a00 */
[----:B------:R1:W5:Y:S01]  /*1510*/  @P2 LDG.E R0, desc[UR60][R4.64] ;  /* 0x0000003c04002981 */ /* 0x000362000c1e1900 */
[----:B------:R-:W-:-:S03]  /*1520*/  @P1 IADD3 R6, P2, R32, UR8, RZ ;  /* 0x0000000820061c10 */ /* 0x000fc6000ff5e0ff */
[----:B------:R1:W5:Y:S01]  /*1530*/  @P0 LDG.E R124, desc[UR60][R8.64] ;  /* 0x0000003c087c0981 */ /* 0x000362000c1e1900 */
[----:B------:R-:W-:-:S03]  /*1540*/  @P1 IADD3.X R7, R28, UR9, RZ, P2, !PT ;  /* 0x000000091c071c10 */ /* 0x000fc600097fe4ff */
[----:B------:R1:W-:Y:S01]  /*1550*/  STL [R1+0x40], R30 ;  /* 0x0000401e01007387 */ /* 0x0003e20000100800 */
[----:B------:R-:W-:Y:S01]  /*1560*/  UISETP.NE.U32.AND UP0, UPT, UR4, URZ, UPT ;  /* 0x0000003f0400728c */ /* 0x000fe2000bf05070 */
[----:B------:R-:W-:Y:S02]  /*1570*/  ULDC.64 UR8, c[0x0][0xa20] ;  /* 0x0002880000087ab9 */ /* 0x000fe40000000a00 */
[----:B------:R1:W5:Y:S01]  /*1580*/  @P1 LDG.E R226, desc[UR60][R6.64] ;  /* 0x0000003c06e21981 */ /* 0x000362000c1e1900 */
[----:B------:R-:W-:Y:S01]  /*1590*/  UISETP.NE.AND.EX UP0, UPT, UR5, URZ, UPT, UP0 ;  /* 0x0000003f0500728c */ /* 0x000fe2000bf05300 */
[----:B------:R-:W-:Y:S01]  /*15a0*/  ISETP.NE.U32.AND P2, PT, RZ, UR8, PT ;  /* 0x00000008ff007c0c */ /* 0x000fe2000bf45070 */
[----:B------:R-:W-:Y:S01]  /*15b0*/  ULDC UR4, c[0x0][0x424] ;  /* 0x0001090000047ab9 */ /* 0x000fe20000000800 */
[----:B------:R-:W-:Y:S01]  /*15c0*/  ULDC UR5, c[0x0][0x2f0] ;  /* 0x0000bc0000057ab9 */ /* 0x000fe20000000800 */
[----:B------:R-:W-:Y:S01]  /*15d0*/  USEL UR4, UR4, 0x1, UP0 ;  /* 0x0000000104047887 */ /* 0x000fe20008000000 */
[----:B------:R-:W-:Y:S01]  /*15e0*/  ISETP.NE.AND.EX P2, PT, RZ, UR9, PT, P2 ;  /* 0x00000009ff007c0c */ /* 0x000fe2000bf45320 */
[----:B------:R-:W-:-:S02]  /*15f0*/  IMAD.MOV.U32 R25, RZ, RZ, R3 ;  /* 0x000000ffff197224 */ /* 0x000fc400078e0003 */
[----:B------:R-:W-:-:S03]  /*1600*/  UIMAD UR4, UR4, UR5, URZ ;  /* 0x00000005040472a4 */ /* 0x000fc6000f8e023f */
[----:B------:R-:W-:Y:S01]  /*1610*/  ULDC UR5, c[0x0][0x348] ;  /* 0x0000d20000057ab9 */ /* 0x000fe20000000800 */
[----:B-1----:R-:W-:Y:S08]  /*1620*/  @P1 BRA `(.L_x_2693) ;  /* 0x0000000000241947 */ /* 0x002ff00003800000 */
        /* <DEDUP_REMOVED lines=8> */
[----:B--2---:R-:W-:-:S07]  /*16b0*/  IADD3 R226, -R226, R3, RZ ;  /* 0x00000003e2e27210 */ /* 0x004fce0007ffe1ff */
.L_x_2693:
[----:B------:R-:W-:Y:S02]  /*16c0*/  IMAD.U32 R24, RZ, RZ, UR5 ;  /* 0x00000005ff187e24 */ /* 0x000fe4000f8e00ff */
[----:B------:R-:W-:Y:S01]  /*16d0*/  IMAD.U32 R27, RZ, RZ, UR4 ;  /* 0x00000004ff1b7e24 */ /* 0x000fe2000f8e00ff */
[----:B------:R-:W-:Y:S06]  /*16e0*/  @!P2 BRA `(.L_x_2694) ;  /* 0x000000000010a947 */ /* 0x000fec0003800000 */
[----:B------:R-:W-:-:S04]  /*16f0*/  IADD3 R4, P0, R32, UR8, RZ ;  /* 0x0000000820047c10 */ /* 0x000fc8000ff1e0ff */
[----:B------:R-:W-:-:S05]  /*1700*/  IADD3.X R5, R28, UR9, RZ, P0, !PT ;  /* 0x000000091c057c10 */ /* 0x000fca00087fe4ff */
[----:B------:R0:W5:Y:S01]  /*1710*/  LDG.E R27, desc[UR60][R4.64] ;  /* 0x0000003c041b7981 */ /* 0x000162000c1e1900 */
[----:B------:R-:W-:Y:S05]  /*1720*/  BRA `(.L_x_2695) ;  /* 0x0000000000107947 */ /* 0x000fea0003800000 */
.L_x_2694:
[----:B------:R-:W-:Y:S05]  /*1730*/  @!P0 BRA `(.L_x_2695) ;  /* 0x00000000000c8947 */ /* 0x000fea0003800000 */
[----:B------:R-:W2:Y:S04]  /*1740*/  LDG.E R4, desc[UR60][R8.64] ;  /* 0x0000003c08047981 */ /* 0x000ea8000c1e1900 */
[----:B------:R-:W2:Y:S02]  /*1750*/  LDG.E R27, desc[UR60][R8.64+0x4] ;  /* 0x0000043c081b7981 */ /* 0x000ea4000c1e1900 */
[----:B--2---:R-:W-:-:S07]  /*1760*/  IADD3 R27, -R4, R27, RZ ;  /* 0x0000001b041b7210 */ /* 0x004fce0007ffe1ff */
.L_x_2695:
[----:B------:R-:W-:Y:S01]  /*1770*/  ULDC.64 UR4, c[0x0][0xa10] ;  /* 0x0002840000047ab9 */ /* 0x000fe20000000a00 */
[----:B------:R-:W1:Y:S01]  /*1780*/  LDC R9, c[0x0][0x448] ;  /* 0x00011200ff097b82 */ /* 0x000e620000000800 */
        /* <DEDUP_REMOVED lines=13> */
[----:B-1----:R-:W-:Y:S01]  /*1860*/  ISETP.NE.AND P1, PT, R9, 0x1, PT ;  /* 0x000000010900780c */ /* 0x002fe20003f25270 */
[----:B------:R-:W-:Y:S01]  /*1870*/  IMAD.SHL.U32 R225, R29, 0x80, RZ ;  /* 0x000000801de17824 */ /* 0x000fe200078e00ff */
[----:B------:R-:W-:-:S04]  /*1880*/  PLOP3.LUT P2, PT, PT, PT, PT, 0x80, 0x0 ;  /* 0x000000000000781c */ /* 0x000fc80003f4f070 */
[----:B0-----:R-:W-:-:S07]  /*1890*/  IADD3 R4, R225, 0x7f, RZ ;  /* 0x0000007fe1047810 */ /* 0x001fce0007ffe0ff */
[----:B------:R-:W0:Y:S08]  /*18a0*/  @P1 LDC R9, c[0x0][0x44c] ;  /* 0x00011300ff091b82 */ /* 0x000e300000000800 */
[----:B------:R-:W1:Y:S01]  /*18b0*/  @P1 LDC R5, c[0x0][0x450] ;  /* 0x00011400ff051b82 */ /* 0x000e620000000800 */
[----:B--2---:R-:W-:Y:S02]  /*18c0*/  @P0 IMAD.IADD R24, R8, 0x1, -R3 ;  /* 0x0000000108180824 */ /* 0x004fe400078e0a03 */
[----:B------:R-:W-:-:S02]  /*18d0*/  IMAD.IADD R8, R27, 0x1, -R0 ;  /* 0x000000011b087824 */ /* 0x000fc400078e0a00 */
[----:B0-----:R-:W-:-:S03]  /*18e0*/  @P1 IMAD.HI.U32 R0, R4, R9, RZ ;  /* 0x0000000904001227 */ /* 0x001fc600078e00ff */
[C---:B------:R-:W-:Y:S02]  /*18f0*/  IADD3 R227, R8.reuse, R24, RZ ;  /* 0x0000001808e37210 */ /* 0x040fe40007ffe0ff */
[----:B-1----:R-:W-:Y:S02]  /*1900*/  @P1 SHF.R.U32.HI R4, RZ, R5, R0 ;  /* 0x00000005ff041219 */ /* 0x002fe40000011600 */
[C---:B------:R-:W-:Y:S01]  /*1910*/  IADD3 R137, R227.reuse, 0x60, -R226 ;  /* 0x00000060e3897810 */ /* 0x040fe20007ffe8e2 */
[----:B------:R-:W-:Y:S01]  /*1920*/  VIADD R0, R227, 0x5f ;  /* 0x0000005fe3007836 */ /* 0x000fe20000000000 */
[----:B------:R-:W-:-:S03]  /*1930*/  IADD3 R122, -R8, RZ, RZ ;  /* 0x000000ff087a7210 */ /* 0x000fc60007ffe1ff */
[----:B------:R-:W-:Y:S01]  /*1940*/  IMAD.IADD R4, R137, 0x1, R4 ;  /* 0x0000000189047824 */ /* 0x000fe200078e0204 */
[----:B------:R-:W-:Y:S01]  /*1950*/  VIMNMX R122, RZ, R122, !PT ;  /* 0x0000007aff7a7248 */ /* 0x000fe20007fe0100 */
[----:B------:R-:W-:-:S04]  /*1960*/  IMAD.HI R0, R0, 0x2aaaaaab, RZ ;  /* 0x2aaaaaab00007827 */ /* 0x000fc800078e02ff */
[----:B------:R-:W-:Y:S01]  /*1970*/  IMAD.HI R4, R4, 0x2aaaaaab, RZ ;  /* 0x2aaaaaab04047827 */ /* 0x000fe200078e02ff */
[----:B------:R-:W-:-:S04]  /*1980*/  SHF.R.U32.HI R3, RZ, 0x1f, R0 ;  /* 0x0000001fff037819 */ /* 0x000fc80000011600 */
[----:B------:R-:W-:Y:S02]  /*1990*/  SHF.R.U32.HI R5, RZ, 0x1f, R4 ;  /* 0x0000001fff057819 */ /* 0x000fe40000011604 */
[----:B------:R-:W-:Y:S02]  /*19a0*/  LEA.HI.SX32 R138, R0, R3, 0x1c ;  /* 0x00000003008a7211 */ /* 0x000fe400078fe2ff */
[----:B------:R-:W-:-:S04]  /*19b0*/  LEA.HI.SX32 R5, R4, R5, 0x1c ;  /* 0x0000000504057211 */ /* 0x000fc800078fe2ff */
[----:B------:R-:W-:-:S05]  /*19c0*/  VIMNMX R5, R138, R5, PT ;  /* 0x000000058a057248 */ /* 0x000fca0003fe0100 */
[----:B------:R-:W-:-:S05]  /*19d0*/  IMAD R5, R5, 0x60, -R8 ;  /* 0x0000006005057824 */ /* 0x000fca00078e0a08 */
        /* <DEDUP_REMOVED lines=8> */
[----:B------:R-:W-:-:S04]  /*1a60*/  @P0 LEA.HI.SX32 R26, R0, R3, 0x1c ;  /* 0x00000003001a0211 */ /* 0x000fc800078fe2ff */
[----:B------:R-:W-:-:S13]  /*1a70*/  ISETP.GT.AND P0, PT, R26, R122, PT ;  /* 0x0000007a1a00720c */ /* 0x000fda0003f04270 */
[----:B---3--:R-:W-:Y:S05]  /*1a80*/  @!P0 BRA `(.L_x_2696) ;  /* 0x0000008c009c8947 */ /* 0x008fea0003800000 */
[----:B------:R-:W-:Y:S01]  /*1a90*/  IADD3 R0, R2, 0x1e400, RZ ;  /* 0x0001e40002007810 */ /* 0x000fe20007ffe0ff */
[----:B------:R-:W-:Y:S03]  /*1aa0*/  BSSY B6, `(.L_x_2697) ;  /* 0x0000013000067945 */ /* 0x000fe60003800000 */
        /* <DEDUP_REMOVED lines=12> */
[----:B------:R-:W-:Y:S01]  /*1b70*/  MOV R11, UR7 ;  /* 0x00000007000b7c02 */ /* 0x000fe20008000f00 */
[----:B------:R-:W-:Y:S01]  /*1b80*/  IMAD.MOV.U32 R8, RZ, RZ, 0x70 ;  /* 0x00000070ff087424 */ /* 0x000fe200078e00ff */
[----:B------:R-:W-:Y:S01]  /*1b90*/  MOV R13, RZ ;  /* 0x000000ff000d7202 */ /* 0x000fe20000000f00 */
[----:B0-----:R-:W-:-:S07]  /*1ba0*/  IMAD.MOV.U32 R12, RZ, RZ, 0x1 ;  /* 0x00000001ff0c7424 */ /* 0x001fce00078e00ff */
[----:B------:R-:W-:-:S07]  /*1bb0*/  LEPC R20, `(.L_x_2698) ;  /* 0x000000001014794e */ /* 0x000fce0000000000 */
[----:B-1---5:R-:W-:Y:S05]  /*1bc0*/  CALL.ABS.NOINC R14 ;  /* 0x000000000e007343 */ /* 0x022fea0003c00000 */
.L_x_2698:
[----:B------:R-:W-:Y:S05]  /*1bd0*/  BSYNC B6 ;  /* 0x0000000000067941 */ /* 0x000fea0003800000 */
.L_x_2697:
        /* <DEDUP_REMOVED lines=20> */
.L_x_2700:
[----:B------:R-:W-:Y:S05]  /*1d20*/  BSYNC B6 ;  /* 0x0000000000067941 */ /* 0x000fea0003800000 */
.L_x_2699:
[----:B------:R-:W2:Y:S01]  /*1d30*/  LDL R14, [R1+0x54] ;  /* 0x00005400010e7983 */ /* 0x000ea20000100800 */
[----:B------:R-:W-:Y:S01]  /*1d40*/  ULDC.64 UR4, c[0x0][0x9f8] ;  /* 0x00027e0000047ab9 */ /* 0x000fe20000000a00 */
[----:B------:R-:W0:Y:S01]  /*1d50*/  LDC.64 R96, c[0x0][0x3f8] ;  /* 0x0000fe00ff607b82 */ /* 0x000e220000000a00 */
[----:B------:R-:W-:Y:S01]  /*1d60*/  ISETP.NE.U32.AND P0, PT, RZ, UR4, PT ;  /* 0x00000004ff007c0c */ /* 0x000fe2000bf05070 */
[----:B------:R-:W3:Y:S03]  /*1d70*/  LDL.LU R13, [R1] ;  /* 0x00000000010d7983 */ /* 0x000ee60000300800 */
[----:B------:R-:W-:-:S03]  /*1d80*/  ISETP.NE.AND.EX P0, PT, RZ, UR5, PT, P0 ;  /* 0x00000005ff007c0c */ /* 0x000fc6000bf05300 */
[----:B------:R-:W1:Y:S08]  /*1d90*/  LDC R121, c[0x0][0x3f4] ;  /* 0x0000fd00ff797b82 */ /* 0x000e700000000800 */
[----:B------:R-:W4:Y:S02]  /*1da0*/  LDC.64 R90, c[0x0][0x408] ;  /* 0x00010200ff5a7b82 */ /* 0x000f240000000a00 */
[----:B------:R-:W-:Y:S01]  /*1db0*/  @P0 IADD3 R4, P1, R32, UR4, RZ ;  /* 0x0000000420040c10 */ /* 0x000fe2000ff3e0ff */
[----:B------:R-:W-:-:S03]  /*1dc0*/  ULDC UR4, c[0x0][0x2f4] ;  /* 0x0000bd0000047ab9 */ /* 0x000fc60000000800 */
[----:B------:R-:W-:-:S05]  /*1dd0*/  @P0 IADD3.X R5, R28, UR5, RZ, P1, !PT ;  /* 0x000000051c050c10 */ /* 0x000fca0008ffe4ff */
[----:B------:R0:W2:Y:S01]  /*1de0*/  @P0 LDG.E R25, desc[UR60][R4.64] ;  /* 0x0000003c04190981 */ /* 0x0000a2000c1e1900 */
[----:B------:R-:W-:Y:S02]  /*1df0*/  ISETP.GE.AND P1, PT, R195, UR4, PT ;  /* 0x00000004c3007c0c */ /* 0x000fe4000bf26270 */
[----:B------:R-:W-:Y:S02]  /*1e00*/  ISETP.GE.AND P0, PT, R16, UR4, PT ;  /* 0x0000000410007c0c */ /* 0x000fe4000bf06270 */
[----:B------:R-:W-:Y:S02]  /*1e10*/  SEL R3, RZ, 0xffffffff, P1 ;  /* 0xffffffffff037807 */ /* 0x000fe40000800000 */
[----:B------:R-:W-:-:S03]  /*1e20*/  SEL R0, RZ, 0x1, P0 ;  /* 0x00000001ff007807 */ /* 0x000fc60000000000 */
[----:B------:R-:W-:Y:S01]  /*1e30*/  IMAD.SHL.U32 R3, R3, 0x2, RZ ;  /* 0x0000000203037824 */ /* 0x000fe200078e00ff */
[----:B------:R-:W-:Y:S02]  /*1e40*/  ISETP.GE.AND P0, PT, R194, UR4, PT ;  /* 0x00000004c2007c0c */ /* 0x000fe4000bf06270 */
[----:B------:R-:W-:Y:S02]  /*1e50*/  ISETP.GE.AND P1, PT, R22, UR4, PT ;  /* 0x0000000416007c0c */ /* 0x000fe4000bf26270 */
[----:B------:R-:W-:Y:S02]  /*1e60*/  LOP3.LUT R0, R3, 0x2, R0, 0xe2, !PT ;  /* 0x0000000203007812 */ /* 0x000fe400078ee200 */
[----:B0-----:R-:W-:Y:S02]  /*1e70*/  SHF.R.S32.HI R5, RZ, 0x1f, R203 ;  /* 0x0000001fff057819 */ /* 0x001fe400000114cb */
[----:B------:R-:W-:Y:S02]  /*1e80*/  SEL R3, RZ, 0x4, P0 ;  /* 0x00000004ff037807 */ /* 0x000fe40000000000 */
[----:B------:R-:W-:-:S02]  /*1e90*/  SEL R4, RZ, 0x8, P1 ;  /* 0x00000008ff047807 */ /* 0x000fc40000800000 */
[----:B------:R-:W-:Y:S01]  /*1ea0*/  ISETP.GE.AND P2, PT, R19, UR4, PT ;  /* 0x0000000413007c0c */ /* 0x000fe2000bf46270 */
[----:B------:R-:W-:Y:S01]  /*1eb0*/  IMAD R6, R5, R96, RZ ;  /* 0x0000006005067224 */ /* 0x000fe200078e02ff */
[----:B------:R-:W-:Y:S02]  /*1ec0*/  SHF.R.S32.HI R193, RZ, 0x1f, R192 ;  /* 0x0000001fffc17819 */ /* 0x000fe400000114c0 */
[----:B------:R-:W-:Y:S02]  /*1ed0*/  LOP3.LUT R0, R4, R0, R3, 0xfe, !PT ;  /* 0x0000000004007212 */ /* 0x000fe400078efe03 */
[----:B------:R-:W-:Y:S02]  /*1ee0*/  SEL R3, RZ, 0x10, P2 ;  /* 0x00000010ff037807 */ /* 0x000fe40001000000 */
[----:B-1----:R-:W-:Y:S01]  /*1ef0*/  ISETP.GE.AND P0, PT, R16, R121, PT ;  /* 0x000000791000720c */ /* 0x002fe20003f06270 */
[C---:B------:R-:W-:Y:S01]  /*1f00*/  IMAD R7, R203.reuse, R97, R6 ;  /* 0x00000061cb077224 */ /* 0x040fe200078e0206 */
[----:B------:R-:W-:Y:S01]  /*1f10*/  LOP3.LUT R9, R0, R3, RZ, 0xfc, !PT ;  /* 0x0000000300097212 */ /* 0x000fe200078efcff */
[----:B------:R-:W-:Y:S01]  /*1f20*/  IMAD.WIDE.U32 R100, R203, R96, R192 ;  /* 0x00000060cb647225 */ /* 0x000fe200078e00c0 */
[----:B------:R-:W-:-:S03]  /*1f30*/  SEL R3, R121, RZ, P0 ;  /* 0x000000ff79037207 */ /* 0x000fc60000000000 */
[----:B------:R-:W-:Y:S01]  /*1f40*/  IMAD.WIDE.U32 R98, R203, R96, R16 ;  /* 0x00000060cb627225 */ /* 0x000fe200078e0010 */
[----:B------:R-:W-:-:S03]  /*1f50*/  ISETP.GE.AND P1, PT, R195, R121, PT ;  /* 0x00000079c300720c */ /* 0x000fc60003f26270 */
[----:B----4-:R-:W-:Y:S01]  /*1f60*/  IMAD R0, R5, R90, RZ ;  /* 0x0000005a05007224 */ /* 0x010fe200078e02ff */
[----:B------:R-:W-:Y:S01]  /*1f70*/  IADD3 R101, R101, R7, RZ ;  /* 0x0000000765657210 */ /* 0x000fe20007ffe0ff */
[----:B------:R-:W-:Y:S01]  /*1f80*/  IMAD.IADD R99, R7, 0x1, R99 ;  /* 0x0000000107637824 */ /* 0x000fe200078e0263 */
[----:B------:R-:W-:Y:S01]  /*1f90*/  ISETP.GE.AND P3, PT, R194, R121, PT ;  /* 0x00000079c200720c */ /* 0x000fe20003f66270 */
[----:B------:R-:W-:Y:S01]  /*1fa0*/  IMAD R7, R203, R91, R0 ;  /* 0x0000005bcb077224 */ /* 0x000fe200078e0200 */
[C---:B------:R-:W-:Y:S01]  /*1fb0*/  SEL R0, R121.reuse, RZ, P1 ;  /* 0x000000ff79007207 */ /* 0x040fe20000800000 */
[----:B------:R-:W-:Y:S01]  /*1fc0*/  IMAD.IADD R3, R16, 0x1, R3 ;  /* 0x0000000110037824 */ /* 0x000fe200078e0203 */
[----:B------:R-:W-:Y:S02]  /*1fd0*/  SEL R5, R121, RZ, P3 ;  /* 0x000000ff79057207 */ /* 0x000fe40001800000 */
[----:B------:R-:W-:Y:S01]  /*1fe0*/  IADD3 R4, R195, R0, RZ ;  /* 0x00000000c3047210 */ /* 0x000fe20007ffe0ff */
[----:B------:R-:W-:Y:S01]  /*1ff0*/  IMAD.WIDE.U32 R94, R203, R90, R192 ;  /* 0x0000005acb5e7225 */ /* 0x000fe200078e00c0 */
[----:B------:R-:W-:-:S03]  /*2000*/  SHF.R.S32.HI R0, RZ, 0x1f, R3 ;  /* 0x0000001fff007819 */ /* 0x000fc60000011403 */
[----:B------:R-:W-:Y:S01]  /*2010*/  IMAD.WIDE.U32 R92, R203, R90, R16 ;  /* 0x0000005acb5c7225 */ /* 0x000fe200078e0010 */
[----:B------:R-:W-:-:S03]  /*2020*/  LOP3.LUT P2, RZ, R228, 0x4, RZ, 0xc0, !PT ;  /* 0x00000004e4ff7812 */ /* 0x000fc6000784c0ff */
[----:B------:R-:W-:Y:S01]  /*2030*/  IMAD.IADD R10, R194, 0x1, R5 ;  /* 0x00000001c20a7824 */ /* 0x000fe200078e0205 */
[CC--:B------:R-:W-:Y:S01]  /*2040*/  LEA.HI R5, R0.reuse, R3.reuse, RZ, 0x3 ;  /* 0x0000000300057211 */ /* 0x0c0fe200078f18ff */
[----:B------:R-:W-:Y:S01]  /*2050*/  IMAD.IADD R93, R7, 0x1, R93 ;  /* 0x00000001075d7824 */ /* 0x000fe200078e025d */
[----:B------:R-:W-:Y:S02]  /*2060*/  LEA.HI R0, R0, R3, RZ, 0x6 ;  /* 0x0000000300007211 */ /* 0x000fe400078f30ff */
[----:B------:R-:W-:Y:S02]  /*2070*/  IADD3 R95, R95, R7, RZ ;  /* 0x000000075f5f7210 */ /* 0x000fe40007ffe0ff */
[----:B------:R-:W-:Y:S02]  /*2080*/  SHF.R.S32.HI R7, RZ, 0x1f, R4 ;  /* 0x0000001fff077819 */ /* 0x000fe40000011404 */
[----:B------:R-:W-:Y:S01]  /*2090*/  SHF.R.S32.HI R3, RZ, 0x6, R0 ;  /* 0x00000006ff037819 */ /* 0x000fe20000011400 */
[----:B------:R-:W0:Y:S01]  /*20a0*/  S2R R139, SR_TID.X ;  /* 0x00000000008b7919 */ /* 0x000e220000002100 */
[----:B------:R-:W-:-:S02]  /*20b0*/  LEA.HI R8, R7, R4, RZ, 0x6 ;  /* 0x0000000407087211 */ /* 0x000fc400078f30ff */
[----:B------:R-:W-:Y:S02]  /*20c0*/  LEA.HI R6, R7, R4, RZ, 0x3 ;  /* 0x0000000407067211 */ /* 0x000fe400078f18ff */
[--C-:B------:R-:W-:Y:S02]  /*20d0*/  LOP3.LUT R0, R219, 0x38, R5.reuse, 0xf8, !PT ;  /* 0x00000038db007812 */ /* 0x100fe400078ef805 */
[----:B------:R-:W-:Y:S01]  /*20e0*/  SHF.R.S32.HI R11, RZ, 0x1f, R10 ;  /* 0x0000001fff0b7819 */ /* 0x000fe2000001140a */
[C---:B------:R-:W-:Y:S01]  /*20f0*/  IMAD R134, R3.reuse, 0x1800, R222 ;  /* 0x0000180003867824 */ /* 0x040fe200078e02de */
[----:B------:R-:W-:Y:S01]  /*2100*/  LOP3.LUT R7, R216, 0x38, R5, 0xf8, !PT ;  /* 0x00000038d8077812 */ /* 0x000fe200078ef805 */
[----:B------:R-:W-:Y:S01]  /*2110*/  IMAD R131, R3, 0x1800, R223 ;  /* 0x0000180003837824 */ /* 0x000fe200078e02df */
[----:B------:R-:W-:Y:S02]  /*2120*/  SHF.R.U32.HI R15, RZ, 0x3, R216 ;  /* 0x00000003ff0f7819 */ /* 0x000fe400000116d8 */
[----:B------:R-:W-:-:S02]  /*2130*/  SHF.R.S32.HI R8, RZ, 0x6, R8 ;  /* 0x00000006ff087819 */ /* 0x000fc40000011408 */
[----:B------:R-:W-:Y:S02]  /*2140*/  LOP3.LUT R4, R219, 0x38, R6, 0xf8, !PT ;  /* 0x00000038db047812 */ /* 0x000fe400078ef806 */
[----:B------:R-:W-:Y:S02]  /*2150*/  LOP3.LUT R3, R0, R221, RZ, 0x3c, !PT ;  /* 0x000000dd00037212 */ /* 0x000fe400078e3cff */
[-C--:B------:R-:W-:Y:S02]  /*2160*/  LEA.HI R12, R11, R10.reuse, RZ, 0x3 ;  /* 0x0000000a0b0c7211 */ /* 0x080fe400078f18ff */
[----:B------:R-:W-:Y:S02]  /*2170*/  LOP3.LUT R0, R7, R15, RZ, 0x3c, !PT ;  /* 0x0000000f07007212 */ /* 0x000fe400078e3cff */
[----:B------:R-:W-:Y:S01]  /*2180*/  LEA.HI R10, R11, R10, RZ, 0x6 ;  /* 0x0000000a0b0a7211 */ /* 0x000fe200078f30ff */
[----:B------:R-:W-:Y:S01]  /*2190*/  IMAD R133, R8, 0x1800, R222 ;  /* 0x0000180008857824 */ /* 0x000fe200078e02de */
[----:B------:R-:W-:Y:S01]  /*21a0*/  LOP3.LUT R4, R4, R221, RZ, 0x3c, !PT ;  /* 0x000000dd04047212 */ /* 0x000fe200078e3cff */
[----:B------:R-:W-:Y:S01]  /*21b0*/  IMAD.IADD R134, R134, 0x1, R3 ;  /* 0x0000000186867824 */ /* 0x000fe200078e0203 */
[----:B------:R-:W-:-:S02]  /*21c0*/  IADD3 R131, R131, R0, RZ ;  /* 0x0000000083837210 */ /* 0x000fc40007ffe0ff */
[----:B------:R-:W-:Y:S02]  /*21d0*/  SHF.R.S32.HI R10, RZ, 0x6, R10 ;  /* 0x00000006ff0a7819 */ /* 0x000fe4000001140a */
[C---:B------:R-:W-:Y:S02]  /*21e0*/  LOP3.LUT R3, R216.reuse, 0x38, R6, 0xf8, !PT ;  /* 0x00000038d8037812 */ /* 0x040fe400078ef806 */
[----:B-----5:R-:W-:Y:S02]  /*21f0*/  SHF.R.S32.HI R11, RZ, 0x1f, R136 ;  /* 0x0000001fff0b7819 */ /* 0x020fe40000011488 */
[----:B------:R-:W-:Y:S01]  /*2200*/  LOP3.LUT R0, R219, 0x38, R12, 0xf8, !PT ;  /* 0x00000038db007812 */ /* 0x000fe200078ef80c */
[----:B------:R-:W-:Y:S01]  /*2210*/  IMAD.IADD R133, R133, 0x1, R4 ;  /* 0x0000000185857824 */ /* 0x000fe200078e0204 */
[----:B------:R-:W-:Y:S01]  /*2220*/  LOP3.LUT R7, R216, 0x38, R12, 0xf8, !PT ;  /* 0x00000038d8077812 */ /* 0x000fe200078ef80c */
[----:B------:R-:W-:Y:S01]  /*2230*/  IMAD R130, R10, 0x1800, R222 ;  /* 0x000018000a827824 */ /* 0x000fe200078e02de */
[----:B------:R-:W-:-:S02]  /*2240*/  LOP3.LUT R4, R3, R15, RZ, 0x3c, !PT ;  /* 0x0000000f03047212 */ /* 0x000fc400078e3cff */
[----:B------:R-:W-:Y:S01]  /*2250*/  LOP3.LUT R3, R0, R221, RZ, 0x3c, !PT ;  /* 0x000000dd00037212 */ /* 0x000fe200078e3cff */
[----:B------:R-:W-:Y:S01]  /*2260*/  IMAD R0, R11, R96, RZ ;  /* 0x000000600b007224 */ /* 0x000fe200078e02ff */
[----:B------:R-:W-:Y:S01]  /*2270*/  LOP3.LUT R7, R7, R15, RZ, 0x3c, !PT ;  /* 0x0000000f07077212 */ /* 0x000fe200078e3cff */
[--C-:B------:R-:W-:Y:S02]  /*2280*/  IMAD R128, R10, 0x1800, R223.reuse ;  /* 0x000018000a807824 */ /* 0x100fe400078e02df */
[----:B------:R-:W-:Y:S01]  /*2290*/  IMAD R11, R11, R90, RZ ;  /* 0x0000005a0b0b7224 */ /* 0x000fe200078e02ff */
[----:B------:R-:W-:Y:S01]  /*22a0*/  IADD3 R130, R130, R3, RZ ;  /* 0x0000000382827210 */ /* 0x000fe20007ffe0ff */
[----:B------:R-:W-:Y:S01]  /*22b0*/  IMAD R129, R8, 0x1800, R223 ;  /* 0x0000180008817824 */ /* 0x000fe200078e02df */
[----:B------:R-:W-:Y:S01]  /*22c0*/  SHF.L.U64.HI R106, R90, 0x6, R91 ;  /* 0x000000065a6a7819 */ /* 0x000fe2000001025b */
[----:B------:R-:W-:Y:S01]  /*22d0*/  IMAD.IADD R128, R128, 0x1, R7 ;  /* 0x0000000180807824 */ /* 0x000fe200078e0207 */
[----:B------:R-:W-:Y:S01]  /*22e0*/  SHF.L.U32 R107, R90, 0x6, RZ ;  /* 0x000000065a6b7819 */ /* 0x000fe200000006ff */
[----:B------:R-:W-:-:S02]  /*22f0*/  IMAD R3, R91, 0x60, RZ ;  /* 0x000000605b037824 */ /* 0x000fc400078e02ff */
[C---:B------:R-:W-:Y:S02]  /*2300*/  IMAD R11, R136.reuse, R91, R11 ;  /* 0x0000005b880b7224 */ /* 0x040fe400078e020b */
[----:B------:R-:W-:-:S04]  /*2310*/  IMAD.WIDE.U32 R94, R136, R90, R94 ;  /* 0x0000005a885e7225 */ /* 0x000fc800078e005e */
[----:B------:R-:W-:-:S04]  /*2320*/  IMAD.WIDE.U32 R92, R136, R90, R92 ;  /* 0x0000005a885c7225 */ /* 0x000fc800078e005c */
[C---:B------:R-:W-:Y:S02]  /*2330*/  IMAD R7, R136.reuse, R97, R0 ;  /* 0x0000006188077224 */ /* 0x040fe400078e0200 */
[----:B------:R-:W-:-:S04]  /*2340*/  IMAD.WIDE.U32 R100, R136, R96, R100 ;  /* 0x0000006088647225 */ /* 0x000fc800078e0064 */
[----:B------:R-:W-:-:S04]  /*2350*/  IMAD.WIDE.U32 R90, R90, 0x60, RZ ;  /* 0x000000605a5a7825 */ /* 0x000fc800078e00ff */
[----:B------:R-:W-:Y:S01]  /*2360*/  IMAD.IADD R129, R129, 0x1, R4 ;  /* 0x0000000181817824 */ /* 0x000fe200078e0204 */
[----:B------:R-:W-:Y:S01]  /*2370*/  LOP3.LUT R4, R219, 0x18, R16, 0xf8, !PT ;  /* 0x00000018db047812 */ /* 0x000fe200078ef810 */
[----:B------:R-:W-:Y:S01]  /*2380*/  IMAD.WIDE.U32 R98, R136, R96, R98 ;  /* 0x0000006088627225 */ /* 0x000fe200078e0062 */
[----:B------:R-:W-:Y:S02]  /*2390*/  SHF.L.U64.HI R104, R96, 0x6, R97 ;  /* 0x0000000660687819 */ /* 0x000fe40000010261 */
[----:B------:R-:W-:Y:S01]  /*23a0*/  IADD3 R103, R101, R7, RZ ;  /* 0x0000000765677210 */ /* 0x000fe20007ffe0ff */
[----:B------:R-:W-:Y:S01]  /*23b0*/  IMAD.IADD R124, R124, 0x1, R27 ;  /* 0x000000017c7c7824 */ /* 0x000fe200078e021b */
[----:B------:R-:W-:Y:S01]  /*23c0*/  SHF.R.S32.HI R114, RZ, 0x3, R5 ;  /* 0x00000003ff727819 */ /* 0x000fe20000011405 */
[----:B------:R-:W-:Y:S01]  /*23d0*/  IMAD.IADD R126, R91, 0x1, R3 ;  /* 0x000000015b7e7824 */ /* 0x000fe200078e0203 */
[----:B------:R-:W-:Y:S01]  /*23e0*/  SHF.R.S32.HI R113, RZ, 0x3, R6 ;  /* 0x00000003ff717819 */ /* 0x000fe20000011406 */
[----:B------:R-:W-:Y:S01]  /*23f0*/  IMAD R125, R97, 0x60, RZ ;  /* 0x00000060617d7824 */ /* 0x000fe200078e02ff */
[----:B------:R-:W-:Y:S01]  /*2400*/  LOP3.LUT R127, R4, R221, RZ, 0x3c, !PT ;  /* 0x000000dd047f7212 */ /* 0x000fe200078e3cff */
[----:B------:R-:W-:Y:S01]  /*2410*/  IMAD.SHL.U32 R105, R96, 0x40, RZ ;  /* 0x0000004060697824 */ /* 0x000fe200078e00ff */
[----:B------:R-:W-:Y:S01]  /*2420*/  LOP3.LUT R5, R5, 0xfffffff8, RZ, 0xc0, !PT ;  /* 0xfffffff805057812 */ /* 0x000fe200078ec0ff */
[----:B------:R-:W-:Y:S01]  /*2430*/  IMAD.IADD R3, R7, 0x1, R99 ;  /* 0x0000000107037824 */ /* 0x000fe200078e0263 */
[----:B------:R-:W-:Y:S01]  /*2440*/  LOP3.LUT R6, R6, 0xfffffff8, RZ, 0xc0, !PT ;  /* 0xfffffff806067812 */ /* 0x000fe200078ec0ff */
[----:B------:R-:W-:Y:S01]  /*2450*/  IMAD.WIDE.U32 R96, R96, 0x60, RZ ;  /* 0x0000006060607825 */ /* 0x000fe200078e00ff */
[----:B------:R-:W-:-:S02]  /*2460*/  LOP3.LUT R7, R12, 0xfffffff8, RZ, 0xc0, !PT ;  /* 0xfffffff80c077812 */ /* 0x000fc400078ec0ff */
[----:B------:R-:W-:Y:S01]  /*2470*/  SHF.R.S32.HI R0, RZ, 0x1f, R30 ;  /* 0x0000001fff007819 */ /* 0x000fe2000001141e */
[----:B------:R-:W-:Y:S01]  /*2480*/  IMAD.SHL.U32 R121, R121, 0x2, RZ ;  /* 0x0000000279797824 */ /* 0x000fe200078e00ff */
[----:B0-----:R-:W-:Y:S01]  /*2490*/  LEA.HI R139, R139, 0x8, RZ, 0x19 ;  /* 0x000000088b8b7811 */ /* 0x001fe200078fc8ff */
[----:B------:R-:W-:Y:S01]  /*24a0*/  IMAD.IADD R125, R97, 0x1, R125 ;  /* 0x00000001617d7824 */ /* 0x000fe200078e027d */
[----:B------:R-:W-:Y:S01]  /*24b0*/  IADD3 R127, R222, R127, RZ ;  /* 0x0000007fde7f7210 */ /* 0x000fe20007ffe0ff */
[----:B------:R-:W-:Y:S01]  /*24c0*/  IMAD.IADD R102, R95, 0x1, R11 ;  /* 0x000000015f667824 */ /* 0x000fe200078e020b */
[----:B------:R-:W-:Y:S02]  /*24d0*/  IADD3 R4, R11, R93, RZ ;  /* 0x0000005d0b047210 */ /* 0x000fe40007ffe0ff */
[----:B------:R-:W-:Y:S02]  /*24e0*/  SHF.R.S32.HI R112, RZ, 0x3, R12 ;  /* 0x00000003ff707819 */ /* 0x000fe4000001140c */
[----:B------:R-:W-:-:S02]  /*24f0*/  SHF.R.S32.HI R110, RZ, 0x1f, R5 ;  /* 0x0000001fff6e7819 */ /* 0x000fc40000011405 */
[----:B------:R-:W-:Y:S02]  /*2500*/  SHF.R.S32.HI R109, RZ, 0x1f, R6 ;  /* 0x0000001fff6d7819 */ /* 0x000fe40000011406 */
[----:B------:R-:W-:Y:S02]  /*2510*/  SHF.R.S32.HI R108, RZ, 0x1f, R7 ;  /* 0x0000001fff6c7819 */ /* 0x000fe40000011407 */
[----:B---3--:R-:W-:-:S04]  /*2520*/  LOP3.LUT R13, R13, 0xfffffffe, RZ, 0xc0, !PT ;  /* 0xfffffffe0d0d7812 */ /* 0x008fc800078ec0ff */
[----:B------:R-:W-:-:S04]  /*2530*/  @P3 LOP3.LUT R13, R13, 0x1, RZ, 0xfc, !PT ;  /* 0x000000010d0d3812 */ /* 0x000fc800078efcff */
[----:B------:R-:W-:-:S04]  /*2540*/  LOP3.LUT R13, R13, 0xfffffffb, RZ, 0xc0, !PT ;  /* 0xfffffffb0d0d7812 */ /* 0x000fc800078ec0ff */
[----:B------:R-:W-:-:S05]  /*2550*/  @P2 LOP3.LUT R13, R13, 0x4, RZ, 0xfc, !PT ;  /* 0x000000040d0d2812 */ /* 0x000fca00078efcff */
[----:B------:R0:W-:Y:S01]  /*2560*/  STL [R1], R13 ;  /* 0x0000000d01007387 */ /* 0x0001e20000100800 */
[----:B------:R-:W-:-:S04]  /*2570*/  ISETP.GE.AND P2, PT, R23, UR4, PT ;  /* 0x0000000417007c0c */ /* 0x000fc8000bf46270 */
[----:B------:R-:W-:-:S04]  /*2580*/  SEL R8, RZ, 0x20, P2 ;  /* 0x00000020ff087807 */ /* 0x000fc80001000000 */
[C---:B------:R-:W-:Y:S02]  /*2590*/  LOP3.LUT R27, R9.reuse, R8, RZ, 0xfc, !PT ;  /* 0x00000008091b7212 */ /* 0x040fe400078efcff */
[----:B------:R-:W-:Y:S01]  /*25a0*/  LOP3.LUT R8, R9, 0x1, RZ, 0xc0, !PT ;  /* 0x0000000109087812 */ /* 0x000fe200078ec0ff */
[----:B--2---:R-:W-:Y:S01]  /*25b0*/  IMAD R111, R14, 0x40, R203 ;  /* 0x000000400e6f7824 */ /* 0x004fe200078e02cb */
[C---:B------:R-:W-:Y:S02]  /*25c0*/  LOP3.LUT R9, R27.reuse, 0x2, RZ, 0xc0, !PT ;  /* 0x000000021b097812 */ /* 0x040fe400078ec0ff */
[C---:B------:R-:W-:Y:S02]  /*25d0*/  LOP3.LUT R10, R27.reuse, 0x4, RZ, 0xc0, !PT ;  /* 0x000000041b0a7812 */ /* 0x040fe400078ec0ff */
[C---:B------:R-:W-:Y:S02]  /*25e0*/  LOP3.LUT R20, R27.reuse, 0x8, RZ, 0xc0, !PT ;  /* 0x000000081b147812 */ /* 0x040fe400078ec0ff */
[----:B------:R-:W-:-:S02]  /*25f0*/  LOP3.LUT R21, R27, 0x10, RZ, 0xc0, !PT ;  /* 0x000000101b157812 */ /* 0x000fc400078ec0ff */
[----:B------:R-:W-:Y:S02]  /*2600*/  SHF.R.S32.HI R123, RZ, 0x1f, R25 ;  /* 0x0000001fff7b7819 */ /* 0x000fe40000011419 */
[----:B0-----:R-:W-:-:S07]  /*2610*/  LOP3.LUT R27, R27, 0x20, RZ, 0xc0, !PT ;  /* 0x000000201b1b7812 */ /* 0x001fce00078ec0ff */
.L_x_2806:
[----:B--2-4-:R-:W2:Y:S01]  /*2620*/  LDL.LU R34, [R1] ;  /* 0x0000000001227983 */ /* 0x014ea20000300800 */
[----:B------:R-:W0:Y:S01]  /*2630*/  LDC R32, c[0x0][0x430] ;  /* 0x00010c00ff207b82 */ /* 0x000e220000000800 */
[----:B------:R-:W-:-:S04]  /*2640*/  VIADD R26, R26, 0xffffffff ;  /* 0xffffffff1a1a7836 */ /* 0x000fc80000000000 */
        /* <DEDUP_REMOVED lines=15> */
[----:B------:R-:W-:Y:S02]  /*2740*/  @!P2 IMAD R31, R25, R15, R28 ;  /* 0x0000000f191fa224 */ /* 0x000fe400078e021c */
[----:B------:R-:W-:-:S04]  /*2750*/  @!P2 IMAD.MOV.U32 R28, RZ, RZ, R11 ;  /* 0x000000ffff1ca224 */ /* 0x000fc800078e000b */
[----:B------:R-:W-:Y:S01]  /*2760*/  @!P2 IMAD.WIDE.U32 R14, R25, R14, R28 ;  /* 0x0000000e190ea225 */ /* 0x000fe200078e001c */
[----:B------:R-:W-:-:S03]  /*2770*/  MOV R28, RZ ;  /* 0x000000ff001c7202 */ /* 0x000fc60000000f00 */
[----:B------:R-:W-:Y:S01]  /*2780*/  @!P2 IMAD.IADD R15, R15, 0x1, R31 ;  /* 0x000000010f0fa824 */ /* 0x000fe200078e021f */
[----:B---3--:R-:W-:-:S04]  /*2790*/  @!P2 LEA R12, P3, R14, R12, 0x2 ;  /* 0x0000000c0e0ca211 */ /* 0x008fc800078610ff */
[----:B------:R-:W-:-:S05]  /*27a0*/  @!P2 LEA.HI.X R13, R14, R13, R15, 0x2, P3 ;  /* 0x0000000d0e0da211 */ /* 0x000fca00018f140f */
[----:B------:R0:W5:Y:S01]  /*27b0*/  @!P2 LDG.E R28, desc[UR60][R12.64] ;  /* 0x0000003c0c1ca981 */ /* 0x000162000c1e1900 */
[----:B------:R-:W-:Y:S01]  /*27c0*/  ISETP.GT.AND P2, PT, R26, R122, PT ;  /* 0x0000007a1a00720c */ /* 0x000fe20003f44270 */
[----:B------:R-:W-:Y:S01]  /*27d0*/  IMAD R14, R18, 0x4800, R127 ;  /* 0x00004800120e7824 */ /* 0x000fe200078e027f */
[----:B------:R-:W-:Y:S01]  /*27e0*/  LOP3.LUT P4, RZ, R228, 0x4, RZ, 0xc0, !PT ;  /* 0x00000004e4ff7812 */ /* 0x000fe2000788c0ff */
[----:B------:R-:W-:Y:S01]  /*27f0*/  IMAD.MOV R29, RZ, RZ, -R11 ;  /* 0x000000ffff1d7224 */ /* 0x000fe200078e0a0b */
[----:B------:R-:W-:Y:S05]  /*2800*/  YIELD ;  /* 0x0000000000007946 */ /* 0x000fea0003800000 */
[----:B------:R-:W-:Y:S01]  /*2810*/  VIADD R84, R14, 0x20 ;  /* 0x000000200e547836 */ /* 0x000fe20000000000 */
[----:B------:R-:W-:Y:S01]  /*2820*/  BSSY B0, `(.L_x_2701) ;  /* 0x0000783000007945 */ /* 0x000fe20003800000 */
[----:B------:R-:W-:-:S02]  /*2830*/  IMAD R29, R32, R29, R33 ;  /* 0x0000001d201d7224 */ /* 0x000fc400078e0221 */
[C---:B------:R-:W-:Y:S02]  /*2840*/  IMAD R31, R14.reuse, 0x2, R115 ;  /* 0x000000020e1f7824 */ /* 0x040fe400078e0273 */
[----:B------:R-:W-:-:S05]  /*2850*/  @P4 IADD3 R84, R14, -0x20, RZ ;  /* 0xffffffe00e544810 */ /* 0x000fca0007ffe0ff */
        /* <DEDUP_REMOVED lines=13> */
[-C--:B------:R-:W-:Y:S02]  /*2930*/  IMAD R32, R126, R26.reuse, RZ ;  /* 0x0000001a7e207224 */ /* 0x080fe400078e02ff */
[----:B------:R-:W-:Y:S01]  /*2940*/  IMAD R11, R29, UR5, R14 ;  /* 0x000000051d0b7c24 */ /* 0x000fe2000f8e020e */
[----:B------:R-:W-:Y:S01]  /*2950*/  ULDC.64 UR4, c[0x0][0x310] ;  /* 0x0000c40000047ab9 */ /* 0x000fe20000000a00 */
[----:B------:R-:W-:-:S02]  /*2960*/  IMAD R14, R125, R26, RZ ;  /* 0x0000001a7d0e7224 */ /* 0x000fc400078e02ff */
[----:B------:R-:W-:Y:S01]  /*2970*/  IMAD R15, R86, UR4, RZ ;  /* 0x00000004560f7c24 */ /* 0x000fe2000f8e02ff */
[----:B------:R-:W-:Y:S01]  /*2980*/  IADD3 R13, R13, R11, RZ ;  /* 0x0000000b0d0d7210 */ /* 0x000fe20007ffe0ff */
[----:B------:R-:W-:Y:S01]  /*2990*/  IMAD R87, R26, -0x60, R24 ;  /* 0xffffffa01a577824 */ /* 0x000fe200078e0218 */
[----:B------:R-:W-:Y:S01]  /*29a0*/  SHF.R.S32.HI R11, RZ, 0x1f, R26 ;  /* 0x0000001fff0b7819 */ /* 0x000fe2000001141a */
[C---:B------:R-:W-:Y:S02]  /*29b0*/  IMAD R15, R28.reuse, UR5, R15 ;  /* 0x000000051c0f7c24 */ /* 0x040fe4000f8e020f */
[----:B------:R-:W-:Y:S01]  /*29c0*/  IMAD.WIDE.U32 R12, R28, UR4, R12 ;  /* 0x000000041c0c7c25 */ /* 0x000fe2000f8e000c */
[----:B------:R-:W-:Y:S01]  /*29d0*/  ULDC.64 UR4, c[0x0][0x308] ;  /* 0x0000c20000047ab9 */ /* 0x000fe20000000a00 */
[----:B------:R-:W-:Y:S02]  /*29e0*/  VIMNMX R87, R87, 0x60, PT ;  /* 0x0000006057577848 */ /* 0x000fe40003fe0100 */
[----:B------:R-:W-:-:S02]  /*29f0*/  IMAD.IADD R13, R13, 0x1, R15 ;  /* 0x000000010d0d7824 */ /* 0x000fc400078e020f */
[----:B------:R-:W-:Y:S02]  /*2a00*/  IMAD R15, R0, UR4, RZ ;  /* 0x00000004000f7c24 */ /* 0x000fe4000f8e02ff */
[----:B------:R-:W-:Y:S02]  /*2a10*/  IMAD R37, R11, R90, R32 ;  /* 0x0000005a0b257224 */ /* 0x000fe400078e0220 */
        /* <DEDUP_REMOVED lines=36> */
[----:B------:R-:W-:-:S04]  /*2c60*/  IADD3 R37, P2, R94, R12, RZ ;  /* 0x0000000c5e257210 */ /* 0x000fc80007f5e0ff */
[----:B------:R-:W-:Y:S02]  /*2c70*/  IADD3.X R38, R80, R102, RZ, P2, !PT ;  /* 0x0000006650267210 */ /* 0x000fe400017fe4ff */
        /* <DEDUP_REMOVED lines=30> */
.L_x_2705:
[----:B------:R-:W-:Y:S05]  /*2e60*/  BSYNC B1 ;  /* 0x0000000000017941 */ /* 0x000fea0003800000 */
.L_x_2704:
        /* <DEDUP_REMOVED lines=14> */
[----:B------:R-:W-:-:S02]  /*2f50*/  MOV R82, R57 ;  /* 0x0000003900527202 */ /* 0x000fc40000000f00 */
[----:B------:R-:W-:Y:S01]  /*2f60*/  CS2R R54, SRZ ;  /* 0x0000000000367805 */ /* 0x000fe2000001ff00 */
        /* <DEDUP_REMOVED lines=41> */
.L_x_2707:
[----:B------:R-:W-:Y:S05]  /*3200*/  BSYNC B1 ;  /* 0x0000000000017941 */ /* 0x000fea0003800000 */
.L_x_2706:
[----:B------:R-:W2:Y:S01]  /*3210*/  LDL R11, [R1+0x4] ;  /* 0x00000400010b7983 */ /* 0x000ea20000100800 */
[----:B0-----:R-:W-:Y:S01]  /*3220*/  IMAD.MOV.U32 R12, RZ, RZ, R61 ;  /* 0x000000ffff0c7224 */ /* 0x001fe200078e003d */
[----:B------:R-:W-:Y:S01]  /*3230*/  MOV R14, R69 ;  /* 0x00000045000e7202 */ /* 0x000fe20000000f00 */
[----:B------:R-:W-:Y:S01]  /*3240*/  IMAD.MOV.U32 R13, RZ, RZ, R68 ;  /* 0x000000ffff0d7224 */ /* 0x000fe200078e0044 */
[----:B------:R-:W-:-:S04]  /*3250*/  PRMT R150, R81, 0x5410, R82 ;  /* 0x0000541051967816 */ /* 0x000fc80000000052 */
        /* <DEDUP_REMOVED lines=13> */
[----:B-----5:R-:W-:Y:S01]  /*3330*/  IMAD.MOV.U32 R13, RZ, RZ, R36 ;  /* 0x000000ffff0d7224 */ /* 0x020fe200078e0024 */
[----:B------:R-:W-:Y:S01]  /*3340*/  PRMT R161, R14, 0x7610, R161 ;  /* 0x000076100ea17816 */ /* 0x000fe200000000a1 */
[----:B------:R-:W-:-:S05]  /*3350*/  IMAD.MOV.U32 R14, RZ, RZ, R37 ;  /* 0x000000ffff0e7224 */ /* 0x000fca00078e0025 */
[----:B------:R-:W-:Y:S01]  /*3360*/  PRMT R117, R13, 0x5410, R14 ;  /* 0x000054100d757816 */ /* 0x000fe2000000000e */
[----:B------:R-:W-:Y:S02]  /*3370*/  IMAD.MOV.U32 R13, RZ, RZ, R41 ;  /* 0x000000ffff0d7224 */ /* 0x000fe400078e0029 */
        /* <DEDUP_REMOVED lines=8> */
[----:B------:R-:W-:Y:S01]  /*3400*/  UISETP.NE.AND UP0, UPT, UR4, 0x3, UPT ;  /* 0x000000030400788c */ /* 0x000fe2000bf05270 */
[----:B------:R-:W-:-:S05]  /*3410*/  IMAD.MOV.U32 R12, RZ, RZ, R73 ;  /* 0x000000ffff0c7224 */ /* 0x000fca00078e0049 */
[----:B------:R-:W-:Y:S01]  /*3420*/  PRMT R157, R11, 0x5410, R12 ;  /* 0x000054100b9d7816 */ /* 0x000fe2000000000c */
[----:B------:R-:W-:Y:S01]  /*3430*/  IMAD.MOV.U32 R11, RZ, RZ, R58 ;  /* 0x000000ffff0b7224 */ /* 0x000fe200078e003a */
[----:B------:R-:W-:Y:S02]  /*3440*/  MOV R12, R59 ;  /* 0x0000003b000c7202 */ /* 0x000fe40000000f00 */
[----:B------:R-:W-:Y:S02]  /*3450*/  PLOP3.LUT P2, PT, PT, PT, UP0, 0x80, 0x0 ;  /* 0x000000000000781c */ /* 0x000fe40003f4f008 */
        /* <DEDUP_REMOVED lines=40> */
.L_x_2708:
[----:B------:R-:W-:Y:S01]  /*36e0*/  IMAD R88, R18, 0x8, R2 ;  /* 0x0000000812587824 */ /* 0x000fe200078e0202 */
[----:B------:R-:W-:Y:S01]  /*36f0*/  SHF.L.U32 R89, R204, 0x1f, RZ ;  /* 0x0000001fcc597819 */ /* 0x000fe200000006ff */
[----:B------:R-:W-:Y:S03]  /*3700*/  BSSY B1, `(.L_x_2709) ;  /* 0x0000003000017945 */ /* 0x000fe60003800000 */
[----:B------:R-:W0:Y:S02]  /*3710*/  SYNCS.PHASECHK.TRANS64.TRYWAIT P5, [R88+URZ+0x30890], R89 ;  /* 0x03089059580075a7 */ /* 0x000e2400080a017f */
[----:B0-----:R-:W-:Y:S05]  /*3720*/  @!P5 BRA `(.L_x_2710) ;  /* 0x000002140048d947 */ /* 0x001fea0003800000 */
.L_x_3053:
[----:B------:R-:W-:Y:S05]  /*3730*/  BSYNC B1 ;  /* 0x0000000000017941 */ /* 0x000fea0003800000 */
.L_x_2709:
[----:B------:R-:W-:-:S03]  /*3740*/  UMOV UR4, 0xffffffff ;  /* 0xffffffff00047882 */ /* 0x000fc60000000000 */
[----:B------:R-:W-:Y:S05]  /*3750*/  BRA.DIV UR4, `(.L_x_2711) ;  /* 0x0000021604507947 */ /* 0x000fea000b800000 */
[----:B------:R1:W2:Y:S04]  /*3760*/  SHFL.IDX PT, R82, R119, RZ, 0x1c1f ;  /* 0x001c1fff77527589 */ /* 0x0002a800000e0000 */
[----:B------:R1:W3:Y:S02]  /*3770*/  SHFL.IDX PT, R11, R120, RZ, 0x1c1f ;  /* 0x001c1fff780b7589 */ /* 0x0002e400000e0000 */
.L_x_3057:
        /* <DEDUP_REMOVED lines=12> */
[----:B------:R-:W-:Y:S01]  /*3840*/  HADD2.F32 R148, -RZ, R148.H0_H0 ;  /* 0x20000094ff947230 */ /* 0x000fe20000004100 */
[----:B0-----:R-:W-:Y:S02]  /*3850*/  MOV R78, R13 ;  /* 0x0000000d004e7202 */ /* 0x001fe40000000f00 */
[----:B------:R-:W-:Y:S01]  /*3860*/  SHF.R.U64 R76, R76, 0x10, R77 ;  /* 0x000000104c4c7819 */ /* 0x000fe2000000124d */
[----:B------:R-:W-:Y:S01]  /*3870*/  HADD2.F32 R146, -RZ, R146.H0_H0 ;  /* 0x20000092ff927230 */ /* 0x000fe20000004100 */
[----:B------:R-:W-:Y:S01]  /*3880*/  SHF.R.U32.HI R79, RZ, 0x10, R79 ;  /* 0x00000010ff4f7819 */ /* 0x000fe2000001164f */
[--C-:B------:R-:W-:Y:S01]  /*3890*/  HADD2.F32 R13, -RZ, R78.reuse.H1_H1 ;  /* 0x3000004eff0d7230 */ /* 0x100fe20000004100 */
[----:B------:R-:W-:Y:S01]  /*38a0*/  SHF.R.U32.HI R77, RZ, 0x10, R77 ;  /* 0x00000010ff4d7819 */ /* 0x000fe2000001164d */
[----:B------:R-:W-:Y:S02]  /*38b0*/  HADD2.F32 R145, -RZ, R78.H0_H0 ;  /* 0x2000004eff917230 */ /* 0x000fe40000004100 */
[----:B------:R-:W-:-:S02]  /*38c0*/  HADD2.F32 R76, -RZ, R76.H0_H0 ;  /* 0x2000004cff4c7230 */ /* 0x000fc40000004100 */
[-C--:B------:R-:W-:Y:S01]  /*38d0*/  FMUL.FTZ R78, R13, R146.reuse ;  /* 0x000000920d4e7220 */ /* 0x080fe20000410000 */
[----:B------:R-:W-:Y:S02]  /*38e0*/  HADD2.F32 R77, -RZ, R77.H0_H0 ;  /* 0x2000004dff4d7230 */ /* 0x000fe40000004100 */
[C---:B------:R-:W-:Y:S01]  /*38f0*/  FMUL.FTZ R146, R145.reuse, R146 ;  /* 0x0000009291927220 */ /* 0x040fe20000410000 */
[-C--:B------:R-:W-:Y:S01]  /*3900*/  FFMA.FTZ R78, R145, R76.reuse, -R78 ;  /* 0x0000004c914e7223 */ /* 0x080fe2000001084e */
[----:B------:R-:W-:Y:S02]  /*3910*/  IMAD.MOV.U32 R145, RZ, RZ, R15 ;  /* 0x000000ffff917224 */ /* 0x000fe400078e000f */
[----:B------:R-:W-:Y:S01]  /*3920*/  FFMA.FTZ R13, R13, R76, R146 ;  /* 0x0000004c0d0d7223 */ /* 0x000fe20000010092 */
[----:B------:R-:W-:Y:S02]  /*3930*/  IMAD.MOV.U32 R76, RZ, RZ, R12 ;  /* 0x000000ffff4c7224 */ /* 0x000fe400078e000c */
[----:B------:R-:W-:-:S02]  /*3940*/  HADD2.F32 R15, -RZ, R79.H0_H0 ;  /* 0x2000004fff0f7230 */ /* 0x000fc40000004100 */
[--C-:B------:R-:W-:Y:S01]  /*3950*/  HADD2.F32 R12, -RZ, R145.reuse.H1_H1 ;  /* 0x30000091ff0c7230 */ /* 0x100fe20000004100 */
[----:B------:R-:W-:Y:S01]  /*3960*/  F2FP.F16.F32.PACK_AB R13, R13, R78 ;  /* 0x0000004e0d0d723e */ /* 0x000fe200000000ff */
[----:B------:R-:W-:-:S03]  /*3970*/  HADD2.F32 R146, -RZ, R145.H0_H0 ;  /* 0x20000091ff927230 */ /* 0x000fc60000004100 */
[-C--:B------:R-:W-:Y:S02]  /*3980*/  FMUL.FTZ R79, R12, R15.reuse ;  /* 0x0000000f0c4f7220 */ /* 0x080fe40000410000 */
[C---:B------:R-:W-:Y:S02]  /*3990*/  FMUL.FTZ R145, R146.reuse, R15 ;  /* 0x0000000f92917220 */ /* 0x040fe40000410000 */
[-C--:B------:R-:W-:Y:S01]  /*39a0*/  FFMA.FTZ R15, R146, R77.reuse, -R79 ;  /* 0x0000004d920f7223 */ /* 0x080fe2000001084f */
[--C-:B------:R-:W-:Y:S02]  /*39b0*/  HADD2.F32 R79, -RZ, R76.reuse.H0_H0 ;  /* 0x2000004cff4f7230 */ /* 0x100fe40000004100 */
[----:B------:R-:W-:Y:S01]  /*39c0*/  FFMA.FTZ R12, R12, R77, R145 ;  /* 0x0000004d0c0c7223 */ /* 0x000fe20000010091 */
[----:B------:R-:W-:Y:S02]  /*39d0*/  HADD2.F32 R77, -RZ, R76.H1_H1 ;  /* 0x3000004cff4d7230 */ /* 0x000fe40000004100 */
[----:B------:R-:W-:-:S02]  /*39e0*/  HADD2.F32 R146, -RZ, R158.H0_H0 ;  /* 0x2000009eff927230 */ /* 0x000fc40000004100 */
[--C-:B------:R-:W-:Y:S02]  /*39f0*/  HADD2.F32 R145, -RZ, R14.reuse.H0_H0 ;  /* 0x2000000eff917230 */ /* 0x100fe40000004100 */
[-C--:B------:R-:W-:Y:S01]  /*3a00*/  FMUL.FTZ R76, R77, R148.reuse ;  /* 0x000000944d4c7220 */ /* 0x080fe20000410000 */
[C---:B------:R-:W-:Y:S01]  /*3a10*/  FMUL.FTZ R148, R79.reuse, R148 ;  /* 0x000000944f947220 */ /* 0x040fe20000410000 */
[----:B------:R-:W-:Y:S02]  /*3a20*/  F2FP.F16.F32.PACK_AB R15, R12, R15 ;  /* 0x0000000f0c0f723e */ /* 0x000fe400000000ff */
[-C--:B------:R-:W-:Y:S01]  /*3a30*/  FFMA.FTZ R76, R79, R146.reuse, -R76 ;  /* 0x000000924f4c7223 */ /* 0x080fe2000001084c */
[----:B------:R-:W-:Y:S01]  /*3a40*/  FFMA.FTZ R77, R77, R146, R148 ;  /* 0x000000924d4d7223 */ /* 0x000fe20000010094 */
[----:B------:R-:W-:Y:S02]  /*3a50*/  HADD2.F32 R146, -RZ, R161.H0_H0 ;  /* 0x200000a1ff927230 */ /* 0x000fe40000004100 */
[----:B------:R-:W-:-:S02]  /*3a60*/  HADD2.F32 R79, -RZ, R14.H1_H1 ;  /* 0x3000000eff4f7230 */ /* 0x000fc40000004100 */
[----:B------:R-:W-:Y:S01]  /*3a70*/  HADD2.F32 R14, -RZ, R158.H1_H1 ;  /* 0x3000009eff0e7230 */ /* 0x000fe20000004100 */
[----:B------:R-:W-:Y:S02]  /*3a80*/  F2FP.F16.F32.PACK_AB R12, R77, R76 ;  /* 0x0000004c4d0c723e */ /* 0x000fe400000000ff */
[-C--:B------:R-:W-:Y:S01]  /*3a90*/  FMUL.FTZ R148, R79, R146.reuse ;  /* 0x000000924f947220 */ /* 0x080fe20000410000 */
[----:B------:R-:W-:-:S03]  /*3aa0*/  FMUL.FTZ R146, R145, R146 ;  /* 0x0000009291927220 */ /* 0x000fc60000410000 */
[-C--:B------:R-:W-:Y:S01]  /*3ab0*/  FFMA.FTZ R148, R145, R14.reuse, -R148 ;  /* 0x0000000e91947223 */ /* 0x080fe20000010894 */
[----:B------:R-:W-:-:S05]  /*3ac0*/  FFMA.FTZ R79, R79, R14, R146 ;  /* 0x0000000e4f4f7223 */ /* 0x000fca0000010092 */
[----:B------:R-:W-:-:S07]  /*3ad0*/  F2FP.F16.F32.PACK_AB R14, R79, R148 ;  /* 0x000000944f0e723e */ /* 0x000fce00000000ff */
.L_x_2717:
[----:B------:R-:W-:Y:S05]  /*3ae0*/  BSYNC B3 ;  /* 0x0000000000037941 */ /* 0x000fea0003800000 */
.L_x_2716:
[----:B0-----:R4:W-:Y:S02]  /*3af0*/  ST.E.128 desc[UR60][R80.64], R12 ;  /* 0x0000000c50007985 */ /* 0x0019e4000c101d3c */
.L_x_2715:
[----:B------:R-:W-:Y:S05]  /*3b00*/  BSYNC B2 ;  /* 0x0000000000027941 */ /* 0x000fea0003800000 */
.L_x_2714:
        /* <DEDUP_REMOVED lines=11> */
[--C-:B------:R-:W-:Y:S01]  /*3bc0*/  SHF.R.U64 R78, R72, 0x10, R73.reuse ;  /* 0x00000010484e7819 */ /* 0x100fe20000001249 */
[----:B0-----:R-:W-:Y:S01]  /*3bd0*/  HADD2.F32 R80, -RZ, R15.H0_H0 ;  /* 0x2000000fff507230 */ /* 0x001fe20000004100 */
[----:B------:R-:W-:Y:S01]  /*3be0*/  SHF.R.U32.HI R72, RZ, 0x10, R73 ;  /* 0x00000010ff487819 */ /* 0x000fe20000011649 */
[----:B------:R-:W-:Y:S01]  /*3bf0*/  HADD2.F32 R145, -RZ, R157.H1_H1 ;  /* 0x3000009dff917230 */ /* 0x000fe20000004100 */
[--C-:B------:R-:W-:Y:S01]  /*3c00*/  SHF.R.U32.HI R79, RZ, 0x10, R75.reuse ;  /* 0x00000010ff4f7819 */ /* 0x100fe2000001164b */
[----:B------:R-:W-:Y:S01]  /*3c10*/  HADD2.F32 R78, -RZ, R78.H0_H0 ;  /* 0x2000004eff4e7230 */ /* 0x000fe20000004100 */
[----:B------:R-:W-:Y:S01]  /*3c20*/  SHF.R.U64 R73, R74, 0x10, R75 ;  /* 0x000000104a497819 */ /* 0x000fe2000000124b */
[----:B------:R-:W-:Y:S02]  /*3c30*/  HADD2.F32 R74, -RZ, R15.H1_H1 ;  /* 0x3000000fff4a7230 */ /* 0x000fe40000004100 */
[----:B------:R-:W-:Y:S02]  /*3c40*/  HADD2.F32 R79, -RZ, R79.H0_H0 ;  /* 0x2000004fff4f7230 */ /* 0x000fe40000004100 */
[----:B------:R-:W-:-:S02]  /*3c50*/  HADD2.F32 R146, -RZ, R73.H0_H0 ;  /* 0x20000049ff927230 */ /* 0x000fc40000004100 */
[--C-:B------:R-:W-:Y:S02]  /*3c60*/  HADD2.F32 R73, -RZ, R13.reuse.H1_H1 ;  /* 0x3000000dff497230 */ /* 0x100fe40000004100 */
[-C--:B------:R-:W-:Y:S01]  /*3c70*/  FMUL.FTZ R15, R74, R79.reuse ;  /* 0x0000004f4a0f7220 */ /* 0x080fe20000410000 */
[----:B------:R-:W-:Y:S02]  /*3c80*/  HADD2.F32 R13, -RZ, R13.H0_H0 ;  /* 0x2000000dff0d7230 */ /* 0x000fe40000004100 */
[C---:B------:R-:W-:Y:S01]  /*3c90*/  FMUL.FTZ R79, R80.reuse, R79 ;  /* 0x0000004f504f7220 */ /* 0x040fe20000410000 */
[----:B------:R-:W-:Y:S02]  /*3ca0*/  HADD2.F32 R75, -RZ, R72.H0_H0 ;  /* 0x20000048ff4b7230 */ /* 0x000fe40000004100 */
[-C--:B------:R-:W-:Y:S01]  /*3cb0*/  FMUL.FTZ R72, R73, R146.reuse ;  /* 0x0000009249487220 */ /* 0x080fe20000410000 */
[C---:B------:R-:W-:Y:S02]  /*3cc0*/  FMUL.FTZ R146, R13.reuse, R146 ;  /* 0x000000920d927220 */ /* 0x040fe40000410000 */
        /* <DEDUP_REMOVED lines=10> */
[--C-:B------:R-:W-:Y:S02]  /*3d70*/  HADD2.F32 R12, -RZ, R14.reuse.H1_H1 ;  /* 0x3000000eff0c7230 */ /* 0x100fe40000004100 */
[----:B------:R-:W-:Y:S01]  /*3d80*/  FMUL.FTZ R146, R80, R75 ;  /* 0x0000004b50927220 */ /* 0x000fe20000410000 */
[----:B------:R-:W-:Y:S01]  /*3d90*/  HADD2.F32 R14, -RZ, R14.H0_H0 ;  /* 0x2000000eff0e7230 */ /* 0x000fe20000004100 */
[----:B------:R-:W-:Y:S01]  /*3da0*/  F2FP.F16.F32.PACK_AB R13, R72, R13 ;  /* 0x0000000d480d723e */ /* 0x000fe200000000ff */
[----:B------:R-:W-:-:S02]  /*3db0*/  HADD2.F32 R78, -RZ, R157.H0_H0 ;  /* 0x2000009dff4e7230 */ /* 0x000fc40000004100 */
[-C--:B------:R-:W-:Y:S01]  /*3dc0*/  FMUL.FTZ R75, R12, R73.reuse ;  /* 0x000000490c4b7220 */ /* 0x080fe20000410000 */
[----:B------:R-:W-:Y:S02]  /*3dd0*/  FMUL.FTZ R73, R14, R73 ;  /* 0x000000490e497220 */ /* 0x000fe40000410000 */
[-C--:B------:R-:W-:Y:S01]  /*3de0*/  FFMA.FTZ R81, R80, R78.reuse, -R81 ;  /* 0x0000004e50517223 */ /* 0x080fe20000010851 */
[----:B------:R-:W-:Y:S01]  /*3df0*/  FFMA.FTZ R146, R79, R78, R146 ;  /* 0x0000004e4f927223 */ /* 0x000fe20000010092 */
[-C--:B------:R-:W-:Y:S01]  /*3e00*/  FFMA.FTZ R75, R14, R145.reuse, -R75 ;  /* 0x000000910e4b7223 */ /* 0x080fe2000001084b */
[----:B------:R-:W-:-:S03]  /*3e10*/  FFMA.FTZ R12, R12, R145, R73 ;  /* 0x000000910c0c7223 */ /* 0x000fc60000010049 */
[----:B------:R-:W-:Y:S02]  /*3e20*/  F2FP.F16.F32.PACK_AB R146, R146, R81 ;  /* 0x000000519292723e */ /* 0x000fe400000000ff */
[----:B------:R-:W-:Y:S02]  /*3e30*/  F2FP.F16.F32.PACK_AB R14, R12, R75 ;  /* 0x0000004b0c0e723e */ /* 0x000fe400000000ff */
[----:B------:R-:W-:-:S07]  /*3e40*/  MOV R12, R146 ;  /* 0x00000092000c7202 */ /* 0x000fce0000000f00 */
.L_x_2721:
[----:B------:R-:W-:Y:S05]  /*3e50*/  BSYNC B3 ;  /* 0x0000000000037941 */ /* 0x000fea0003800000 */
.L_x_2720:
[----:B0-----:R0:W-:Y:S02]  /*3e60*/  ST.E.128 desc[UR60][R76.64], R12 ;  /* 0x0000000c4c007985 */ /* 0x0011e4000c101d3c */
.L_x_2719:
[----:B------:R-:W-:Y:S05]  /*3e70*/  BSYNC B2 ;  /* 0x0000000000027941 */ /* 0x000fea0003800000 */
.L_x_2718:
        /* <DEDUP_REMOVED lines=52> */
.L_x_2725:
[----:B------:R-:W-:Y:S05]  /*41c0*/  BSYNC B3 ;  /* 0x0000000000037941 */ /* 0x000fea0003800000 */
.L_x_2724:
[----:B----4-:R0:W-:Y:S02]  /*41d0*/  ST.E.128 desc[UR60][R72.64], R12 ;  /* 0x0000000c48007985 */ /* 0x0101e4000c101d3c */
.L_x_2723:
[----:B------:R-:W-:Y:S05]  /*41e0*/  BSYNC B2 ;  /* 0x0000000000027941 */ /* 0x000fea0003800000 */
.L_x_2722:
        /* <DEDUP_REMOVED lines=50> */
.L_x_2729:
[----:B------:R-:W-:Y:S05]  /*4510*/  BSYNC B3 ;  /* 0x0000000000037941 */ /* 0x000fea0003800000 */
.L_x_2728:
[----:B----4-:R0:W-:Y:S02]  /*4520*/  ST.E.128 desc[UR60][R68.64], R12 ;  /* 0x0000000c44007985 */ /* 0x0101e4000c101d3c */
.L_x_2727:
[----:B------:R-:W-:Y:S05]  /*4530*/  BSYNC B2 ;  /* 0x0000000000027941 */ /* 0x000fea0003800000 */
.L_x_2726:
        /* <DEDUP_REMOVED lines=11> */
[----:B----4-:R-:W-:Y:S01]  /*45f0*/  MOV R68, R15 ;  /* 0x0000000f00447202 */ /* 0x010fe20000000f00 */
[----:B------:R-:W-:Y:S01]  /*4600*/  HADD2.F32 R70, -RZ, R70.H0_H0 ;  /* 0x20000046ff467230 */ /* 0x000fe20000004100 */
[--C-:B------:R-:W-:Y:S01]  /*4610*/  SHF.R.U64 R66, R60, 0x10, R61.reuse ;  /* 0x000000103c427819 */ /* 0x100fe2000000123d */
[--C-:B------:R-:W-:Y:S01]  /*4620*/  HADD2.F32 R15, -RZ, R13.reuse.H1_H1 ;  /* 0x3000000dff0f7230 */ /* 0x100fe20000004100 */
[----:B------:R-:W-:Y:S01]  /*4630*/  SHF.R.U32.HI R60, RZ, 0x10, R61 ;  /* 0x00000010ff3c7819 */ /* 0x000fe2000001163d */
[----:B------:R-:W-:Y:S02]  /*4640*/  HADD2.F32 R13, -RZ, R13.H0_H0 ;  /* 0x2000000dff0d7230 */ /* 0x000fe40000004100 */
[----:B------:R-:W-:-:S02]  /*4650*/  HADD2.F32 R63, -RZ, R63.H0_H0 ;  /* 0x2000003fff3f7230 */ /* 0x000fc40000004100 */
[----:B------:R-:W-:Y:S02]  /*4660*/  HADD2.F32 R62, -RZ, R68.H1_H1 ;  /* 0x30000044ff3e7230 */ /* 0x000fe40000004100 */
[----:B------:R-:W-:Y:S02]  /*4670*/  HADD2.F32 R66, -RZ, R66.H0_H0 ;  /* 0x20000042ff427230 */ /* 0x000fe40000004100 */
[----:B------:R-:W-:Y:S02]  /*4680*/  HADD2.F32 R61, -RZ, R60.H0_H0 ;  /* 0x2000003cff3d7230 */ /* 0x000fe40000004100 */
[-C--:B------:R-:W-:Y:S01]  /*4690*/  FMUL.FTZ R60, R15, R70.reuse ;  /* 0x000000460f3c7220 */ /* 0x080fe20000410000 */
[----:B------:R-:W-:Y:S02]  /*46a0*/  HADD2.F32 R68, -RZ, R68.H0_H0 ;  /* 0x20000044ff447230 */ /* 0x000fe40000004100 */
[C---:B------:R-:W-:Y:S01]  /*46b0*/  FMUL.FTZ R70, R13.reuse, R70 ;  /* 0x000000460d467220 */ /* 0x040fe20000410000 */
[----:B------:R-:W-:Y:S01]  /*46c0*/  FMUL.FTZ R67, R62, R63 ;  /* 0x0000003f3e437220 */ /* 0x000fe20000410000 */
[----:B------:R-:W-:-:S02]  /*46d0*/  FFMA.FTZ R13, R13, R66, -R60 ;  /* 0x000000420d0d7223 */ /* 0x000fc4000001083c */
[----:B------:R-:W-:Y:S01]  /*46e0*/  FFMA.FTZ R60, R15, R66, R70 ;  /* 0x000000420f3c7223 */ /* 0x000fe20000010046 */
[C---:B------:R-:W-:Y:S01]  /*46f0*/  FMUL.FTZ R63, R68.reuse, R63 ;  /* 0x0000003f443f7220 */ /* 0x040fe20000410000 */
[-C--:B------:R-:W-:Y:S01]  /*4700*/  FFMA.FTZ R15, R68, R61.reuse, -R67 ;  /* 0x0000003d440f7223 */ /* 0x080fe20000010843 */
[--C-:B------:R-:W-:Y:S02]  /*4710*/  HADD2.F32 R67, -RZ, R153.reuse.H0_H0 ;  /* 0x20000099ff437230 */ /* 0x100fe40000004100 */
[--C-:B------:R-:W-:Y:S02]  /*4720*/  HADD2.F32 R68, -RZ, R12.reuse.H1_H1 ;  /* 0x3000000cff447230 */ /* 0x100fe40000004100 */
[----:B------:R-:W-:Y:S01]  /*4730*/  FFMA.FTZ R62, R62, R61, R63 ;  /* 0x0000003d3e3e7223 */ /* 0x000fe2000001003f */
[----:B------:R-:W-:Y:S01]  /*4740*/  HADD2.F32 R66, -RZ, R12.H0_H0 ;  /* 0x2000000cff427230 */ /* 0x000fe20000004100 */
[----:B------:R-:W-:Y:S01]  /*4750*/  F2FP.F16.F32.PACK_AB R13, R60, R13 ;  /* 0x0000000d3c0d723e */ /* 0x000fe200000000ff */
[----:B------:R-:W-:-:S02]  /*4760*/  HADD2.F32 R153, -RZ, R153.H1_H1 ;  /* 0x30000099ff997230 */ /* 0x000fc40000004100 */
[-C--:B------:R-:W-:Y:S01]  /*4770*/  FMUL.FTZ R69, R68, R67.reuse ;  /* 0x0000004344457220 */ /* 0x080fe20000410000 */
[----:B------:R-:W-:Y:S02]  /*4780*/  HADD2.F32 R12, -RZ, R14.H1_H1 ;  /* 0x3000000eff0c7230 */ /* 0x000fe40000004100 */
[----:B------:R-:W-:Y:S01]  /*4790*/  FMUL.FTZ R67, R66, R67 ;  /* 0x0000004342437220 */ /* 0x000fe20000410000 */
[----:B------:R-:W-:Y:S01]  /*47a0*/  HADD2.F32 R61, -RZ, R152.H0_H0 ;  /* 0x20000098ff3d7230 */ /* 0x000fe20000004100 */
[----:B------:R-:W-:Y:S01]  /*47b0*/  F2FP.F16.F32.PACK_AB R15, R62, R15 ;  /* 0x0000000f3e0f723e */ /* 0x000fe200000000ff */
[----:B------:R-:W-:Y:S02]  /*47c0*/  HADD2.F32 R14, -RZ, R14.H0_H0 ;  /* 0x2000000eff0e7230 */ /* 0x000fe40000004100 */
[----:B------:R-:W-:Y:S01]  /*47d0*/  FMUL.FTZ R71, R12, R153 ;  /* 0x000000990c477220 */ /* 0x000fe20000410000 */
[----:B------:R-:W-:Y:S02]  /*47e0*/  HADD2.F32 R63, -RZ, R152.H1_H1 ;  /* 0x30000098ff3f7230 */ /* 0x000fe40000004100 */
        /* <DEDUP_REMOVED lines=8> */
.L_x_2733:
[----:B------:R-:W-:Y:S05]  /*4870*/  BSYNC B3 ;  /* 0x0000000000037941 */ /* 0x000fea0003800000 */
.L_x_2732:
[----:B----4-:R0:W-:Y:S02]  /*4880*/  ST.E.128 desc[UR60][R64.64], R12 ;  /* 0x0000000c40007985 */ /* 0x0101e4000c101d3c */
.L_x_2731:
[----:B------:R-:W-:Y:S05]  /*4890*/  BSYNC B2 ;  /* 0x0000000000027941 */ /* 0x000fea0003800000 */
.L_x_2730:
        /* <DEDUP_REMOVED lines=14> */
[--C-:B------:R-:W-:Y:S02]  /*4980*/  HADD2.F32 R12, -RZ, R13.reuse.H1_H1 ;  /* 0x3000000dff0c7230 */ /* 0x100fe40000004100 */
[----:B------:R-:W-:-:S02]  /*4990*/  HADD2.F32 R11, -RZ, R13.H0_H0 ;  /* 0x2000000dff0b7230 */ /* 0x000fc40000004100 */
[----:B------:R-:W-:Y:S02]  /*49a0*/  HADD2.F32 R62, -RZ, R62.H0_H0 ;  /* 0x2000003eff3e7230 */ /* 0x000fe40000004100 */
[--C-:B------:R-:W-:Y:S02]  /*49b0*/  HADD2.F32 R13, -RZ, R15.reuse.H1_H1 ;  /* 0x3000000fff0d7230 */ /* 0x100fe40000004100 */
[----:B------:R-:W-:Y:S02]  /*49c0*/  HADD2.F32 R15, -RZ, R15.H0_H0 ;  /* 0x2000000fff0f7230 */ /* 0x000fe40000004100 */
[----:B------:R-:W-:Y:S02]  /*49d0*/  HADD2.F32 R58, -RZ, R63.H0_H0 ;  /* 0x2000003fff3a7230 */ /* 0x000fe40000004100 */
        /* <DEDUP_REMOVED lines=9> */
[----:B------:R-:W-:Y:S02]  /*4a70*/  HADD2.F32 R13, -RZ, R56.H1_H1 ;  /* 0x30000038ff0d7230 */ /* 0x000fe40000004100 */
[----:B------:R-:W-:Y:S01]  /*4a80*/  FFMA.FTZ R12, R12, R57, R59 ;  /* 0x000000390c0c7223 */ /* 0x000fe2000001003b */
        /* <DEDUP_REMOVED lines=18> */
.L_x_2735:
[----:B------:R-:W-:Y:S05]  /*4bb0*/  BSYNC B2 ;  /* 0x0000000000027941 */ /* 0x000fea0003800000 */
.L_x_2734:
[----:B----4-:R0:W-:Y:S02]  /*4bc0*/  ST.E.128 desc[UR60][R60.64], R12 ;  /* 0x0000000c3c007985 */ /* 0x0101e4000c101d3c */
.L_x_2713:
[----:B------:R-:W-:Y:S05]  /*4bd0*/  BSYNC B1 ;  /* 0x0000000000017941 */ /* 0x000fea0003800000 */
.L_x_2712:
[----:B------:R-:W-:-:S03]  /*4be0*/  UMOV UR4, 0xffffffff ;  /* 0xffffffff00047882 */ /* 0x000fc60000000000 */
[----:B------:R-:W-:Y:S05]  /*4bf0*/  BRA.DIV UR4, `(.L_x_2736) ;  /* 0x0000020204747947 */ /* 0x000fea000b800000 */
[----:B-1----:R-:W1:Y:S04]  /*4c00*/  SHFL.IDX PT, R119, R119, 0x1, 0x1c1f ;  /* 0x003c1f0077777f89 */ /* 0x002e6800000e0000 */
[----:B------:R-:W0:Y:S02]  /*4c10*/  SHFL.IDX PT, R120, R120, 0x1, 0x1c1f ;  /* 0x003c1f0078787f89 */ /* 0x000e2400000e0000 */
.L_x_3061:
        /* <DEDUP_REMOVED lines=50> */
.L_x_2741:
[----:B------:R-:W-:Y:S05]  /*4f40*/  BSYNC B2 ;  /* 0x0000000000027941 */ /* 0x000fea0003800000 */
.L_x_2740:
[----:B----4-:R0:W-:Y:S02]  /*4f50*/  ST.E.128 desc[UR60][R56.64], R12 ;  /* 0x0000000c38007985 */ /* 0x0101e4000c101d3c */
.L_x_2739:
[----:B------:R-:W-:Y:S05]  /*4f60*/  BSYNC B1 ;  /* 0x0000000000017941 */ /* 0x000fea0003800000 */
.L_x_2738:
        /* <DEDUP_REMOVED lines=51> */
.L_x_2745:
[----:B------:R-:W-:Y:S05]  /*52a0*/  BSYNC B2 ;  /* 0x0000000000027941 */ /* 0x000fea0003800000 */
.L_x_2744:
[----:B----4-:R0:W-:Y:S02]  /*52b0*/  ST.E.128 desc[UR60][R52.64], R12 ;  /* 0x0000000c34007985 */ /* 0x0101e4000c101d3c */
.L_x_2743:
[----:B------:R-:W-:Y:S05]  /*52c0*/  BSYNC B1 ;  /* 0x0000000000017941 */ /* 0x000fea0003800000 */
.L_x_2742:
        /* <DEDUP_REMOVED lines=51> */
.L_x_2749:
[----:B------:R-:W-:Y:S05]  /*5600*/  BSYNC B2 ;  /* 0x0000000000027941 */ /* 0x000fea0003800000 */
.L_x_2748:
[----:B----4-:R0:W-:Y:S02]  /*5610*/  ST.E.128 desc[UR60][R48.64], R12 ;  /* 0x0000000c30007985 */ /* 0x0101e4000c101d3c */
.L_x_2747:
[----:B------:R-:W-:Y:S05]  /*5620*/  BSYNC B1 ;  /* 0x0000000000017941 */ /* 0x000fea0003800000 */
.L_x_2746:
        /* <DEDUP_REMOVED lines=49> */
.L_x_2753:
[----:B------:R-:W-:Y:S05]  /*5940*/  BSYNC B2 ;  /* 0x0000000000027941 */ /* 0x000fea0003800000 */
.L_x_2752:
[----:B----4-:R0:W-:Y:S02]  /*5950*/  ST.E.128 desc[UR60][R44.64], R12 ;  /* 0x0000000c2c007985 */ /* 0x0101e4000c101d3c */
.L_x_2751:
[----:B------:R-:W-:Y:S05]  /*5960*/  BSYNC B1 ;  /* 0x0000000000017941 */ /* 0x000fea0003800000 */
.L_x_2750:
        /* <DEDUP_REMOVED lines=49> */
.L_x_2757:
[----:B------:R-:W-:Y:S05]  /*5c80*/  BSYNC B2 ;  /* 0x0000000000027941 */ /* 0x000fea0003800000 */
.L_x_2756:
[----:B----4-:R0:W-:Y:S02]  /*5c90*/  ST.E.128 desc[UR60][R40.64], R12 ;  /* 0x0000000c28007985 */ /* 0x0101e4000c101d3c */
.L_x_2755:
[----:B------:R-:W-:Y:S05]  /*5ca0*/  BSYNC B1 ;  /* 0x0000000000017941 */ /* 0x000fea0003800000 */
.L_x_2754:
        /* <DEDUP_REMOVED lines=48> */
.L_x_2759:
[----:B------:R-:W-:Y:S05]  /*5fb0*/  BSYNC B1 ;  /* 0x0000000000017941 */ /* 0x000fea0003800000 */
.L_x_2758:
[----:B----4-:R0:W-:Y:S01]  /*5fc0*/  ST.E.128 desc[UR60][R36.64], R12 ;  /* 0x0000000c24007985 */ /* 0x0101e2000c101d3c */
[----:B------:R-:W-:Y:S05]  /*5fd0*/  BRA `(.L_x_2737) ;  /* 0x00000040001c7947 */ /* 0x000fea0003800000 */
.L_x_2703:
        /* <DEDUP_REMOVED lines=47> */
.L_x_2761:
[----:B------:R-:W-:Y:S05]  /*62d0*/  BSYNC B1 ;  /* 0x0000000000017941 */ /* 0x000fea0003800000 */
.L_x_2760:
        /* <DEDUP_REMOVED lines=48> */
.L_x_2763:
[----:B------:R-:W-:Y:S05]  /*65e0*/  BSYNC B1 ;  /* 0x0000000000017941 */ /* 0x000fea0003800000 */
.L_x_2762:
[----:B------:R-:W2:Y:S01]  /*65f0*/  LDL R11, [R1+0x4] ;  /* 0x00000400010b7983 */ /* 0x000ea20000100800 */
[----:B0-----:R-:W-:Y:S01]  /*6600*/  MOV R12, R33 ;  /* 0x00000021000c7202 */ /* 0x001fe20000000f00 */
[----:B------:R-:W-:Y:S01]  /*6610*/  IMAD.MOV.U32 R14, RZ, RZ, R37 ;  /* 0x000000ffff0e7224 */ /* 0x000fe200078e0025 */
[----:B------:R-:W-:Y:S02]  /*6620*/  MOV R13, R36 ;  /* 0x00000024000d7202 */ /* 0x000fe40000000f00 */
[----:B------:R-:W-:Y:S02]  /*6630*/  PRMT R160, R81, 0x5410, R82 ;  /* 0x0000541051a07816 */ /* 0x000fe40000000052 */
[----:B------:R-:W-:Y:S01]  /*6640*/  PRMT R165, R13, 0x7610, R165 ;  /* 0x000076100da57816 */ /* 0x000fe200000000a5 */
[----:B------:R-:W-:Y:S01]  /*6650*/  IMAD.MOV.U32 R13, RZ, RZ, R40 ;  /* 0x000000ffff0d7224 */ /* 0x000fe200078e0028 */
[----:B--2---:R-:W-:Y:S01]  /*6660*/  R2UR UR4, R11 ;  /* 0x000000000b0472ca */ /* 0x004fe200000e0000 */
[----:B------:R-:W-:-:S05]  /*6670*/  IMAD.MOV.U32 R11, RZ, RZ, R32 ;  /* 0x000000ffff0b7224 */ /* 0x000fca00078e0020 */
[----:B------:R-:W-:Y:S01]  /*6680*/  PRMT R161, R11, 0x5410, R12 ;  /* 0x000054100ba17816 */ /* 0x000fe2000000000c */
[----:B------:R-:W-:Y:S02]  /*6690*/  IMAD.MOV.U32 R11, RZ, RZ, R38 ;  /* 0x000000ffff0b7224 */ /* 0x000fe400078e0026 */
[----:B------:R-:W-:-:S03]  /*66a0*/  IMAD.MOV.U32 R12, RZ, RZ, R39 ;  /* 0x000000ffff0c7224 */ /* 0x000fc600078e0027 */
        /* <DEDUP_REMOVED lines=27> */
[----:B-----5:R-:W-:Y:S01]  /*6860*/  IMAD.MOV.U32 R13, RZ, RZ, R56 ;  /* 0x000000ffff0d7224 */ /* 0x020fe200078e0038 */
[----:B------:R-:W-:Y:S01]  /*6870*/  PRMT R154, R154, 0x5410, R12 ;  /* 0x000054109a9a7816 */ /* 0x000fe2000000000c */
[----:B------:R-:W-:Y:S01]  /*6880*/  IMAD.MOV.U32 R12, RZ, RZ, R59 ;  /* 0x000000ffff0c7224 */ /* 0x000fe200078e003b */
[----:B------:R-:W-:Y:S02]  /*6890*/  PRMT R169, R11, 0x7610, R169 ;  /* 0x000076100ba97816 */ /* 0x000fe400000000a9 */
[----:B------:R-:W-:Y:S02]  /*68a0*/  PRMT R152, R14, 0x7610, R152 ;  /* 0x000076100e987816 */ /* 0x000fe40000000098 */
[----:B------:R-:W-:Y:S02]  /*68b0*/  MOV R11, R58 ;  /* 0x0000003a000b7202 */ /* 0x000fe40000000f00 */
        /* <DEDUP_REMOVED lines=36> */
.L_x_2764:
[----:B------:R-:W-:Y:S01]  /*6b00*/  LEA R88, R18, R2, 0x3 ;  /* 0x0000000212587211 */ /* 0x000fe200078e18ff */
[----:B------:R-:W0:Y:S01]  /*6b10*/  LDC R132, c[0x0][0x2f4] ;  /* 0x0000bd00ff847b82 */ /* 0x000e220000000800 */
[----:B------:R-:W-:Y:S01]  /*6b20*/  SHF.L.U32 R89, R204, 0x1f, RZ ;  /* 0x0000001fcc597819 */ /* 0x000fe200000006ff */
[----:B------:R-:W-:Y:S03]  /*6b30*/  BSSY B1, `(.L_x_2765) ;  /* 0x0000003000017945 */ /* 0x000fe60003800000 */
[----:B------:R-:W1:Y:S02]  /*6b40*/  SYNCS.PHASECHK.TRANS64.TRYWAIT P5, [R88+URZ+0x30890], R89 ;  /* 0x03089059580075a7 */ /* 0x000e6400080a017f */
[----:B-1----:R-:W-:Y:S05]  /*6b50*/  @!P5 BRA `(.L_x_2766) ;  /* 0x000001e000e8d947 */ /* 0x002fea0003800000 */
.L_x_3062:
[----:B------:R-:W-:Y:S05]  /*6b60*/  BSYNC B1 ;  /* 0x0000000000017941 */ /* 0x000fea0003800000 */
.L_x_2765:
[----:B------:R-:W-:Y:S01]  /*6b70*/  UMOV UR4, 0xffffffff ;  /* 0xffffffff00047882 */ /* 0x000fe20000000000 */
[----:B0-----:R-:W-:Y:S02]  /*6b80*/  IMAD.IADD R135, R132, 0x1, -R121 ;  /* 0x0000000184877824 */ /* 0x001fe400078e0a79 */
[----:B------:R-:W-:Y:S05]  /*6b90*/  BRA.DIV UR4, `(.L_x_2767) ;  /* 0x000001e204ec7947 */ /* 0x000fea000b800000 */
[----:B------:R0:W2:Y:S04]  /*6ba0*/  SHFL.IDX PT, R117, R119, RZ, 0x1c1f ;  /* 0x001c1fff77757589 */ /* 0x0000a800000e0000 */
[----:B------:R0:W3:Y:S02]  /*6bb0*/  SHFL.IDX PT, R11, R120, RZ, 0x1c1f ;  /* 0x001c1fff780b7589 */ /* 0x0000e400000e0000 */
.L_x_3066:
        /* <DEDUP_REMOVED lines=30> */
[----:B------:R-:W-:Y:S01]  /*6da0*/  SHF.R.U64 R52, R52, 0x10, R53 ;  /* 0x0000001034347819 */ /* 0x000fe20000001235 */
[----:B------:R-:W-:Y:S01]  /*6db0*/  HADD2.F32 R152, -RZ, R152.H0_H0 ;  /* 0x20000098ff987230 */ /* 0x000fe20000004100 */
[----:B------:R-:W-:Y:S01]  /*6dc0*/  SHF.R.U64 R54, R54, 0x10, R55 ;  /* 0x0000001036367819 */ /* 0x000fe20000001237 */
[----:B------:R-:W-:Y:S01]  /*6dd0*/  HADD2.F32 R149, -RZ, R151.H0_H0 ;  /* 0x20000097ff957230 */ /* 0x000fe20000004100 */
[----:B------:R-:W-:Y:S01]  /*6de0*/  SHF.R.U64 R42, R42, 0x10, R43 ;  /* 0x000000102a2a7819 */ /* 0x000fe2000000122b */
[----:B------:R-:W-:Y:S02]  /*6df0*/  HADD2.F32 R150, -RZ, R81.H0_H0 ;  /* 0x20000051ff967230 */ /* 0x000fe40000004100 */
[----:B------:R-:W-:-:S02]  /*6e00*/  HADD2.F32 R13, -RZ, R153.H0_H0 ;  /* 0x20000099ff0d7230 */ /* 0x000fc40000004100 */
[CC--:B------:R-:W-:Y:S01]  /*6e10*/  FMUL.FTZ R153, R149.reuse, R152.reuse ;  /* 0x0000009895997220 */ /* 0x0c0fe20000410000 */
[----:B------:R-:W-:Y:S02]  /*6e20*/  HADD2.F32 R81, -RZ, R81.H1_H1 ;  /* 0x30000051ff517230 */ /* 0x000fe40000004100 */
[C---:B------:R-:W-:Y:S01]  /*6e30*/  FMUL.FTZ R152, R150.reuse, R152 ;  /* 0x0000009896987220 */ /* 0x040fe20000410000 */
[----:B------:R-:W-:Y:S02]  /*6e40*/  HADD2.F32 R155, -RZ, R155.H0_H0 ;  /* 0x2000009bff9b7230 */ /* 0x000fe40000004100 */
[-C--:B------:R-:W-:Y:S01]  /*6e50*/  FFMA.FTZ R150, R150, R13.reuse, -R153 ;  /* 0x0000000d96967223 */ /* 0x080fe20000010899 */
[----:B------:R-:W-:Y:S02]  /*6e60*/  HADD2.F32 R52, -RZ, R52.H0_H0 ;  /* 0x20000034ff347230 */ /* 0x000fe40000004100 */
[----:B------:R-:W-:Y:S01]  /*6e70*/  FFMA.FTZ R149, R149, R13, R152 ;  /* 0x0000000d95957223 */ /* 0x000fe20000010098 */
[----:B------:R-:W-:Y:S01]  /*6e80*/  SHF.R.U32.HI R152, RZ, 0x10, R53 ;  /* 0x00000010ff987819 */ /* 0x000fe20000011635 */
[----:B------:R-:W-:Y:S01]  /*6e90*/  HADD2.F32 R13, -RZ, R151.H1_H1 ;  /* 0x30000097ff0d7230 */ /* 0x000fe20000004100 */
[----:B------:R-:W-:Y:S01]  /*6ea0*/  SHF.R.U32.HI R151, RZ, 0x10, R41 ;  /* 0x00000010ff977819 */ /* 0x000fe20000011629 */
[----:B------:R-:W-:Y:S01]  /*6eb0*/  HADD2.F32 R53, -RZ, R15.H0_H0 ;  /* 0x2000000fff357230 */ /* 0x000fe20000004100 */
[----:B------:R-:W-:Y:S01]  /*6ec0*/  MOV R41, R83 ;  /* 0x0000005300297202 */ /* 0x000fe20000000f00 */
[----:B------:R-:W-:-:S02]  /*6ed0*/  HADD2.F32 R152, -RZ, R152.H0_H0 ;  /* 0x20000098ff987230 */ /* 0x000fc40000004100 */
[----:B------:R-:W-:Y:S02]  /*6ee0*/  HADD2.F32 R151, -RZ, R151.H0_H0 ;  /* 0x20000097ff977230 */ /* 0x000fe40000004100 */
        /* <DEDUP_REMOVED lines=9> */
[----:B------:R-:W-:Y:S02]  /*6f80*/  HADD2.F32 R54, -RZ, R54.H0_H0 ;  /* 0x20000036ff367230 */ /* 0x000fe40000004100 */
[-C--:B------:R-:W-:Y:S01]  /*6f90*/  FMUL.FTZ R153, R83, R152.reuse ;  /* 0x0000009853997220 */ /* 0x080fe20000410000 */
[----:B------:R-:W-:Y:S01]  /*6fa0*/  FMUL.FTZ R152, R53, R152 ;  /* 0x0000009835987220 */ /* 0x000fe20000410000 */
[----:B------:R-:W-:Y:S01]  /*6fb0*/  HADD2.F32 R42, -RZ, R42.H0_H0 ;  /* 0x2000002aff2a7230 */ /* 0x000fe20000004100 */
[----:B------:R-:W-:Y:S01]  /*6fc0*/  F2FP.F16.F32.PACK_AB R149, R13, R149 ;  /* 0x000000950d95723e */ /* 0x000fe200000000ff */
[-C--:B------:R-:W-:Y:S01]  /*6fd0*/  FFMA.FTZ R53, R53, R151.reuse, -R153 ;  /* 0x0000009735357223 */ /* 0x080fe20000010899 */
[----:B------:R-:W-:Y:S01]  /*6fe0*/  FFMA.FTZ R152, R83, R151, R152 ;  /* 0x0000009753987223 */ /* 0x000fe20000010098 */
[----:B------:R-:W-:Y:S01]  /*6ff0*/  SHF.R.U32.HI R151, RZ, 0x10, R55 ;  /* 0x00000010ff977819 */ /* 0x000fe20000011637 */
[----:B------:R-:W-:Y:S01]  /*7000*/  HADD2.F32 R83, -RZ, R41.H1_H1 ;  /* 0x30000029ff537230 */ /* 0x000fe20000004100 */
[----:B------:R-:W-:Y:S01]  /*7010*/  SHF.R.U32.HI R153, RZ, 0x10, R43 ;  /* 0x00000010ff997819 */ /* 0x000fe2000001162b */
[----:B------:R-:W-:-:S02]  /*7020*/  HADD2.F32 R55, -RZ, R14.H0_H0 ;  /* 0x2000000eff377230 */ /* 0x000fc40000004100 */
[----:B------:R-:W-:Y:S02]  /*7030*/  HADD2.F32 R41, -RZ, R151.H0_H0 ;  /* 0x20000097ff297230 */ /* 0x000fe40000004100 */
[----:B------:R-:W-:Y:S02]  /*7040*/  HADD2.F32 R151, -RZ, R15.H1_H1 ;  /* 0x3000000fff977230 */ /* 0x000fe40000004100 */
[----:B------:R-:W-:Y:S02]  /*7050*/  HADD2.F32 R15, -RZ, R153.H0_H0 ;  /* 0x20000099ff0f7230 */ /* 0x000fe40000004100 */
[-C--:B------:R-:W-:Y:S01]  /*7060*/  FMUL.FTZ R153, R83, R41.reuse ;  /* 0x0000002953997220 */ /* 0x080fe20000410000 */
[----:B------:R-:W-:Y:S02]  /*7070*/  HADD2.F32 R14, -RZ, R14.H1_H1 ;  /* 0x3000000eff0e7230 */ /* 0x000fe40000004100 */
[----:B------:R-:W-:Y:S01]  /*7080*/  FMUL.FTZ R154, R151, R41 ;  /* 0x00000029979a7220 */ /* 0x000fe20000410000 */
[----:B------:R-:W-:-:S02]  /*7090*/  IMAD.MOV.U32 R13, RZ, RZ, R81 ;  /* 0x000000ffff0d7224 */ /* 0x000fc400078e0051 */
[-C--:B------:R-:W-:Y:S01]  /*70a0*/  FFMA.FTZ R41, R151, R15.reuse, -R153 ;  /* 0x0000000f97297223 */ /* 0x080fe20000010899 */
[----:B------:R-:W-:Y:S02]  /*70b0*/  HADD2.F32 R153, -RZ, R12.H0_H0 ;  /* 0x2000000cff997230 */ /* 0x000fe40000004100 */
[----:B------:R-:W-:Y:S01]  /*70c0*/  FFMA.FTZ R15, R83, R15, R154 ;  /* 0x0000000f530f7223 */ /* 0x000fe2000001009a */
[--C-:B------:R-:W-:Y:S02]  /*70d0*/  HADD2.F32 R83, -RZ, R80.reuse.H0_H0 ;  /* 0x20000050ff537230 */ /* 0x100fe40000004100 */
[----:B------:R-:W-:Y:S01]  /*70e0*/  HADD2.F32 R151, -RZ, R167.H1_H1 ;  /* 0x300000a7ff977230 */ /* 0x000fe20000004100 */
[----:B------:R-:W-:Y:S01]  /*70f0*/  F2FP.F16.F32.PACK_AB R41, R41, R53 ;  /* 0x000000352929723e */ /* 0x000fe200000000ff */
[----:B------:R-:W-:Y:S02]  /*7100*/  HADD2.F32 R80, -RZ, R80.H1_H1 ;  /* 0x30000050ff507230 */ /* 0x000fe40000004100 */
[-C--:B------:R-:W-:Y:S01]  /*7110*/  FMUL.FTZ R154, R83, R155.reuse ;  /* 0x0000009b539a7220 */ /* 0x080fe20000410000 */
[----:B------:R-:W-:Y:S01]  /*7120*/  FMUL.FTZ R155, R153, R155 ;  /* 0x0000009b999b7220 */ /* 0x000fe20000410000 */
[----:B------:R-:W-:Y:S01]  /*7130*/  HADD2.F32 R12, -RZ, R12.H1_H1 ;  /* 0x3000000cff0c7230 */ /* 0x000fe20000004100 */
[----:B------:R-:W-:Y:S01]  /*7140*/  F2FP.F16.F32.PACK_AB R152, R15, R152 ;  /* 0x000000980f98723e */ /* 0x000fe200000000ff */
[-C--:B------:R-:W-:Y:S01]  /*7150*/  FFMA.FTZ R154, R153, R151.reuse, -R154 ;  /* 0x00000097999a7223 */ /* 0x080fe2000001089a */
[----:B------:R-:W-:Y:S01]  /*7160*/  FFMA.FTZ R155, R83, R151, R155 ;  /* 0x00000097539b7223 */ /* 0x000fe2000001009b */
[-C--:B------:R-:W-:Y:S01]  /*7170*/  FMUL.FTZ R83, R80, R52.reuse ;  /* 0x0000003450537220 */ /* 0x080fe20000410000 */
[----:B------:R-:W-:Y:S01]  /*7180*/  FMUL.FTZ R52, R12, R52 ;  /* 0x000000340c347220 */ /* 0x000fe20000410000 */
[----:B------:R-:W-:-:S02]  /*7190*/  HADD2.F32 R151, -RZ, R169.H0_H0 ;  /* 0x200000a9ff977230 */ /* 0x000fc40000004100 */
[-C--:B------:R-:W-:Y:S01]  /*71a0*/  FFMA.FTZ R83, R12, R40.reuse, -R83 ;  /* 0x000000280c537223 */ /* 0x080fe20000010853 */
[--C-:B------:R-:W-:Y:S02]  /*71b0*/  HADD2.F32 R12, -RZ, R82.reuse.H0_H0 ;  /* 0x20000052ff0c7230 */ /* 0x100fe40000004100 */
[----:B------:R-:W-:Y:S01]  /*71c0*/  FFMA.FTZ R52, R80, R40, R52 ;  /* 0x0000002850347223 */ /* 0x000fe20000010034 */
[----:B------:R-:W-:Y:S02]  /*71d0*/  HADD2.F32 R40, -RZ, R167.H0_H0 ;  /* 0x200000a7ff287230 */ /* 0x000fe40000004100 */
[----:B------:R-:W-:Y:S02]  /*71e0*/  HADD2.F32 R82, -RZ, R82.H1_H1 ;  /* 0x30000052ff527230 */ /* 0x000fe40000004100 */
[-C--:B------:R-:W-:Y:S01]  /*71f0*/  FMUL.FTZ R80, R12, R151.reuse ;  /* 0x000000970c507220 */ /* 0x080fe20000410000 */
[----:B------:R-:W-:Y:S01]  /*7200*/  FMUL.FTZ R151, R55, R151 ;  /* 0x0000009737977220 */ /* 0x000fe20000410000 */
[----:B------:R-:W-:Y:S01]  /*7210*/  F2FP.F16.F32.PACK_AB R83, R83, R154 ;  /* 0x0000009a5353723e */ /* 0x000fe200000000ff */
[----:B------:R-:W-:-:S02]  /*7220*/  IMAD.MOV.U32 R81, RZ, RZ, R149 ;  /* 0x000000ffff517224 */ /* 0x000fc400078e0095 */
[-C--:B------:R-:W-:Y:S01]  /*7230*/  FFMA.FTZ R80, R55, R40.reuse, -R80 ;  /* 0x0000002837507223 */ /* 0x080fe20000010850 */
[----:B------:R-:W-:Y:S01]  /*7240*/  FFMA.FTZ R151, R12, R40, R151 ;  /* 0x000000280c977223 */ /* 0x000fe20000010097 */
[-C--:B------:R-:W-:Y:S01]  /*7250*/  FMUL.FTZ R12, R82, R54.reuse ;  /* 0x00000036520c7220 */ /* 0x080fe20000410000 */
[----:B------:R-:W-:Y:S01]  /*7260*/  FMUL.FTZ R54, R14, R54 ;  /* 0x000000360e367220 */ /* 0x000fe20000410000 */
[----:B------:R-:W-:Y:S01]  /*7270*/  F2FP.F16.F32.PACK_AB R52, R52, R155 ;  /* 0x0000009b3434723e */ /* 0x000fe200000000ff */
[----:B------:R-:W-:Y:S02]  /*7280*/  IMAD.MOV.U32 R15, RZ, RZ, R41 ;  /* 0x000000ffff0f7224 */ /* 0x000fe400078e0029 */
[-C--:B------:R-:W-:Y:S01]  /*7290*/  FFMA.FTZ R12, R14, R42.reuse, -R12 ;  /* 0x0000002a0e0c7223 */ /* 0x080fe2000001080c */
[----:B------:R-:W-:-:S04]  /*72a0*/  FFMA.FTZ R54, R82, R42, R54 ;  /* 0x0000002a52367223 */ /* 0x000fc80000010036 */
[----:B------:R-:W-:Y:S01]  /*72b0*/  F2FP.F16.F32.PACK_AB R14, R12, R80 ;  /* 0x000000500c0e723e */ /* 0x000fe200000000ff */
[----:B------:R-:W-:Y:S01]  /*72c0*/  IMAD.MOV.U32 R12, RZ, RZ, R83 ;  /* 0x000000ffff0c7224 */ /* 0x000fe200078e0053 */
[----:B------:R-:W-:Y:S01]  /*72d0*/  F2FP.F16.F32.PACK_AB R54, R54, R151 ;  /* 0x000000973636723e */ /* 0x000fe200000000ff */
[----:B------:R-:W-:Y:S01]  /*72e0*/  IMAD.MOV.U32 R83, RZ, RZ, R152 ;  /* 0x000000ffff537224 */ /* 0x000fe200078e0098 */
[----:B------:R-:W-:Y:S02]  /*72f0*/  MOV R80, R52 ;  /* 0x0000003400507202 */ /* 0x000fe40000000f00 */
[----:B------:R-:W-:-:S07]  /*7300*/  MOV R82, R54 ;  /* 0x0000003600527202 */ /* 0x000fce0000000f00 */
.L_x_2773:
[----:B------:R-:W-:Y:S05]  /*7310*/  BSYNC B3 ;  /* 0x0000000000037941 */ /* 0x000fea0003800000 */
.L_x_2772:
[----:B------:R-:W-:-:S04]  /*7320*/  LEA R40, P3, R5, R11, 0x1 ;  /* 0x0000000b05287211 */ /* 0x000fc800078608ff */
[----:B--2---:R-:W-:Y:S02]  /*7330*/  LEA.HI.X R41, R5, R117, R110, 0x1, P3 ;  /* 0x0000007505297211 */ /* 0x004fe400018f0c6e */
[----:B------:R-:W-:-:S03]  /*7340*/  ISETP.GE.AND P3, PT, R148, R132, PT ;  /* 0x000000849400720c */ /* 0x000fc60003f66270 */
[----:B----4-:R4:W-:Y:S10]  /*7350*/  ST.E.128 desc[UR60][R40.64], R12 ;  /* 0x0000000c28007985 */ /* 0x0109f4000c101d3c */
[----:B------:R-:W-:-:S05]  /*7360*/  @!P3 IMAD.WIDE R42, R148, 0x2, R116 ;  /* 0x00000002942ab825 */ /* 0x000fca00078e0274 */
[----:B---3--:R4:W-:Y:S02]  /*7370*/  @!P3 ST.E.128 desc[UR60][R42.64], R80 ;  /* 0x000000502a00b985 */ /* 0x0089e4000c101d3c */
.L_x_2771:
[----:B------:R-:W-:Y:S05]  /*7380*/  BSYNC B2 ;  /* 0x0000000000027941 */ /* 0x000fea0003800000 */
.L_x_2770:
[----:B------:R-:W-:Y:S01]  /*7390*/  ISETP.NE.AND P3, PT, R9, RZ, PT ;  /* 0x000000ff0900720c */ /* 0x000fe20003f65270 */
[----:B------:R-:W-:-:S12]  /*73a0*/  BSSY B2, `(.L_x_2774) ;  /* 0x0000075000027945 */ /* 0x000fd80003800000 */
[----:B------:R-:W-:Y:S05]  /*73b0*/  @!P3 BRA `(.L_x_2775) ;  /* 0x0000000400ccb947 */ /* 0x000fea0003800000 */
[----:B----4-:R-:W-:Y:S01]  /*73c0*/  SEL R12, R121, R135, !P1 ;  /* 0x00000087790c7207 */ /* 0x010fe20004800000 */
        /* <DEDUP_REMOVED lines=18> */
[----:B------:R-:W-:-:S04]  /*74f0*/  IMAD R40, R40, 0x2, R2 ;  /* 0x0000000228287824 */ /* 0x000fc800078e0202 */
[----:B------:R-:W2:Y:S04]  /*7500*/  LDS.128 R12, [R12+0x1e400] ;  /* 0x01e400000c0c7984 */ /* 0x000ea80000000c00 */
[----:B------:R-:W3:Y:S01]  /*7510*/  LDS.128 R40, [R40+0x1e400] ;  /* 0x01e4000028287984 */ /* 0x000ee20000000c00 */
[----:B------:R-:W-:Y:S05]  /*7520*/  @P3 BRA `(.L_x_2777) ;  /* 0x00000004005c3947 */ /* 0x000fea0003800000 */
[----:B------:R-:W-:Y:S01]  /*7530*/  HADD2.F32 R82, -RZ, R168.H1_H1 ;  /* 0x300000a8ff527230 */ /* 0x000fe20000004100 */
[----:B------:R-:W-:Y:S01]  /*7540*/  SHF.R.U64 R36, R36, 0x10, R37 ;  /* 0x0000001024247819 */ /* 0x000fe20000001225 */
[----:B---3--:R-:W-:Y:S01]  /*7550*/  HADD2.F32 R80, -RZ, R41.H0_H0 ;  /* 0x20000029ff507230 */ /* 0x008fe20000004100 */
[----:B------:R-:W-:Y:S01]  /*7560*/  SHF.R.U64 R48, R48, 0x10, R49 ;  /* 0x0000001030307819 */ /* 0x000fe20000001231 */
[----:B--2---:R-:W-:Y:S01]  /*7570*/  HADD2.F32 R81, -RZ, R13.H0_H0 ;  /* 0x2000000dff517230 */ /* 0x004fe20000004100 */
[----:B------:R-:W-:Y:S01]  /*7580*/  SHF.R.U64 R50, R50, 0x10, R51 ;  /* 0x0000001032327819 */ /* 0x000fe20000001233 */
[----:B------:R-:W-:Y:S02]  /*7590*/  HADD2.F32 R55, -RZ, R166.H1_H1 ;  /* 0x300000a6ff377230 */ /* 0x000fe40000004100 */
[-C--:B------:R-:W-:Y:S01]  /*75a0*/  FMUL.FTZ R83, R80, R82.reuse ;  /* 0x0000005250537220 */ /* 0x080fe20000410000 */
[----:B------:R-:W-:Y:S02]  /*75b0*/  HADD2.F32 R41, -RZ, R41.H1_H1 ;  /* 0x30000029ff297230 */ /* 0x000fe40000004100 */
[----:B------:R-:W-:Y:S01]  /*75c0*/  FMUL.FTZ R82, R81, R82 ;  /* 0x0000005251527220 */ /* 0x000fe20000410000 */
[----:B------:R-:W-:-:S02]  /*75d0*/  HADD2.F32 R149, -RZ, R168.H0_H0 ;  /* 0x200000a8ff957230 */ /* 0x000fc40000004100 */
[-C--:B------:R-:W-:Y:S01]  /*75e0*/  FFMA.FTZ R81, R81, R55.reuse, -R83 ;  /* 0x0000003751517223 */ /* 0x080fe20000010853 */
[----:B------:R-:W-:Y:S01]  /*75f0*/  SHF.R.U32.HI R83, RZ, 0x10, R37 ;  /* 0x00000010ff537819 */ /* 0x000fe20000011625 */
[----:B------:R-:W-:Y:S01]  /*7600*/  FFMA.FTZ R80, R80, R55, R82 ;  /* 0x0000003750507223 */ /* 0x000fe20000010052 */
[----:B------:R-:W-:Y:S01]  /*7610*/  SHF.R.U32.HI R82, RZ, 0x10, R49 ;  /* 0x00000010ff527819 */ /* 0x000fe20000011631 */
[----:B------:R-:W-:Y:S01]  /*7620*/  HADD2.F32 R55, -RZ, R13.H1_H1 ;  /* 0x3000000dff377230 */ /* 0x000fe20000004100 */
[--C-:B------:R-:W-:Y:S01]  /*7630*/  SHF.R.U64 R37, R38, 0x10, R39.reuse ;  /* 0x0000001026257819 */ /* 0x100fe20000001227 */
[----:B------:R-:W-:Y:S01]  /*7640*/  HADD2.F32 R13, -RZ, R83.H0_H0 ;  /* 0x20000053ff0d7230 */ /* 0x000fe20000004100 */
[----:B------:R-:W-:Y:S01]  /*7650*/  SHF.R.U32.HI R38, RZ, 0x10, R39 ;  /* 0x00000010ff267819 */ /* 0x000fe20000011627 */
[----:B------:R-:W-:Y:S01]  /*7660*/  HADD2.F32 R82, -RZ, R82.H0_H0 ;  /* 0x20000052ff527230 */ /* 0x000fe20000004100 */
[----:B------:R-:W-:Y:S01]  /*7670*/  SHF.R.U32.HI R39, RZ, 0x10, R51 ;  /* 0x00000010ff277819 */ /* 0x000fe20000011633 */
[----:B------:R-:W-:-:S02]  /*7680*/  HADD2.F32 R51, -RZ, R48.H0_H0 ;  /* 0x20000030ff337230 */ /* 0x000fc40000004100 */
[----:B------:R-:W-:Y:S02]  /*7690*/  HADD2.F32 R36, -RZ, R36.H0_H0 ;  /* 0x20000024ff247230 */ /* 0x000fe40000004100 */
[-C--:B------:R-:W-:Y:S01]  /*76a0*/  FMUL.FTZ R83, R41, R82.reuse ;  /* 0x0000005229537220 */ /* 0x080fe20000410000 */
[C---:B------:R-:W-:Y:S01]  /*76b0*/  FMUL.FTZ R82, R55.reuse, R82 ;  /* 0x0000005237527220 */ /* 0x040fe20000410000 */
[----:B------:R-:W-:Y:S02]  /*76c0*/  HADD2.F32 R39, -RZ, R39.H0_H0 ;  /* 0x20000027ff277230 */ /* 0x000fe40000004100 */
[-C--:B------:R-:W-:Y:S01]  /*76d0*/  FFMA.FTZ R55, R55, R13.reuse, -R83 ;  /* 0x0000000d37377223 */ /* 0x080fe20000010853 */
[----:B------:R-:W-:Y:S01]  /*76e0*/  FFMA.FTZ R41, R41, R13, R82 ;  /* 0x0000000d29297223 */ /* 0x000fe20000010052 */
[----:B------:R-:W-:Y:S01]  /*76f0*/  MOV R13, R43 ;  /* 0x0000002b000d7202 */ /* 0x000fe20000000f00 */
[----:B------:R-:W-:Y:S02]  /*7700*/  HADD2.F32 R83, -RZ, R15.H0_H0 ;  /* 0x2000000fff537230 */ /* 0x000fe40000004100 */
[----:B------:R-:W-:Y:S01]  /*7710*/  HADD2.F32 R82, -RZ, R166.H0_H0 ;  /* 0x200000a6ff527230 */ /* 0x000fe20000004100 */
[----:B------:R-:W-:Y:S01]  /*7720*/  F2FP.F16.F32.PACK_AB R55, R55, R81 ;  /* 0x000000513737723e */ /* 0x000fe200000000ff */
[--C-:B------:R-:W-:Y:S01]  /*7730*/  HADD2.F32 R43, -RZ, R13.reuse.H0_H0 ;  /* 0x2000000dff2b7230 */ /* 0x100fe20000004100 */
[----:B------:R-:W-:Y:S01]  /*7740*/  F2FP.F16.F32.PACK_AB R41, R41, R80 ;  /* 0x000000502929723e */ /* 0x000fe200000000ff */
[----:B------:R-:W-:-:S02]  /*7750*/  HADD2.F32 R13, -RZ, R13.H1_H1 ;  /* 0x3000000dff0d7230 */ /* 0x000fc40000004100 */
[----:B------:R-:W-:Y:S02]  /*7760*/  HADD2.F32 R15, -RZ, R15.H1_H1 ;  /* 0x3000000fff0f7230 */ /* 0x000fe40000004100 */
[-C--:B------:R-:W-:Y:S01]  /*7770*/  FMUL.FTZ R148, R43, R149.reuse ;  /* 0x000000952b947220 */ /* 0x080fe20000410000 */
[----:B------:R-:W-:Y:S01]  /*7780*/  FMUL.FTZ R149, R83, R149 ;  /* 0x0000009553957220 */ /* 0x000fe20000410000 */
[----:B------:R-:W-:Y:S02]  /*7790*/  HADD2.F32 R50, -RZ, R50.H0_H0 ;  /* 0x20000032ff327230 */ /* 0x000fe40000004100 */
[-C--:B------:R-:W-:Y:S01]  /*77a0*/  FMUL.FTZ R49, R15, R39.reuse ;  /* 0x000000270f317220 */ /* 0x080fe20000410000 */
[----:B------:R-:W-:Y:S01]  /*77b0*/  FFMA.FTZ R149, R43, R82, R149 ;  /* 0x000000522b957223 */ /* 0x000fe20000010095 */
[----:B------:R-:W-:Y:S02]  /*77c0*/  HADD2.F32 R43, -RZ, R38.H0_H0 ;  /* 0x20000026ff2b7230 */ /* 0x000fe40000004100 */
[----:B------:R-:W-:Y:S01]  /*77d0*/  FMUL.FTZ R38, R13, R39 ;  /* 0x000000270d267220 */ /* 0x000fe20000410000 */
[----:B------:R-:W-:-:S02]  /*77e0*/  HADD2.F32 R39, -RZ, R40.H0_H0 ;  /* 0x20000028ff277230 */ /* 0x000fc40000004100 */
[----:B------:R-:W-:Y:S01]  /*77f0*/  FFMA.FTZ R148, R83, R82, -R148 ;  /* 0x0000005253947223 */ /* 0x000fe20000010894 */
[----:B------:R-:W-:Y:S02]  /*7800*/  HADD2.F32 R40, -RZ, R40.H1_H1 ;  /* 0x30000028ff287230 */ /* 0x000fe40000004100 */
[-C--:B------:R-:W-:Y:S01]  /*7810*/  FFMA.FTZ R15, R15, R43.reuse, -R38 ;  /* 0x0000002b0f0f7223 */ /* 0x080fe20000010826 */
[--C-:B------:R-:W-:Y:S02]  /*7820*/  HADD2.F32 R38, -RZ, R165.reuse.H1_H1 ;  /* 0x300000a5ff267230 */ /* 0x100fe40000004100 */
[----:B------:R-:W-:Y:S01]  /*7830*/  FFMA.FTZ R13, R13, R43, R49 ;  /* 0x0000002b0d0d7223 */ /* 0x000fe20000010031 */
[----:B------:R-:W-:Y:S02]  /*7840*/  HADD2.F32 R43, -RZ, R165.H0_H0 ;  /* 0x200000a5ff2b7230 */ /* 0x000fe40000004100 */
[--C-:B------:R-:W-:Y:S02]  /*7850*/  HADD2.F32 R49, -RZ, R12.reuse.H0_H0 ;  /* 0x2000000cff317230 */ /* 0x100fe40000004100 */
[----:B------:R-:W-:Y:S01]  /*7860*/  FMUL.FTZ R48, R39, R38 ;  /* 0x0000002627307220 */ /* 0x000fe20000410000 */
[----:B------:R-:W-:Y:S01]  /*7870*/  HADD2.F32 R12, -RZ, R12.H1_H1 ;  /* 0x3000000cff0c7230 */ /* 0x000fe20000004100 */
[----:B------:R-:W-:Y:S01]  /*7880*/  F2FP.F16.F32.PACK_AB R149, R13, R149 ;  /* 0x000000950d95723e */ /* 0x000fe200000000ff */
[----:B------:R-:W-:-:S02]  /*7890*/  IMAD.MOV.U32 R13, RZ, RZ, R55 ;  /* 0x000000ffff0d7224 */ /* 0x000fc400078e0037 */
[C---:B------:R-:W-:Y:S01]  /*78a0*/  FMUL.FTZ R38, R49.reuse, R38 ;  /* 0x0000002631267220 */ /* 0x040fe20000410000 */
[----:B------:R-:W-:Y:S01]  /*78b0*/  FFMA.FTZ R48, R49, R43, -R48 ;  /* 0x0000002b31307223 */ /* 0x000fe20000010830 */
[-C--:B------:R-:W-:Y:S01]  /*78c0*/  FMUL.FTZ R49, R40, R51.reuse ;  /* 0x0000003328317220 */ /* 0x080fe20000410000 */
[C---:B------:R-:W-:Y:S01]  /*78d0*/  FMUL.FTZ R51, R12.reuse, R51 ;  /* 0x000000330c337220 */ /* 0x040fe20000410000 */
[----:B------:R-:W-:Y:S01]  /*78e0*/  FFMA.FTZ R38, R39, R43, R38 ;  /* 0x0000002b27267223 */ /* 0x000fe20000010026 */
[----:B------:R-:W-:Y:S02]  /*78f0*/  HADD2.F32 R39, -RZ, R14.H0_H0 ;  /* 0x2000000eff277230 */ /* 0x000fe40000004100 */
[-C--:B------:R-:W-:Y:S01]  /*7900*/  FFMA.FTZ R49, R12, R36.reuse, -R49 ;  /* 0x000000240c317223 */ /* 0x080fe20000010831 */
[----:B------:R-:W-:Y:S01]  /*7910*/  FFMA.FTZ R51, R40, R36, R51 ;  /* 0x0000002428337223 */ /* 0x000fe20000010033 */
[----:B------:R-:W-:Y:S01]  /*7920*/  HADD2.F32 R12, -RZ, R164.H0_H0 ;  /* 0x200000a4ff0c7230 */ /* 0x000fe20000004100 */
[----:B------:R-:W-:Y:S01]  /*7930*/  F2FP.F16.F32.PACK_AB R15, R15, R148 ;  /* 0x000000940f0f723e */ /* 0x000fe200000000ff */
[--C-:B------:R-:W-:Y:S01]  /*7940*/  HADD2.F32 R40, -RZ, R42.reuse.H0_H0 ;  /* 0x2000002aff287230 */ /* 0x100fe20000004100 */
[----:B------:R-:W-:Y:S01]  /*7950*/  F2FP.F16.F32.PACK_AB R48, R49, R48 ;  /* 0x000000303130723e */ /* 0x000fe200000000ff */
[----:B------:R-:W-:-:S02]  /*7960*/  HADD2.F32 R42, -RZ, R42.H1_H1 ;  /* 0x3000002aff2a7230 */ /* 0x000fc40000004100 */
[----:B------:R-:W-:Y:S01]  /*7970*/  FMUL.FTZ R82, R39, R12 ;  /* 0x0000000c27527220 */ /* 0x000fe20000410000 */
[----:B------:R-:W-:Y:S01]  /*7980*/  HADD2.F32 R14, -RZ, R14.H1_H1 ;  /* 0x3000000eff0e7230 */ /* 0x000fe20000004100 */
[----:B------:R-:W-:Y:S01]  /*7990*/  F2FP.F16.F32.PACK_AB R38, R51, R38 ;  /* 0x000000263326723e */ /* 0x000fe200000000ff */
[----:B------:R-:W-:Y:S02]  /*79a0*/  HADD2.F32 R43, -RZ, R37.H0_H0 ;  /* 0x20000025ff2b7230 */ /* 0x000fe40000004100 */
[----:B------:R-:W-:Y:S01]  /*79b0*/  FMUL.FTZ R37, R40, R12 ;  /* 0x0000000c28257220 */ /* 0x000fe20000410000 */
[----:B------:R-:W-:Y:S02]  /*79c0*/  HADD2.F32 R36, -RZ, R164.H1_H1 ;  /* 0x300000a4ff247230 */ /* 0x000fe40000004100 */
[-C--:B------:R-:W-:Y:S01]  /*79d0*/  FMUL.FTZ R12, R42, R50.reuse ;  /* 0x000000322a0c7220 */ /* 0x080fe20000410000 */
[----:B------:R-:W-:Y:S02]  /*79e0*/  FMUL.FTZ R50, R14, R50 ;  /* 0x000000320e327220 */ /* 0x000fe40000410000 */
[-C--:B------:R-:W-:Y:S01]  /*79f0*/  FFMA.FTZ R37, R39, R36.reuse, -R37 ;  /* 0x0000002427257223 */ /* 0x080fe20000010825 */
[----:B------:R-:W-:Y:S01]  /*7a00*/  FFMA.FTZ R82, R40, R36, R82 ;  /* 0x0000002428527223 */ /* 0x000fe20000010052 */
[-C--:B------:R-:W-:Y:S01]  /*7a10*/  FFMA.FTZ R12, R14, R43.reuse, -R12 ;  /* 0x0000002b0e0c7223 */ /* 0x080fe2000001080c */
[----:B------:R-:W-:Y:S01]  /*7a20*/  FFMA.FTZ R50, R42, R43, R50 ;  /* 0x0000002b2a327223 */ /* 0x000fe20000010032 */
[----:B------:R-:W-:-:S02]  /*7a30*/  MOV R40, R38 ;  /* 0x0000002600287202 */ /* 0x000fc40000000f00 */
[----:B------:R-:W-:Y:S02]  /*7a40*/  MOV R43, R149 ;  /* 0x00000095002b7202 */ /* 0x000fe40000000f00 */
[----:B------:R-:W-:Y:S01]  /*7a50*/  F2FP.F16.F32.PACK_AB R37, R12, R37 ;  /* 0x000000250c25723e */ /* 0x000fe200000000ff */
[----:B------:R-:W-:Y:S01]  /*7a60*/  IMAD.MOV.U32 R12, RZ, RZ, R48 ;  /* 0x000000ffff0c7224 */ /* 0x000fe200078e0030 */
[----:B------:R-:W-:-:S03]  /*7a70*/  F2FP.F16.F32.PACK_AB R50, R50, R82 ;  /* 0x000000523232723e */ /* 0x000fc600000000ff */
[----:B------:R-:W-:Y:S02]  /*7a80*/  IMAD.MOV.U32 R14, RZ, RZ, R37 ;  /* 0x000000ffff0e7224 */ /* 0x000fe400078e0025 */
[----:B------:R-:W-:-:S07]  /*7a90*/  IMAD.MOV.U32 R42, RZ, RZ, R50 ;  /* 0x000000ffff2a7224 */ /* 0x000fce00078e0032 */
.L_x_2777:
[----:B------:R-:W-:Y:S05]  /*7aa0*/  BSYNC B3 ;  /* 0x0000000000037941 */ /* 0x000fea0003800000 */
.L_x_2776:
[----:B------:R-:W-:Y:S01]  /*7ab0*/  ISETP.GE.AND P3, PT, R54, R132, PT ;  /* 0x000000843600720c */ /* 0x000fe20003f66270 */
[----:B--2---:R2:W-:-:S12]  /*7ac0*/  ST.E.128 desc[UR60][R52.64], R12 ;  /* 0x0000000c34007985 */ /* 0x0045d8000c101d3c */
[----:B------:R-:W-:-:S05]  /*7ad0*/  @!P3 IMAD.WIDE R36, R54, 0x2, R116 ;  /* 0x000000023624b825 */ /* 0x000fca00078e0274 */
[----:B---3--:R2:W-:Y:S02]  /*7ae0*/  @!P3 ST.E.128 desc[UR60][R36.64], R40 ;  /* 0x000000282400b985 */ /* 0x0085e4000c101d3c */
.L_x_2775:
[----:B------:R-:W-:Y:S05]  /*7af0*/  BSYNC B2 ;  /* 0x0000000000027941 */ /* 0x000fea0003800000 */
.L_x_2774:
[----:B------:R-:W-:-:S13]  /*7b00*/  ISETP.NE.AND P3, PT, R10, RZ, PT ;  /* 0x000000ff0a00720c */ /* 0x000fda0003f65270 */
[----:B------:R-:W-:Y:S05]  /*7b10*/  @!P3 BRA `(.L_x_2769) ;  /* 0x0000000400c0b947 */ /* 0x000fea0003800000 */
[----:B--2-4-:R-:W2:Y:S01]  /*7b20*/  LDL R12, [R1] ;  /* 0x00000000010c7983 */ /* 0x014ea20000100800 */
[C---:B------:R-:W-:Y:S01]  /*7b30*/  LEA R40, P3, R7.reuse, R11, 0x1 ;  /* 0x0000000b07287211 */ /* 0x040fe200078608ff */
[----:B------:R-:W-:Y:S03]  /*7b40*/  BSSY B2, `(.L_x_2778) ;  /* 0x0000069000027945 */ /* 0x000fe60003800000 */
[----:B------:R-:W-:Y:S02]  /*7b50*/  LEA.HI.X R41, R7, R117, R108, 0x1, P3 ;  /* 0x0000007507297211 */ /* 0x000fe400018f0c6c */
[----:B------:R-:W-:Y:S02]  /*7b60*/  ISETP.GE.AND P3, PT, R194, R118, PT ;  /* 0x00000076c200720c */ /* 0x000fe40003f66270 */
[----:B--2---:R-:W-:-:S04]  /*7b70*/  LOP3.LUT P5, RZ, R12, 0x1, RZ, 0xc0, !PT ;  /* 0x000000010cff7812 */ /* 0x004fc800078ac0ff */
[----:B------:R-:W-:-:S04]  /*7b80*/  SEL R11, R121, R135, !P5 ;  /* 0x00000087790b7207 */ /* 0x000fc80006800000 */
[----:B------:R-:W-:-:S04]  /*7b90*/  SHF.R.S32.HI R12, RZ, 0x1f, R11 ;  /* 0x0000001fff0c7819 */ /* 0x000fc8000001140b */
[----:B------:R-:W-:-:S04]  /*7ba0*/  LEA.HI R11, R12, R11, RZ, 0x4 ;  /* 0x0000000b0c0b7211 */ /* 0x000fc800078f20ff */
        /* <DEDUP_REMOVED lines=44> */
[--C-:B------:R-:W-:Y:S01]  /*7e70*/  HADD2.F32 R39, -RZ, R15.reuse.H0_H0 ;  /* 0x2000000fff277230 */ /* 0x100fe20000004100 */
[----:B------:R-:W-:Y:S01]  /*7e80*/  F2FP.F16.F32.PACK_AB R42, R47, R42 ;  /* 0x0000002a2f2a723e */ /* 0x000fe200000000ff */
[----:B------:R-:W-:Y:S02]  /*7e90*/  HADD2.F32 R15, -RZ, R15.H1_H1 ;  /* 0x3000000fff0f7230 */ /* 0x000fe40000004100 */
[----:B------:R-:W-:Y:S02]  /*7ea0*/  HADD2.F32 R49, -RZ, R35.H0_H0 ;  /* 0x20000023ff317230 */ /* 0x000fe40000004100 */
[-C--:B------:R-:W-:Y:S01]  /*7eb0*/  FMUL.FTZ R35, R45, R37.reuse ;  /* 0x000000252d237220 */ /* 0x080fe20000410000 */
[----:B------:R-:W-:Y:S01]  /*7ec0*/  FMUL.FTZ R50, R39, R37 ;  /* 0x0000002527327220 */ /* 0x000fe20000410000 */
[-C--:B------:R-:W-:Y:S01]  /*7ed0*/  FMUL.FTZ R37, R48, R46.reuse ;  /* 0x0000002e30257220 */ /* 0x080fe20000410000 */
[----:B------:R-:W-:Y:S01]  /*7ee0*/  FMUL.FTZ R46, R15, R46 ;  /* 0x0000002e0f2e7220 */ /* 0x000fe20000410000 */
[----:B------:R-:W-:-:S02]  /*7ef0*/  HADD2.F32 R13, -RZ, R160.H1_H1 ;  /* 0x300000a0ff0d7230 */ /* 0x000fc40000004100 */
[-C--:B------:R-:W-:Y:S01]  /*7f00*/  FFMA.FTZ R52, R15, R49.reuse, -R37 ;  /* 0x000000310f347223 */ /* 0x080fe20000010825 */
[----:B------:R-:W-:Y:S01]  /*7f10*/  FFMA.FTZ R49, R48, R49, R46 ;  /* 0x0000003130317223 */ /* 0x000fe2000001002e */
[----:B------:R-:W-:Y:S02]  /*7f20*/  HADD2.F32 R48, -RZ, R36.H0_H0 ;  /* 0x20000024ff307230 */ /* 0x000fe40000004100 */
[-C--:B------:R-:W-:Y:S01]  /*7f30*/  FFMA.FTZ R35, R39, R13.reuse, -R35 ;  /* 0x0000000d27237223 */ /* 0x080fe20000010823 */
[----:B------:R-:W-:Y:S02]  /*7f40*/  HADD2.F32 R33, -RZ, R33.H0_H0 ;  /* 0x20000021ff217230 */ /* 0x000fe40000004100 */
[----:B------:R-:W-:Y:S01]  /*7f50*/  FFMA.FTZ R50, R45, R13, R50 ;  /* 0x0000000d2d327223 */ /* 0x000fe20000010032 */
[----:B------:R-:W-:Y:S02]  /*7f60*/  HADD2.F32 R46, -RZ, R12.H0_H0 ;  /* 0x2000000cff2e7230 */ /* 0x000fe40000004100 */
[----:B------:R-:W-:Y:S01]  /*7f70*/  HADD2.F32 R36, -RZ, R36.H1_H1 ;  /* 0x30000024ff247230 */ /* 0x000fe20000004100 */
[----:B------:R-:W-:Y:S01]  /*7f80*/  F2FP.F16.F32.PACK_AB R35, R52, R35 ;  /* 0x000000233423723e */ /* 0x000fe200000000ff */
[----:B------:R-:W-:-:S02]  /*7f90*/  HADD2.F32 R12, -RZ, R12.H1_H1 ;  /* 0x3000000cff0c7230 */ /* 0x000fc40000004100 */
[----:B------:R-:W-:Y:S02]  /*7fa0*/  HADD2.F32 R13, -RZ, R32.H0_H0 ;  /* 0x20000020ff0d7230 */ /* 0x000fe40000004100 */
[-C--:B------:R-:W-:Y:S01]  /*7fb0*/  FMUL.FTZ R37, R36, R33.reuse ;  /* 0x0000002124257220 */ /* 0x080fe20000410000 */
[----:B------:R-:W-:Y:S02]  /*7fc0*/  HADD2.F32 R162, -RZ, R162.H0_H0 ;  /* 0x200000a2ffa27230 */ /* 0x000fe40000004100 */
[C---:B------:R-:W-:Y:S01]  /*7fd0*/  FMUL.FTZ R33, R12.reuse, R33 ;  /* 0x000000210c217220 */ /* 0x040fe20000410000 */
[----:B------:R-:W-:Y:S02]  /*7fe0*/  HADD2.F32 R43, -RZ, R43.H0_H0 ;  /* 0x2000002bff2b7230 */ /* 0x000fe40000004100 */
[-C--:B------:R-:W-:Y:S01]  /*7ff0*/  FFMA.FTZ R12, R12, R13.reuse, -R37 ;  /* 0x0000000d0c0c7223 */ /* 0x080fe20000010825 */
[----:B------:R-:W-:Y:S02]  /*8000*/  HADD2.F32 R163, -RZ, R163.H0_H0 ;  /* 0x200000a3ffa37230 */ /* 0x000fe40000004100 */
[----:B------:R-:W-:Y:S01]  /*8010*/  FFMA.FTZ R36, R36, R13, R33 ;  /* 0x0000000d24247223 */ /* 0x000fe20000010021 */
[----:B------:R-:W-:-:S02]  /*8020*/  HADD2.F32 R13, -RZ, R38.H0_H0 ;  /* 0x20000026ff0d7230 */ /* 0x000fc40000004100 */
[----:B------:R-:W-:Y:S02]  /*8030*/  HADD2.F32 R33, -RZ, R14.H0_H0 ;  /* 0x2000000eff217230 */ /* 0x000fe40000004100 */
[----:B------:R-:W-:Y:S01]  /*8040*/  FMUL.FTZ R15, R48, R163 ;  /* 0x000000a3300f7220 */ /* 0x000fe20000410000 */
[----:B------:R-:W-:Y:S02]  /*8050*/  HADD2.F32 R38, -RZ, R38.H1_H1 ;  /* 0x30000026ff267230 */ /* 0x000fe40000004100 */
[-C--:B------:R-:W-:Y:S01]  /*8060*/  FMUL.FTZ R32, R13, R162.reuse ;  /* 0x000000a20d207220 */ /* 0x080fe20000410000 */
[----:B------:R-:W-:Y:S02]  /*8070*/  HADD2.F32 R14, -RZ, R14.H1_H1 ;  /* 0x3000000eff0e7230 */ /* 0x000fe40000004100 */
[----:B------:R-:W-:Y:S01]  /*8080*/  FMUL.FTZ R162, R33, R162 ;  /* 0x000000a221a27220 */ /* 0x000fe20000410000 */
[----:B------:R-:W-:Y:S02]  /*8090*/  HADD2.F32 R161, -RZ, R161.H0_H0 ;  /* 0x200000a1ffa17230 */ /* 0x000fe40000004100 */
[----:B------:R-:W-:Y:S01]  /*80a0*/  FMUL.FTZ R39, R38, R43 ;  /* 0x0000002b26277220 */ /* 0x000fe20000410000 */
[----:B------:R-:W-:-:S02]  /*80b0*/  HADD2.F32 R160, -RZ, R160.H0_H0 ;  /* 0x200000a0ffa07230 */ /* 0x000fc40000004100 */
[----:B------:R-:W-:Y:S01]  /*80c0*/  FMUL.FTZ R43, R14, R43 ;  /* 0x0000002b0e2b7220 */ /* 0x000fe20000410000 */
[----:B------:R-:W-:Y:S02]  /*80d0*/  HADD2.F32 R37, -RZ, R34.H0_H0 ;  /* 0x20000022ff257230 */ /* 0x000fe40000004100 */
[C---:B------:R-:W-:Y:S01]  /*80e0*/  FMUL.FTZ R163, R46.reuse, R163 ;  /* 0x000000a32ea37220 */ /* 0x040fe20000410000 */
[----:B------:R-:W-:Y:S01]  /*80f0*/  FFMA.FTZ R15, R46, R161, -R15 ;  /* 0x000000a12e0f7223 */ /* 0x000fe2000001080f */
[-C--:B------:R-:W-:Y:S01]  /*8100*/  FFMA.FTZ R13, R13, R160.reuse, R162 ;  /* 0x000000a00d0d7223 */ /* 0x080fe200000100a2 */
[----:B------:R-:W-:Y:S01]  /*8110*/  FFMA.FTZ R33, R33, R160, -R32 ;  /* 0x000000a021217223 */ /* 0x000fe20000010820 */
[----:B------:R-:W-:Y:S01]  /*8120*/  FFMA.FTZ R38, R38, R37, R43 ;  /* 0x0000002526267223 */ /* 0x000fe2000001002b */
[----:B------:R-:W-:Y:S01]  /*8130*/  FFMA.FTZ R163, R48, R161, R163 ;  /* 0x000000a130a37223 */ /* 0x000fe200000100a3 */
[----:B------:R-:W-:Y:S01]  /*8140*/  FFMA.FTZ R14, R14, R37, -R39 ;  /* 0x000000250e0e7223 */ /* 0x000fe20000010827 */
[----:B------:R-:W-:-:S02]  /*8150*/  F2FP.F16.F32.PACK_AB R12, R12, R15 ;  /* 0x0000000f0c0c723e */ /* 0x000fc400000000ff */
[----:B------:R-:W-:Y:S01]  /*8160*/  F2FP.F16.F32.PACK_AB R38, R38, R13 ;  /* 0x0000000d2626723e */ /* 0x000fe200000000ff */
[----:B------:R-:W-:Y:S01]  /*8170*/  IMAD.MOV.U32 R13, RZ, RZ, R42 ;  /* 0x000000ffff0d7224 */ /* 0x000fe200078e002a */
[----:B------:R-:W-:Y:S02]  /*8180*/  F2FP.F16.F32.PACK_AB R37, R44, R51 ;  /* 0x000000332c25723e */ /* 0x000fe400000000ff */
[----:B------:R-:W-:Y:S02]  /*8190*/  F2FP.F16.F32.PACK_AB R39, R49, R50 ;  /* 0x000000323127723e */ /* 0x000fe400000000ff */
[----:B------:R-:W-:Y:S02]  /*81a0*/  F2FP.F16.F32.PACK_AB R36, R36, R163 ;  /* 0x000000a32424723e */ /* 0x000fe400000000ff */
[----:B------:R-:W-:Y:S02]  /*81b0*/  F2FP.F16.F32.PACK_AB R14, R14, R33 ;  /* 0x000000210e0e723e */ /* 0x000fe400000000ff */
[----:B------:R-:W-:-:S07]  /*81c0*/  MOV R15, R35 ;  /* 0x00000023000f7202 */ /* 0x000fce0000000f00 */
.L_x_2779:
[----:B------:R-:W-:Y:S05]  /*81d0*/  BSYNC B2 ;  /* 0x0000000000027941 */ /* 0x000fea0003800000 */
.L_x_2778:
[----:B------:R-:W-:Y:S01]  /*81e0*/  ISETP.GE.AND P3, PT, R11, R132, PT ;  /* 0x000000840b00720c */ /* 0x000fe20003f66270 */
[----:B--2---:R2:W-:-:S12]  /*81f0*/  ST.E.128 desc[UR60][R40.64], R12 ;  /* 0x0000000c28007985 */ /* 0x0045d8000c101d3c */
[----:B------:R-:W-:-:S05]  /*8200*/  @!P3 IMAD.WIDE R116, R11, 0x2, R116 ;  /* 0x000000020b74b825 */ /* 0x000fca00078e0274 */
[----:B---3--:R2:W-:Y:S02]  /*8210*/  @!P3 ST.E.128 desc[UR60][R116.64], R36 ;  /* 0x000000247400b985 */ /* 0x0085e4000c101d3c */
.L_x_2769:
[----:B------:R-:W-:Y:S05]  /*8220*/  BSYNC B1 ;  /* 0x0000000000017941 */ /* 0x000fea0003800000 */
.L_x_2768:
[----:B------:R-:W-:-:S03]  /*8230*/  UMOV UR4, 0xffffffff ;  /* 0xffffffff00047882 */ /* 0x000fc60000000000 */
[----:B------:R-:W-:Y:S05]  /*8240*/  BRA.DIV UR4, `(.L_x_2780) ;  /* 0x000001ce048c7947 */ /* 0x000fea000b800000 */
[----:B0-----:R-:W0:Y:S04]  /*8250*/  SHFL.IDX PT, R119, R119, 0x1, 0x1c1f ;  /* 0x003c1f0077777f89 */ /* 0x001e2800000e0000 */
[----:B--2---:R2:W0:Y:S02]  /*8260*/  SHFL.IDX PT, R36, R120, 0x1, 0x1c1f ;  /* 0x003c1f0078247f89 */ /* 0x00442400000e0000 */
.L_x_3070:
[----:B------:R-:W-:Y:S05]  /*8270*/  @P4 BRA `(.L_x_2737) ;  /* 0x0000001c00744947 */ /* 0x000fea0003800000 */
[----:B------:R-:W-:Y:S01]  /*8280*/  ISETP.NE.AND P3, PT, R8, RZ, PT ;  /* 0x000000ff0800720c */ /* 0x000fe20003f65270 */
[----:B------:R-:W-:Y:S01]  /*8290*/  BSSY B1, `(.L_x_2781) ;  /* 0x0000075000017945 */ /* 0x000fe20003800000 */
[----:B0-----:R-:W-:-:S11]  /*82a0*/  IMAD.MOV.U32 R37, RZ, RZ, R119 ;  /* 0x000000ffff257224 */ /* 0x001fd600078e0077 */
[----:B------:R-:W-:Y:S05]  /*82b0*/  @!P3 BRA `(.L_x_2782) ;  /* 0x0000000400c8b947 */ /* 0x000fea0003800000 */
[----:B---3--:R-:W-:Y:S01]  /*82c0*/  SEL R11, R121, R135, !P0 ;  /* 0x00000087790b7207 */ /* 0x008fe20004000000 */
[----:B------:R-:W-:Y:S01]  /*82d0*/  BSSY B2, `(.L_x_2783) ;  /* 0x000006e000027945 */ /* 0x000fe20003800000 */
[----:B----4-:R-:W-:Y:S02]  /*82e0*/  SHF.R.U32.HI R13, RZ, 0x3, R216 ;  /* 0x00000003ff0d7819 */ /* 0x010fe400000116d8 */
        /* <DEDUP_REMOVED lines=23> */
[----:B------:R-:W-:Y:S01]  /*8460*/  SHF.R.U64 R42, R76, 0x10, R77 ;  /* 0x000000104c2a7819 */ /* 0x000fe2000000124d */
[----:B------:R-:W-:Y:S01]  /*8470*/  HADD2.F32 R50, -RZ, R159.H1_H1 ;  /* 0x3000009fff327230 */ /* 0x000fe20000004100 */
[----:B----4-:R-:W-:Y:S01]  /*8480*/  MOV R45, R33 ;  /* 0x00000021002d7202 */ /* 0x010fe20000000f00 */
[----:B---3--:R-:W-:Y:S01]  /*8490*/  IMAD.MOV.U32 R33, RZ, RZ, R15 ;  /* 0x000000ffff217224 */ /* 0x008fe200078e000f */
[----:B------:R-:W-:Y:S01]  /*84a0*/  SHF.R.U32.HI R76, RZ, 0x10, R77 ;  /* 0x00000010ff4c7819 */ /* 0x000fe2000001164d */
        /* <DEDUP_REMOVED lines=11> */
[-C--:B------:R-:W-:Y:S01]  /*8560*/  FMUL.FTZ R49, R45, R76.reuse ;  /* 0x0000004c2d317220 */ /* 0x080fe20000410000 */
[----:B------:R-:W-:Y:S01]  /*8570*/  HADD2.F32 R64, -RZ, R64.H0_H0 ;  /* 0x20000040ff407230 */ /* 0x000fe20000004100 */
[----:B------:R-:W-:Y:S01]  /*8580*/  SHF.R.U32.HI R78, RZ, 0x10, R79 ;  /* 0x00000010ff4e7819 */ /* 0x000fe2000001164f */
[----:B------:R-:W-:Y:S01]  /*8590*/  FMUL.FTZ R76, R46, R76 ;  /* 0x0000004c2e4c7220 */ /* 0x000fe20000410000 */
[-C--:B------:R-:W-:Y:S01]  /*85a0*/  FFMA.FTZ R13, R15, R48.reuse, -R52 ;  /* 0x000000300f0d7223 */ /* 0x080fe20000010834 */
[--C-:B------:R-:W-:Y:S01]  /*85b0*/  SHF.R.U64 R43, R66, 0x10, R67.reuse ;  /* 0x00000010422b7819 */ /* 0x100fe20000001243 */
[----:B------:R-:W-:Y:S01]  /*85c0*/  FFMA.FTZ R15, R47, R48, R50 ;  /* 0x000000302f0f7223 */ /* 0x000fe20000010032 */
[----:B------:R-:W-:Y:S01]  /*85d0*/  SHF.R.U32.HI R66, RZ, 0x10, R67 ;  /* 0x00000010ff427819 */ /* 0x000fe20000011643 */
[-C--:B------:R-:W-:Y:S01]  /*85e0*/  FFMA.FTZ R46, R46, R64.reuse, -R49 ;  /* 0x000000402e2e7223 */ /* 0x080fe20000010831 */
[----:B------:R-:W-:Y:S01]  /*85f0*/  FFMA.FTZ R48, R45, R64, R76 ;  /* 0x000000402d307223 */ /* 0x000fe2000001004c */
[----:B------:R-:W-:-:S02]  /*8600*/  HADD2.F32 R64, -RZ, R158.H1_H1 ;  /* 0x3000009eff407230 */ /* 0x000fc40000004100 */
[--C-:B------:R-:W-:Y:S01]  /*8610*/  HADD2.F32 R45, -RZ, R35.reuse.H0_H0 ;  /* 0x20000023ff2d7230 */ /* 0x100fe20000004100 */
[----:B------:R-:W-:Y:S01]  /*8620*/  F2FP.F16.F32.PACK_AB R13, R46, R13 ;  /* 0x0000000d2e0d723e */ /* 0x000fe200000000ff */
[----:B------:R-:W-:Y:S02]  /*8630*/  HADD2.F32 R52, -RZ, R35.H1_H1 ;  /* 0x30000023ff347230 */ /* 0x000fe40000004100 */
        /* <DEDUP_REMOVED lines=11> */
[----:B------:R-:W-:Y:S01]  /*86f0*/  FFMA.FTZ R35, R45, R54, R64 ;  /* 0x000000362d237223 */ /* 0x000fe20000010040 */
[-C--:B------:R-:W-:Y:S01]  /*8700*/  FFMA.FTZ R50, R50, R47.reuse, -R51 ;  /* 0x0000002f32327223 */ /* 0x080fe20000010833 */
[----:B------:R-:W-:Y:S01]  /*8710*/  FFMA.FTZ R52, R52, R47, R49 ;  /* 0x0000002f34347223 */ /* 0x000fe20000010031 */
[----:B------:R-:W-:-:S02]  /*8720*/  HADD2.F32 R45, -RZ, R32.H0_H0 ;  /* 0x20000020ff2d7230 */ /* 0x000fc40000004100 */
[----:B------:R-:W-:Y:S01]  /*8730*/  HADD2.F32 R47, -RZ, R32.H1_H1 ;  /* 0x30000020ff2f7230 */ /* 0x000fe20000004100 */
[----:B------:R-:W-:Y:S01]  /*8740*/  F2FP.F16.F32.PACK_AB R50, R50, R33 ;  /* 0x000000213232723e */ /* 0x000fe200000000ff */
[----:B------:R-:W-:Y:S01]  /*8750*/  HADD2.F32 R51, -RZ, R42.H0_H0 ;  /* 0x2000002aff337230 */ /* 0x000fe20000004100 */
[----:B------:R-:W-:Y:S01]  /*8760*/  F2FP.F16.F32.PACK_AB R33, R48, R15 ;  /* 0x0000000f3021723e */ /* 0x000fe200000000ff */
[--C-:B------:R-:W-:Y:S01]  /*8770*/  HADD2.F32 R32, -RZ, R12.reuse.H1_H1 ;  /* 0x3000000cff207230 */ /* 0x100fe20000004100 */
[----:B------:R-:W-:Y:S01]  /*8780*/  F2FP.F16.F32.PACK_AB R35, R52, R35 ;  /* 0x000000233423723e */ /* 0x000fe200000000ff */
[----:B------:R-:W-:Y:S02]  /*8790*/  HADD2.F32 R49, -RZ, R11.H0_H0 ;  /* 0x2000000bff317230 */ /* 0x000fe40000004100 */
[-C--:B------:R-:W-:Y:S01]  /*87a0*/  FMUL.FTZ R53, R47, R51.reuse ;  /* 0x000000332f357220 */ /* 0x080fe20000410000 */
[----:B------:R-:W-:Y:S02]  /*87b0*/  HADD2.F32 R157, -RZ, R157.H0_H0 ;  /* 0x2000009dff9d7230 */ /* 0x000fe40000004100 */
[----:B------:R-:W-:Y:S01]  /*87c0*/  FMUL.FTZ R54, R32, R51 ;  /* 0x0000003320367220 */ /* 0x000fe20000410000 */
[----:B------:R-:W-:-:S02]  /*87d0*/  HADD2.F32 R42, -RZ, R12.H0_H0 ;  /* 0x2000000cff2a7230 */ /* 0x000fc40000004100 */
[----:B------:R-:W-:Y:S01]  /*87e0*/  FMUL.FTZ R11, R45, R159 ;  /* 0x0000009f2d0b7220 */ /* 0x000fe20000410000 */
[-C--:B------:R-:W-:Y:S01]  /*87f0*/  FFMA.FTZ R32, R32, R49.reuse, -R53 ;  /* 0x0000003120207223 */ /* 0x080fe20000010835 */
[----:B------:R-:W-:Y:S01]  /*8800*/  FFMA.FTZ R51, R47, R49, R54 ;  /* 0x000000312f337223 */ /* 0x000fe20000010036 */
[----:B------:R-:W-:Y:S02]  /*8810*/  HADD2.F32 R49, -RZ, R44.H0_H0 ;  /* 0x2000002cff317230 */ /* 0x000fe40000004100 */
[C---:B------:R-:W-:Y:S01]  /*8820*/  FMUL.FTZ R12, R42.reuse, R159 ;  /* 0x0000009f2a0c7220 */ /* 0x040fe20000410000 */
[-C--:B------:R-:W-:Y:S01]  /*8830*/  FFMA.FTZ R11, R42, R157.reuse, -R11 ;  /* 0x0000009d2a0b7223 */ /* 0x080fe2000001080b */
[----:B------:R-:W-:Y:S02]  /*8840*/  HADD2.F32 R44, -RZ, R34.H0_H0 ;  /* 0x20000022ff2c7230 */ /* 0x000fe40000004100 */
[----:B------:R-:W-:Y:S02]  /*8850*/  HADD2.F32 R47, -RZ, R158.H0_H0 ;  /* 0x2000009eff2f7230 */ /* 0x000fe40000004100 */
[----:B------:R-:W-:Y:S01]  /*8860*/  FFMA.FTZ R12, R45, R157, R12 ;  /* 0x0000009d2d0c7223 */ /* 0x000fe2000001000c */
[----:B------:R-:W-:Y:S01]  /*8870*/  HADD2.F32 R42, -RZ, R14.H0_H0 ;  /* 0x2000000eff2a7230 */ /* 0x000fe20000004100 */
[----:B------:R-:W-:Y:S01]  /*8880*/  F2FP.F16.F32.PACK_AB R32, R32, R11 ;  /* 0x0000000b2020723e */ /* 0x000fe200000000ff */
[----:B------:R-:W-:-:S02]  /*8890*/  HADD2.F32 R34, -RZ, R34.H1_H1 ;  /* 0x30000022ff227230 */ /* 0x000fc40000004100 */
        /* <DEDUP_REMOVED lines=14> */
[----:B------:R-:W-:Y:S02]  /*8980*/  F2FP.F16.F32.PACK_AB R14, R14, R53 ;  /* 0x000000350e0e723e */ /* 0x000fe400000000ff */
[----:B------:R-:W-:Y:S02]  /*8990*/  F2FP.F16.F32.PACK_AB R34, R34, R47 ;  /* 0x0000002f2222723e */ /* 0x000fe400000000ff */
[----:B------:R-:W-:-:S07]  /*89a0*/  MOV R32, R42 ;  /* 0x0000002a00207202 */ /* 0x000fce0000000f00 */
.L_x_2784:
[----:B------:R-:W-:Y:S05]  /*89b0*/  BSYNC B2 ;  /* 0x0000000000027941 */ /* 0x000fea0003800000 */
.L_x_2783:
[----:B---3--:R3:W-:Y:S04]  /*89c0*/  ST.E.128 desc[UR60][R38.64], R12 ;  /* 0x0000000c26007985 */ /* 0x0087e8000c101d3c */
[----:B----4-:R3:W-:Y:S02]  /*89d0*/  @!P3 ST.E.128 desc[UR60][R40.64], R32 ;  /* 0x000000202800b985 */ /* 0x0107e4000c101d3c */
.L_x_2782:
[----:B------:R-:W-:Y:S05]  /*89e0*/  BSYNC B1 ;  /* 0x0000000000017941 */ /* 0x000fea0003800000 */
.L_x_2781:
[----:B------:R-:W-:Y:S01]  /*89f0*/  ISETP.NE.AND P3, PT, R9, RZ, PT ;  /* 0x000000ff0900720c */ /* 0x000fe20003f65270 */
[----:B------:R-:W-:-:S12]  /*8a00*/  BSSY B1, `(.L_x_2785) ;  /* 0x0000076000017945 */ /* 0x000fd80003800000 */
[----:B------:R-:W-:Y:S05]  /*8a10*/  @!P3 BRA `(.L_x_2786) ;  /* 0x0000000400d0b947 */ /* 0x000fea0003800000 */
[----:B0--3--:R-:W-:Y:S01]  /*8a20*/  SEL R11, R121, R135, !P1 ;  /* 0x00000087790b7207 */ /* 0x009fe20004800000 */
        /* <DEDUP_REMOVED lines=15> */
[----:B------:R-:W-:-:S04]  /*8b20*/  LOP3.LUT R11, R11, R13, RZ, 0x3c, !PT ;  /* 0x0000000d0b0b7212 */ /* 0x000fc800078e3cff */
[----:B------:R-:W-:Y:S01]  /*8b30*/  IADD3 R13, R12, R11, RZ ;  /* 0x0000000b0c0d7210 */ /* 0x000fe20007ffe0ff */
[----:B------:R-:W-:Y:S02]  /*8b40*/  IMAD R11, R18, 0x4800, R129 ;  /* 0x00004800120b7824 */ /* 0x000fe400078e0281 */
[----:B------:R-:W-:-:S04]  /*8b50*/  @!P3 IMAD.WIDE R40, R41, 0x2, R36 ;  /* 0x000000022928b825 */ /* 0x000fc800078e0224 */
[----:B------:R-:W-:Y:S02]  /*8b60*/  IMAD R13, R18, 0x4800, R13 ;  /* 0x00004800120d7824 */ /* 0x000fe400078e020d */
[--C-:B------:R-:W-:Y:S02]  /*8b70*/  IMAD R11, R11, 0x2, R2.reuse ;  /* 0x000000020b0b7824 */ /* 0x100fe400078e0202 */
[----:B------:R-:W-:-:S03]  /*8b80*/  IMAD R32, R13, 0x2, R2 ;  /* 0x000000020d207824 */ /* 0x000fc600078e0202 */
[----:B------:R0:W3:Y:S04]  /*8b90*/  LDS.128 R12, [R11+0x1e400] ;  /* 0x01e400000b0c7984 */ /* 0x0000e80000000c00 */
[----:B------:R-:W4:Y:S01]  /*8ba0*/  LDS.128 R32, [R32+0x1e400] ;  /* 0x01e4000020207984 */ /* 0x000f220000000c00 */
[----:B------:R-:W-:Y:S05]  /*8bb0*/  @P4 BRA `(.L_x_2788) ;  /* 0x00000004005c4947 */ /* 0x000fea0003800000 */
[----:B---3--:R-:W-:Y:S01]  /*8bc0*/  MOV R45, R12 ;  /* 0x0000000c002d7202 */ /* 0x008fe20000000f00 */
[----:B----4-:R-:W-:Y:S01]  /*8bd0*/  IMAD.MOV.U32 R12, RZ, RZ, R33 ;  /* 0x000000ffff0c7224 */ /* 0x010fe200078e0021 */
[----:B------:R-:W-:Y:S01]  /*8be0*/  SHF.R.U32.HI R50, RZ, 0x10, R73 ;  /* 0x00000010ff327819 */ /* 0x000fe20000011649 */
[----:B------:R-:W-:Y:S01]  /*8bf0*/  IMAD.MOV.U32 R46, RZ, RZ, R32 ;  /* 0x000000ffff2e7224 */ /* 0x000fe200078e0020 */
[----:B------:R-:W-:Y:S01]  /*8c00*/  SHF.R.U32.HI R48, RZ, 0x10, R61 ;  /* 0x00000010ff307819 */ /* 0x000fe2000001163d */
[----:B------:R-:W-:Y:S01]  /*8c10*/  IMAD.MOV.U32 R47, RZ, RZ, R35 ;  /* 0x000000ffff2f7224 */ /* 0x000fe200078e0023 */
[----:B------:R-:W-:Y:S01]  /*8c20*/  MOV R33, R15 ;  /* 0x0000000f00217202 */ /* 0x000fe20000000f00 */
[----:B------:R-:W-:Y:S01]  /*8c30*/  HADD2.F32 R51, -RZ, R147.H1_H1 ;  /* 0x30000093ff337230 */ /* 0x000fe20000004100 */
[--C-:B------:R-:W-:Y:S01]  /*8c40*/  SHF.R.U64 R43, R74, 0x10, R75.reuse ;  /* 0x000000104a2b7819 */ /* 0x100fe2000000124b */
[--C-:B------:R-:W-:Y:S01]  /*8c50*/  HADD2.F32 R32, -RZ, R12.reuse.H0_H0 ;  /* 0x2000000cff207230 */ /* 0x100fe20000004100 */
[----:B------:R-:W-:Y:S01]  /*8c60*/  SHF.R.U32.HI R74, RZ, 0x10, R75 ;  /* 0x00000010ff4a7819 */ /* 0x000fe2000001164b */
[----:B------:R-:W-:Y:S01]  /*8c70*/  HADD2.F32 R35, -RZ, R12.H1_H1 ;  /* 0x3000000cff237230 */ /* 0x000fe20000004100 */
[--C-:B0-----:R-:W-:Y:S01]  /*8c80*/  SHF.R.U64 R11, R62, 0x10, R63.reuse ;  /* 0x000000103e0b7819 */ /* 0x101fe2000000123f */
[--C-:B------:R-:W-:Y:S01]  /*8c90*/  HADD2.F32 R12, -RZ, R13.reuse.H0_H0 ;  /* 0x2000000dff0c7230 */ /* 0x100fe20000004100 */
[----:B------:R-:W-:Y:S01]  /*8ca0*/  SHF.R.U32.HI R62, RZ, 0x10, R63 ;  /* 0x00000010ff3e7819 */ /* 0x000fe2000001163f */
        /* <DEDUP_REMOVED lines=13> */
[----:B------:R-:W-:Y:S01]  /*8d80*/  HADD2.F32 R51, -RZ, R146.H1_H1 ;  /* 0x30000092ff337230 */ /* 0x000fe20000004100 */
[----:B------:R-:W-:Y:S01]  /*8d90*/  SHF.R.U64 R44, R72, 0x10, R73 ;  /* 0x00000010482c7819 */ /* 0x000fe20000001249 */
[--C-:B------:R-:W-:Y:S01]  /*8da0*/  HADD2.F32 R48, -RZ, R47.reuse.H0_H0 ;  /* 0x2000002fff307230 */ /* 0x100fe20000004100 */
[----:B------:R-:W-:Y:S01]  /*8db0*/  F2FP.F16.F32.PACK_AB R15, R15, R12 ;  /* 0x0000000c0f0f723e */ /* 0x000fe200000000ff */
[----:B------:R-:W-:-:S02]  /*8dc0*/  HADD2.F32 R49, -RZ, R47.H1_H1 ;  /* 0x3000002fff317230 */ /* 0x000fc40000004100 */
[----:B------:R-:W-:Y:S02]  /*8dd0*/  HADD2.F32 R52, -RZ, R74.H0_H0 ;  /* 0x2000004aff347230 */ /* 0x000fe40000004100 */
[-C--:B------:R-:W-:Y:S01]  /*8de0*/  FMUL.FTZ R54, R48, R51.reuse ;  /* 0x0000003330367220 */ /* 0x080fe20000410000 */
[--C-:B------:R-:W-:Y:S02]  /*8df0*/  HADD2.F32 R35, -RZ, R33.reuse.H0_H0 ;  /* 0x20000021ff237230 */ /* 0x100fe40000004100 */
[----:B------:R-:W-:Y:S02]  /*8e00*/  HADD2.F32 R50, -RZ, R144.H1_H1 ;  /* 0x30000090ff327230 */ /* 0x000fe40000004100 */
[----:B------:R-:W-:Y:S01]  /*8e10*/  FMUL.FTZ R60, R49, R52 ;  /* 0x00000034313c7220 */ /* 0x000fe20000410000 */
[----:B------:R-:W-:Y:S02]  /*8e20*/  HADD2.F32 R47, -RZ, R33.H1_H1 ;  /* 0x30000021ff2f7230 */ /* 0x000fe40000004100 */
[----:B------:R-:W-:Y:S01]  /*8e30*/  FMUL.FTZ R51, R35, R51 ;  /* 0x0000003323337220 */ /* 0x000fe20000410000 */
[----:B------:R-:W-:-:S02]  /*8e40*/  HADD2.F32 R62, -RZ, R62.H0_H0 ;  /* 0x2000003eff3e7230 */ /* 0x000fc40000004100 */
[----:B------:R-:W-:Y:S01]  /*8e50*/  FFMA.FTZ R33, R35, R50, -R54 ;  /* 0x0000003223217223 */ /* 0x000fe20000010836 */
[----:B------:R-:W-:Y:S02]  /*8e60*/  HADD2.F32 R42, -RZ, R42.H0_H0 ;  /* 0x2000002aff2a7230 */ /* 0x000fe40000004100 */
[C---:B------:R-:W-:Y:S01]  /*8e70*/  FMUL.FTZ R52, R47.reuse, R52 ;  /* 0x000000342f347220 */ /* 0x040fe20000410000 */
[----:B------:R-:W-:Y:S01]  /*8e80*/  FFMA.FTZ R35, R48, R50, R51 ;  /* 0x0000003230237223 */ /* 0x000fe20000010033 */
[-C--:B------:R-:W-:Y:S01]  /*8e90*/  FFMA.FTZ R60, R47, R62.reuse, -R60 ;  /* 0x0000003e2f3c7223 */ /* 0x080fe2000001083c */
[----:B------:R-:W-:Y:S02]  /*8ea0*/  HADD2.F32 R47, -RZ, R46.H0_H0 ;  /* 0x2000002eff2f7230 */ /* 0x000fe40000004100 */
[----:B------:R-:W-:Y:S01]  /*8eb0*/  FFMA.FTZ R62, R49, R62, R52 ;  /* 0x0000003e313e7223 */ /* 0x000fe20000010034 */
[----:B------:R-:W-:Y:S02]  /*8ec0*/  HADD2.F32 R48, -RZ, R44.H0_H0 ;  /* 0x2000002cff307230 */ /* 0x000fe40000004100 */
[----:B------:R-:W-:Y:S01]  /*8ed0*/  HADD2.F32 R46, -RZ, R46.H1_H1 ;  /* 0x3000002eff2e7230 */ /* 0x000fe20000004100 */
[----:B------:R-:W-:Y:S01]  /*8ee0*/  F2FP.F16.F32.PACK_AB R60, R60, R33 ;  /* 0x000000213c3c723e */ /* 0x000fe200000000ff */
[--C-:B------:R-:W-:Y:S01]  /*8ef0*/  HADD2.F32 R44, -RZ, R45.reuse.H0_H0 ;  /* 0x2000002dff2c7230 */ /* 0x100fe20000004100 */
[----:B------:R-:W-:Y:S01]  /*8f00*/  F2FP.F16.F32.PACK_AB R33, R32, R13 ;  /* 0x0000000d2021723e */ /* 0x000fe200000000ff */
[----:B------:R-:W-:-:S02]  /*8f10*/  HADD2.F32 R45, -RZ, R45.H1_H1 ;  /* 0x3000002dff2d7230 */ /* 0x000fc40000004100 */
[-C--:B------:R-:W-:Y:S01]  /*8f20*/  FMUL.FTZ R52, R46, R48.reuse ;  /* 0x000000302e347220 */ /* 0x080fe20000410000 */
[----:B------:R-:W-:Y:S01]  /*8f30*/  HADD2.F32 R147, -RZ, R147.H0_H0 ;  /* 0x20000093ff937230 */ /* 0x000fe20000004100 */
[----:B------:R-:W-:Y:S01]  /*8f40*/  F2FP.F16.F32.PACK_AB R35, R62, R35 ;  /* 0x000000233e23723e */ /* 0x000fe200000000ff */
[----:B------:R-:W-:Y:S02]  /*8f50*/  HADD2.F32 R145, -RZ, R145.H0_H0 ;  /* 0x20000091ff917230 */ /* 0x000fe40000004100 */
[C---:B------:R-:W-:Y:S01]  /*8f60*/  FMUL.FTZ R51, R45.reuse, R48 ;  /* 0x000000302d337220 */ /* 0x040fe20000410000 */
[-C--:B------:R-:W-:Y:S01]  /*8f70*/  FFMA.FTZ R52, R45, R42.reuse, -R52 ;  /* 0x0000002a2d347223 */ /* 0x080fe20000010834 */
[----:B------:R-:W-:Y:S02]  /*8f80*/  HADD2.F32 R45, -RZ, R43.H0_H0 ;  /* 0x2000002bff2d7230 */ /* 0x000fe40000004100 */
[----:B------:R-:W-:Y:S01]  /*8f90*/  FMUL.FTZ R50, R44, R147 ;  /* 0x000000932c327220 */ /* 0x000fe20000410000 */
[----:B------:R-:W-:Y:S01]  /*8fa0*/  FFMA.FTZ R51, R46, R42, R51 ;  /* 0x0000002a2e337223 */ /* 0x000fe20000010033 */
[----:B------:R-:W-:-:S02]  /*8fb0*/  HADD2.F32 R43, -RZ, R34.H0_H0 ;  /* 0x20000022ff2b7230 */ /* 0x000fc40000004100 */
[C---:B------:R-:W-:Y:S01]  /*8fc0*/  FMUL.FTZ R49, R47.reuse, R147 ;  /* 0x000000932f317220 */ /* 0x040fe20000410000 */
[----:B------:R-:W-:Y:S02]  /*8fd0*/  HADD2.F32 R146, -RZ, R146.H0_H0 ;  /* 0x20000092ff927230 */ /* 0x000fe40000004100 */
[-C--:B------:R-:W-:Y:S01]  /*8fe0*/  FFMA.FTZ R50, R47, R145.reuse, R50 ;  /* 0x000000912f327223 */ /* 0x080fe20000010032 */
[----:B------:R-:W-:Y:S02]  /*8ff0*/  HADD2.F32 R42, -RZ, R14.H0_H0 ;  /* 0x2000000eff2a7230 */ /* 0x000fe40000004100 */
[----:B------:R-:W-:Y:S01]  /*9000*/  FFMA.FTZ R49, R44, R145, -R49 ;  /* 0x000000912c317223 */ /* 0x000fe20000010831 */
[----:B------:R-:W-:Y:S02]  /*9010*/  HADD2.F32 R34, -RZ, R34.H1_H1 ;  /* 0x30000022ff227230 */ /* 0x000fe40000004100 */
[----:B------:R-:W-:Y:S01]  /*9020*/  FMUL.FTZ R47, R43, R146 ;  /* 0x000000922b2f7220 */ /* 0x000fe20000410000 */
[----:B------:R-:W-:-:S02]  /*9030*/  HADD2.F32 R14, -RZ, R14.H1_H1 ;  /* 0x3000000eff0e7230 */ /* 0x000fc40000004100 */
[----:B------:R-:W-:Y:S01]  /*9040*/  FMUL.FTZ R146, R42, R146 ;  /* 0x000000922a927220 */ /* 0x000fe20000410000 */
[----:B------:R-:W-:Y:S02]  /*9050*/  HADD2.F32 R144, -RZ, R144.H0_H0 ;  /* 0x20000090ff907230 */ /* 0x000fe40000004100 */
[-C--:B------:R-:W-:Y:S01]  /*9060*/  FMUL.FTZ R53, R34, R45.reuse ;  /* 0x0000002d22357220 */ /* 0x080fe20000410000 */
[----:B------:R-:W-:Y:S02]  /*9070*/  HADD2.F32 R11, -RZ, R11.H0_H0 ;  /* 0x2000000bff0b7230 */ /* 0x000fe40000004100 */
[----:B------:R-:W-:Y:S01]  /*9080*/  FMUL.FTZ R45, R14, R45 ;  /* 0x0000002d0e2d7220 */ /* 0x000fe20000410000 */
[----:B------:R-:W-:Y:S02]  /*9090*/  IMAD.MOV.U32 R13, RZ, RZ, R15 ;  /* 0x000000ffff0d7224 */ /* 0x000fe400078e000f */
        /* <DEDUP_REMOVED lines=8> */
[----:B------:R-:W-:-:S07]  /*9120*/  MOV R15, R60 ;  /* 0x0000003c000f7202 */ /* 0x000fce0000000f00 */
.L_x_2788:
[----:B------:R-:W-:Y:S05]  /*9130*/  BSYNC B2 ;  /* 0x0000000000027941 */ /* 0x000fea0003800000 */
.L_x_2787:
[----:B---3--:R3:W-:Y:S04]  /*9140*/  ST.E.128 desc[UR60][R38.64], R12 ;  /* 0x0000000c26007985 */ /* 0x0087e8000c101d3c */
[----:B----4-:R3:W-:Y:S02]  /*9150*/  @!P3 ST.E.128 desc[UR60][R40.64], R32 ;  /* 0x000000202800b985 */ /* 0x0107e4000c101d3c */
.L_x_2786:
[----:B------:R-:W-:Y:S05]  /*9160*/  BSYNC B1 ;  /* 0x0000000000017941 */ /* 0x000fea0003800000 */
.L_x_2785:
[----:B------:R-:W-:-:S13]  /*9170*/  ISETP.NE.AND P3, PT, R10, RZ, PT ;  /* 0x000000ff0a00720c */ /* 0x000fda0003f65270 */
[----:B------:R-:W-:Y:S05]  /*9180*/  @!P3 BRA `(.L_x_2737) ;  /* 0x0000000c00b0b947 */ /* 0x000fea0003800000 */
[----:B0--3--:R-:W3:Y:S01]  /*9190*/  LDL R11, [R1] ;  /* 0x00000000010b7983 */ /* 0x009ee20000100800 */
[----:B----4-:R-:W-:Y:S01]  /*91a0*/  SHF.R.U32.HI R15, RZ, 0x3, R216 ;  /* 0x00000003ff0f7819 */ /* 0x010fe200000116d8 */
[----:B------:R-:W-:Y:S01]  /*91b0*/  BSSY B1, `(.L_x_2789) ;  /* 0x000006c000017945 */ /* 0x000fe20003800000 */
[----:B------:R-:W-:-:S04]  /*91c0*/  LEA R38, P3, R7, R36, 0x1 ;  /* 0x0000002407267211 */ /* 0x000fc800078608ff */
        /* <DEDUP_REMOVED lines=19> */
[----:B------:R-:W0:Y:S04]  /*9300*/  LDS.128 R12, [R13+0x1e400] ;  /* 0x01e400000d0c7984 */ /* 0x000e280000000c00 */
[----:B------:R-:W3:Y:S01]  /*9310*/  LDS.128 R32, [R32+0x1e400] ;  /* 0x01e4000020207984 */ /* 0x000ee20000000c00 */
[----:B------:R-:W-:Y:S05]  /*9320*/  @P3 BRA `(.L_x_2790) ;  /* 0x0000000400503947 */ /* 0x000fea0003800000 */
[----:B------:R-:W-:Y:S01]  /*9330*/  SHF.R.U32.HI R48, RZ, 0x10, R69 ;  /* 0x00000010ff307819 */ /* 0x000fe20000011645 */
[----:B0-----:R-:W-:Y:S01]  /*9340*/  IMAD.MOV.U32 R43, RZ, RZ, R12 ;  /* 0x000000ffff2b7224 */ /* 0x001fe200078e000c */
[----:B---3--:R-:W-:Y:S01]  /*9350*/  MOV R44, R34 ;  /* 0x00000022002c7202 */ /* 0x008fe20000000f00 */
[----:B------:R-:W-:Y:S01]  /*9360*/  HADD2.F32 R34, -RZ, R33.H0_H0 ;  /* 0x20000021ff227230 */ /* 0x000fe20000004100 */
[----:B------:R-:W-:Y:S01]  /*9370*/  SHF.R.U32.HI R46, RZ, 0x10, R57 ;  /* 0x00000010ff2e7819 */ /* 0x000fe20000011639 */
[----:B------:R-:W-:Y:S01]  /*9380*/  HADD2.F32 R47, -RZ, R143.H1_H1 ;  /* 0x3000008fff2f7230 */ /* 0x000fe20000004100 */
[--C-:B------:R-:W-:Y:S01]  /*9390*/  SHF.R.U64 R41, R70, 0x10, R71.reuse ;  /* 0x0000001046297819 */ /* 0x100fe20000001247 */
[----:B------:R-:W-:Y:S01]  /*93a0*/  HADD2.F32 R33, -RZ, R33.H1_H1 ;  /* 0x30000021ff217230 */ /* 0x000fe20000004100 */
[----:B------:R-:W-:Y:S01]  /*93b0*/  SHF.R.U32.HI R70, RZ, 0x10, R71 ;  /* 0x00000010ff467819 */ /* 0x000fe20000011647 */
[--C-:B------:R-:W-:Y:S02]  /*93c0*/  HADD2.F32 R12, -RZ, R13.reuse.H0_H0 ;  /* 0x2000000dff0c7230 */ /* 0x100fe40000004100 */
[----:B------:R-:W-:Y:S01]  /*93d0*/  FMUL.FTZ R49, R34, R47 ;  /* 0x0000002f22317220 */ /* 0x000fe20000410000 */
[----:B------:R-:W-:Y:S01]  /*93e0*/  HADD2.F32 R48, -RZ, R48.H0_H0 ;  /* 0x20000030ff307230 */ /* 0x000fe20000004100 */
[----:B------:R-:W-:Y:S01]  /*93f0*/  SHF.R.U64 R40, R58, 0x10, R59 ;  /* 0x000000103a287819 */ /* 0x000fe2000000123b */
[----:B------:R-:W-:-:S02]  /*9400*/  HADD2.F32 R13, -RZ, R13.H1_H1 ;  /* 0x3000000dff0d7230 */ /* 0x000fc40000004100 */
[C---:B------:R-:W-:Y:S01]  /*9410*/  FMUL.FTZ R47, R12.reuse, R47 ;  /* 0x0000002f0c2f7220 */ /* 0x040fe20000410000 */
[----:B------:R-:W-:Y:S02]  /*9420*/  HADD2.F32 R45, -RZ, R141.H1_H1 ;  /* 0x3000008dff2d7230 */ /* 0x000fe40000004100 */
[-C--:B------:R-:W-:Y:S01]  /*9430*/  FMUL.FTZ R50, R33, R48.reuse ;  /* 0x0000003021327220 */ /* 0x080fe20000410000 */
[----:B------:R-:W-:Y:S02]  /*9440*/  HADD2.F32 R46, -RZ, R46.H0_H0 ;  /* 0x2000002eff2e7230 */ /* 0x000fe40000004100 */
[----:B------:R-:W-:Y:S01]  /*9450*/  FMUL.FTZ R48, R13, R48 ;  /* 0x000000300d307220 */ /* 0x000fe20000410000 */
[----:B------:R-:W-:Y:S01]  /*9460*/  SHF.R.U32.HI R58, RZ, 0x10, R59 ;  /* 0x00000010ff3a7819 */ /* 0x000fe2000001163b */
[-C--:B------:R-:W-:Y:S01]  /*9470*/  FFMA.FTZ R12, R12, R45.reuse, -R49 ;  /* 0x0000002d0c0c7223 */ /* 0x080fe20000010831 */
[----:B------:R-:W-:Y:S01]  /*9480*/  FFMA.FTZ R47, R34, R45, R47 ;  /* 0x0000002d222f7223 */ /* 0x000fe2000001002f */
[-C--:B------:R-:W-:Y:S01]  /*9490*/  FFMA.FTZ R52, R33, R46.reuse, R48 ;  /* 0x0000002e21347223 */ /* 0x080fe20000010030 */
[----:B------:R-:W-:Y:S01]  /*94a0*/  FFMA.FTZ R45, R13, R46, -R50 ;  /* 0x0000002e0d2d7223 */ /* 0x000fe20000010832 */
[--C-:B------:R-:W-:Y:S01]  /*94b0*/  HADD2.F32 R33, -RZ, R35.reuse.H0_H0 ;  /* 0x20000023ff217230 */ /* 0x100fe20000004100 */
[----:B------:R-:W-:Y:S01]  /*94c0*/  SHF.R.U64 R42, R56, 0x10, R57 ;  /* 0x00000010382a7819 */ /* 0x000fe20000001239 */
[----:B------:R-:W-:Y:S01]  /*94d0*/  HADD2.F32 R35, -RZ, R35.H1_H1 ;  /* 0x30000023ff237230 */ /* 0x000fe20000004100 */
[----:B------:R-:W-:Y:S01]  /*94e0*/  SHF.R.U64 R55, R68, 0x10, R69 ;  /* 0x0000001044377819 */ /* 0x000fe20000001245 */
[----:B------:R-:W-:-:S02]  /*94f0*/  HADD2.F32 R13, -RZ, R15.H0_H0 ;  /* 0x2000000fff0d7230 */ /* 0x000fc40000004100 */
[----:B------:R-:W-:Y:S02]  /*9500*/  HADD2.F32 R50, -RZ, R70.H0_H0 ;  /* 0x20000046ff327230 */ /* 0x000fe40000004100 */
[----:B------:R-:W-:Y:S02]  /*9510*/  HADD2.F32 R15, -RZ, R15.H1_H1 ;  /* 0x3000000fff0f7230 */ /* 0x000fe40000004100 */
[----:B------:R-:W-:Y:S02]  /*9520*/  HADD2.F32 R48, -RZ, R142.H1_H1 ;  /* 0x3000008eff307230 */ /* 0x000fe40000004100 */
[-C--:B------:R-:W-:Y:S01]  /*9530*/  FMUL.FTZ R56, R35, R50.reuse ;  /* 0x0000003223387220 */ /* 0x080fe20000410000 */
[----:B------:R-:W-:Y:S02]  /*9540*/  HADD2.F32 R46, -RZ, R58.H0_H0 ;  /* 0x2000003aff2e7230 */ /* 0x000fe40000004100 */
[----:B------:R-:W-:Y:S01]  /*9550*/  FMUL.FTZ R50, R15, R50 ;  /* 0x000000320f327220 */ /* 0x000fe20000410000 */
[----:B------:R-:W-:-:S02]  /*9560*/  HADD2.F32 R34, -RZ, R140.H1_H1 ;  /* 0x3000008cff227230 */ /* 0x000fc40000004100 */
[-C--:B------:R-:W-:Y:S01]  /*9570*/  FMUL.FTZ R54, R33, R48.reuse ;  /* 0x0000003021367220 */ /* 0x080fe20000410000 */
[----:B------:R-:W-:Y:S01]  /*9580*/  FMUL.FTZ R48, R13, R48 ;  /* 0x000000300d307220 */ /* 0x000fe20000410000 */
[-C--:B------:R-:W-:Y:S01]  /*9590*/  FFMA.FTZ R53, R15, R46.reuse, -R56 ;  /* 0x0000002e0f357223 */ /* 0x080fe20000010838 */
[----:B------:R-:W-:Y:S01]  /*95a0*/  FFMA.FTZ R56, R35, R46, R50 ;  /* 0x0000002e23387223 */ /* 0x000fe20000010032 */
[-C--:B------:R-:W-:Y:S01]  /*95b0*/  FFMA.FTZ R54, R13, R34.reuse, -R54 ;  /* 0x000000220d367223 */ /* 0x080fe20000010836 */
[----:B------:R-:W-:Y:S02]  /*95c0*/  HADD2.F32 R46, -RZ, R143.H0_H0 ;  /* 0x2000008fff2e7230 */ /* 0x000fe40000004100 */
[----:B------:R-:W-:Y:S01]  /*95d0*/  FFMA.FTZ R51, R33, R34, R48 ;  /* 0x0000002221337223 */ /* 0x000fe20000010030 */
[----:B------:R-:W-:Y:S02]  /*95e0*/  HADD2.F32 R15, -RZ, R32.H0_H0 ;  /* 0x20000020ff0f7230 */ /* 0x000fe40000004100 */
        /* <DEDUP_REMOVED lines=10> */
[CC--:B------:R-:W-:Y:S01]  /*9690*/  FMUL.FTZ R50, R32.reuse, R33.reuse ;  /* 0x0000002120327220 */ /* 0x0c0fe20000410000 */
[----:B------:R-:W-:Y:S02]  /*96a0*/  HADD2.F32 R15, -RZ, R44.H0_H0 ;  /* 0x2000002cff0f7230 */ /* 0x000fe40000004100 */
[C---:B------:R-:W-:Y:S01]  /*96b0*/  FMUL.FTZ R33, R43.reuse, R33 ;  /* 0x000000212b217220 */ /* 0x040fe20000410000 */
[----:B------:R-:W-:Y:S02]  /*96c0*/  HADD2.F32 R142, -RZ, R142.H0_H0 ;  /* 0x2000008eff8e7230 */ /* 0x000fe40000004100 */
[-C--:B------:R-:W-:Y:S01]  /*96d0*/  FFMA.FTZ R43, R43, R42.reuse, -R50 ;  /* 0x0000002a2b2b7223 */ /* 0x080fe20000010832 */
[----:B------:R-:W-:Y:S02]  /*96e0*/  HADD2.F32 R41, -RZ, R41.H0_H0 ;  /* 0x20000029ff297230 */ /* 0x000fe40000004100 */
[----:B------:R-:W-:Y:S01]  /*96f0*/  FFMA.FTZ R35, R32, R42, R33 ;  /* 0x0000002a20237223 */ /* 0x000fe20000010021 */
[----:B------:R-:W-:-:S02]  /*9700*/  HADD2.F32 R13, -RZ, R14.H0_H0 ;  /* 0x2000000eff0d7230 */ /* 0x000fc40000004100 */
[-C--:B------:R-:W-:Y:S01]  /*9710*/  FMUL.FTZ R32, R15, R142.reuse ;  /* 0x0000008e0f207220 */ /* 0x080fe20000410000 */
[----:B------:R-:W-:Y:S01]  /*9720*/  HADD2.F32 R44, -RZ, R44.H1_H1 ;  /* 0x3000002cff2c7230 */ /* 0x000fe20000004100 */
[----:B------:R-:W-:Y:S01]  /*9730*/  F2FP.F16.F32.PACK_AB R51, R56, R51 ;  /* 0x000000333833723e */ /* 0x000fe200000000ff */
[----:B------:R-:W-:Y:S02]  /*9740*/  HADD2.F32 R14, -RZ, R14.H1_H1 ;  /* 0x3000000eff0e7230 */ /* 0x000fe40000004100 */
[----:B------:R-:W-:Y:S01]  /*9750*/  FMUL.FTZ R142, R13, R142 ;  /* 0x0000008e0d8e7220 */ /* 0x000fe20000410000 */
[----:B------:R-:W-:Y:S02]  /*9760*/  HADD2.F32 R140, -RZ, R140.H0_H0 ;  /* 0x2000008cff8c7230 */ /* 0x000fe40000004100 */
[-C--:B------:R-:W-:Y:S01]  /*9770*/  FMUL.FTZ R49, R44, R41.reuse ;  /* 0x000000292c317220 */ /* 0x080fe20000410000 */
[----:B------:R-:W-:Y:S02]  /*9780*/  HADD2.F32 R33, -RZ, R40.H0_H0 ;  /* 0x20000028ff217230 */ /* 0x000fe40000004100 */
[C---:B------:R-:W-:Y:S01]  /*9790*/  FMUL.FTZ R41, R14.reuse, R41 ;  /* 0x000000290e297220 */ /* 0x040fe20000410000 */
[----:B------:R-:W-:Y:S01]  /*97a0*/  F2FP.F16.F32.PACK_AB R46, R35, R46 ;  /* 0x0000002e232e723e */ /* 0x000fe200000000ff */
[-C--:B------:R-:W-:Y:S01]  /*97b0*/  FFMA.FTZ R32, R13, R140.reuse, -R32 ;  /* 0x0000008c0d207223 */ /* 0x080fe20000010820 */
[----:B------:R-:W-:Y:S01]  /*97c0*/  FFMA.FTZ R142, R15, R140, R142 ;  /* 0x0000008c0f8e7223 */ /* 0x000fe2000001008e */
[-C--:B------:R-:W-:Y:S01]  /*97d0*/  FFMA.FTZ R49, R14, R33.reuse, -R49 ;  /* 0x000000210e317223 */ /* 0x080fe20000010831 */
[----:B------:R-:W-:Y:S01]  /*97e0*/  FFMA.FTZ R41, R44, R33, R41 ;  /* 0x000000212c297223 */ /* 0x000fe20000010029 */
[----:B------:R-:W-:Y:S01]  /*97f0*/  F2FP.F16.F32.PACK_AB R13, R45, R12 ;  /* 0x0000000c2d0d723e */ /* 0x000fe200000000ff */
[----:B------:R-:W-:Y:S01]  /*9800*/  IMAD.MOV.U32 R35, RZ, RZ, R51 ;  /* 0x000000ffff237224 */ /* 0x000fe200078e0033 */
[----:B------:R-:W-:-:S02]  /*9810*/  F2FP.F16.F32.PACK_AB R15, R53, R54 ;  /* 0x00000036350f723e */ /* 0x000fc400000000ff */
[----:B------:R-:W-:Y:S01]  /*9820*/  F2FP.F16.F32.PACK_AB R14, R49, R32 ;  /* 0x00000020310e723e */ /* 0x000fe200000000ff */
[----:B------:R-:W-:Y:S01]  /*9830*/  IMAD.MOV.U32 R32, RZ, RZ, R46 ;  /* 0x000000ffff207224 */ /* 0x000fe200078e002e */
[----:B------:R-:W-:Y:S02]  /*9840*/  F2FP.F16.F32.PACK_AB R33, R52, R47 ;  /* 0x0000002f3421723e */ /* 0x000fe400000000ff */
[----:B------:R-:W-:Y:S02]  /*9850*/  F2FP.F16.F32.PACK_AB R12, R43, R48 ;  /* 0x000000302b0c723e */ /* 0x000fe400000000ff */
[----:B------:R-:W-:-:S07]  /*9860*/  F2FP.F16.F32.PACK_AB R34, R41, R142 ;  /* 0x0000008e2922723e */ /* 0x000fce00000000ff */
.L_x_2790:
[----:B------:R-:W-:Y:S05]  /*9870*/  BSYNC B1 ;  /* 0x0000000000017941 */ /* 0x000fea0003800000 */
.L_x_2789:
[----:B0-----:R0:W-:Y:S01]  /*9880*/  ST.E.128 desc[UR60][R38.64], R12 ;  /* 0x0000000c26007985 */ /* 0x0011e2000c101d3c */
[----:B------:R-:W-:-:S13]  /*9890*/  ISETP.GE.AND P3, PT, R11, R132, PT ;  /* 0x000000840b00720c */ /* 0x000fda0003f66270 */
[----:B------:R-:W-:Y:S05]  /*98a0*/  @P3 BRA `(.L_x_2737) ;  /* 0x0000000400e83947 */ /* 0x000fea0003800000 */
[----:B------:R-:W-:-:S05]  /*98b0*/  IMAD.WIDE R36, R11, 0x2, R36 ;  /* 0x000000020b247825 */ /* 0x000fca00078e0224 */
[----:B---3--:R3:W-:Y:S01]  /*98c0*/  ST.E.128 desc[UR60][R36.64], R32 ;  /* 0x0000002024007985 */ /* 0x0087e2000c101d3c */
[----:B------:R-:W-:Y:S05]  /*98d0*/  BRA `(.L_x_2737) ;  /* 0x0000000400dc7947 */ /* 0x000fea0003800000 */
.L_x_2702:
[----:B------:R-:W2:Y:S02]  /*98e0*/  LDL R11, [R1+0x4] ;  /* 0x00000400010b7983 */ /* 0x000ea40000100800 */
[----:B--2---:R-:W-:-:S13]  /*98f0*/  R2UR UR4, R11 ;  /* 0x000000000b0472ca */ /* 0x004fda00000e0000 */
[----:B------:R-:W-:-:S06]  /*9900*/  UISETP.NE.AND UP0, UPT, UR4, 0x3, UPT ;  /* 0x000000030400788c */ /* 0x000fcc000bf05270 */
[----:B------:R-:W-:-:S13]  /*9910*/  PLOP3.LUT P2, PT, PT, PT, UP0, 0x80, 0x0 ;  /* 0x000000000000781c */ /* 0x000fda0003f4f008 */
[----:B------:R-:W-:Y:S05]  /*9920*/  @!P2 BRA `(.L_x_2791) ;  /* 0x000000000004a947 */ /* 0x000fea0003800000 */
[----:B------:R-:W-:Y:S01]  /*9930*/  BPT.TRAP 0x1 ;  /* 0x000000040000795c */ /* 0x000fe20000300000 */
.L_x_2791:
[----:B------:R-:W-:Y:S01]  /*9940*/  LEA R88, R18, R2, 0x3 ;  /* 0x0000000212587211 */ /* 0x000fe200078e18ff */
[----:B------:R-:W-:Y:S01]  /*9950*/  BSSY B1, `(.L_x_2792) ;  /* 0x0000005000017945 */ /* 0x000fe20003800000 */
[----:B------:R-:W-:Y:S02]  /*9960*/  SHF.L.U32 R89, R204, 0x1f, RZ ;  /* 0x0000001fcc597819 */ /* 0x000fe400000006ff */
[----:B------:R-:W-:Y:S02]  /*9970*/  SHF.R.S32.HI R85, RZ, 0x1f, R29 ;  /* 0x0000001fff557819 */ /* 0x000fe4000001141d */
[----:B------:R-:W0:Y:S02]  /*9980*/  SYNCS.PHASECHK.TRANS64.TRYWAIT P3, [R88+URZ+0x30890], R89 ;  /* 0x03089059580075a7 */ /* 0x000e24000806017f */
[----:B0-----:R-:W-:Y:S05]  /*9990*/  @!P3 BRA `(.L_x_2793) ;  /* 0x000001b80004b947 */ /* 0x001fea0003800000 */
.L_x_3071:
[----:B------:R-:W-:Y:S05]  /*99a0*/  BSYNC B1 ;  /* 0x0000000000017941 */ /* 0x000fea0003800000 */
.L_x_2792:
        /* <DEDUP_REMOVED lines=13> */
[----:B------:R-:W-:Y:S02]  /*9a80*/  IMAD R11, R0, UR4, RZ ;  /* 0x00000004000b7c24 */ /* 0x000fe4000f8e02ff */
[----:B------:R-:W-:Y:S02]  /*9a90*/  IMAD.IADD R13, R13, 0x1, R15 ;  /* 0x000000010d0d7824 */ /* 0x000fe400078e020f */
[C---:B------:R-:W-:Y:S02]  /*9aa0*/  IMAD R11, R30.reuse, UR5, R11 ;  /* 0x000000051e0b7c24 */ /* 0x040fe4000f8e020b */
[----:B------:R-:W-:Y:S01]  /*9ab0*/  IMAD.WIDE.U32 R12, R30, UR4, R12 ;  /* 0x000000041e0c7c25 */ /* 0x000fe2000f8e000c */
[----:B------:R-:W-:-:S03]  /*9ac0*/  ULDC.64 UR4, c[0x0][0x2e8] ;  /* 0x0000ba0000047ab9 */ /* 0x000fc60000000a00 */
[----:B------:R-:W-:Y:S01]  /*9ad0*/  IMAD.IADD R42, R87, 0x1, -R203 ;  /* 0x00000001572a7824 */ /* 0x000fe200078e0acb */
[----:B------:R-:W-:Y:S02]  /*9ae0*/  IADD3 R11, R13, R11, RZ ;  /* 0x0000000b0d0b7210 */ /* 0x000fe40007ffe0ff */
[----:B------:R-:W-:Y:S01]  /*9af0*/  LEA R40, P3, R12, UR4, 0x1 ;  /* 0x000000040c287c11 */ /* 0x000fe2000f8608ff */
[----:B------:R-:W-:-:S03]  /*9b00*/  UMOV UR4, 0xffffffff ;  /* 0xffffffff00047882 */ /* 0x000fc60000000000 */
[----:B------:R-:W-:Y:S02]  /*9b10*/  LEA.HI.X R41, R12, UR5, R11, 0x1, P3 ;  /* 0x000000050c297c11 */ /* 0x000fe400098f0c0b */
[----:B------:R-:W-:Y:S01]  /*9b20*/  ISETP.GE.AND P3, PT, R42, 0x1, PT ;  /* 0x000000012a00780c */ /* 0x000fe20003f66270 */
[----:B------:R-:W-:-:S12]  /*9b30*/  BRA.DIV UR4, `(.L_x_2794) ;  /* 0x000001b604b07947 */ /* 0x000fd8000b800000 */
[----:B------:R1:W2:Y:S04]  /*9b40*/  SHFL.IDX PT, R39, R41, RZ, 0x1c1f ;  /* 0x001c1fff29277589 */ /* 0x0002a800000e0000 */
[----:B------:R1:W3:Y:S02]  /*9b50*/  SHFL.IDX PT, R38, R40, RZ, 0x1c1f ;  /* 0x001c1fff28267589 */ /* 0x0002e400000e0000 */
.L_x_3075:
        /* <DEDUP_REMOVED lines=16> */
[----:B------:R-:W-:Y:S01]  /*9c60*/  @!P5 IMAD.SHL.U32 R11, R197, 0x8, RZ ;  /* 0x00000008c50bd824 */ /* 0x000fe200078e00ff */
[----:B--2---:R-:W-:Y:S01]  /*9c70*/  @!P5 MOV R36, R38 ;  /* 0x000000260024d202 */ /* 0x004fe20000000f00 */
[----:B------:R-:W-:-:S04]  /*9c80*/  @!P5 IMAD.MOV.U32 R37, RZ, RZ, R39 ;  /* 0x000000ffff25d224 */ /* 0x000fc800078e0027 */
        /* <DEDUP_REMOVED lines=18> */
.L_x_2796:
[----:B------:R-:W-:Y:S05]  /*9db0*/  BSYNC B1 ;  /* 0x0000000000017941 */ /* 0x000fea0003800000 */
.L_x_2795:
[----:B------:R-:W-:-:S03]  /*9dc0*/  UMOV UR4, 0xffffffff ;  /* 0xffffffff00047882 */ /* 0x000fc60000000000 */
[----:B------:R-:W-:Y:S05]  /*9dd0*/  BRA.DIV UR4, `(.L_x_2797) ;  /* 0x000001b604547947 */ /* 0x000fea000b800000 */
[----:B--2---:R2:W0:Y:S04]  /*9de0*/  SHFL.IDX PT, R39, R41, 0x1, 0x1c1f ;  /* 0x003c1f0029277f89 */ /* 0x00442800000e0000 */
[----:B---3--:R2:W3:Y:S02]  /*9df0*/  SHFL.IDX PT, R38, R40, 0x1, 0x1c1f ;  /* 0x003c1f0028267f89 */ /* 0x0084e400000e0000 */
.L_x_3079:
        /* <DEDUP_REMOVED lines=17> */
[----:B0-----:R-:W-:Y:S01]  /*9f10*/  @!P5 MOV R36, R38 ;  /* 0x000000260024d202 */ /* 0x001fe20000000f00 */
[----:B------:R-:W-:-:S04]  /*9f20*/  @!P5 IMAD.MOV.U32 R37, RZ, RZ, R39 ;  /* 0x000000ffff25d224 */ /* 0x000fc800078e0027 */
[----:B------:R-:W-:-:S05]  /*9f30*/  @!P5 IMAD.WIDE R36, R11, 0x2, R36 ;  /* 0x000000020b24d825 */ /* 0x000fca00078e0224 */
[----:B---3--:R0:W-:Y:S01]  /*9f40*/  @!P5 ST.E.128 desc[UR60][R36.64], R12 ;  /* 0x0000000c2400d985 */ /* 0x0081e2000c101d3c */
[----:B------:R-:W-:-:S13]  /*9f50*/  ISETP.GE.AND P5, PT, R194, UR4, PT ;  /* 0x00000004c2007c0c */ /* 0x000fda000bfa6270 */
[----:B------:R-:W3:Y:S01]  /*9f60*/  @!P5 LDS.128 R12, [R31+0x23000] ;  /* 0x023000001f0cd984 */ /* 0x000ee20000000c00 */
[----:B------:R-:W-:Y:S01]  /*9f70*/  @!P5 IMAD.SHL.U32 R11, R198, 0x8, RZ ;  /* 0x00000008c60bd824 */ /* 0x000fe200078e00ff */
[----:B0-----:R-:W-:Y:S01]  /*9f80*/  @!P5 MOV R36, R38 ;  /* 0x000000260024d202 */ /* 0x001fe20000000f00 */
[----:B------:R-:W-:-:S04]  /*9f90*/  @!P5 IMAD.MOV.U32 R37, RZ, RZ, R39 ;  /* 0x000000ffff25d224 */ /* 0x000fc800078e0027 */
        /* <DEDUP_REMOVED lines=11> */
.L_x_2737:
[----:B------:R-:W-:Y:S05]  /*a050*/  BSYNC B0 ;  /* 0x0000000000007941 */ /* 0x000fea0003800000 */
.L_x_2701:
        /* <DEDUP_REMOVED lines=12> */
[----:B------:R-:W-:-:S05]  /*a120*/  @!P3 VIADD R11, R88, 0x308a0 ;  /* 0x000308a0580bb836 */ /* 0x000fca0000000000 */
[----:B------:R-:W-:-:S04]  /*a130*/  @!P3 PRMT R11, RZ, 0x654, R11 ;  /* 0x00000654ff0bb816 */ /* 0x000fc8000000000b */
[----:B------:R0:W-:Y:S01]  /*a140*/  @!P3 SYNCS.ARRIVE.TRANS64.RED.A1T0 RZ, [R11+URZ], RZ ;  /* 0x000000ff0bffb9a7 */ /* 0x0001e2000810043f */
[----:B------:R-:W-:Y:S05]  /*a150*/  @!P2 BRA `(.L_x_2799) ;  /* 0x000000000004a947 */ /* 0x000fea0003800000 */
[----:B------:R-:W-:Y:S01]  /*a160*/  BPT.TRAP 0x1 ;  /* 0x000000040000795c */ /* 0x000fe20000300000 */
.L_x_2799:
[----:B------:R-:W-:Y:S05]  /*a170*/  BSYNC B0 ;  /* 0x0000000000007941 */ /* 0x000fea0003800000 */
.L_x_2798:
[----:B------:R-:W3:Y:S01]  /*a180*/  SYNCS.PHASECHK.TRANS64.TRYWAIT P2, [R88+URZ+0x308b0], R89 ;  /* 0x0308b059580075a7 */ /* 0x000ee2000804017f */
[----:B------:R-:W-:Y:S04]  /*a190*/  BSSY B0, `(.L_x_2800) ;  /* 0x0000002000007945 */ /* 0x000fe80003800000 */
[----:B---3--:R-:W-:Y:S05]  /*a1a0*/  @!P2 BRA `(.L_x_2801) ;  /* 0x000001b000aca947 */ /* 0x008fea0003800000 */
.L_x_3080:
[----:B------:R-:W-:Y:S05]  /*a1b0*/  BSYNC B0 ;  /* 0x0000000000007941 */ /* 0x000fea0003800000 */
.L_x_2800:
[----:B------:R-:W-:Y:S01]  /*a1c0*/  ULDC.64 UR4, c[0x0][0x328] ;  /* 0x0000ca0000047ab9 */ /* 0x000fe20000000a00 */
[----:B------:R-:W-:Y:S01]  /*a1d0*/  IADD3 R87, -R203, R87, RZ ;  /* 0x00000057cb577210 */ /* 0x000fe20007ffe1ff */
[----:B----4-:R-:W-:Y:S01]  /*a1e0*/  IMAD R14, R85, UR4, RZ ;  /* 0x00000004550e7c24 */ /* 0x010fe2000f8e02ff */
[----:B------:R-:W-:Y:S01]  /*a1f0*/  BSSY B0, `(.L_x_2802) ;  /* 0x0000036000007945 */ /* 0x000fe20003800000 */
[----:B------:R-:W-:-:S04]  /*a200*/  IMAD.WIDE.U32 R12, R29, UR4, RZ ;  /* 0x000000041d0c7c25 */ /* 0x000fc8000f8e00ff */
[----:B------:R-:W-:Y:S01]  /*a210*/  IMAD R29, R29, UR5, R14 ;  /* 0x000000051d1d7c24 */ /* 0x000fe2000f8e020e */
[----:B------:R-:W-:Y:S02]  /*a220*/  ULDC.64 UR4, c[0x0][0x338] ;  /* 0x0000ce0000047ab9 */ /* 0x000fe40000000a00 */
[----:B0-----:R-:W-:Y:S02]  /*a230*/  IMAD R11, R86, UR4, RZ ;  /* 0x00000004560b7c24 */ /* 0x001fe4000f8e02ff */
[----:B------:R-:W-:Y:S02]  /*a240*/  IADD3 R13, R13, R29, RZ ;  /* 0x0000001d0d0d7210 */ /* 0x000fe40007ffe0ff */
        /* <DEDUP_REMOVED lines=9> */
[----:B------:R-:W-:-:S04]  /*a2e0*/  LEA R38, P2, R12, UR4, 0x1 ;  /* 0x000000040c267c11 */ /* 0x000fc8000f8408ff */
[----:B------:R-:W-:Y:S01]  /*a2f0*/  LEA.HI.X R11, R12, UR5, R11, 0x1, P2 ;  /* 0x000000050c0b7c11 */ /* 0x000fe200090f0c0b */
[----:B------:R0:W4:Y:S01]  /*a300*/  SHFL.IDX PT, R34, R38, RZ, 0x1c1f ;  /* 0x001c1fff26227589 */ /* 0x00012200000e0000 */
[----:B------:R-:W-:-:S03]  /*a310*/  ISETP.GE.AND P2, PT, R87, 0x1, PT ;  /* 0x000000015700780c */ /* 0x000fc60003f46270 */
[----:B------:R0:W0:Y:S10]  /*a320*/  SHFL.IDX PT, R35, R11, RZ, 0x1c1f ;  /* 0x001c1fff0b237589 */ /* 0x00003400000e0000 */
[----:B------:R-:W-:Y:S05]  /*a330*/  @!P2 BRA `(.L_x_2803) ;  /* 0x000000000084a947 */ /* 0x000fea0003800000 */
[----:B------:R-:W-:Y:S02]  /*a340*/  ULDC UR4, c[0x0][0x2f4] ;  /* 0x0000bd0000047ab9 */ /* 0x000fe40000000800 */
        /* <DEDUP_REMOVED lines=32> */
.L_x_2803:
[----:B------:R-:W-:Y:S05]  /*a550*/  BSYNC B0 ;  /* 0x0000000000007941 */ /* 0x000fea0003800000 */
.L_x_2802:
[----:B------:R-:W-:Y:S01]  /*a560*/  ISETP.GE.AND P2, PT, R87, 0x41, PT ;  /* 0x000000415700780c */ /* 0x000fe20003f46270 */
[----:B0-----:R0:W0:Y:S01]  /*a570*/  SHFL.IDX PT, R35, R11, 0x1, 0x1c1f ;  /* 0x003c1f000b237f89 */ /* 0x00102200000e0000 */
[----:B------:R-:W-:Y:S03]  /*a580*/  BSSY B0, `(.L_x_2804) ;  /* 0x0000024000007945 */ /* 0x000fe60003800000 */
[----:B----4-:R4:W0:Y:S08]  /*a590*/  SHFL.IDX PT, R34, R38, 0x1, 0x1c1f ;  /* 0x003c1f0026227f89 */ /* 0x01083000000e0000 */
[----:B----4-:R-:W-:Y:S05]  /*a5a0*/  @!P2 BRA `(.L_x_2805) ;  /* 0x000000000084a947 */ /* 0x010fea0003800000 */
[----:B------:R-:W-:Y:S02]  /*a5b0*/  ULDC UR4, c[0x0][0x2f4] ;  /* 0x0000bd0000047ab9 */ /* 0x000fe40000000800 */
        /* <DEDUP_REMOVED lines=32> */
.L_x_2805:
[----:B------:R-:W-:Y:S05]  /*a7c0*/  BSYNC B0 ;  /* 0x0000000000007941 */ /* 0x000fea0003800000 */
.L_x_2804:
[----:B0-----:R-:W5:Y:S01]  /*a7d0*/  LDL R11, [R1] ;  /* 0x00000000010b7983 */ /* 0x001f620000100800 */
[----:B-1-3--:R-:W-:Y:S01]  /*a7e0*/  @!P3 IADD3 R88, R88, 0x308c0, RZ ;  /* 0x000308c05858b810 */ /* 0x00afe20007ffe0ff */
[----:B------:R-:W-:Y:S01]  /*a7f0*/  VIADD R18, R18, 0x1 ;  /* 0x0000000112127836 */ /* 0x000fe20000000000 */
[----:B------:R-:W-:Y:S01]  /*a800*/  PLOP3.LUT P2, PT, PT, PT, PT, 0x8, 0x0 ;  /* 0x000000000000781c */ /* 0x000fe20003f4e170 */
        /* <DEDUP_REMOVED lines=15> */
.L_x_2696:
[----:B------:R-:W0:Y:S01]  /*a900*/  LDC R0, c[0x0][0x448] ;  /* 0x00011200ff007b82 */ /* 0x000e220000000800 */
[----:B------:R-:W-:Y:S01]  /*a910*/  BSSY B0, `(.L_x_2807) ;  /* 0x0000045000007945 */ /* 0x000fe20003800000 */
[----:B------:R-:W-:Y:S02]  /*a920*/  CS2R R6, SRZ ;  /* 0x0000000000067805 */ /* 0x000fe4000001ff00 */
[----:B------:R-:W-:Y:S02]  /*a930*/  CS2R R118, SRZ ;  /* 0x0000000000767805 */ /* 0x000fe4000001ff00 */
[----:B------:R-:W-:Y:S02]  /*a940*/  CS2R R116, SRZ ;  /* 0x0000000000747805 */ /* 0x000fe4000001ff00 */
[----:B------:R-:W-:Y:S02]  /*a950*/  CS2R R114, SRZ ;  /* 0x0000000000727805 */ /* 0x000fe4000001ff00 */
[----:B------:R-:W-:-:S02]  /*a960*/  CS2R R112, SRZ ;  /* 0x0000000000707805 */ /* 0x000fc4000001ff00 */
[----:B------:R-:W-:Y:S01]  /*a970*/  CS2R R106, SRZ ;  /* 0x00000000006a7805 */ /* 0x000fe2000001ff00 */
[----:B------:R-:W-:Y:S01]  /*a980*/  IMAD.MOV.U32 R110, RZ, RZ, RZ ;  /* 0x000000ffff6e7224 */ /* 0x000fe200078e00ff */
[----:B------:R-:W-:Y:S02]  /*a990*/  CS2R R108, SRZ ;  /* 0x00000000006c7805 */ /* 0x000fe4000001ff00 */
[----:B------:R-:W-:Y:S02]  /*a9a0*/  CS2R R78, SRZ ;  /* 0x00000000004e7805 */ /* 0x000fe4000001ff00 */
[----:B------:R-:W-:Y:S01]  /*a9b0*/  CS2R R104, SRZ ;  /* 0x0000000000687805 */ /* 0x000fe2000001ff00 */
[----:B------:R-:W-:Y:S01]  /*a9c0*/  IMAD.MOV.U32 R103, RZ, RZ, RZ ;  /* 0x000000ffff677224 */ /* 0x000fe200078e00ff */
[----:B------:R-:W-:Y:S02]  /*a9d0*/  CS2R R98, SRZ ;  /* 0x0000000000627805 */ /* 0x000fe4000001ff00 */
[----:B------:R-:W-:-:S02]  /*a9e0*/  CS2R R100, SRZ ;  /* 0x0000000000647805 */ /* 0x000fc4000001ff00 */
[----:B----4-:R-:W-:Y:S02]  /*a9f0*/  CS2R R86, SRZ ;  /* 0x0000000000567805 */ /* 0x010fe4000001ff00 */
[----:B------:R-:W-:Y:S02]  /*aa00*/  CS2R R96, SRZ ;  /* 0x0000000000607805 */ /* 0x000fe4000001ff00 */
[----:B------:R-:W-:Y:S02]  /*aa10*/  MOV R95, RZ ;  /* 0x000000ff005f7202 */ /* 0x000fe40000000f00 */
[----:B------:R-:W-:Y:S02]  /*aa20*/  CS2R R90, SRZ ;  /* 0x00000000005a7805 */ /* 0x000fe4000001ff00 */
[----:B------:R-:W-:Y:S02]  /*aa30*/  CS2R R92, SRZ ;  /* 0x00000000005c7805 */ /* 0x000fe4000001ff00 */
[----:B------:R-:W-:-:S02]  /*aa40*/  CS2R R88, SRZ ;  /* 0x0000000000587805 */ /* 0x000fc4000001ff00 */
[----:B------:R-:W-:Y:S02]  /*aa50*/  CS2R R122, SRZ ;  /* 0x00000000007a7805 */ /* 0x000fe4000001ff00 */
[----:B--2---:R-:W-:Y:S02]  /*aa60*/  CS2R R82, SRZ ;  /* 0x0000000000527805 */ /* 0x004fe4000001ff00 */
[----:B------:R-:W-:Y:S02]  /*aa70*/  CS2R R84, SRZ ;  /* 0x0000000000547805 */ /* 0x000fe4000001ff00 */
[----:B0-----:R-:W-:Y:S01]  /*aa80*/  ISETP.NE.AND P0, PT, R0, 0x1, PT ;  /* 0x000000010000780c */ /* 0x001fe20003f05270 */
[----:B------:R-:W-:Y:S01]  /*aa90*/  VIADD R0, R225, 0x7f ;  /* 0x0000007fe1007836 */ /* 0x000fe20000000000 */
        /* <DEDUP_REMOVED lines=10> */
[----:B------:R-:W-:Y:S01]  /*ab40*/  CS2R R130, SRZ ;  /* 0x0000000000827805 */ /* 0x000fe2000001ff00 */
[----:B------:R-:W0:Y:S01]  /*ab50*/  @P0 LDC R3, c[0x0][0x44c] ;  /* 0x00011300ff030b82 */ /* 0x000e220000000800 */
[----:B------:R-:W-:Y:S02]  /*ab60*/  CS2R R56, SRZ ;  /* 0x0000000000387805 */ /* 0x000fe4000001ff00 */
[----:B------:R-:W-:Y:S02]  /*ab70*/  CS2R R50, SRZ ;  /* 0x0000000000327805 */ /* 0x000fe4000001ff00 */
[----:B------:R-:W-:Y:S02]  /*ab80*/  CS2R R52, SRZ ;  /* 0x0000000000347805 */ /* 0x000fe4000001ff00 */
[----:B------:R-:W-:-:S02]  /*ab90*/  CS2R R132, SRZ ;  /* 0x0000000000847805 */ /* 0x000fc4000001ff00 */
[----:B------:R-:W-:Y:S02]  /*aba0*/  CS2R R48, SRZ ;  /* 0x0000000000307805 */ /* 0x000fe4000001ff00 */
[----:B------:R-:W-:Y:S02]  /*abb0*/  CS2R R42, SRZ ;  /* 0x00000000002a7805 */ /* 0x000fe4000001ff00 */
[----:B------:R-:W-:Y:S01]  /*abc0*/  CS2R R44, SRZ ;  /* 0x00000000002c7805 */ /* 0x000fe2000001ff00 */
[----:B------:R-:W1:Y:S01]  /*abd0*/  @P0 LDC R4, c[0x0][0x450] ;  /* 0x00011400ff040b82 */ /* 0x000e620000000800 */
[----:B------:R-:W-:Y:S02]  /*abe0*/  CS2R R134, SRZ ;  /* 0x0000000000867805 */ /* 0x000fe4000001ff00 */
[----:B------:R-:W-:Y:S02]  /*abf0*/  CS2R R40, SRZ ;  /* 0x0000000000287805 */ /* 0x000fe4000001ff00 */
[----:B------:R-:W-:-:S02]  /*ac00*/  CS2R R34, SRZ ;  /* 0x0000000000227805 */ /* 0x000fc4000001ff00 */
[----:B------:R-:W-:Y:S02]  /*ac10*/  CS2R R36, SRZ ;  /* 0x0000000000247805 */ /* 0x000fe4000001ff00 */
[----:B------:R-:W-:Y:S02]  /*ac20*/  CS2R R32, SRZ ;  /* 0x0000000000207805 */ /* 0x000fe4000001ff00 */
[----:B------:R-:W-:Y:S02]  /*ac30*/  MOV R8, RZ ;  /* 0x000000ff00087202 */ /* 0x000fe40000000f00 */
[----:B------:R-:W-:Y:S01]  /*ac40*/  CS2R R26, SRZ ;  /* 0x00000000001a7805 */ /* 0x000fe2000001ff00 */
[----:B0-----:R-:W-:-:S05]  /*ac50*/  @P0 IMAD.HI.U32 R3, R0, R3, RZ ;  /* 0x0000000300030227 */ /* 0x001fca00078e00ff */
[----:B-1----:R-:W-:Y:S02]  /*ac60*/  @P0 SHF.R.U32.HI R0, RZ, R4, R3 ;  /* 0x00000004ff000219 */ /* 0x002fe40000011603 */
[----:B------:R-:W-:Y:S02]  /*ac70*/  CS2R R4, SRZ ;  /* 0x0000000000047805 */ /* 0x000fe4000001ff00 */
[----:B------:R-:W-:Y:S02]  /*ac80*/  PLOP3.LUT P0, PT, PT, PT, PT, 0x80, 0x0 ;  /* 0x000000000000781c */ /* 0x000fe40003f0f070 */
[----:B------:R-:W-:Y:S01]  /*ac90*/  IADD3 R0, R137, R0, RZ ;  /* 0x0000000089007210 */ /* 0x000fe20007ffe0ff */
[----:B------:R-:W-:-:S04]  /*aca0*/  IMAD.MOV.U32 R137, RZ, RZ, RZ ;  /* 0x000000ffff897224 */ /* 0x000fc800078e00ff */
[----:B------:R-:W-:-:S05]  /*acb0*/  IMAD.HI R0, R0, 0x2aaaaaab, RZ ;  /* 0x2aaaaaab00007827 */ /* 0x000fca00078e02ff */
[----:B------:R-:W-:-:S04]  /*acc0*/  SHF.R.U32.HI R3, RZ, 0x1f, R0 ;  /* 0x0000001fff037819 */ /* 0x000fc80000011600 */
[----:B------:R-:W-:Y:S01]  /*acd0*/  LEA.HI.SX32 R3, R0, R3, 0x1c ;  /* 0x0000000300037211 */ /* 0x000fe200078fe2ff */
[----:B------:R-:W-:-:S03]  /*ace0*/  IMAD.MOV.U32 R0, RZ, RZ, RZ ;  /* 0x000000ffff007224 */ /* 0x000fc600078e00ff */
[----:B------:R-:W-:Y:S02]  /*acf0*/  VIMNMX R72, R138, R3, PT ;  /* 0x000000038a487248 */ /* 0x000fe40003fe0100 */
[----:B------:R-:W-:Y:S01]  /*ad00*/  CS2R R138, SRZ ;  /* 0x00000000008a7805 */ /* 0x000fe2000001ff00 */
[----:B------:R-:W-:Y:S01]  /*ad10*/  IMAD.MOV.U32 R3, RZ, RZ, RZ ;  /* 0x000000ffff037224 */ /* 0x000fe200078e00ff */
[----:B------:R-:W-:Y:S01]  /*ad20*/  ISETP.GE.AND P1, PT, R72, 0x1, PT ;  /* 0x000000014800780c */ /* 0x000fe20003f26270 */
[----:B------:R-:W-:-:S12]  /*ad30*/  @P2 BRA `(.L_x_2808) ;  /* 0x0000000000082947 */ /* 0x000fd80003800000 */
[----:B------:R-:W0:Y:S02]  /*ad40*/  FENCE.VIEW.ASYNC.G ;  /* 0x00000000000073c6 */ /* 0x000e240000000100 */
[----:B0-----:R-:W-:Y:S06]  /*ad50*/  BAR.ARV 0xc, 0x180 ;  /* 0x0306000000007b1d */ /* 0x001fec0000002000 */
.L_x_2808:
[----:B------:R-:W-:Y:S05]  /*ad60*/  BSYNC B0 ;  /* 0x0000000000007941 */ /* 0x000fea0003800000 */
.L_x_2807:
[----:B------:R-:W-:Y:S01]  /*ad70*/  CS2R R24, SRZ ;  /* 0x0000000000187805 */ /* 0x000fe2000001ff00 */
[----:B------:R-:W-:Y:S06]  /*ad80*/  @!P1 BRA `(.L_x_2809) ;  /* 0x00000104007c9947 */ /* 0x000fec0003800000 */
        /* <DEDUP_REMOVED lines=21> */
[----:B------:R-:W-:Y:S01]  /*aee0*/  IMAD.U32 R7, RZ, RZ, UR7 ;  /* 0x00000007ff077e24 */ /* 0x000fe2000f8e00ff */
[----:B------:R-:W-:Y:S01]  /*aef0*/  MOV R11, UR5 ;  /* 0x00000005000b7c02 */ /* 0x000fe20008000f00 */
[----:B------:R-:W-:Y:S01]  /*af00*/  IMAD.U32 R10, RZ, RZ, UR4 ;  /* 0x00000004ff0a7e24 */ /* 0x000fe2000f8e00ff */
[----:B------:R-:W-:Y:S01]  /*af10*/  MOV R13, RZ ;  /* 0x000000ff000d7202 */ /* 0x000fe20000000f00 */
[----:B------:R-:W-:-:S02]  /*af20*/  IMAD.MOV.U32 R8, RZ, RZ, 0x70 ;  /* 0x00000070ff087424 */ /* 0x000fc400078e00ff */
[----:B0-----:R-:W-:-:S07]  /*af30*/  IMAD.MOV.U32 R12, RZ, RZ, 0x1 ;  /* 0x00000001ff0c7424 */ /* 0x001fce00078e00ff */
[----:B------:R-:W-:-:S07]  /*af40*/  LEPC R20, `(.L_x_2810) ;  /* 0x000000001014794e */ /* 0x000fce0000000000 */
[----:B-1---5:R-:W-:Y:S05]  /*af50*/  CALL.ABS.NOINC R14 ;  /* 0x000000000e007343 */ /* 0x022fea0003c00000 */
.L_x_2810:
[----:B------:R-:W-:Y:S02]  /*af60*/  ULDC UR4, c[0x0][0x3f4] ;  /* 0x0000fd0000047ab9 */ /* 0x000fe40000000800 */
[----:B------:R-:W-:-:S13]  /*af70*/  ISETP.LT.AND P0, PT, RZ, UR4, PT ;  /* 0x00000004ff007c0c */ /* 0x000fda000bf01270 */
[----:B------:R-:W-:Y:S05]  /*af80*/  @P0 BRA `(.L_x_2811) ;  /* 0x0000000000400947 */ /* 0x000fea0003800000 */
[----:B------:R-:W2:Y:S02]  /*af90*/  LDL R20, [R1+0x50] ;  /* 0x0000500001147983 */ /* 0x000ea40000100800 */
[----:B--2---:R-:W-:-:S04]  /*afa0*/  LEA.HI R0, R20, R20, RZ, 0x1 ;  /* 0x0000001414007211 */ /* 0x004fc800078f08ff */
[----:B------:R-:W-:-:S05]  /*afb0*/  LOP3.LUT R0, R0, 0xfffffffe, RZ, 0xc0, !PT ;  /* 0xfffffffe00007812 */ /* 0x000fca00078ec0ff */
[----:B------:R-:W-:-:S05]  /*afc0*/  IMAD.IADD R0, R20, 0x1, -R0 ;  /* 0x0000000114007824 */ /* 0x000fca00078e0a00 */
[----:B------:R-:W-:-:S04]  /*afd0*/  SHF.L.U32 R3, R0, 0x1f, RZ ;  /* 0x0000001f00037819 */ /* 0x000fc800000006ff */
[----:B------:R0:W1:Y:S03]  /*afe0*/  SYNCS.PHASECHK.TRANS64.TRYWAIT P0, [R2+URZ+0x30800], R3 ;  /* 0x03080003020075a7 */ /* 0x000066000800017f */
[----:B-1----:R-:W-:Y:S05]  /*aff0*/  @!P0 NANOSLEEP.SYNCS 0x989680 ;  /* 0x009896800000895d */ /* 0x002fea0003900000 */
[----:B------:R-:W1:Y:S01]  /*b000*/  @!P0 SYNCS.PHASECHK.TRANS64 P0, [R2+URZ+0x30800], R3 ;  /* 0x03080003020085a7 */ /* 0x000e62000800007f */
[----:B------:R-:W-:Y:S04]  /*b010*/  BSSY B0, `(.L_x_2812) ;  /* 0x0000006000007945 */ /* 0x000fe80003800000 */
[----:B-1----:R-:W-:Y:S05]  /*b020*/  @P0 BRA `(.L_x_2813) ;  /* 0x0000000000100947 */ /* 0x002fea0003800000 */
.L_x_2814:
[----:B-1----:R1:W2:Y:S02]  /*b030*/  SYNCS.PHASECHK.TRANS64.TRYWAIT P0, [R2+URZ+0x30800], R3 ;  /* 0x03080003020075a7 */ /* 0x0022a4000800017f */
[----:B--2---:R-:W-:Y:S05]  /*b040*/  @!P0 NANOSLEEP.SYNCS 0x989680 ;  /* 0x009896800000895d */ /* 0x004fea0003900000 */
[----:B------:R-:W2:Y:S02]  /*b050*/  @!P0 SYNCS.PHASECHK.TRANS64 P0, [R2+URZ+0x30800], R3 ;  /* 0x03080003020085a7 */ /* 0x000ea4000800007f */
[----:B--2---:R-:W-:Y:S05]  /*b060*/  @!P0 BRA `(.L_x_2814) ;  /* 0xfffffffc00f08947 */ /* 0x004fea000383ffff */
.L_x_2813:
[----:B------:R-:W-:Y:S05]  /*b070*/  BSYNC B0 ;  /* 0x0000000000007941 */ /* 0x000fea0003800000 */
.L_x_2812:
[----:B------:R-:W-:Y:S05]  /*b080*/  BRA `(.L_x_2815) ;  /* 0x0000006c00687947 */ /* 0x000fea0003800000 */
.L_x_2811:
        /* <DEDUP_REMOVED lines=13> */
[----:B------:R-:W-:Y:S01]  /*b160*/  IMAD.IADD R27, R3, 0x1, R25 ;  /* 0x00000001031b7824 */ /* 0x000fe200078e0219 */
[----:B------:R-:W-:Y:S01]  /*b170*/  IADD3 R29, R5, R137, RZ ;  /* 0x00000089051d7210 */ /* 0x000fe20007ffe0ff */
        /* <DEDUP_REMOVED lines=16> */
[----:B-1----:R-:W-:Y:S05]  /*b280*/  CALL.ABS.NOINC R14 ;  /* 0x000000000e007343 */ /* 0x002fea0003c00000 */
.L_x_2816:
[----:B------:R-:W-:Y:S01]  /*b290*/  ULDC.U8 UR4, c[0x0][0x410] ;  /* 0x0001040000047ab9 */ /* 0x000fe20000000000 */
[----:B------:R-:W-:Y:S01]  /*b2a0*/  BSSY B0, `(.L_x_2817) ;  /* 0x00006b0000007945 */ /* 0x000fe20003800000 */
[----:B------:R-:W-:Y:S01]  /*b2b0*/  ISETP.NE.AND P0, PT, RZ, UR4, PT ;  /* 0x00000004ff007c0c */ /* 0x000fe2000bf05270 */
[----:B------:R-:W-:-:S12]  /*b2c0*/  IMAD.IADD R9, R203, 0x1, R225 ;  /* 0x00000001cb097824 */ /* 0x000fd800078e02e1 */
[----:B------:R-:W-:Y:S05]  /*b2d0*/  @!P0 BRA `(.L_x_2818) ;  /* 0x0000003400848947 */ /* 0x000fea0003800000 */
[----:B------:R-:W2:Y:S01]  /*b2e0*/  LDL R20, [R1+0x54] ;  /* 0x0000540001147983 */ /* 0x000ea20000100800 */
[----:B------:R-:W0:Y:S01]  /*b2f0*/  LDC R21, c[0x0][0x448] ;  /* 0x00011200ff157b82 */ /* 0x000e220000000800 */
[----:B------:R-:W-:Y:S01]  /*b300*/  ULDC.64 UR4, c[0x0][0x3f8] ;  /* 0x0000fe0000047ab9 */ /* 0x000fe20000000a00 */
[----:B------:R-:W-:Y:S01]  /*b310*/  MOV R10, R24 ;  /* 0x00000018000a7202 */ /* 0x000fe20000000f00 */
[----:B------:R-:W-:Y:S01]  /*b320*/  ULDC.64 UR6, c[0x0][0x408] ;  /* 0x0001020000067ab9 */ /* 0x000fe20000000a00 */
[----:B------:R-:W-:Y:S01]  /*b330*/  MOV R13, R29 ;  /* 0x0000001d000d7202 */ /* 0x000fe20000000f00 */
[----:B------:R-:W-:Y:S01]  /*b340*/  IMAD.MOV.U32 R11, RZ, RZ, R27 ;  /* 0x000000ffff0b7224 */ /* 0x000fe200078e001b */
[----:B------:R-:W-:Y:S01]  /*b350*/  SHF.R.S32.HI R67, RZ, 0x1f, R208 ;  /* 0x0000001fff437819 */ /* 0x000fe200000114d0 */
[----:B------:R-:W-:Y:S01]  /*b360*/  IMAD.MOV.U32 R12, RZ, RZ, R136 ;  /* 0x000000ffff0c7224 */ /* 0x000fe200078e0088 */
[----:B------:R-:W-:Y:S02]  /*b370*/  SHF.R.S32.HI R65, RZ, 0x1f, R206 ;  /* 0x0000001fff417819 */ /* 0x000fe400000114ce */
        /* <DEDUP_REMOVED lines=30> */
.L_x_3086:
        /* <DEDUP_REMOVED lines=26> */
[----:B------:R-:W-:Y:S01]  /*b700*/  @!P2 IMAD.SHL.U32 R25, R206, 0x2, RZ ;  /* 0x00000002ce19a824 */ /* 0x000fe200078e00ff */
[-C--:B--2---:R-:W-:Y:S01]  /*b710*/  @!P3 IADD3 R26, P6, R0, R29.reuse, RZ ;  /* 0x0000001d001ab210 */ /* 0x084fe20007fde0ff */
[----:B------:R-:W-:Y:S01]  /*b720*/  @!P1 IMAD.SHL.U32 R13, R207, 0x2, RZ ;  /* 0x00000002cf0d9824 */ /* 0x000fe200078e00ff */
[----:B------:R-:W-:Y:S01]  /*b730*/  @!P2 SHF.L.U64.HI R12, R206, 0x1, R65 ;  /* 0x00000001ce0ca819 */ /* 0x000fe20000010241 */
[----:B------:R-:W-:Y:S01]  /*b740*/  @!P0 IMAD.SHL.U32 R45, R205, 0x2, RZ ;  /* 0x00000002cd2d8824 */ /* 0x000fe200078e00ff */
[----:B-1----:R-:W-:Y:S01]  /*b750*/  @!P3 IADD3.X R27, R3, R10, RZ, P6, !PT ;  /* 0x0000000a031bb210 */ /* 0x002fe200037fe4ff */
[----:B------:R-:W-:Y:S01]  /*b760*/  @!P4 IMAD.MOV.U32 R31, RZ, RZ, R3 ;  /* 0x000000ffff1fc224 */ /* 0x000fe200078e0003 */
[----:B----4-:R-:W-:-:S02]  /*b770*/  @!P3 IADD3 R28, P5, R14, R29, RZ ;  /* 0x0000001d0e1cb210 */ /* 0x010fc40007fbe0ff */
[-C--:B------:R-:W-:Y:S02]  /*b780*/  @!P2 IADD3 R20, P6, R0, R25.reuse, RZ ;  /* 0x000000190014a210 */ /* 0x080fe40007fde0ff */
[----:B------:R-:W-:Y:S01]  /*b790*/  @!P1 SHF.L.U64.HI R32, R207, 0x1, R66 ;  /* 0x00000001cf209819 */ /* 0x000fe20000010242 */
[----:B---3--:R-:W-:Y:S01]  /*b7a0*/  @!P3 IMAD.X R29, R5, 0x1, R10, P5 ;  /* 0x00000001051db824 */ /* 0x008fe200028e060a */
[----:B------:R-:W-:Y:S01]  /*b7b0*/  @!P2 IADD3 R24, P5, R14, R25, RZ ;  /* 0x000000190e18a210 */ /* 0x000fe20007fbe0ff */
[----:B------:R-:W-:Y:S01]  /*b7c0*/  @!P2 IMAD.X R21, R3, 0x1, R12, P6 ;  /* 0x000000010315a824 */ /* 0x000fe200030e060c */
[-C--:B------:R-:W-:Y:S02]  /*b7d0*/  @!P1 IADD3 R10, P6, R0, R13.reuse, RZ ;  /* 0x0000000d000a9210 */ /* 0x080fe40007fde0ff */
[----:B------:R-:W-:Y:S02]  /*b7e0*/  @!P2 IADD3.X R25, R5, R12, RZ, P5, !PT ;  /* 0x0000000c0519a210 */ /* 0x000fe40002ffe4ff */
[----:B------:R-:W-:Y:S01]  /*b7f0*/  ISETP.GE.AND P5, PT, R215, UR4, PT ;  /* 0x00000004d7007c0c */ /* 0x000fe2000bfa6270 */
[----:B------:R-:W-:Y:S01]  /*b800*/  @!P1 IMAD.X R11, R3, 0x1, R32, P6 ;  /* 0x00000001030b9824 */ /* 0x000fe200030e0620 */
[----:B------:R-:W-:-:S02]  /*b810*/  @!P1 IADD3 R12, P6, R14, R13, RZ ;  /* 0x0000000d0e0c9210 */ /* 0x000fc40007fde0ff */
[----:B------:R-:W-:Y:S02]  /*b820*/  @!P0 SHF.L.U64.HI R38, R205, 0x1, R64 ;  /* 0x00000001cd268819 */ /* 0x000fe40000010240 */
[----:B------:R-:W-:Y:S01]  /*b830*/  @!P4 MOV R30, R0 ;  /* 0x00000000001ec202 */ /* 0x000fe20000000f00 */
[----:B------:R-:W-:Y:S01]  /*b840*/  @!P1 IMAD.X R13, R5, 0x1, R32, P6 ;  /* 0x00000001050d9824 */ /* 0x000fe200030e0620 */
[----:B------:R-:W-:Y:S02]  /*b850*/  @!P0 IADD3 R34, P6, R0, R45, RZ ;  /* 0x0000002d00228210 */ /* 0x000fe40007fde0ff */
[----:B------:R-:W-:Y:S01]  /*b860*/  @!P4 MOV R15, R5 ;  /* 0x00000005000fc202 */ /* 0x000fe20000000f00 */
        /* <DEDUP_REMOVED lines=33> */
.L_x_2821:
[----:B------:R-:W-:Y:S05]  /*ba80*/  BSYNC B1 ;  /* 0x0000000000017941 */ /* 0x000fea0003800000 */
.L_x_2820:
[----:B-1---5:R-:W-:Y:S01]  /*ba90*/  IMAD.MOV.U32 R3, RZ, RZ, R55 ;  /* 0x000000ffff037224 */ /* 0x022fe200078e0037 */
[----:B--2---:R-:W-:Y:S01]  /*baa0*/  MOV R0, R54 ;  /* 0x0000003600007202 */ /* 0x004fe20000000f00 */
[----:B---3--:R-:W-:Y:S01]  /*bab0*/  IMAD.MOV.U32 R5, RZ, RZ, R58 ;  /* 0x000000ffff057224 */ /* 0x008fe200078e003a */
[----:B------:R-:W-:Y:S01]  /*bac0*/  MOV R10, R59 ;  /* 0x0000003b000a7202 */ /* 0x000fe20000000f00 */
[----:B------:R-:W-:Y:S01]  /*bad0*/  UMOV UR4, 0xffffffff ;  /* 0xffffffff00047882 */ /* 0x000fe20000000000 */
[----:B------:R-:W-:Y:S01]  /*bae0*/  PRMT R86, R0, 0x5410, R3 ;  /* 0x0000541000567816 */ /* 0x000fe20000000003 */
[----:B------:R-:W-:Y:S01]  /*baf0*/  IMAD.MOV.U32 R0, RZ, RZ, R52 ;  /* 0x000000ffff007224 */ /* 0x000fe200078e0034 */
[----:B------:R-:W-:Y:S01]  /*bb00*/  PRMT R88, R88, 0x5410, R10 ;  /* 0x0000541058587816 */ /* 0x000fe2000000000a */
[----:B------:R-:W-:Y:S01]  /*bb10*/  IMAD.MOV.U32 R3, RZ, RZ, R53 ;  /* 0x000000ffff037224 */ /* 0x000fe200078e0035 */
[----:B------:R-:W-:Y:S01]  /*bb20*/  PRMT R89, R5, 0x7610, R89 ;  /* 0x0000761005597816 */ /* 0x000fe20000000059 */
[----:B------:R-:W-:Y:S01]  /*bb30*/  IMAD.MOV.U32 R10, RZ, RZ, R49 ;  /* 0x000000ffff0a7224 */ /* 0x000fe200078e0031 */
[----:B------:R-:W-:-:S02]  /*bb40*/  MOV R5, R48 ;  /* 0x0000003000057202 */ /* 0x000fc40000000f00 */
[----:B------:R-:W-:Y:S02]  /*bb50*/  CS2R R30, SRZ ;  /* 0x00000000001e7805 */ /* 0x000fe4000001ff00 */
        /* <DEDUP_REMOVED lines=32> */
.L_x_3092:
[----:B------:R-:W-:Y:S01]  /*bd60*/  IADD3 R9, R9, 0x40, RZ ;  /* 0x0000004009097810 */ /* 0x000fe20007ffe0ff */
[----:B------:R-:W-:Y:S01]  /*bd70*/  BSSY B1, `(.L_x_2823) ;  /* 0x0000054000017945 */ /* 0x000fe20003800000 */
[----:B-1----:R-:W-:Y:S02]  /*bd80*/  LOP3.LUT R6, R219, 0x18, R16, 0xf8, !PT ;  /* 0x00000018db067812 */ /* 0x002fe400078ef810 */
[----:B------:R-:W-:Y:S02]  /*bd90*/  CS2R R32, SRZ ;  /* 0x0000000000207805 */ /* 0x000fe4000001ff00 */
[----:B------:R-:W-:Y:S02]  /*bda0*/  ISETP.GE.AND P1, PT, R9, R80, PT ;  /* 0x000000500900720c */ /* 0x000fe40003f26270 */
[----:B------:R-:W-:Y:S02]  /*bdb0*/  CS2R R26, SRZ ;  /* 0x00000000001a7805 */ /* 0x000fe4000001ff00 */
[----:B------:R-:W-:-:S02]  /*bdc0*/  LOP3.LUT R7, R6, R221, RZ, 0x3c, !PT ;  /* 0x000000dd06077212 */ /* 0x000fc400078e3cff */
[----:B------:R-:W-:Y:S02]  /*bdd0*/  CS2R R20, SRZ ;  /* 0x0000000000147805 */ /* 0x000fe4000001ff00 */
[----:B------:R-:W-:Y:S02]  /*bde0*/  LOP3.LUT P0, RZ, R228, 0x4, RZ, 0xc0, !PT ;  /* 0x00000004e4ff7812 */ /* 0x000fe4000780c0ff */
[----:B------:R-:W-:Y:S02]  /*bdf0*/  CS2R R12, SRZ ;  /* 0x00000000000c7805 */ /* 0x000fe4000001ff00 */
[----:B------:R-:W-:Y:S01]  /*be00*/  CS2R R8, SRZ ;  /* 0x0000000000087805 */ /* 0x000fe2000001ff00 */
[----:B------:R-:W-:Y:S01]  /*be10*/  IMAD.IADD R7, R222, 0x1, R7 ;  /* 0x00000001de077824 */ /* 0x000fe200078e0207 */
[----:B------:R-:W-:Y:S02]  /*be20*/  CS2R R44, SRZ ;  /* 0x00000000002c7805 */ /* 0x000fe4000001ff00 */
[----:B------:R-:W-:-:S02]  /*be30*/  CS2R R34, SRZ ;  /* 0x0000000000227805 */ /* 0x000fc4000001ff00 */
[----:B------:R-:W-:Y:S02]  /*be40*/  CS2R R28, SRZ ;  /* 0x00000000001c7805 */ /* 0x000fe4000001ff00 */
[----:B------:R-:W-:Y:S02]  /*be50*/  CS2R R24, SRZ ;  /* 0x0000000000187805 */ /* 0x000fe4000001ff00 */
[----:B----4-:R-:W-:Y:S01]  /*be60*/  CS2R R14, SRZ ;  /* 0x00000000000e7805 */ /* 0x010fe2000001ff00 */
[----:B------:R-:W-:Y:S01]  /*be70*/  IMAD R62, R7, 0x2, R2 ;  /* 0x00000002073e7824 */ /* 0x000fe200078e0202 */
        /* <DEDUP_REMOVED lines=13> */
[----:B------:R-:W-:Y:S02]  /*bf50*/  @!P3 SHF.L.U64.HI R12, R206, 0x1, R65 ;  /* 0x00000001ce0cb819 */ /* 0x000fe40000010241 */
[----:B0-----:R-:W-:Y:S01]  /*bf60*/  @!P4 IADD3 R8, P6, R4, R9, RZ ;  /* 0x000000090408c210 */ /* 0x001fe20007fde0ff */
[----:B--2---:R-:W-:Y:S01]  /*bf70*/  @!P4 IMAD.X R11, R3, 0x1, R6, P5 ;  /* 0x00000001030bc824 */ /* 0x004fe200028e0606 */
[----:B------:R-:W-:-:S02]  /*bf80*/  @!P3 IADD3 R78, P5, R0, R75, RZ ;  /* 0x0000004b004eb210 */ /* 0x000fc40007fbe0ff */
[----:B------:R-:W-:Y:S01]  /*bf90*/  @!P2 SHF.L.U32 R67, R207, 0x1, RZ ;  /* 0x00000001cf43a819 */ /* 0x000fe200000006ff */
[----:B------:R-:W-:Y:S01]  /*bfa0*/  @!P4 IMAD.X R9, R5, 0x1, R6, P6 ;  /* 0x000000010509c824 */ /* 0x000fe200030e0606 */
[----:B------:R-:W-:Y:S01]  /*bfb0*/  @!P2 SHF.L.U64.HI R14, R207, 0x1, R66 ;  /* 0x00000001cf0ea819 */ /* 0x000fe20000010242 */
[----:B------:R-:W-:Y:S01]  /*bfc0*/  @!P3 IMAD.X R79, R3, 0x1, R12, P5 ;  /* 0x00000001034fb824 */ /* 0x000fe200028e060c */
[----:B------:R-:W-:Y:S02]  /*bfd0*/  @!P2 IADD3 R70, P5, R0, R67, RZ ;  /* 0x000000430046a210 */ /* 0x000fe40007fbe0ff */
[----:B------:R-:W-:Y:S02]  /*bfe0*/  @!P3 IADD3 R74, P6, R4, R75, RZ ;  /* 0x0000004b044ab210 */ /* 0x000fe40007fde0ff */
[----:B------:R-:W-:Y:S01]  /*bff0*/  @!P1 SHF.L.U32 R7, R205, 0x1, RZ ;  /* 0x00000001cd079819 */ /* 0x000fe200000006ff */
[----:B------:R-:W-:Y:S01]  /*c000*/  @!P2 IMAD.X R71, R3, 0x1, R14, P5 ;  /* 0x000000010347a824 */ /* 0x000fe200028e060e */
[----:B------:R-:W-:Y:S01]  /*c010*/  @!P1 SHF.L.U64.HI R20, R205, 0x1, R64 ;  /* 0x00000001cd149819 */ /* 0x000fe20000010240 */
[----:B------:R-:W-:Y:S01]  /*c020*/  @!P3 IMAD.X R75, R5, 0x1, R12, P6 ;  /* 0x00000001054bb824 */ /* 0x000fe200030e060c */
[----:B------:R-:W-:-:S02]  /*c030*/  @!P1 IADD3 R64, P5, R0, R7, RZ ;  /* 0x0000000700409210 */ /* 0x000fc40007fbe0ff */
[----:B------:R-:W-:-:S03]  /*c040*/  @!P2 IADD3 R66, P6, R4, R67, RZ ;  /* 0x000000430442a210 */ /* 0x000fc60007fde0ff */
[----:B------:R-:W-:Y:S01]  /*c050*/  @!P1 IMAD.X R65, R3, 0x1, R20, P5 ;  /* 0x0000000103419824 */ /* 0x000fe200028e0614 */
[----:B------:R-:W-:Y:S02]  /*c060*/  @!P2 IADD3.X R67, R5, R14, RZ, P6, !PT ;  /* 0x0000000e0543a210 */ /* 0x000fe400037fe4ff */
[----:B------:R-:W-:Y:S02]  /*c070*/  ISETP.GE.AND P6, PT, R192, UR4, PT ;  /* 0x00000004c0007c0c */ /* 0x000fe4000bfc6270 */
[----:B------:R-:W-:-:S05]  /*c080*/  @!P1 IADD3 R6, P5, R4, R7, RZ ;  /* 0x0000000704069210 */ /* 0x000fca0007fbe0ff */
[----:B------:R-:W-:Y:S01]  /*c090*/  @!P1 IMAD.X R7, R5, 0x1, R20, P5 ;  /* 0x0000000105079824 */ /* 0x000fe200028e0614 */
[----:B------:R-:W-:-:S05]  /*c0a0*/  ISETP.GE.AND P5, PT, R215, UR4, PT ;  /* 0x00000004d7007c0c */ /* 0x000fca000bfa6270 */
[----:B------:R-:W-:Y:S01]  /*c0b0*/  @!P6 MOV R12, R0 ;  /* 0x00000000000ce202 */ /* 0x000fe20000000f00 */
        /* <DEDUP_REMOVED lines=31> */
.L_x_2824:
[----:B------:R-:W-:Y:S05]  /*c2b0*/  BSYNC B1 ;  /* 0x0000000000017941 */ /* 0x000fea0003800000 */
.L_x_2823:
[----:B-1----:R-:W2:Y:S01]  /*c2c0*/  LDL R7, [R1+0x50] ;  /* 0x0000500001077983 */ /* 0x002ea20000100800 */
[C---:B------:R-:W-:Y:S01]  /*c2d0*/  VIADD R5, R62.reuse, 0x12400 ;  /* 0x000124003e057836 */ /* 0x040fe20000000000 */
[----:B---3--:R-:W-:Y:S01]  /*c2e0*/  IADD3 R0, R62, 0x12440, RZ ;  /* 0x000124403e007810 */ /* 0x008fe20007ffe0ff */
[----:B-----5:R-:W-:Y:S01]  /*c2f0*/  IMAD.MOV.U32 R6, RZ, RZ, R33 ;  /* 0x000000ffff067224 */ /* 0x020fe200078e0021 */
[----:B------:R-:W-:Y:S01]  /*c300*/  VIADDMNMX R80, R80, -R225, 0x80, PT ;  /* 0x0000008050507446 */ /* 0x000fe200038009e1 */
[----:B------:R-:W-:Y:S01]  /*c310*/  @P0 VIADD R0, R5, 0xffffffc0 ;  /* 0xffffffc005000836 */ /* 0x000fe20000000000 */
[----:B------:R-:W-:Y:S01]  /*c320*/  BSSY B1, `(.L_x_2825) ;  /* 0x000002e000017945 */ /* 0x000fe20003800000 */
[----:B------:R-:W-:Y:S01]  /*c330*/  IMAD.MOV.U32 R5, RZ, RZ, R32 ;  /* 0x000000ffff057224 */ /* 0x000fe200078e0020 */
[----:B------:R-:W-:Y:S01]  /*c340*/  ISETP.GE.AND P1, PT, R203, R80, PT ;  /* 0x00000050cb00720c */ /* 0x000fe20003f26270 */
[----:B0-----:R-:W-:Y:S02]  /*c350*/  IMAD.MOV.U32 R4, RZ, RZ, R30 ;  /* 0x000000ffff047224 */ /* 0x001fe400078e001e */
[----:B------:R-:W-:Y:S01]  /*c360*/  IMAD.MOV.U32 R64, RZ, RZ, R34 ;  /* 0x000000ffff407224 */ /* 0x000fe200078e0022 */
[----:B------:R-:W-:Y:S01]  /*c370*/  PRMT R75, R5, 0x5410, R6 ;  /* 0x00005410054b7816 */ /* 0x000fe20000000006 */
[----:B------:R-:W-:Y:S01]  /*c380*/  IMAD.MOV.U32 R6, RZ, RZ, R27 ;  /* 0x000000ffff067224 */ /* 0x000fe200078e001b */
[----:B------:R-:W-:-:S02]  /*c390*/  PRMT R77, R4, 0x7610, R77 ;  /* 0x00007610044d7816 */ /* 0x000fc4000000004d */
[----:B------:R-:W-:Y:S02]  /*c3a0*/  MOV R4, R31 ;  /* 0x0000001f00047202 */ /* 0x000fe40000000f00 */
[----:B------:R-:W-:Y:S02]  /*c3b0*/  PRMT R76, R64, 0x7610, R76 ;  /* 0x00007610404c7816 */ /* 0x000fe4000000004c */
[----:B------:R-:W-:Y:S01]  /*c3c0*/  PRMT R77, R77, 0x5410, R4 ;  /* 0x000054104d4d7816 */ /* 0x000fe20000000004 */
[----:B------:R-:W-:Y:S01]  /*c3d0*/  IMAD.MOV.U32 R4, RZ, RZ, R26 ;  /* 0x000000ffff047224 */ /* 0x000fe200078e001a */
[----:B------:R-:W-:-:S04]  /*c3e0*/  MOV R64, R15 ;  /* 0x0000000f00407202 */ /* 0x000fc80000000f00 */
[----:B------:R-:W-:Y:S01]  /*c3f0*/  PRMT R71, R4, 0x5410, R6 ;  /* 0x0000541004477816 */ /* 0x000fe20000000006 */
[----:B------:R-:W-:Y:S01]  /*c400*/  IMAD.MOV.U32 R4, RZ, RZ, R12 ;  /* 0x000000ffff047224 */ /* 0x000fe200078e000c */
[----:B------:R-:W-:-:S04]  /*c410*/  MOV R6, R13 ;  /* 0x0000000d00067202 */ /* 0x000fc80000000f00 */
[----:B------:R-:W-:Y:S01]  /*c420*/  PRMT R65, R4, 0x5410, R6 ;  /* 0x0000541004417816 */ /* 0x000fe20000000006 */
[----:B------:R-:W-:Y:S01]  /*c430*/  IMAD.MOV.U32 R4, RZ, RZ, R9 ;  /* 0x000000ffff047224 */ /* 0x000fe200078e0009 */
[----:B------:R-:W-:Y:S02]  /*c440*/  MOV R6, R44 ;  /* 0x0000002c00067202 */ /* 0x000fe40000000f00 */
[----:B--2---:R-:W-:-:S04]  /*c450*/  LEA.HI R3, R7, R7, RZ, 0x1 ;  /* 0x0000000707037211 */ /* 0x004fc800078f08ff */
[----:B------:R-:W-:-:S04]  /*c460*/  LOP3.LUT R3, R3, 0xfffffffe, RZ, 0xc0, !PT ;  /* 0xfffffffe03037812 */ /* 0x000fc800078ec0ff */
[----:B------:R-:W-:Y:S02]  /*c470*/  IADD3 R3, R7, -R3, RZ ;  /* 0x8000000307037210 */ /* 0x000fe40007ffe0ff */
[----:B------:R-:W-:Y:S02]  /*c480*/  MOV R7, R20 ;  /* 0x0000001400077202 */ /* 0x000fe40000000f00 */
[----:B------:R-:W-:Y:S01]  /*c490*/  SHF.L.U32 R5, R3, 0x1f, RZ ;  /* 0x0000001f03057819 */ /* 0x000fe200000006ff */
[----:B------:R-:W-:Y:S01]  /*c4a0*/  IMAD.MOV.U32 R3, RZ, RZ, R21 ;  /* 0x000000ffff037224 */ /* 0x000fe200078e0015 */
[----:B------:R-:W-:Y:S01]  /*c4b0*/  PRMT R67, R7, 0x7610, R67 ;  /* 0x0000761007437816 */ /* 0x000fe20000000043 */
[----:B------:R-:W-:Y:S01]  /*c4c0*/  IMAD.MOV.U32 R7, RZ, RZ, R8 ;  /* 0x000000ffff077224 */ /* 0x000fe200078e0008 */
[----:B------:R-:W0:Y:S02]  /*c4d0*/  SYNCS.PHASECHK.TRANS64.TRYWAIT P0, [R2+URZ+0x30800], R5 ;  /* 0x03080005020075a7 */ /* 0x000e24000800017f */
[----:B------:R-:W-:-:S02]  /*c4e0*/  PRMT R67, R67, 0x5410, R3 ;  /* 0x0000541043437816 */ /* 0x000fc40000000003 */
[----:B------:R-:W-:Y:S01]  /*c4f0*/  PRMT R3, R7, 0x7610, R3 ;  /* 0x0000761007037816 */ /* 0x000fe20000000003 */
[----:B------:R-:W-:-:S03]  /*c500*/  IMAD.MOV.U32 R7, RZ, RZ, R45 ;  /* 0x000000ffff077224 */ /* 0x000fc600078e002d */
[----:B------:R-:W-:Y:S02]  /*c510*/  PRMT R3, R3, 0x5410, R4 ;  /* 0x0000541003037816 */ /* 0x000fe40000000004 */
[----:B------:R-:W-:Y:S01]  /*c520*/  PRMT R78, R6, 0x5410, R7 ;  /* 0x00005410064e7816 */ /* 0x000fe20000000007 */
[----:B------:R-:W-:Y:S01]  /*c530*/  IMAD.MOV.U32 R6, RZ, RZ, R28 ;  /* 0x000000ffff067224 */ /* 0x000fe200078e001c */
[----:B------:R-:W-:Y:S01]  /*c540*/  MOV R4, R35 ;  /* 0x0000002300047202 */ /* 0x000fe20000000f00 */
        /* <DEDUP_REMOVED lines=10> */
[----:B0-----:R-:W-:Y:S06]  /*c5f0*/  @!P0 BRA `(.L_x_2826) ;  /* 0x0000019000908947 */ /* 0x001fec0003800000 */
.L_x_3093:
[----:B------:R-:W-:Y:S05]  /*c600*/  BSYNC B1 ;  /* 0x0000000000017941 */ /* 0x000fea0003800000 */
.L_x_2825:
[----:B------:R-:W-:Y:S01]  /*c610*/  BSSY B1, `(.L_x_2827) ;  /* 0x0000116000017945 */ /* 0x000fe20003800000 */
[----:B------:R-:W-:-:S03]  /*c620*/  PRMT R64, R4, 0x5410, R6 ;  /* 0x0000541004407816 */ /* 0x000fc60000000006 */
[----:B------:R-:W-:Y:S05]  /*c630*/  @P1 BRA `(.L_x_2828) ;  /* 0x00000010004c1947 */ /* 0x000fea0003800000 */
[----:B------:R-:W1:Y:S01]  /*c640*/  LDC R4, c[0x0][0x3f4] ;  /* 0x0000fd00ff047b82 */ /* 0x000e620000000800 */
[----:B------:R-:W-:Y:S01]  /*c650*/  BSSY B2, `(.L_x_2829) ;  /* 0x0000032000027945 */ /* 0x000fe20003800000 */
[-C--:B-1----:R-:W-:Y:S02]  /*c660*/  ISETP.GE.AND P0, PT, R192, R4.reuse, PT ;  /* 0x00000004c000720c */ /* 0x082fe40003f06270 */
[-C--:B------:R-:W-:Y:S02]  /*c670*/  ISETP.GE.AND P1, PT, R208, R4.reuse, PT ;  /* 0x00000004d000720c */ /* 0x080fe40003f26270 */
[-C--:B------:R-:W-:Y:S02]  /*c680*/  ISETP.GE.AND P2, PT, R206, R4.reuse, PT ;  /* 0x00000004ce00720c */ /* 0x080fe40003f46270 */
[-C--:B------:R-:W-:Y:S02]  /*c690*/  ISETP.GE.AND P3, PT, R207, R4.reuse, PT ;  /* 0x00000004cf00720c */ /* 0x080fe40003f66270 */
[----:B------:R-:W-:-:S02]  /*c6a0*/  ISETP.GE.AND P4, PT, R205, R4, PT ;  /* 0x00000004cd00720c */ /* 0x000fc40003f86270 */
[----:B------:R-:W-:-:S03]  /*c6b0*/  ISETP.GE.AND P5, PT, R215, R4, PT ;  /* 0x00000004d700720c */ /* 0x000fc60003fa6270 */
[----:B------:R-:W-:Y:S10]  /*c6c0*/  @P0 BRA `(.L_x_2830) ;  /* 0x0000000000a80947 */ /* 0x000ff40003800000 */
[----:B0-----:R-:W0:Y:S01]  /*c6d0*/  LDS.128 R4, [R62+0x12400] ;  /* 0x012400003e047984 */ /* 0x001e220000000c00 */
        /* <DEDUP_REMOVED lines=41> */
.L_x_2830:
[----:B------:R-:W-:Y:S05]  /*c970*/  BSYNC B2 ;  /* 0x0000000000027941 */ /* 0x000fea0003800000 */
.L_x_2829:
[----:B------:R-:W-:Y:S04]  /*c980*/  BSSY B2, `(.L_x_2831) ;  /* 0x000002c000027945 */ /* 0x000fe80003800000 */
[----:B------:R-:W-:Y:S05]  /*c990*/  @P1 BRA `(.L_x_2832) ;  /* 0x0000000000a81947 */ /* 0x000fea0003800000 */
[----:B01----:R-:W0:Y:S01]  /*c9a0*/  LDS.128 R4, [R0] ;  /* 0x0000000000047984 */ /* 0x003e220000000c00 */
        /* <DEDUP_REMOVED lines=40> */
[----:B------:R2:W-:Y:S02]  /*cc30*/  STS.128 [R0], R4 ;  /* 0x0000000400007388 */ /* 0x0005e40000000c00 */
.L_x_2832:
[----:B------:R-:W-:Y:S05]  /*cc40*/  BSYNC B2 ;  /* 0x0000000000027941 */ /* 0x000fea0003800000 */
.L_x_2831:
[----:B------:R-:W-:Y:S04]  /*cc50*/  BSSY B2, `(.L_x_2833) ;  /* 0x000002c000027945 */ /* 0x000fe80003800000 */
[----:B------:R-:W-:Y:S05]  /*cc60*/  @P2 BRA `(.L_x_2834) ;  /* 0x0000000000a82947 */ /* 0x000fea0003800000 */
[----:B012---:R-:W0:Y:S01]  /*cc70*/  LDS.128 R4, [R62+0x16400] ;  /* 0x016400003e047984 */ /* 0x007e220000000c00 */
[----:B------:R-:W-:Y:S01]  /*cc80*/  SHF.R.U32.HI R55, RZ, 0x10, R51 ;  /* 0x00000010ff377819 */ /* 0x000fe20000011633 */
[----:B------:R-:W-:Y:S01]  /*cc90*/  HADD2.F32 R54, -RZ, R85.H0_H0 ;  /* 0x20000055ff367230 */ /* 0x000fe20000004100 */
[--C-:B------:R-:W-:Y:S01]  /*cca0*/  SHF.R.U32.HI R57, RZ, 0x10, R53.reuse ;  /* 0x00000010ff397819 */ /* 0x100fe20000011635 */
        /* <DEDUP_REMOVED lines=38> */
.L_x_2834:
[----:B------:R-:W-:Y:S05]  /*cf10*/  BSYNC B2 ;  /* 0x0000000000027941 */ /* 0x000fea0003800000 */
.L_x_2833:
[----:B------:R-:W-:Y:S04]  /*cf20*/  BSSY B2, `(.L_x_2835) ;  /* 0x000002c000027945 */ /* 0x000fe80003800000 */
[----:B------:R-:W-:Y:S05]  /*cf30*/  @P3 BRA `(.L_x_2836) ;  /* 0x0000000000a83947 */ /* 0x000fea0003800000 */
[----:B0123--:R-:W0:Y:S01]  /*cf40*/  LDS.128 R4, [R0+0x4000] ;  /* 0x0040000000047984 */ /* 0x00fe220000000c00 */
        /* <DEDUP_REMOVED lines=41> */
.L_x_2836:
[----:B------:R-:W-:Y:S05]  /*d1e0*/  BSYNC B2 ;  /* 0x0000000000027941 */ /* 0x000fea0003800000 */
.L_x_2835:
[----:B------:R-:W-:Y:S04]  /*d1f0*/  BSSY B2, `(.L_x_2837) ;  /* 0x000002c000027945 */ /* 0x000fe80003800000 */
        /* <DEDUP_REMOVED lines=43> */
.L_x_2838:
[----:B------:R-:W-:Y:S05]  /*d4b0*/  BSYNC B2 ;  /* 0x0000000000027941 */ /* 0x000fea0003800000 */
.L_x_2837:
[----:B------:R-:W-:Y:S05]  /*d4c0*/  @P5 BRA `(.L_x_2828) ;  /* 0x0000000000a85947 */ /* 0x000fea0003800000 */
[----:B01234-:R-:W0:Y:S01]  /*d4d0*/  LDS.128 R4, [R0+0x8000] ;  /* 0x0080000000047984 */ /* 0x01fe220000000c00 */
        /* <DEDUP_REMOVED lines=41> */
.L_x_2828:
[----:B------:R-:W-:Y:S05]  /*d770*/  BSYNC B1 ;  /* 0x0000000000017941 */ /* 0x000fea0003800000 */
.L_x_2827:
        /* <DEDUP_REMOVED lines=41> */
[CC--:B------:R-:W-:Y:S01]  /*da10*/  FMUL.FTZ R39, R31.reuse, R77.reuse ;  /* 0x0000004d1f277220 */ /* 0x0c0fe20000410000 */
[----:B------:R-:W-:Y:S01]  /*da20*/  FMUL.FTZ R38, R31, R78 ;  /* 0x0000004e1f267220 */ /* 0x000fe20000410000 */
        /* <DEDUP_REMOVED lines=11> */
.L_x_2841:
[----:B------:R-:W-:Y:S05]  /*dae0*/  BSYNC B1 ;  /* 0x0000000000017941 */ /* 0x000fea0003800000 */
.L_x_2840:
[----:B------:R-:W-:Y:S04]  /*daf0*/  BSSY B1, `(.L_x_2842) ;  /* 0x000002c000017945 */ /* 0x000fe80003800000 */
[----:B------:R-:W-:Y:S05]  /*db00*/  @P1 BRA `(.L_x_2843) ;  /* 0x0000000000a81947 */ /* 0x000fea0003800000 */
[----:B0-----:R-:W0:Y:S01]  /*db10*/  LDS.128 R4, [R0+0x2000] ;  /* 0x0020000000047984 */ /* 0x001e220000000c00 */
[--C-:B------:R-:W-:Y:S01]  /*db20*/  SHF.R.U64 R43, R34, 0x10, R35.reuse ;  /* 0x00000010222b7819 */ /* 0x100fe20000001223 */
[----:B------:R-:W-:Y:S01]  /*db30*/  HADD2.F32 R34, -RZ, R76.H0_H0 ;  /* 0x2000004cff227230 */ /* 0x000fe20000004100 */
[----:B------:R-:W-:Y:S01]  /*db40*/  SHF.R.U32.HI R35, RZ, 0x10, R35 ;  /* 0x00000010ff237819 */ /* 0x000fe20000011623 */
[--C-:B------:R-:W-:Y:S01]  /*db50*/  HADD2.F32 R36, -RZ, R75.reuse.H0_H0 ;  /* 0x2000004bff247230 */ /* 0x100fe20000004100 */
[--C-:B------:R-:W-:Y:S01]  /*db60*/  SHF.R.U32.HI R37, RZ, 0x10, R33.reuse ;  /* 0x00000010ff257819 */ /* 0x100fe20000011621 */
[----:B------:R-:W-:Y:S01]  /*db70*/  HADD2.F32 R75, -RZ, R75.H1_H1 ;  /* 0x3000004bff4b7230 */ /* 0x000fe20000004100 */
[----:B------:R-:W-:Y:S01]  /*db80*/  SHF.R.U64 R41, R32, 0x10, R33 ;  /* 0x0000001020297819 */ /* 0x000fe20000001221 */
[----:B------:R-:W-:Y:S02]  /*db90*/  HADD2.F32 R35, -RZ, R35.H0_H0 ;  /* 0x20000023ff237230 */ /* 0x000fe40000004100 */
        /* <DEDUP_REMOVED lines=33> */
.L_x_2843:
[----:B------:R-:W-:Y:S05]  /*ddb0*/  BSYNC B1 ;  /* 0x0000000000017941 */ /* 0x000fea0003800000 */
.L_x_2842:
[----:B------:R-:W-:Y:S04]  /*ddc0*/  BSSY B1, `(.L_x_2844) ;  /* 0x000002c000017945 */ /* 0x000fe80003800000 */
[----:B------:R-:W-:Y:S05]  /*ddd0*/  @P2 BRA `(.L_x_2845) ;  /* 0x0000000000a82947 */ /* 0x000fea0003800000 */
[----:B01----:R-:W0:Y:S01]  /*dde0*/  LDS.128 R4, [R62+0x18400] ;  /* 0x018400003e047984 */ /* 0x003e220000000c00 */
        /* <DEDUP_REMOVED lines=41> */
.L_x_2845:
[----:B------:R-:W-:Y:S05]  /*e080*/  BSYNC B1 ;  /* 0x0000000000017941 */ /* 0x000fea0003800000 */
.L_x_2844:
[----:B------:R-:W-:Y:S04]  /*e090*/  BSSY B1, `(.L_x_2846) ;  /* 0x000002c000017945 */ /* 0x000fe80003800000 */
[----:B------:R-:W-:Y:S05]  /*e0a0*/  @P3 BRA `(.L_x_2847) ;  /* 0x0000000000a83947 */ /* 0x000fea0003800000 */
[----:B012---:R-:W0:Y:S01]  /*e0b0*/  LDS.128 R4, [R0+0x6000] ;  /* 0x0060000000047984 */ /* 0x007e220000000c00 */
        /* <DEDUP_REMOVED lines=41> */
.L_x_2847:
[----:B------:R-:W-:Y:S05]  /*e350*/  BSYNC B1 ;  /* 0x0000000000017941 */ /* 0x000fea0003800000 */
.L_x_2846:
        /* <DEDUP_REMOVED lines=44> */
.L_x_2849:
[----:B------:R-:W-:Y:S05]  /*e620*/  BSYNC B1 ;  /* 0x0000000000017941 */ /* 0x000fea0003800000 */
.L_x_2848:
        /* <DEDUP_REMOVED lines=44> */
.L_x_2818:
[----:B------:R-:W2:Y:S01]  /*e8f0*/  LDL R3, [R1+0x54] ;  /* 0x0000540001037983 */ /* 0x000ea20000100800 */
[----:B------:R-:W0:Y:S01]  /*e900*/  LDC R25, c[0x0][0x448] ;  /* 0x00011200ff197b82 */ /* 0x000e220000000800 */
[----:B------:R-:W-:Y:S01]  /*e910*/  ULDC.64 UR4, c[0x0][0x3f8] ;  /* 0x0000fe0000047ab9 */ /* 0x000fe20000000a00 */
[----:B------:R-:W-:Y:S01]  /*e920*/  ULDC.64 UR6, c[0x0][0x408] ;  /* 0x0001020000067ab9 */ /* 0x000fe20000000a00 */
[----:B------:R-:W-:Y:S02]  /*e930*/  IMAD.MOV.U32 R4, RZ, RZ, R24 ;  /* 0x000000ffff047224 */ /* 0x000fe400078e0018 */
[----:B------:R-:W-:Y:S02]  /*e940*/  IMAD.MOV.U32 R10, RZ, RZ, R136 ;  /* 0x000000ffff0a7224 */ /* 0x000fe400078e0088 */
[----:B------:R-:W-:Y:S01]  /*e950*/  IMAD.MOV.U32 R11, RZ, RZ, R29 ;  /* 0x000000ffff0b7224 */ /* 0x000fe200078e001d */
[----:B0-----:R-:W-:-:S13]  /*e960*/  ISETP.NE.AND P0, PT, R25, 0x1, PT ;  /* 0x000000011900780c */ /* 0x001fda0003f05270 */
[----:B------:R-:W0:Y:S08]  /*e970*/  @P0 LDC R0, c[0x0][0x44c] ;  /* 0x00011300ff000b82 */ /* 0x000e300000000800 */
[----:B------:R-:W1:Y:S01]  /*e980*/  @P0 LDC R5, c[0x0][0x450] ;  /* 0x00011400ff050b82 */ /* 0x000e620000000800 */
[----:B--2---:R-:W-:-:S04]  /*e990*/  IMAD R3, R3, 0x40, R9 ;  /* 0x0000004003037824 */ /* 0x004fc800078e0209 */
[----:B0-----:R-:W-:-:S05]  /*e9a0*/  @P0 IMAD.HI.U32 R0, R3, R0, RZ ;  /* 0x0000000003000227 */ /* 0x001fca00078e00ff */
[----:B-1----:R-:W-:Y:S02]  /*e9b0*/  @P0 SHF.R.U32.HI R3, RZ, R5, R0 ;  /* 0x00000005ff030219 */ /* 0x002fe40000011600 */
[----:B------:R-:W-:Y:S02]  /*e9c0*/  MOV R5, R27 ;  /* 0x0000001b00057202 */ /* 0x000fe40000000f00 */
[----:B------:R-:W-:Y:S01]  /*e9d0*/  SHF.R.S32.HI R0, RZ, 0x1f, R3 ;  /* 0x0000001fff007819 */ /* 0x000fe20000011403 */
[----:B------:R-:W-:-:S04]  /*e9e0*/  IMAD.WIDE.U32 R10, R3, UR6, R10 ;  /* 0x00000006030a7c25 */ /* 0x000fc8000f8e000a */
[C---:B------:R-:W-:Y:S02]  /*e9f0*/  IMAD R6, R0.reuse, UR4, RZ ;  /* 0x0000000400067c24 */ /* 0x040fe4000f8e02ff */
[----:B------:R-:W-:Y:S02]  /*ea00*/  IMAD R0, R0, UR6, RZ ;  /* 0x0000000600007c24 */ /* 0x000fe4000f8e02ff */
[----:B------:R-:W-:-:S04]  /*ea10*/  IMAD.WIDE.U32 R4, R3, UR4, R4 ;  /* 0x0000000403047c25 */ /* 0x000fc8000f8e0004 */
[C---:B------:R-:W-:Y:S01]  /*ea20*/  IMAD R7, R3.reuse, UR5, R6 ;  /* 0x0000000503077c24 */ /* 0x040fe2000f8e0206 */
[----:B------:R-:W-:Y:S01]  /*ea30*/  ULDC.64 UR4, c[0x0][0x3e8] ;  /* 0x0000fa0000047ab9 */ /* 0x000fe20000000a00 */
[----:B------:R-:W-:Y:S01]  /*ea40*/  IMAD R21, R3, UR7, R0 ;  /* 0x0000000703157c24 */ /* 0x000fe2000f8e0200 */
[----:B------:R-:W-:Y:S01]  /*ea50*/  ULDC.64 UR6, c[0x0][0x400] ;  /* 0x0001000000067ab9 */ /* 0x000fe20000000a00 */
[----:B------:R-:W-:Y:S01]  /*ea60*/  LEA R6, P0, R4, UR4, 0x1 ;  /* 0x0000000404067c11 */ /* 0x000fe2000f8008ff */
[----:B------:R-:W-:Y:S01]  /*ea70*/  UMOV UR4, 0xffffffff ;  /* 0xffffffff00047882 */ /* 0x000fe20000000000 */
[----:B------:R-:W-:Y:S01]  /*ea80*/  IMAD.IADD R21, R11, 0x1, R21 ;  /* 0x000000010b157824 */ /* 0x000fe200078e0215 */
[----:B------:R-:W-:Y:S02]  /*ea90*/  IADD3 R7, R5, R7, RZ ;  /* 0x0000000705077210 */ /* 0x000fe40007ffe0ff */
[----:B------:R-:W-:Y:S02]  /*eaa0*/  LEA R20, P1, R10, UR6, 0x1 ;  /* 0x000000060a147c11 */ /* 0x000fe4000f8208ff */
[----:B------:R-:W-:-:S02]  /*eab0*/  LEA.HI.X R7, R4, UR5, R7, 0x1, P0 ;  /* 0x0000000504077c11 */ /* 0x000fc400080f0c07 */
[----:B------:R-:W-:Y:S01]  /*eac0*/  LEA.HI.X R21, R10, UR7, R21, 0x1, P1 ;  /* 0x000000070a157c11 */ /* 0x000fe200088f0c15 */
[----:B------:R-:W-:Y:S08]  /*ead0*/  BRA.DIV UR4, `(.L_x_2850) ;  /* 0x0000016e046c7947 */ /* 0x000ff0000b800000 */
[----:B------:R0:W1:Y:S04]  /*eae0*/  SHFL.IDX PT, R3, R7, RZ, 0x1c1f ;  /* 0x001c1fff07037589 */ /* 0x00006800000e0000 */
[----:B------:R0:W2:Y:S04]  /*eaf0*/  SHFL.IDX PT, R0, R6, RZ, 0x1c1f ;  /* 0x001c1fff06007589 */ /* 0x0000a800000e0000 */
[----:B------:R0:W3:Y:S04]  /*eb00*/  SHFL.IDX PT, R5, R21, RZ, 0x1c1f ;  /* 0x001c1fff15057589 */ /* 0x0000e800000e0000 */
[----:B------:R0:W4:Y:S02]  /*eb10*/  SHFL.IDX PT, R14, R20, RZ, 0x1c1f ;  /* 0x001c1fff140e7589 */ /* 0x00012400000e0000 */
.L_x_3099:
        /* <DEDUP_REMOVED lines=17> */
[----:B--2---:R-:W-:Y:S01]  /*ec30*/  MOV R12, R0 ;  /* 0x00000000000c7202 */ /* 0x004fe20000000f00 */
[----:B-1----:R-:W-:Y:S01]  /*ec40*/  IMAD.MOV.U32 R13, RZ, RZ, R3 ;  /* 0x000000ffff0d7224 */ /* 0x002fe200078e0003 */
        /* <DEDUP_REMOVED lines=10> */
[----:B------:R-:W-:Y:S02]  /*ecf0*/  @!P4 SHF.L.U32 R49, R198, 0x3, RZ ;  /* 0x00000003c631c819 */ /* 0x000fe400000006ff */
        /* <DEDUP_REMOVED lines=24> */
.L_x_2852:
[----:B------:R-:W-:Y:S05]  /*ee80*/  BSYNC B1 ;  /* 0x0000000000017941 */ /* 0x000fea0003800000 */
.L_x_2851:
[----:B-1---5:R-:W-:Y:S01]  /*ee90*/  IMAD.MOV.U32 R4, RZ, RZ, R46 ;  /* 0x000000ffff047224 */ /* 0x022fe200078e002e */
[----:B------:R-:W-:Y:S01]  /*eea0*/  MOV R3, R45 ;  /* 0x0000002d00037202 */ /* 0x000fe20000000f00 */
[----:B---3--:R-:W-:Y:S01]  /*eeb0*/  IMAD.MOV.U32 R5, RZ, RZ, R47 ;  /* 0x000000ffff057224 */ /* 0x008fe200078e002f */
[----:B------:R-:W-:Y:S01]  /*eec0*/  UMOV UR4, 0xffffffff ;  /* 0xffffffff00047882 */ /* 0x000fe20000000000 */
[----:B--2---:R-:W-:Y:S01]  /*eed0*/  IMAD.MOV.U32 R0, RZ, RZ, R44 ;  /* 0x000000ffff007224 */ /* 0x004fe200078e002c */
[----:B------:R-:W-:Y:S01]  /*eee0*/  PRMT R91, R91, 0x5410, R4 ;  /* 0x000054105b5b7816 */ /* 0x000fe20000000004 */
[----:B------:R-:W-:Y:S01]  /*eef0*/  IMAD.MOV.U32 R4, RZ, RZ, R42 ;  /* 0x000000ffff047224 */ /* 0x000fe200078e002a */
[----:B------:R-:W-:Y:S02]  /*ef00*/  PRMT R90, R5, 0x7610, R90 ;  /* 0x00007610055a7816 */ /* 0x000fe4000000005a */
[----:B------:R-:W-:Y:S01]  /*ef10*/  PRMT R94, R3, 0x7610, R94 ;  /* 0x00007610035e7816 */ /* 0x000fe2000000005e */
[----:B------:R-:W-:Y:S01]  /*ef20*/  IMAD.MOV.U32 R3, RZ, RZ, R41 ;  /* 0x000000ffff037224 */ /* 0x000fe200078e0029 */
[----:B------:R-:W-:-:S02]  /*ef30*/  MOV R5, R43 ;  /* 0x0000002b00057202 */ /* 0x000fc40000000f00 */
[----:B------:R-:W-:Y:S02]  /*ef40*/  PRMT R93, R93, 0x5410, R0 ;  /* 0x000054105d5d7816 */ /* 0x000fe40000000000 */
        /* <DEDUP_REMOVED lines=35> */
.L_x_3105:
        /* <DEDUP_REMOVED lines=26> */
[----:B------:R-:W-:Y:S02]  /*f320*/  CS2R R58, SRZ ;  /* 0x00000000003a7805 */ /* 0x000fe4000001ff00 */
[----:B------:R-:W-:Y:S02]  /*f330*/  @!P2 SHF.L.U32 R63, R16, 0x1, RZ ;  /* 0x00000001103fa819 */ /* 0x000fe400000006ff */
[----:B------:R-:W-:Y:S01]  /*f340*/  @!P3 SHF.L.U32 R75, R197, 0x3, RZ ;  /* 0x00000003c54bb819 */ /* 0x000fe200000006ff */
[----:B------:R-:W-:Y:S01]  /*f350*/  @!P4 IMAD.SHL.U32 R65, R198, 0x8, RZ ;  /* 0x00000008c641c824 */ /* 0x000fe200078e00ff */
[----:B------:R-:W-:-:S02]  /*f360*/  @!P2 IADD3 R60, P0, R0, R63, RZ ;  /* 0x0000003f003ca210 */ /* 0x000fc40007f1e0ff */
[----:B------:R-:W-:Y:S01]  /*f370*/  @!P2 SHF.L.U64.HI R0, R16, 0x1, R17 ;  /* 0x000000011000a819 */ /* 0x000fe20000010211 */
[--C-:B------:R-:W-:Y:S01]  /*f380*/  @!P3 IMAD.WIDE R66, R75, 0x2, R4.reuse ;  /* 0x000000024b42b825 */ /* 0x100fe200078e0204 */
[----:B0-----:R-:W-:Y:S02]  /*f390*/  @!P2 IADD3 R62, P1, R20, R63, RZ ;  /* 0x0000003f143ea210 */ /* 0x001fe40007f3e0ff */
[----:B------:R-:W-:Y:S02]  /*f3a0*/  CS2R R12, SRZ ;  /* 0x00000000000c7805 */ /* 0x000fe4000001ff00 */
[----:B------:R-:W-:Y:S01]  /*f3b0*/  CS2R R14, SRZ ;  /* 0x00000000000e7805 */ /* 0x000fe2000001ff00 */
[----:B------:R-:W-:Y:S01]  /*f3c0*/  @!P4 IMAD.WIDE R70, R65, 0x2, R4 ;  /* 0x000000024146c825 */ /* 0x000fe200078e0204 */
[----:B------:R-:W-:Y:S02]  /*f3d0*/  CS2R R48, SRZ ;  /* 0x0000000000307805 */ /* 0x000fe4000001ff00 */
[----:B------:R-:W-:-:S02]  /*f3e0*/  CS2R R50, SRZ ;  /* 0x0000000000327805 */ /* 0x000fc4000001ff00 */
[----:B------:R-:W-:Y:S02]  /*f3f0*/  CS2R R4, SRZ ;  /* 0x0000000000047805 */ /* 0x000fe4000001ff00 */
[----:B------:R-:W-:Y:S01]  /*f400*/  CS2R R6, SRZ ;  /* 0x0000000000067805 */ /* 0x000fe2000001ff00 */
[--C-:B------:R-:W-:Y:S01]  /*f410*/  @!P3 IMAD.WIDE R74, R75, 0x2, R20.reuse ;  /* 0x000000024b4ab825 */ /* 0x100fe200078e0214 */
[----:B------:R-:W-:Y:S01]  /*f420*/  @!P2 IADD3.X R63, R21, R0, RZ, P1, !PT ;  /* 0x00000000153fa210 */ /* 0x000fe20000ffe4ff */
[----:B------:R1:W5:Y:S02]  /*f430*/  @!P3 LD.E.128 R52, desc[UR60][R66.64] ;  /* 0x0000003c4234b980 */ /* 0x000364000c101d00 */
[----:B------:R-:W-:Y:S02]  /*f440*/  @!P4 IMAD.WIDE R64, R65, 0x2, R20 ;  /* 0x000000024140c825 */ /* 0x000fe400078e0214 */
[----:B------:R1:W5:Y:S02]  /*f450*/  @!P3 LD.E.128 R8, desc[UR60][R74.64] ;  /* 0x0000003c4a08b980 */ /* 0x000364000c101d00 */
[----:B------:R-:W-:-:S02]  /*f460*/  @!P2 IMAD.X R61, R3, 0x1, R0, P0 ;  /* 0x00000001033da824 */ /* 0x000fc400000e0600 */
[----:B------:R1:W5:Y:S04]  /*f470*/  @!P4 LD.E.128 R56, desc[UR60][R70.64] ;  /* 0x0000003c4638c980 */ /* 0x000368000c101d00 */
[----:B------:R1:W5:Y:S04]  /*f480*/  @!P4 LD.E.128 R12, desc[UR60][R64.64] ;  /* 0x0000003c400cc980 */ /* 0x000368000c101d00 */
[----:B------:R1:W5:Y:S04]  /*f490*/  @!P2 LD.E.128 R48, desc[UR60][R60.64] ;  /* 0x0000003c3c30a980 */ /* 0x000368000c101d00 */
[----:B------:R1:W5:Y:S02]  /*f4a0*/  @!P2 LD.E.128 R4, desc[UR60][R62.64] ;  /* 0x0000003c3e04a980 */ /* 0x000364000c101d00 */
.L_x_2855:
[----:B------:R-:W-:Y:S05]  /*f4b0*/  BSYNC B1 ;  /* 0x0000000000017941 */ /* 0x000fea0003800000 */
.L_x_2854:
[----:B-1----:R-:W3:Y:S01]  /*f4c0*/  LDL R60, [R1+0x50] ;  /* 0x00005000013c7983 */ /* 0x002ee20000100800 */
[----:B--2--5:R-:W-:Y:S01]  /*f4d0*/  IMAD.MOV.U32 R3, RZ, RZ, R4 ;  /* 0x000000ffff037224 */ /* 0x024fe200078e0004 */
[----:B------:R-:W-:Y:S01]  /*f4e0*/  BSSY B1, `(.L_x_2856) ;  /* 0x000002e000017945 */ /* 0x000fe20003800000 */
[----:B0-----:R-:W-:Y:S02]  /*f4f0*/  IMAD.MOV.U32 R20, RZ, RZ, R5 ;  /* 0x000000ffff147224 */ /* 0x001fe400078e0005 */
[----:B------:R-:W-:Y:S02]  /*f500*/  IMAD.MOV.U32 R21, RZ, RZ, R7 ;  /* 0x000000ffff157224 */ /* 0x000fe400078e0007 */
        /* <DEDUP_REMOVED lines=14> */
[----:B------:R-:W-:Y:S02]  /*f5f0*/  MOV R21, R14 ;  /* 0x0000000e00157202 */ /* 0x000fe40000000f00 */
[----:B---3--:R-:W-:-:S04]  /*f600*/  LEA.HI R0, R60, R60, RZ, 0x1 ;  /* 0x0000003c3c007211 */ /* 0x008fc800078f08ff */
[----:B------:R-:W-:-:S05]  /*f610*/  LOP3.LUT R0, R0, 0xfffffffe, RZ, 0xc0, !PT ;  /* 0xfffffffe00007812 */ /* 0x000fca00078ec0ff */
[----:B------:R-:W-:Y:S01]  /*f620*/  IMAD.IADD R0, R60, 0x1, -R0 ;  /* 0x000000013c007824 */ /* 0x000fe200078e0a00 */
[----:B------:R-:W-:-:S04]  /*f630*/  MOV R60, R49 ;  /* 0x00000031003c7202 */ /* 0x000fc80000000f00 */
[----:B------:R-:W-:Y:S02]  /*f640*/  SHF.L.U32 R61, R0, 0x1f, RZ ;  /* 0x0000001f003d7819 */ /* 0x000fe400000006ff */
[----:B------:R-:W-:Y:S02]  /*f650*/  MOV R0, R11 ;  /* 0x0000000b00007202 */ /* 0x000fe40000000f00 */
[----:B------:R-:W0:Y:S02]  /*f660*/  SYNCS.PHASECHK.TRANS64.TRYWAIT P0, [R2+URZ+0x30800], R61 ;  /* 0x0308003d020075a7 */ /* 0x000e24000800017f */
        /* <DEDUP_REMOVED lines=8> */
[----:B------:R-:W-:Y:S02]  /*f6f0*/  MOV R60, R52 ;  /* 0x00000034003c7202 */ /* 0x000fe40000000f00 */
[----:B------:R-:W-:Y:S02]  /*f700*/  VIADDMNMX R20, R88, -R225, 0x80, PT ;  /* 0x0000008058147446 */ /* 0x000fe400038009e1 */
[----:B------:R-:W-:Y:S01]  /*f710*/  PRMT R83, R83, 0x5410, R21 ;  /* 0x0000541053537816 */ /* 0x000fe20000000015 */
[----:B------:R-:W-:Y:S01]  /*f720*/  IMAD.MOV.U32 R21, RZ, RZ, R54 ;  /* 0x000000ffff157224 */ /* 0x000fe200078e0036 */
[----:B------:R-:W-:Y:S01]  /*f730*/  PRMT R73, R60, 0x5410, R62 ;  /* 0x000054103c497816 */ /* 0x000fe2000000003e */
[----:B------:R-:W-:Y:S01]  /*f740*/  IMAD.MOV.U32 R62, RZ, RZ, R56 ;  /* 0x000000ffff3e7224 */ /* 0x000fe200078e0038 */
[----:B------:R-:W-:-:S02]  /*f750*/  MOV R60, R55 ;  /* 0x00000037003c7202 */ /* 0x000fc40000000f00 */
[----:B------:R-:W-:Y:S02]  /*f760*/  ISETP.GE.AND P1, PT, R203, R20, PT ;  /* 0x00000014cb00720c */ /* 0x000fe40003f26270 */
[----:B------:R-:W-:Y:S02]  /*f770*/  PRMT R74, R21, 0x5410, R60 ;  /* 0x00005410154a7816 */ /* 0x000fe4000000003c */
[----:B------:R-:W-:Y:S01]  /*f780*/  PRMT R21, R62, 0x5410, R63 ;  /* 0x000054103e157816 */ /* 0x000fe2000000003f */
[----:B------:R-:W-:Y:S01]  /*f790*/  IMAD.MOV.U32 R62, RZ, RZ, R59 ;  /* 0x000000ffff3e7224 */ /* 0x000fe200078e003b */
[----:B------:R-:W-:Y:S01]  /*f7a0*/  MOV R60, R58 ;  /* 0x0000003a003c7202 */ /* 0x000fe20000000f00 */
[----:B0-----:R-:W-:Y:S06]  /*f7b0*/  @!P0 BRA `(.L_x_2857) ;  /* 0x0000016400188947 */ /* 0x001fec0003800000 */
.L_x_3106:
[----:B------:R-:W-:Y:S05]  /*f7c0*/  BSYNC B1 ;  /* 0x0000000000017941 */ /* 0x000fea0003800000 */
.L_x_2856:
        /* <DEDUP_REMOVED lines=9> */
[----:B------:R-:W2:Y:S01]  /*f860*/  LDL R63, [R1+0x54] ;  /* 0x00005400013f7983 */ /* 0x000ea20000100800 */
[----:B------:R-:W-:Y:S01]  /*f870*/  LOP3.LUT R60, R219, 0x38, R16, 0xf8, !PT ;  /* 0x00000038db3c7812 */ /* 0x000fe200078ef810 */
[--C-:B------:R-:W-:Y:S01]  /*f880*/  HADD2.F32 R101, -RZ, R94.reuse.H0_H0 ;  /* 0x2000005eff657230 */ /* 0x100fe20000004100 */
[--C-:B------:R-:W-:Y:S01]  /*f890*/  SHF.R.U64 R44, R44, 0x10, R45.reuse ;  /* 0x000000102c2c7819 */ /* 0x100fe2000000122d */
[----:B------:R-:W-:Y:S01]  /*f8a0*/  HADD2.F32 R98, -RZ, R94.H1_H1 ;  /* 0x3000005eff627230 */ /* 0x000fe20000004100 */
[----:B0-----:R-:W-:Y:S02]  /*f8b0*/  LOP3.LUT R61, R60, R221, RZ, 0x3c, !PT ;  /* 0x000000dd3c3d7212 */ /* 0x001fe400078e3cff */
[----:B------:R-:W-:Y:S02]  /*f8c0*/  SHF.R.U32.HI R102, RZ, 0x10, R45 ;  /* 0x00000010ff667819 */ /* 0x000fe4000001162d */
[----:B------:R-:W-:Y:S02]  /*f8d0*/  IADD3 R61, R222, R61, RZ ;  /* 0x0000003dde3d7210 */ /* 0x000fe40007ffe0ff */
[--C-:B------:R-:W-:Y:S01]  /*f8e0*/  SHF.R.U64 R32, R32, 0x10, R33.reuse ;  /* 0x0000001020207819 */ /* 0x100fe20000001221 */
[----:B------:R-:W-:Y:S01]  /*f8f0*/  HADD2.F32 R102, -RZ, R102.H0_H0 ;  /* 0x20000066ff667230 */ /* 0x000fe20000004100 */
[----:B------:R-:W-:Y:S01]  /*f900*/  SHF.R.U32.HI R100, RZ, 0x10, R33 ;  /* 0x00000010ff647819 */ /* 0x000fe20000011621 */
[----:B------:R-:W-:Y:S01]  /*f910*/  IMAD R88, R61, 0x2, R2 ;  /* 0x000000023d587824 */ /* 0x000fe200078e0202 */
[----:B------:R-:W-:-:S02]  /*f920*/  SHF.R.U64 R33, R34, 0x10, R35 ;  /* 0x0000001022217819 */ /* 0x000fc40000001223 */
[----:B------:R-:W-:Y:S02]  /*f930*/  SHF.R.U64 R34, R46, 0x10, R47 ;  /* 0x000000102e227819 */ /* 0x000fe4000000122f */
[----:B------:R-:W-:Y:S01]  /*f940*/  SHF.R.U32.HI R92, RZ, 0x10, R35 ;  /* 0x00000010ff5c7819 */ /* 0x000fe20000011623 */
[----:B------:R-:W-:Y:S01]  /*f950*/  HADD2.F32 R33, -RZ, R33.H0_H0 ;  /* 0x20000021ff217230 */ /* 0x000fe20000004100 */
[----:B------:R-:W-:-:S03]  /*f960*/  SHF.R.U32.HI R105, RZ, 0x10, R47 ;  /* 0x00000010ff697819 */ /* 0x000fc6000001162f */
[----:B------:R-:W-:Y:S01]  /*f970*/  HADD2.F32 R92, -RZ, R92.H0_H0 ;  /* 0x2000005cff5c7230 */ /* 0x000fe20000004100 */
        /* <DEDUP_REMOVED lines=9> */
[----:B------:R-:W-:-:S04]  /*fa10*/  IADD3 R65, R64, R65, R222 ;  /* 0x0000004140417210 */ /* 0x000fc80007ffe0de */
[----:B------:R-:W-:-:S05]  /*fa20*/  LEA R89, R65, R2, 0x1 ;  /* 0x0000000241597211 */ /* 0x000fca00078e08ff */
[----:B------:R-:W1:Y:S01]  /*fa30*/  LDS.128 R64, [R89+0x12400] ;  /* 0x0124000059407984 */ /* 0x000e620000000c00 */
[--C-:B0-----:R-:W-:Y:S02]  /*fa40*/  HADD2.F32 R46, -RZ, R61.reuse.H0_H0 ;  /* 0x2000003dff2e7230 */ /* 0x101fe40000004100 */
[----:B------:R-:W-:Y:S02]  /*fa50*/  HADD2.F32 R95, -RZ, R61.H1_H1 ;  /* 0x3000003dff5f7230 */ /* 0x000fe40000004100 */
[----:B------:R-:W-:Y:S02]  /*fa60*/  HADD2.F32 R61, -RZ, R60.H0_H0 ;  /* 0x2000003cff3d7230 */ /* 0x000fe40000004100 */
[----:B------:R-:W-:Y:S02]  /*fa70*/  HADD2.F32 R47, -RZ, R62.H0_H0 ;  /* 0x2000003eff2f7230 */ /* 0x000fe40000004100 */
[--C-:B------:R-:W-:Y:S02]  /*fa80*/  HADD2.F32 R35, -RZ, R63.reuse.H0_H0 ;  /* 0x2000003fff237230 */ /* 0x100fe40000004100 */
[----:B------:R-:W-:-:S02]  /*fa90*/  HADD2.F32 R63, -RZ, R63.H1_H1 ;  /* 0x3000003fff3f7230 */ /* 0x000fc40000004100 */
[--C-:B-1----:R-:W-:Y:S02]  /*faa0*/  HADD2.F32 R45, -RZ, R65.reuse.H0_H0 ;  /* 0x20000041ff2d7230 */ /* 0x102fe40000004100 */
[----:B------:R-:W-:Y:S02]  /*fab0*/  HADD2.F32 R94, -RZ, R65.H1_H1 ;  /* 0x30000041ff5e7230 */ /* 0x000fe40000004100 */
[----:B------:R-:W-:Y:S02]  /*fac0*/  HADD2.F32 R65, -RZ, R64.H0_H0 ;  /* 0x20000040ff417230 */ /* 0x000fe40000004100 */
[C---:B------:R-:W-:Y:S01]  /*fad0*/  FMUL.FTZ R99, R45.reuse, R101 ;  /* 0x000000652d637220 */ /* 0x040fe20000410000 */
[----:B------:R-:W-:Y:S01]  /*fae0*/  FMUL.FTZ R103, R45, R98 ;  /* 0x000000622d677220 */ /* 0x000fe20000410000 */
[----:B------:R-:W-:Y:S01]  /*faf0*/  FMUL.FTZ R104, R94, R102 ;  /* 0x000000665e687220 */ /* 0x000fe20000410000 */
[----:B------:R-:W-:Y:S02]  /*fb00*/  HADD2.F32 R96, -RZ, R66.H0_H0 ;  /* 0x20000042ff607230 */ /* 0x000fe40000004100 */
[----:B------:R-:W-:Y:S01]  /*fb10*/  FFMA.FTZ R45, R46, R98, -R99 ;  /* 0x000000622e2d7223 */ /* 0x000fe20000010863 */
[----:B------:R-:W-:-:S02]  /*fb20*/  HADD2.F32 R99, -RZ, R100.H0_H0 ;  /* 0x20000064ff637230 */ /* 0x000fc40000004100 */
[----:B------:R-:W-:Y:S01]  /*fb30*/  FFMA.FTZ R46, R46, R101, R103 ;  /* 0x000000652e2e7223 */ /* 0x000fe20000010067 */
[--C-:B------:R-:W-:Y:S02]  /*fb40*/  HADD2.F32 R100, -RZ, R93.reuse.H1_H1 ;  /* 0x3000005dff647230 */ /* 0x100fe40000004100 */
[----:B------:R-:W-:Y:S02]  /*fb50*/  HADD2.F32 R98, -RZ, R93.H0_H0 ;  /* 0x2000005dff627230 */ /* 0x000fe40000004100 */
[-C--:B------:R-:W-:Y:S01]  /*fb60*/  FMUL.FTZ R106, R94, R99.reuse ;  /* 0x000000635e6a7220 */ /* 0x080fe20000410000 */
[----:B------:R-:W-:Y:S01]  /*fb70*/  FFMA.FTZ R94, R95, R99, -R104 ;  /* 0x000000635f5e7223 */ /* 0x000fe20000010868 */
[C---:B------:R-:W-:Y:S01]  /*fb80*/  FMUL.FTZ R104, R65.reuse, R100 ;  /* 0x0000006441687220 */ /* 0x040fe20000410000 */
[----:B------:R-:W-:Y:S02]  /*fb90*/  HADD2.F32 R93, -RZ, R91.H1_H1 ;  /* 0x3000005bff5d7230 */ /* 0x000fe40000004100 */
[----:B------:R-:W-:Y:S01]  /*fba0*/  FMUL.FTZ R65, R65, R98 ;  /* 0x0000006241417220 */ /* 0x000fe20000410000 */
[----:B------:R-:W-:-:S02]  /*fbb0*/  HADD2.F32 R97, -RZ, R67.H0_H0 ;  /* 0x20000043ff617230 */ /* 0x000fc40000004100 */
[----:B------:R-:W-:Y:S01]  /*fbc0*/  FFMA.FTZ R104, R61, R98, -R104 ;  /* 0x000000623d687223 */ /* 0x000fe20000010868 */
[--C-:B------:R-:W-:Y:S02]  /*fbd0*/  HADD2.F32 R98, -RZ, R90.reuse.H1_H1 ;  /* 0x3000005aff627230 */ /* 0x100fe40000004100 */
[----:B------:R-:W-:Y:S01]  /*fbe0*/  FFMA.FTZ R95, R95, R102, R106 ;  /* 0x000000665f5f7223 */ /* 0x000fe2000001006a */
[----:B------:R-:W-:Y:S02]  /*fbf0*/  HADD2.F32 R91, -RZ, R91.H0_H0 ;  /* 0x2000005bff5b7230 */ /* 0x000fe40000004100 */
[----:B------:R-:W-:Y:S01]  /*fc00*/  FFMA.FTZ R65, R61, R100, R65 ;  /* 0x000000643d417223 */ /* 0x000fe20000010041 */
[----:B------:R-:W-:Y:S02]  /*fc10*/  HADD2.F32 R90, -RZ, R90.H0_H0 ;  /* 0x2000005aff5a7230 */ /* 0x000fe40000004100 */
[----:B------:R-:W-:Y:S01]  /*fc20*/  FMUL.FTZ R100, R96, R93 ;  /* 0x0000005d60647220 */ /* 0x000fe20000410000 */
[----:B------:R-:W-:-:S02]  /*fc30*/  HADD2.F32 R67, -RZ, R67.H1_H1 ;  /* 0x30000043ff437230 */ /* 0x000fc40000004100 */
[-C--:B------:R-:W-:Y:S01]  /*fc40*/  FMUL.FTZ R102, R96, R91.reuse ;  /* 0x0000005b60667220 */ /* 0x080fe20000410000 */
[----:B------:R-:W-:Y:S02]  /*fc50*/  HADD2.F32 R96, -RZ, R105.H0_H0 ;  /* 0x20000069ff607230 */ /* 0x000fe40000004100 */
[C---:B------:R-:W-:Y:S01]  /*fc60*/  FMUL.FTZ R106, R97.reuse, R90 ;  /* 0x0000005a616a7220 */ /* 0x040fe20000410000 */
[----:B------:R-:W-:Y:S01]  /*fc70*/  FMUL.FTZ R97, R97, R98 ;  /* 0x0000006261617220 */ /* 0x000fe20000410000 */
[C---:B------:R-:W-:Y:S01]  /*fc80*/  FFMA.FTZ R100, R47.reuse, R91, -R100 ;  /* 0x0000005b2f647223 */ /* 0x040fe20000010864 */
[----:B------:R-:W-:Y:S01]  /*fc90*/  FFMA.FTZ R102, R47, R93, R102 ;  /* 0x0000005d2f667223 */ /* 0x000fe20000010066 */
[----:B------:R-:W-:Y:S02]  /*fca0*/  HADD2.F32 R64, -RZ, R64.H1_H1 ;  /* 0x30000040ff407230 */ /* 0x000fe40000004100 */
[----:B------:R-:W-:Y:S01]  /*fcb0*/  FFMA.FTZ R97, R35, R90, R97 ;  /* 0x0000005a23617223 */ /* 0x000fe20000010061 */
[----:B------:R-:W-:-:S02]  /*fcc0*/  HADD2.F32 R66, -RZ, R66.H1_H1 ;  /* 0x30000042ff427230 */ /* 0x000fc40000004100 */
[----:B------:R-:W-:Y:S01]  /*fcd0*/  FMUL.FTZ R108, R67, R96 ;  /* 0x00000060436c7220 */ /* 0x000fe20000410000 */
[----:B------:R-:W-:Y:S01]  /*fce0*/  FFMA.FTZ R106, R35, R98, -R106 ;  /* 0x00000062236a7223 */ /* 0x000fe2000001086a */
[-C--:B------:R-:W-:Y:S01]  /*fcf0*/  FMUL.FTZ R90, R67, R92.reuse ;  /* 0x0000005c435a7220 */ /* 0x080fe20000410000 */
        /* <DEDUP_REMOVED lines=25> */
.L_x_2861:
[----:B------:R-:W-:Y:S05]  /*fe90*/  BSYNC B2 ;  /* 0x0000000000027941 */ /* 0x000fea0003800000 */
.L_x_2860:
[----:B------:R-:W-:Y:S04]  /*fea0*/  BSSY B2, `(.L_x_2862) ;  /* 0x0000061000027945 */ /* 0x000fe80003800000 */
[----:B------:R-:W-:Y:S05]  /*feb0*/  @P1 BRA `(.L_x_2863) ;  /* 0x00000004007c1947 */ /* 0x000fea0003800000 */
[----:B------:R-:W2:Y:S01]  /*fec0*/  LDL R95, [R1+0x74] ;  /* 0x00007400015f7983 */ /* 0x000ea20000100800 */
[----:B-1----:R-:W-:Y:S01]  /*fed0*/  LEA.HI R32, R75, R197, RZ, 0x1d ;  /* 0x000000c54b207211 */ /* 0x002fe200078fe8ff */
        /* <DEDUP_REMOVED lines=17> */
[----:B------:R-:W-:Y:S02]  /*fff0*/  IADD3 R45, R44, R45, R222 ;  /* 0x0000002d2c2d7210 */ /* 0x000fe40007ffe0de */
[----:B------:R-:W-:Y:S02]  /*10000*/  SHF.R.U64 R28, R28, 0x10, R29 ;  /* 0x000000101c1c7819 */ /* 0x000fe4000000121d */
[----:B------:R-:W-:-:S02]  /*10010*/  LEA R60, R45, R2, 0x1 ;  /* 0x000000022d3c7211 */ /* 0x000fc400078e08ff */
[----:B------:R-:W-:Y:S02]  /*10020*/  SHF.R.U32.HI R90, RZ, 0x10, R43 ;  /* 0x00000010ff5a7819 */ /* 0x000fe4000001162b */
[----:B------:R-:W-:Y:S01]  /*10030*/  SHF.R.U32.HI R93, RZ, 0x10, R31 ;  /* 0x00000010ff5d7819 */ /* 0x000fe2000001161f */
[----:B------:R-:W1:Y:S02]  /*10040*/  LDS.128 R44, [R60+0x12400] ;  /* 0x012400003c2c7984 */ /* 0x000e640000000c00 */
[--C-:B-1----:R-:W-:Y:S02]  /*10050*/  HADD2.F32 R42, -RZ, R45.reuse.H0_H0 ;  /* 0x2000002dff2a7230 */ /* 0x102fe40000004100 */
[----:B------:R-:W-:Y:S02]  /*10060*/  HADD2.F32 R45, -RZ, R45.H1_H1 ;  /* 0x3000002dff2d7230 */ /* 0x000fe40000004100 */
[----:B------:R-:W-:Y:S02]  /*10070*/  HADD2.F32 R41, -RZ, R44.H0_H0 ;  /* 0x2000002cff297230 */ /* 0x000fe40000004100 */
[C---:B------:R-:W-:Y:S01]  /*10080*/  FMUL.FTZ R67, R42.reuse, R65 ;  /* 0x000000412a437220 */ /* 0x040fe20000410000 */
[----:B------:R-:W-:Y:S01]  /*10090*/  FMUL.FTZ R89, R42, R63 ;  /* 0x0000003f2a597220 */ /* 0x000fe20000410000 */
[----:B------:R-:W-:-:S02]  /*100a0*/  HADD2.F32 R42, -RZ, R64.H0_H0 ;  /* 0x20000040ff2a7230 */ /* 0x000fc40000004100 */
[C---:B------:R-:W-:Y:S01]  /*100b0*/  FMUL.FTZ R64, R45.reuse, R62 ;  /* 0x0000003e2d407220 */ /* 0x040fe20000410000 */
[----:B------:R-:W-:Y:S02]  /*100c0*/  HADD2.F32 R43, -RZ, R46.H0_H0 ;  /* 0x2000002eff2b7230 */ /* 0x000fe40000004100 */
[--C-:B0-----:R-:W-:Y:S02]  /*100d0*/  HADD2.F32 R61, -RZ, R47.reuse.H0_H0 ;  /* 0x2000002fff3d7230 */ /* 0x101fe40000004100 */
[----:B------:R-:W-:Y:S01]  /*100e0*/  FMUL.FTZ R66, R45, R42 ;  /* 0x0000002a2d427220 */ /* 0x000fe20000410000 */
[----:B------:R-:W-:Y:S02]  /*100f0*/  HADD2.F32 R47, -RZ, R47.H1_H1 ;  /* 0x3000002fff2f7230 */ /* 0x000fe40000004100 */
[----:B------:R-:W-:Y:S02]  /*10100*/  HADD2.F32 R44, -RZ, R44.H1_H1 ;  /* 0x3000002cff2c7230 */ /* 0x000fe40000004100 */
[----:B------:R-:W-:Y:S01]  /*10110*/  HADD2.F32 R46, -RZ, R46.H1_H1 ;  /* 0x3000002eff2e7230 */ /* 0x000fe20000004100 */
[----:B--2---:R-:W0:Y:S02]  /*10120*/  LDS.128 R32, [R95] ;  /* 0x000000005f207984 */ /* 0x004e240000000c00 */
[----:B0-----:R-:W-:-:S02]  /*10130*/  HADD2.F32 R30, -RZ, R33.H0_H0 ;  /* 0x20000021ff1e7230 */ /* 0x001fc40000004100 */
[----:B------:R-:W-:Y:S02]  /*10140*/  HADD2.F32 R33, -RZ, R33.H1_H1 ;  /* 0x30000021ff217230 */ /* 0x000fe40000004100 */
[----:B------:R-:W-:Y:S02]  /*10150*/  HADD2.F32 R29, -RZ, R32.H0_H0 ;  /* 0x20000020ff1d7230 */ /* 0x000fe40000004100 */
[C---:B------:R-:W-:Y:S01]  /*10160*/  FFMA.FTZ R67, R30.reuse, R63, -R67 ;  /* 0x0000003f1e437223 */ /* 0x040fe20000010843 */
[----:B------:R-:W-:Y:S01]  /*10170*/  FFMA.FTZ R89, R30, R65, R89 ;  /* 0x000000411e597223 */ /* 0x000fe20000010059 */
[----:B------:R-:W-:Y:S01]  /*10180*/  FFMA.FTZ R64, R33, R42, -R64 ;  /* 0x0000002a21407223 */ /* 0x000fe20000010840 */
[C---:B------:R-:W-:Y:S01]  /*10190*/  FMUL.FTZ R30, R41.reuse, R84 ;  /* 0x00000054291e7220 */ /* 0x040fe20000410000 */
[----:B------:R-:W-:Y:S02]  /*101a0*/  HADD2.F32 R42, -RZ, R85.H0_H0 ;  /* 0x20000055ff2a7230 */ /* 0x000fe40000004100 */
[----:B------:R-:W-:Y:S01]  /*101b0*/  FMUL.FTZ R41, R41, R86 ;  /* 0x0000005629297220 */ /* 0x000fe20000410000 */
[----:B------:R-:W-:-:S02]  /*101c0*/  HADD2.F32 R31, -RZ, R34.H0_H0 ;  /* 0x20000022ff1f7230 */ /* 0x000fc40000004100 */
[----:B------:R-:W-:Y:S01]  /*101d0*/  FFMA.FTZ R86, R29, R86, -R30 ;  /* 0x000000561d567223 */ /* 0x000fe2000001081e */
[----:B------:R-:W-:Y:S01]  /*101e0*/  FFMA.FTZ R66, R33, R62, R66 ;  /* 0x0000003e21427223 */ /* 0x000fe20000010042 */
[--C-:B------:R-:W-:Y:S02]  /*101f0*/  HADD2.F32 R30, -RZ, R87.reuse.H0_H0 ;  /* 0x20000057ff1e7230 */ /* 0x100fe40000004100 */
[----:B------:R-:W-:Y:S01]  /*10200*/  FMUL.FTZ R62, R43, R42 ;  /* 0x0000002a2b3e7220 */ /* 0x000fe20000410000 */
[----:B------:R-:W-:Y:S02]  /*10210*/  HADD2.F32 R87, -RZ, R87.H1_H1 ;  /* 0x30000057ff577230 */ /* 0x000fe40000004100 */
[----:B------:R-:W-:Y:S01]  /*10220*/  FFMA.FTZ R84, R29, R84, R41 ;  /* 0x000000541d547223 */ /* 0x000fe20000010029 */
[----:B------:R-:W-:Y:S02]  /*10230*/  HADD2.F32 R85, -RZ, R85.H1_H1 ;  /* 0x30000055ff557230 */ /* 0x000fe40000004100 */
[----:B------:R-:W-:Y:S01]  /*10240*/  FFMA.FTZ R63, R31, R30, -R62 ;  /* 0x0000001e1f3f7223 */ /* 0x000fe2000001083e */
[----:B------:R-:W-:-:S02]  /*10250*/  HADD2.F32 R40, -RZ, R35.H0_H0 ;  /* 0x20000023ff287230 */ /* 0x000fc40000004100 */
[----:B------:R-:W-:Y:S01]  /*10260*/  FMUL.FTZ R88, R43, R30 ;  /* 0x0000001e2b587220 */ /* 0x000fe20000410000 */
[----:B------:R-:W-:Y:S02]  /*10270*/  HADD2.F32 R62, -RZ, R90.H0_H0 ;  /* 0x2000005aff3e7230 */ /* 0x000fe40000004100 */
[C---:B------:R-:W-:Y:S01]  /*10280*/  FMUL.FTZ R29, R61.reuse, R85 ;  /* 0x000000553d1d7220 */ /* 0x040fe20000410000 */
[----:B------:R-:W-:Y:S02]  /*10290*/  HADD2.F32 R30, -RZ, R93.H0_H0 ;  /* 0x2000005dff1e7230 */ /* 0x000fe40000004100 */
[-C--:B------:R-:W-:Y:S01]  /*102a0*/  FMUL.FTZ R90, R61, R87.reuse ;  /* 0x000000573d5a7220 */ /* 0x080fe20000410000 */
[----:B------:R-:W-:Y:S02]  /*102b0*/  HADD2.F32 R35, -RZ, R35.H1_H1 ;  /* 0x30000023ff237230 */ /* 0x000fe40000004100 */
[----:B------:R-:W-:Y:S01]  /*102c0*/  FFMA.FTZ R88, R31, R42, R88 ;  /* 0x0000002a1f587223 */ /* 0x000fe20000010058 */
[C---:B------:R-:W-:Y:S01]  /*102d0*/  FFMA.FTZ R87, R40.reuse, R87, -R29 ;  /* 0x0000005728577223 */ /* 0x040fe2000001081d */
[----:B------:R-:W-:Y:S01]  /*102e0*/  FFMA.FTZ R90, R40, R85, R90 ;  /* 0x00000055285a7223 */ /* 0x000fe2000001005a */
[C---:B------:R-:W-:Y:S01]  /*102f0*/  FMUL.FTZ R42, R47.reuse, R62 ;  /* 0x0000003e2f2a7220 */ /* 0x040fe20000410000 */
[----:B------:R-:W-:Y:S01]  /*10300*/  FMUL.FTZ R40, R47, R30 ;  /* 0x0000001e2f287220 */ /* 0x000fe20000410000 */
[----:B------:R-:W-:-:S02]  /*10310*/  HADD2.F32 R33, -RZ, R92.H0_H0 ;  /* 0x2000005cff217230 */ /* 0x000fc40000004100 */
[----:B------:R-:W-:Y:S02]  /*10320*/  HADD2.F32 R41, -RZ, R91.H0_H0 ;  /* 0x2000005bff297230 */ /* 0x000fe40000004100 */
[C---:B------:R-:W-:Y:S01]  /*10330*/  FFMA.FTZ R42, R35.reuse, R30, -R42 ;  /* 0x0000001e232a7223 */ /* 0x040fe2000001082a */
[----:B------:R-:W-:Y:S02]  /*10340*/  HADD2.F32 R29, -RZ, R28.H0_H0 ;  /* 0x2000001cff1d7230 */ /* 0x000fe40000004100 */
[----:B------:R-:W-:Y:S01]  /*10350*/  FFMA.FTZ R61, R35, R62, R40 ;  /* 0x0000003e233d7223 */ /* 0x000fe20000010028 */
[----:B------:R-:W-:Y:S02]  /*10360*/  HADD2.F32 R31, -RZ, R94.H0_H0 ;  /* 0x2000005eff1f7230 */ /* 0x000fe40000004100 */
[----:B------:R-:W-:Y:S01]  /*10370*/  FMUL.FTZ R35, R44, R33 ;  /* 0x000000212c237220 */ /* 0x000fe20000410000 */
[----:B------:R-:W-:Y:S02]  /*10380*/  HADD2.F32 R32, -RZ, R32.H1_H1 ;  /* 0x30000020ff207230 */ /* 0x000fe40000004100 */
[----:B------:R-:W-:Y:S01]  /*10390*/  FMUL.FTZ R47, R46, R41 ;  /* 0x000000292e2f7220 */ /* 0x000fe20000410000 */
[----:B------:R-:W-:-:S02]  /*103a0*/  HADD2.F32 R34, -RZ, R34.H1_H1 ;  /* 0x30000022ff227230 */ /* 0x000fc40000004100 */
[----:B------:R-:W-:Y:S01]  /*103b0*/  FMUL.FTZ R44, R44, R29 ;  /* 0x0000001d2c2c7220 */ /* 0x000fe20000410000 */
[----:B------:R-:W-:Y:S01]  /*103c0*/  FMUL.FTZ R46, R46, R31 ;  /* 0x0000001f2e2e7220 */ /* 0x000fe20000410000 */
[----:B------:R-:W-:Y:S01]  /*103d0*/  FFMA.FTZ R43, R32, R29, -R35 ;  /* 0x0000001d202b7223 */ /* 0x000fe20000010823 */
[----:B------:R-:W-:Y:S01]  /*103e0*/  F2FP.F16.F32.PACK_AB R29, R64, R67 ;  /* 0x00000043401d723e */ /* 0x000fe200000000ff */
[----:B------:R-:W-:Y:S01]  /*103f0*/  FFMA.FTZ R30, R34, R31, -R47 ;  /* 0x0000001f221e7223 */ /* 0x000fe2000001082f */
[----:B------:R-:W-:Y:S01]  /*10400*/  FFMA.FTZ R45, R32, R33, R44 ;  /* 0x00000021202d7223 */ /* 0x000fe2000001002c */
[----:B------:R-:W-:Y:S01]  /*10410*/  FFMA.FTZ R41, R34, R41, R46 ;  /* 0x0000002922297223 */ /* 0x000fe2000001002e */
[----:B------:R-:W-:Y:S02]  /*10420*/  F2FP.F16.F32.PACK_AB R31, R42, R87 ;  /* 0x000000572a1f723e */ /* 0x000fe400000000ff */
[----:B------:R-:W-:Y:S02]  /*10430*/  F2FP.F16.F32.PACK_AB R28, R43, R86 ;  /* 0x000000562b1c723e */ /* 0x000fe400000000ff */
[----:B------:R-:W-:-:S02]  /*10440*/  F2FP.F16.F32.PACK_AB R30, R30, R63 ;  /* 0x0000003f1e1e723e */ /* 0x000fc400000000ff */
[----:B------:R-:W-:Y:S02]  /*10450*/  F2FP.F16.F32.PACK_AB R35, R61, R90 ;  /* 0x0000005a3d23723e */ /* 0x000fe400000000ff */
[----:B------:R-:W-:Y:S01]  /*10460*/  F2FP.F16.F32.PACK_AB R33, R66, R89 ;  /* 0x000000594221723e */ /* 0x000fe200000000ff */
[----:B------:R2:W-:Y:S01]  /*10470*/  STS.128 [R95], R28 ;  /* 0x0000001c5f007388 */ /* 0x0005e20000000c00 */
[----:B------:R-:W-:Y:S02]  /*10480*/  F2FP.F16.F32.PACK_AB R32, R45, R84 ;  /* 0x000000542d20723e */ /* 0x000fe400000000ff */
[----:B------:R-:W-:-:S05]  /*10490*/  F2FP.F16.F32.PACK_AB R34, R41, R88 ;  /* 0x000000582922723e */ /* 0x000fca00000000ff */
[----:B------:R2:W-:Y:S02]  /*104a0*/  STS.128 [R60+0x12400], R32 ;  /* 0x012400203c007388 */ /* 0x0005e40000000c00 */
.L_x_2863:
[----:B------:R-:W-:Y:S05]  /*104b0*/  BSYNC B2 ;  /* 0x0000000000027941 */ /* 0x000fea0003800000 */
.L_x_2862:
[----:B------:R-:W-:Y:S05]  /*104c0*/  @P2 BRA `(.L_x_2859) ;  /* 0x00000004007c2947 */ /* 0x000fea0003800000 */
[----:B------:R-:W3:Y:S01]  /*104d0*/  LDL R66, [R1+0x6c] ;  /* 0x00006c0001427983 */ /* 0x000ee20000100800 */
[----:B------:R-:W-:Y:S01]  /*104e0*/  LEA.HI R75, R75, R198, RZ, 0x1d ;  /* 0x000000c64b4b7211 */ /* 0x000fe200078fe8ff */
[----:B------:R-:W-:Y:S01]  /*104f0*/  HADD2.F32 R41, -RZ, R78.H1_H1 ;  /* 0x3000004eff297230 */ /* 0x000fe20000004100 */
[----:B------:R-:W-:Y:S01]  /*10500*/  SHF.R.U64 R63, R36, 0x10, R37 ;  /* 0x00000010243f7819 */ /* 0x000fe20000001225 */
[--C-:B------:R-:W-:Y:S01]  /*10510*/  HADD2.F32 R42, -RZ, R76.reuse.H1_H1 ;  /* 0x3000004cff2a7230 */ /* 0x100fe20000004100 */
[----:B--2---:R-:W-:Y:S01]  /*10520*/  SHF.R.S32.HI R30, RZ, 0x1f, R75 ;  /* 0x0000001fff1e7819 */ /* 0x004fe2000001144b */
[----:B------:R-:W-:Y:S01]  /*10530*/  IMAD.SHL.U32 R28, R75, 0x8, RZ ;  /* 0x000000084b1c7824 */ /* 0x000fe200078e00ff */
[----:B------:R-:W-:Y:S01]  /*10540*/  SHF.R.U32.HI R43, RZ, 0x10, R25 ;  /* 0x00000010ff2b7819 */ /* 0x000fe20000011619 */
[----:B------:R-:W-:Y:S01]  /*10550*/  HADD2.F32 R76, -RZ, R76.H0_H0 ;  /* 0x2000004cff4c7230 */ /* 0x000fe20000004100 */
[----:B------:R-:W-:Y:S01]  /*10560*/  LEA.HI R30, R30, R75, RZ, 0x3 ;  /* 0x0000004b1e1e7211 */ /* 0x000fe200078f18ff */
[----:B------:R-:W-:Y:S01]  /*10570*/  HADD2.F32 R78, -RZ, R78.H0_H0 ;  /* 0x2000004eff4e7230 */ /* 0x000fe20000004100 */
[----:B------:R-:W-:-:S02]  /*10580*/  LOP3.LUT R28, R219, 0x38, R28, 0xf8, !PT ;  /* 0x00000038db1c7812 */ /* 0x000fc400078ef81c */
[----:B-1----:R-:W-:Y:S01]  /*10590*/  SHF.R.U32.HI R44, RZ, 0x10, R37 ;  /* 0x00000010ff2c7819 */ /* 0x002fe20000011625 */
[----:B------:R-:W-:Y:S01]  /*105a0*/  IMAD.SHL.U32 R30, R30, 0x400, RZ ;  /* 0x000004001e1e7824 */ /* 0x000fe200078e00ff */
[----:B------:R-:W-:Y:S02]  /*105b0*/  LOP3.LUT R32, R28, R221, RZ, 0x3c, !PT ;  /* 0x000000dd1c207212 */ /* 0x000fe400078e3cff */
[----:B------:R-:W-:Y:S01]  /*105c0*/  SHF.R.U64 R65, R24, 0x10, R25 ;  /* 0x0000001018417819 */ /* 0x000fe20000001219 */
[----:B------:R-:W-:Y:S01]  /*105d0*/  HADD2.F32 R44, -RZ, R44.H0_H0 ;  /* 0x2000002cff2c7230 */ /* 0x000fe20000004100 */
[----:B------:R-:W-:Y:S02]  /*105e0*/  LOP3.LUT R33, R30, 0x7fffe000, RZ, 0xc0, !PT ;  /* 0x7fffe0001e217812 */ /* 0x000fe400078ec0ff */
[----:B0-----:R-:W-:Y:S02]  /*105f0*/  SHF.R.U64 R61, R38, 0x10, R39 ;  /* 0x00000010263d7819 */ /* 0x001fe40000001227 */
[----:B------:R-:W-:-:S02]  /*10600*/  IADD3 R33, R32, R33, R222 ;  /* 0x0000002120217210 */ /* 0x000fc40007ffe0de */
[----:B------:R-:W-:Y:S02]  /*10610*/  SHF.R.U64 R64, R26, 0x10, R27 ;  /* 0x000000101a407819 */ /* 0x000fe4000000121b */
[----:B------:R-:W-:Y:S02]  /*10620*/  LEA R40, R33, R2, 0x1 ;  /* 0x0000000221287211 */ /* 0x000fe400078e08ff */
[----:B------:R-:W-:Y:S02]  /*10630*/  SHF.R.U32.HI R45, RZ, 0x10, R39 ;  /* 0x00000010ff2d7819 */ /* 0x000fe40000011627 */
[----:B------:R-:W-:Y:S01]  /*10640*/  SHF.R.U32.HI R47, RZ, 0x10, R27 ;  /* 0x00000010ff2f7819 */ /* 0x000fe2000001161b */
[----:B------:R-:W0:Y:S02]  /*10650*/  LDS.128 R32, [R40+0x12400] ;  /* 0x0124000028207984 */ /* 0x000e240000000c00 */
[--C-:B0-----:R-:W-:Y:S02]  /*10660*/  HADD2.F32 R36, -RZ, R33.reuse.H0_H0 ;  /* 0x20000021ff247230 */ /* 0x101fe40000004100 */
[----:B------:R-:W-:-:S02]  /*10670*/  HADD2.F32 R37, -RZ, R33.H1_H1 ;  /* 0x30000021ff257230 */ /* 0x000fc40000004100 */
[----:B------:R-:W-:Y:S02]  /*10680*/  HADD2.F32 R33, -RZ, R32.H0_H0 ;  /* 0x20000020ff217230 */ /* 0x000fe40000004100 */
[C---:B------:R-:W-:Y:S01]  /*10690*/  FMUL.FTZ R46, R36.reuse, R42 ;  /* 0x0000002a242e7220 */ /* 0x040fe20000410000 */
[----:B------:R-:W-:Y:S01]  /*106a0*/  FMUL.FTZ R60, R36, R41 ;  /* 0x00000029243c7220 */ /* 0x000fe20000410000 */
[----:B------:R-:W-:Y:S02]  /*106b0*/  HADD2.F32 R36, -RZ, R43.H0_H0 ;  /* 0x2000002bff247230 */ /* 0x000fe40000004100 */
[----:B------:R-:W-:Y:S01]  /*106c0*/  FMUL.FTZ R62, R37, R44 ;  /* 0x0000002c253e7220 */ /* 0x000fe20000410000 */
[----:B------:R-:W-:Y:S02]  /*106d0*/  HADD2.F32 R38, -RZ, R34.H0_H0 ;  /* 0x20000022ff267230 */ /* 0x000fe40000004100 */
[--C-:B------:R-:W-:Y:S02]  /*106e0*/  HADD2.F32 R39, -RZ, R35.reuse.H0_H0 ;  /* 0x20000023ff277230 */ /* 0x100fe40000004100 */
[----:B------:R-:W-:-:S02]  /*106f0*/  HADD2.F32 R35, -RZ, R35.H1_H1 ;  /* 0x30000023ff237230 */ /* 0x000fc40000004100 */
[----:B------:R-:W-:Y:S02]  /*10700*/  HADD2.F32 R32, -RZ, R32.H1_H1 ;  /* 0x30000020ff207230 */ /* 0x000fe40000004100 */
[----:B------:R-:W-:Y:S01]  /*10710*/  HADD2.F32 R34, -RZ, R34.H1_H1 ;  /* 0x30000022ff227230 */ /* 0x000fe20000004100 */
[----:B---3--:R-:W0:Y:S02]  /*10720*/  LDS.128 R28, [R66] ;  /* 0x00000000421c7984 */ /* 0x008e240000000c00 */
[--C-:B0-----:R-:W-:Y:S02]  /*10730*/  HADD2.F32 R25, -RZ, R29.reuse.H0_H0 ;  /* 0x2000001dff197230 */ /* 0x101fe40000004100 */
[----:B------:R-:W-:Y:S02]  /*10740*/  HADD2.F32 R24, -RZ, R28.H0_H0 ;  /* 0x2000001cff187230 */ /* 0x000fe40000004100 */
[----:B------:R-:W-:Y:S02]  /*10750*/  HADD2.F32 R29, -RZ, R29.H1_H1 ;  /* 0x3000001dff1d7230 */ /* 0x000fe40000004100 */
[C---:B------:R-:W-:Y:S01]  /*10760*/  FFMA.FTZ R46, R25.reuse, R41, -R46 ;  /* 0x00000029192e7223 */ /* 0x040fe2000001082e */
[----:B------:R-:W-:Y:S01]  /*10770*/  FFMA.FTZ R60, R25, R42, R60 ;  /* 0x0000002a193c7223 */ /* 0x000fe2000001003c */
[----:B------:R-:W-:Y:S01]  /*10780*/  FMUL.FTZ R25, R33, R76 ;  /* 0x0000004c21197220 */ /* 0x000fe20000410000 */
[----:B------:R-:W-:Y:S01]  /*10790*/  FMUL.FTZ R42, R37, R36 ;  /* 0x00000024252a7220 */ /* 0x000fe20000410000 */
[----:B------:R-:W-:-:S02]  /*107a0*/  HADD2.F32 R37, -RZ, R77.H0_H0 ;  /* 0x2000004dff257230 */ /* 0x000fc40000004100 */
[-C--:B------:R-:W-:Y:S01]  /*107b0*/  FMUL.FTZ R33, R33, R78.reuse ;  /* 0x0000004e21217220 */ /* 0x080fe20000410000 */
[C---:B------:R-:W-:Y:S01]  /*107c0*/  FFMA.FTZ R78, R24.reuse, R78, -R25 ;  /* 0x0000004e184e7223 */ /* 0x040fe20000010819 */
[C---:B------:R-:W-:Y:S01]  /*107d0*/  FFMA.FTZ R43, R29.reuse, R44, R42 ;  /* 0x0000002c1d2b7223 */ /* 0x040fe2000001002a */
[----:B------:R-:W-:Y:S02]  /*107e0*/  HADD2.F32 R25, -RZ, R79.H0_H0 ;  /* 0x2000004fff197230 */ /* 0x000fe40000004100 */
[----:B------:R-:W-:Y:S01]  /*107f0*/  FFMA.FTZ R41, R29, R36, -R62 ;  /* 0x000000241d297223 */ /* 0x000fe2000001083e */
[----:B------:R-:W-:Y:S02]  /*10800*/  HADD2.F32 R26, -RZ, R30.H0_H0 ;  /* 0x2000001eff1a7230 */ /* 0x000fe40000004100 */
[----:B------:R-:W-:Y:S01]  /*10810*/  FFMA.FTZ R76, R24, R76, R33 ;  /* 0x0000004c184c7223 */ /* 0x000fe20000010021 */
[----:B------:R-:W-:Y:S02]  /*10820*/  HADD2.F32 R42, -RZ, R77.H1_H1 ;  /* 0x3000004dff2a7230 */ /* 0x000fe40000004100 */
[----:B------:R-:W-:Y:S01]  /*10830*/  FMUL.FTZ R29, R38, R37 ;  /* 0x00000025261d7220 */ /* 0x000fe20000410000 */
[----:B------:R-:W-:-:S02]  /*10840*/  HADD2.F32 R24, -RZ, R79.H1_H1 ;  /* 0x3000004fff187230 */ /* 0x000fc40000004100 */
[-C--:B------:R-:W-:Y:S01]  /*10850*/  FMUL.FTZ R33, R38, R25.reuse ;  /* 0x0000001926217220 */ /* 0x080fe20000410000 */
[----:B------:R-:W-:Y:S02]  /*10860*/  HADD2.F32 R27, -RZ, R31.H0_H0 ;  /* 0x2000001fff1b7230 */ /* 0x000fe40000004100 */
[----:B------:R-:W-:Y:S01]  /*10870*/  FFMA.FTZ R44, R26, R25, -R29 ;  /* 0x000000191a2c7223 */ /* 0x000fe2000001081d */
[----:B------:R-:W-:Y:S02]  /*10880*/  HADD2.F32 R38, -RZ, R45.H0_H0 ;  /* 0x2000002dff267230 */ /* 0x000fe40000004100 */
[C---:B------:R-:W-:Y:S01]  /*10890*/  FMUL.FTZ R62, R39.reuse, R42 ;  /* 0x0000002a273e7220 */ /* 0x040fe20000410000 */
[----:B------:R-:W-:Y:S02]  /*108a0*/  HADD2.F32 R36, -RZ, R47.H0_H0 ;  /* 0x2000002fff247230 */ /* 0x000fe40000004100 */
[----:B------:R-:W-:Y:S01]  /*108b0*/  FMUL.FTZ R25, R39, R24 ;  /* 0x0000001827197220 */ /* 0x000fe20000410000 */
[----:B------:R-:W-:-:S02]  /*108c0*/  HADD2.F32 R31, -RZ, R31.H1_H1 ;  /* 0x3000001fff1f7230 */ /* 0x000fc40000004100 */
        /* <DEDUP_REMOVED lines=31> */
.L_x_2859:
[----:B------:R-:W-:Y:S05]  /*10ac0*/  BSYNC B1 ;  /* 0x0000000000017941 */ /* 0x000fea0003800000 */
.L_x_2858:
[----:B---3--:R-:W-:-:S05]  /*10ad0*/  VIADD R24, R203, 0x40 ;  /* 0x00000040cb187836 */ /* 0x008fca0000000000 */
[----:B------:R-:W-:-:S13]  /*10ae0*/  ISETP.GE.AND P0, PT, R24, R20, PT ;  /* 0x000000141800720c */ /* 0x000fda0003f06270 */
[----:B------:R-:W-:Y:S05]  /*10af0*/  @P0 BRA `(.L_x_2839) ;  /* 0x0000001000a80947 */ /* 0x000fea0003800000 */
[----:B-12---:R-:W1:Y:S01]  /*10b00*/  LDC R33, c[0x0][0x3f4] ;  /* 0x0000fd00ff217b82 */ /* 0x006e620000000800 */
[----:B------:R-:W-:Y:S01]  /*10b10*/  BSSY B1, `(.L_x_2864) ;  /* 0x0000066000017945 */ /* 0x000fe20003800000 */
[----:B0-----:R-:W-:Y:S02]  /*10b20*/  SHF.R.U32.HI R61, RZ, 0x3, R216 ;  /* 0x00000003ff3d7819 */ /* 0x001fe400000116d8 */
[-C--:B-1----:R-:W-:Y:S02]  /*10b30*/  ISETP.GE.AND P0, PT, R16, R33.reuse, PT ;  /* 0x000000211000720c */ /* 0x082fe40003f06270 */
[-C--:B------:R-:W-:Y:S02]  /*10b40*/  ISETP.GE.AND P1, PT, R195, R33.reuse, PT ;  /* 0x00000021c300720c */ /* 0x080fe40003f26270 */
[----:B------:R-:W-:-:S09]  /*10b50*/  ISETP.GE.AND P2, PT, R194, R33, PT ;  /* 0x00000021c200720c */ /* 0x000fd20003f46270 */
[----:B------:R-:W-:Y:S05]  /*10b60*/  @P0 BRA `(.L_x_2865) ;  /* 0x0000000400800947 */ /* 0x000fea0003800000 */
[----:B------:R-:W2:Y:S04]  /*10b70*/  LDL R24, [R1+0x54] ;  /* 0x0000540001187983 */ /* 0x000ea80000100800 */
[----:B------:R-:W3:Y:S01]  /*10b80*/  LDL R62, [R1+0x70] ;  /* 0x00007000013e7983 */ /* 0x000ee20000100800 */
[----:B------:R-:W-:Y:S01]  /*10b90*/  SHF.R.U32.HI R39, RZ, 0x10, R5 ;  /* 0x00000010ff277819 */ /* 0x000fe20000011605 */
[----:B------:R-:W-:Y:S01]  /*10ba0*/  HADD2.F32 R37, -RZ, R82.H1_H1 ;  /* 0x30000052ff257230 */ /* 0x000fe20000004100 */
[--C-:B------:R-:W-:Y:S01]  /*10bb0*/  SHF.R.U64 R60, R48, 0x10, R49.reuse ;  /* 0x00000010303c7819 */ /* 0x100fe20000001231 */
[--C-:B------:R-:W-:Y:S01]  /*10bc0*/  HADD2.F32 R38, -RZ, R80.reuse.H1_H1 ;  /* 0x30000050ff267230 */ /* 0x100fe20000004100 */
[----:B------:R-:W-:Y:S01]  /*10bd0*/  SHF.R.U32.HI R49, RZ, 0x10, R49 ;  /* 0x00000010ff317819 */ /* 0x000fe20000011631 */
[----:B------:R-:W-:Y:S01]  /*10be0*/  HADD2.F32 R39, -RZ, R39.H0_H0 ;  /* 0x20000027ff277230 */ /* 0x000fe20000004100 */
[----:B------:R-:W-:Y:S01]  /*10bf0*/  SHF.R.U64 R47, R4, 0x10, R5 ;  /* 0x00000010042f7819 */ /* 0x000fe20000001205 */
[----:B------:R-:W-:Y:S01]  /*10c00*/  HADD2.F32 R80, -RZ, R80.H0_H0 ;  /* 0x20000050ff507230 */ /* 0x000fe20000004100 */
[--C-:B------:R-:W-:Y:S01]  /*10c10*/  SHF.R.U64 R48, R50, 0x10, R51.reuse ;  /* 0x0000001032307819 */ /* 0x100fe20000001233 */
[----:B------:R-:W-:Y:S01]  /*10c20*/  HADD2.F32 R82, -RZ, R82.H0_H0 ;  /* 0x20000052ff527230 */ /* 0x000fe20000004100 */
[----:B------:R-:W-:-:S02]  /*10c30*/  SHF.R.U32.HI R50, RZ, 0x10, R51 ;  /* 0x00000010ff327819 */ /* 0x000fc40000011633 */
[--C-:B------:R-:W-:Y:S02]  /*10c40*/  SHF.R.U32.HI R41, RZ, 0x10, R7.reuse ;  /* 0x00000010ff297819 */ /* 0x100fe40000011607 */
[----:B------:R-:W-:Y:S02]  /*10c50*/  SHF.R.U64 R45, R6, 0x10, R7 ;  /* 0x00000010062d7819 */ /* 0x000fe40000001207 */
[----:B--2---:R-:W-:-:S04]  /*10c60*/  LEA.HI R20, R33, R24, RZ, 0x1d ;  /* 0x0000001821147211 */ /* 0x004fc800078fe8ff */
[----:B------:R-:W-:Y:S01]  /*10c70*/  SHF.R.S32.HI R27, RZ, 0x1f, R20 ;  /* 0x0000001fff1b7819 */ /* 0x000fe20000011414 */
[----:B------:R-:W-:-:S03]  /*10c80*/  IMAD.SHL.U32 R25, R20, 0x8, RZ ;  /* 0x0000000814197824 */ /* 0x000fc600078e00ff */
[----:B------:R-:W-:Y:S02]  /*10c90*/  LEA.HI R27, R27, R20, RZ, 0x3 ;  /* 0x000000141b1b7211 */ /* 0x000fe400078f18ff */
[----:B------:R-:W-:Y:S02]  /*10ca0*/  LOP3.LUT R20, R216, 0x38, R25, 0xf8, !PT ;  /* 0x00000038d8147812 */ /* 0x000fe400078ef819 */
[----:B------:R-:W-:Y:S02]  /*10cb0*/  SHF.L.U32 R27, R27, 0xa, RZ ;  /* 0x0000000a1b1b7819 */ /* 0x000fe400000006ff */
[----:B------:R-:W-:Y:S02]  /*10cc0*/  LOP3.LUT R20, R20, R61, RZ, 0x3c, !PT ;  /* 0x0000003d14147212 */ /* 0x000fe400078e3cff */
[----:B------:R-:W-:Y:S02]  /*10cd0*/  LOP3.LUT R29, R27, 0x7fffe000, RZ, 0xc0, !PT ;  /* 0x7fffe0001b1d7812 */ /* 0x000fe400078ec0ff */
[----:B---3--:R-:W0:Y:S02]  /*10ce0*/  LDS.128 R24, [R62] ;  /* 0x000000003e187984 */ /* 0x008e240000000c00 */
        /* <DEDUP_REMOVED lines=12> */
[CC--:B------:R-:W-:Y:S01]  /*10db0*/  FMUL.FTZ R40, R32.reuse, R38.reuse ;  /* 0x0000002620287220 */ /* 0x0c0fe20000410000 */
[----:B------:R-:W-:Y:S01]  /*10dc0*/  FMUL.FTZ R42, R32, R37 ;  /* 0x00000025202a7220 */ /* 0x000fe20000410000 */
[----:B------:R-:W-:Y:S02]  /*10dd0*/  HADD2.F32 R32, -RZ, R49.H0_H0 ;  /* 0x20000031ff207230 */ /* 0x000fe40000004100 */
[C---:B------:R-:W-:Y:S01]  /*10de0*/  FMUL.FTZ R44, R34.reuse, R39 ;  /* 0x00000027222c7220 */ /* 0x040fe20000410000 */
[C---:B------:R-:W-:Y:S01]  /*10df0*/  FFMA.FTZ R40, R5.reuse, R37, -R40 ;  /* 0x0000002505287223 */ /* 0x040fe20000010828 */
[----:B------:R-:W-:Y:S01]  /*10e00*/  FFMA.FTZ R42, R5, R38, R42 ;  /* 0x00000026052a7223 */ /* 0x000fe2000001002a */
[----:B------:R-:W-:Y:S01]  /*10e10*/  FMUL.FTZ R5, R29, R80 ;  /* 0x000000501d057220 */ /* 0x000fe20000410000 */
[-C--:B------:R-:W-:Y:S01]  /*10e20*/  FMUL.FTZ R34, R34, R32.reuse ;  /* 0x0000002022227220 */ /* 0x080fe20000410000 */
[----:B------:R-:W-:Y:S01]  /*10e30*/  FFMA.FTZ R37, R25, R32, -R44 ;  /* 0x0000002019257223 */ /* 0x000fe2000001082c */
[----:B------:R-:W-:Y:S01]  /*10e40*/  FMUL.FTZ R29, R29, R82 ;  /* 0x000000521d1d7220 */ /* 0x000fe20000410000 */
[----:B------:R-:W-:-:S02]  /*10e50*/  HADD2.F32 R35, -RZ, R30.H0_H0 ;  /* 0x2000001eff237230 */ /* 0x000fc40000004100 */
[C---:B------:R-:W-:Y:S01]  /*10e60*/  FFMA.FTZ R82, R4.reuse, R82, -R5 ;  /* 0x0000005204527223 */ /* 0x040fe20000010805 */
[----:B------:R-:W-:Y:S02]  /*10e70*/  HADD2.F32 R32, -RZ, R81.H0_H0 ;  /* 0x20000051ff207230 */ /* 0x000fe40000004100 */
[----:B------:R-:W-:Y:S01]  /*10e80*/  FFMA.FTZ R39, R25, R39, R34 ;  /* 0x0000002719277223 */ /* 0x000fe20000010022 */
[----:B------:R-:W-:Y:S02]  /*10e90*/  HADD2.F32 R36, -RZ, R31.H0_H0 ;  /* 0x2000001fff247230 */ /* 0x000fe40000004100 */
[----:B------:R-:W-:Y:S01]  /*10ea0*/  FFMA.FTZ R80, R4, R80, R29 ;  /* 0x0000005004507223 */ /* 0x000fe2000001001d */
[----:B------:R-:W-:Y:S02]  /*10eb0*/  HADD2.F32 R5, -RZ, R83.H0_H0 ;  /* 0x20000053ff057230 */ /* 0x000fe40000004100 */
[----:B------:R-:W-:Y:S01]  /*10ec0*/  FMUL.FTZ R25, R35, R32 ;  /* 0x0000002023197220 */ /* 0x000fe20000410000 */
[----:B------:R-:W-:-:S02]  /*10ed0*/  HADD2.F32 R81, -RZ, R81.H1_H1 ;  /* 0x30000051ff517230 */ /* 0x000fc40000004100 */
[----:B------:R-:W-:Y:S02]  /*10ee0*/  HADD2.F32 R83, -RZ, R83.H1_H1 ;  /* 0x30000053ff537230 */ /* 0x000fe40000004100 */
[----:B------:R-:W-:Y:S01]  /*10ef0*/  FMUL.FTZ R35, R35, R5 ;  /* 0x0000000523237220 */ /* 0x000fe20000410000 */
[----:B------:R-:W-:Y:S02]  /*10f00*/  HADD2.F32 R31, -RZ, R31.H1_H1 ;  /* 0x3000001fff1f7230 */ /* 0x000fe40000004100 */
[C---:B------:R-:W-:Y:S01]  /*10f10*/  FMUL.FTZ R44, R36.reuse, R81 ;  /* 0x00000051242c7220 */ /* 0x040fe20000410000 */
[----:B------:R-:W-:Y:S02]  /*10f20*/  HADD2.F32 R34, -RZ, R41.H0_H0 ;  /* 0x20000029ff227230 */ /* 0x000fe40000004100 */
[----:B------:R-:W-:Y:S01]  /*10f30*/  FMUL.FTZ R36, R36, R83 ;  /* 0x0000005324247220 */ /* 0x000fe20000410000 */
[----:B------:R-:W-:Y:S02]  /*10f40*/  HADD2.F32 R4, -RZ, R50.H0_H0 ;  /* 0x20000032ff047230 */ /* 0x000fe40000004100 */
[C---:B------:R-:W-:Y:S01]  /*10f50*/  FFMA.FTZ R38, R6.reuse, R5, -R25 ;  /* 0x0000000506267223 */ /* 0x040fe20000010819 */
[----:B------:R-:W-:Y:S01]  /*10f60*/  FFMA.FTZ R32, R6, R32, R35 ;  /* 0x0000002006207223 */ /* 0x000fe20000010023 */
[----:B------:R-:W-:-:S02]  /*10f70*/  HADD2.F32 R28, -RZ, R28.H1_H1 ;  /* 0x3000001cff1c7230 */ /* 0x000fc40000004100 */
[----:B------:R-:W-:Y:S01]  /*10f80*/  FMUL.FTZ R6, R31, R34 ;  /* 0x000000221f067220 */ /* 0x000fe20000410000 */
[----:B------:R-:W-:Y:S02]  /*10f90*/  HADD2.F32 R30, -RZ, R30.H1_H1 ;  /* 0x3000001eff1e7230 */ /* 0x000fe40000004100 */
[C---:B------:R-:W-:Y:S01]  /*10fa0*/  FFMA.FTZ R44, R7.reuse, R83, -R44 ;  /* 0x00000053072c7223 */ /* 0x040fe2000001082c */
        /* <DEDUP_REMOVED lines=28> */
.L_x_2865:
[----:B------:R-:W-:Y:S05]  /*11170*/  BSYNC B1 ;  /* 0x0000000000017941 */ /* 0x000fea0003800000 */
.L_x_2864:
        /* <DEDUP_REMOVED lines=18> */
[----:B------:R-:W-:Y:S02]  /*112a0*/  IADD3 R25, R20, R25, R223 ;  /* 0x0000001914197210 */ /* 0x000fe40007ffe0df */
[----:B------:R-:W-:-:S02]  /*112b0*/  SHF.R.U64 R44, R8, 0x10, R9 ;  /* 0x00000010082c7819 */ /* 0x000fc40000001209 */
[----:B------:R-:W-:Y:S01]  /*112c0*/  SHF.R.U32.HI R38, RZ, 0x10, R11 ;  /* 0x00000010ff267819 */ /* 0x000fe2000001160b */
[----:B------:R-:W-:Y:S01]  /*112d0*/  IMAD R20, R25, 0x2, R2 ;  /* 0x0000000219147824 */ /* 0x000fe200078e0202 */
[--C-:B------:R-:W-:Y:S02]  /*112e0*/  SHF.R.U64 R45, R54, 0x10, R55.reuse ;  /* 0x00000010362d7819 */ /* 0x100fe40000001237 */
[----:B------:R-:W-:Y:S02]  /*112f0*/  SHF.R.U32.HI R54, RZ, 0x10, R55 ;  /* 0x00000010ff367819 */ /* 0x000fe40000011637 */
[----:B------:R-:W0:Y:S01]  /*11300*/  LDS.128 R24, [R20+0x12400] ;  /* 0x0124000014187984 */ /* 0x000e220000000c00 */
[----:B------:R-:W-:Y:S01]  /*11310*/  SHF.R.U64 R43, R10, 0x10, R11 ;  /* 0x000000100a2b7819 */ /* 0x000fe2000000120b */
[--C-:B0-----:R-:W-:Y:S02]  /*11320*/  HADD2.F32 R28, -RZ, R25.reuse.H0_H0 ;  /* 0x20000019ff1c7230 */ /* 0x101fe40000004100 */
[----:B------:R-:W-:-:S02]  /*11330*/  HADD2.F32 R29, -RZ, R25.H1_H1 ;  /* 0x30000019ff1d7230 */ /* 0x000fc40000004100 */
[----:B------:R-:W-:Y:S02]  /*11340*/  HADD2.F32 R25, -RZ, R24.H0_H0 ;  /* 0x20000018ff197230 */ /* 0x000fe40000004100 */
[C---:B------:R-:W-:Y:S01]  /*11350*/  FMUL.FTZ R39, R28.reuse, R37 ;  /* 0x000000251c277220 */ /* 0x040fe20000410000 */
[----:B------:R-:W-:Y:S01]  /*11360*/  FMUL.FTZ R41, R28, R35 ;  /* 0x000000231c297220 */ /* 0x000fe20000410000 */
[----:B------:R-:W-:Y:S02]  /*11370*/  HADD2.F32 R28, -RZ, R52.H0_H0 ;  /* 0x20000034ff1c7230 */ /* 0x000fe40000004100 */
[C---:B------:R-:W-:Y:S01]  /*11380*/  FMUL.FTZ R34, R29.reuse, R32 ;  /* 0x000000201d227220 */ /* 0x040fe20000410000 */
[----:B------:R-:W-:Y:S02]  /*11390*/  HADD2.F32 R30, -RZ, R26.H0_H0 ;  /* 0x2000001aff1e7230 */ /* 0x000fe40000004100 */
[----:B------:R-:W-:Y:S02]  /*113a0*/  HADD2.F32 R31, -RZ, R27.H0_H0 ;  /* 0x2000001bff1f7230 */ /* 0x000fe40000004100 */
[----:B------:R-:W-:Y:S01]  /*113b0*/  FMUL.FTZ R36, R29, R28 ;  /* 0x0000001c1d247220 */ /* 0x000fe20000410000 */
[----:B------:R-:W-:-:S02]  /*113c0*/  HADD2.F32 R29, -RZ, R71.H0_H0 ;  /* 0x20000047ff1d7230 */ /* 0x000fc40000004100 */
[----:B------:R-:W-:Y:S02]  /*113d0*/  HADD2.F32 R27, -RZ, R27.H1_H1 ;  /* 0x3000001bff1b7230 */ /* 0x000fe40000004100 */
[----:B------:R-:W-:Y:S02]  /*113e0*/  HADD2.F32 R24, -RZ, R24.H1_H1 ;  /* 0x30000018ff187230 */ /* 0x000fe40000004100 */
[----:B------:R-:W-:Y:S01]  /*113f0*/  HADD2.F32 R26, -RZ, R26.H1_H1 ;  /* 0x3000001aff1a7230 */ /* 0x000fe20000004100 */
[----:B--2---:R-:W0:Y:S02]  /*11400*/  LDS.128 R4, [R47] ;  /* 0x000000002f047984 */ /* 0x004e240000000c00 */
[--C-:B0-----:R-:W-:Y:S02]  /*11410*/  HADD2.F32 R8, -RZ, R5.reuse.H0_H0 ;  /* 0x20000005ff087230 */ /* 0x101fe40000004100 */
[----:B------:R-:W-:Y:S02]  /*11420*/  HADD2.F32 R9, -RZ, R5.H1_H1 ;  /* 0x30000005ff097230 */ /* 0x000fe40000004100 */
[----:B------:R-:W-:-:S02]  /*11430*/  HADD2.F32 R5, -RZ, R4.H0_H0 ;  /* 0x20000004ff057230 */ /* 0x000fc40000004100 */
[C---:B------:R-:W-:Y:S01]  /*11440*/  FFMA.FTZ R39, R8.reuse, R35, -R39 ;  /* 0x0000002308277223 */ /* 0x040fe20000010827 */
[----:B------:R-:W-:Y:S01]  /*11450*/  FFMA.FTZ R41, R8, R37, R41 ;  /* 0x0000002508297223 */ /* 0x000fe20000010029 */
[----:B------:R-:W-:Y:S02]  /*11460*/  HADD2.F32 R8, -RZ, R73.H0_H0 ;  /* 0x20000049ff087230 */ /* 0x000fe40000004100 */
[----:B------:R-:W-:Y:S01]  /*11470*/  FFMA.FTZ R34, R9, R28, -R34 ;  /* 0x0000001c09227223 */ /* 0x000fe20000010822 */
[----:B------:R-:W-:Y:S01]  /*11480*/  FMUL.FTZ R28, R25, R70 ;  /* 0x00000046191c7220 */ /* 0x000fe20000410000 */
[----:B------:R-:W-:Y:S01]  /*11490*/  FFMA.FTZ R36, R9, R32, R36 ;  /* 0x0000002009247223 */ /* 0x000fe20000010024 */
[----:B------:R-:W-:Y:S02]  /*114a0*/  HADD2.F32 R9, -RZ, R74.H0_H0 ;  /* 0x2000004aff097230 */ /* 0x000fe40000004100 */
[-C--:B------:R-:W-:Y:S01]  /*114b0*/  FMUL.FTZ R25, R25, R8.reuse ;  /* 0x0000000819197220 */ /* 0x080fe20000410000 */
[----:B------:R-:W-:Y:S01]  /*114c0*/  FFMA.FTZ R32, R5, R8, -R28 ;  /* 0x0000000805207223 */ /* 0x000fe2000001081c */
[----:B------:R-:W-:-:S02]  /*114d0*/  HADD2.F32 R28, -RZ, R71.H1_H1 ;  /* 0x30000047ff1c7230 */ /* 0x000fc40000004100 */
[----:B------:R-:W-:Y:S02]  /*114e0*/  HADD2.F32 R74, -RZ, R74.H1_H1 ;  /* 0x3000004aff4a7230 */ /* 0x000fe40000004100 */
[----:B------:R-:W-:Y:S01]  /*114f0*/  FFMA.FTZ R70, R5, R70, R25 ;  /* 0x0000004605467223 */ /* 0x000fe20000010019 */
[C---:B------:R-:W-:Y:S01]  /*11500*/  FMUL.FTZ R5, R30.reuse, R29 ;  /* 0x0000001d1e057220 */ /* 0x040fe20000410000 */
[----:B------:R-:W-:Y:S01]  /*11510*/  FMUL.FTZ R25, R30, R9 ;  /* 0x000000091e197220 */ /* 0x000fe20000410000 */
[----:B------:R-:W-:Y:S02]  /*11520*/  HADD2.F32 R30, -RZ, R38.H0_H0 ;  /* 0x20000026ff1e7230 */ /* 0x000fe40000004100 */
[C---:B------:R-:W-:Y:S01]  /*11530*/  FMUL.FTZ R38, R31.reuse, R28 ;  /* 0x0000001c1f267220 */ /* 0x040fe20000410000 */
[----:B------:R-:W-:Y:S02]  /*11540*/  HADD2.F32 R11, -RZ, R7.H0_H0 ;  /* 0x20000007ff0b7230 */ /* 0x000fe40000004100 */
[----:B------:R-:W-:Y:S01]  /*11550*/  FMUL.FTZ R31, R31, R74 ;  /* 0x0000004a1f1f7220 */ /* 0x000fe20000410000 */
[----:B------:R-:W-:-:S02]  /*11560*/  HADD2.F32 R10, -RZ, R6.H0_H0 ;  /* 0x20000006ff0a7230 */ /* 0x000fc40000004100 */
[----:B------:R-:W-:Y:S01]  /*11570*/  FMUL.FTZ R40, R27, R30 ;  /* 0x0000001e1b287220 */ /* 0x000fe20000410000 */
[----:B------:R-:W-:Y:S02]  /*11580*/  HADD2.F32 R8, -RZ, R54.H0_H0 ;  /* 0x20000036ff087230 */ /* 0x000fe40000004100 */
[C---:B------:R-:W-:Y:S01]  /*11590*/  FFMA.FTZ R38, R11.reuse, R74, -R38 ;  /* 0x0000004a0b267223 */ /* 0x040fe20000010826 */
[----:B------:R-:W-:Y:S02]  /*115a0*/  HADD2.F32 R7, -RZ, R7.H1_H1 ;  /* 0x30000007ff077230 */ /* 0x000fe40000004100 */
[----:B------:R-:W-:Y:S01]  /*115b0*/  FFMA.FTZ R28, R11, R28, R31 ;  /* 0x0000001c0b1c7223 */ /* 0x000fe2000001001f */
[C---:B------:R-:W-:Y:S01]  /*115c0*/  FFMA.FTZ R35, R10.reuse, R9, -R5 ;  /* 0x000000090a237223 */ /* 0x040fe20000010805 */
[----:B------:R-:W-:Y:S01]  /*115d0*/  FMUL.FTZ R42, R27, R8 ;  /* 0x000000081b2a7220 */ /* 0x000fe20000410000 */
[----:B------:R-:W-:Y:S02]  /*115e0*/  HADD2.F32 R11, -RZ, R44.H0_H0 ;  /* 0x2000002cff0b7230 */ /* 0x000fe40000004100 */
[----:B------:R-:W-:Y:S01]  /*115f0*/  FFMA.FTZ R10, R10, R29, R25 ;  /* 0x0000001d0a0a7223 */ /* 0x000fe20000010019 */
[----:B------:R-:W-:-:S02]  /*11600*/  HADD2.F32 R5, -RZ, R46.H0_H0 ;  /* 0x2000002eff057230 */ /* 0x000fc40000004100 */
[C---:B------:R-:W-:Y:S01]  /*11610*/  FFMA.FTZ R37, R7.reuse, R8, -R40 ;  /* 0x0000000807257223 */ /* 0x040fe20000010828 */
[----:B------:R-:W-:Y:S02]  /*11620*/  HADD2.F32 R25, -RZ, R43.H0_H0 ;  /* 0x2000002bff197230 */ /* 0x000fe40000004100 */
[----:B------:R-:W-:Y:S01]  /*11630*/  FFMA.FTZ R43, R7, R30, R42 ;  /* 0x0000001e072b7223 */ /* 0x000fe2000001002a */
[----:B------:R-:W-:Y:S02]  /*11640*/  HADD2.F32 R9, -RZ, R45.H0_H0 ;  /* 0x2000002dff097230 */ /* 0x000fe40000004100 */
[C---:B------:R-:W-:Y:S01]  /*11650*/  FMUL.FTZ R7, R24.reuse, R11 ;  /* 0x0000000b18077220 */ /* 0x040fe20000410000 */
[----:B------:R-:W-:Y:S02]  /*11660*/  HADD2.F32 R4, -RZ, R4.H1_H1 ;  /* 0x30000004ff047230 */ /* 0x000fe40000004100 */
[----:B------:R-:W-:Y:S01]  /*11670*/  FMUL.FTZ R24, R24, R5 ;  /* 0x0000000518187220 */ /* 0x000fe20000410000 */
[----:B------:R-:W-:-:S02]  /*11680*/  HADD2.F32 R6, -RZ, R6.H1_H1 ;  /* 0x30000006ff067230 */ /* 0x000fc40000004100 */
[C---:B------:R-:W-:Y:S01]  /*11690*/  FMUL.FTZ R31, R26.reuse, R25 ;  /* 0x000000191a1f7220 */ /* 0x040fe20000410000 */
[----:B------:R-:W-:Y:S01]  /*116a0*/  FMUL.FTZ R26, R26, R9 ;  /* 0x000000091a1a7220 */ /* 0x000fe20000410000 */
[C---:B------:R-:W-:Y:S01]  /*116b0*/  FFMA.FTZ R29, R4.reuse, R11, R24 ;  /* 0x0000000b041d7223 */ /* 0x040fe20000010018 */
[----:B------:R-:W-:Y:S01]  /*116c0*/  FFMA.FTZ R27, R4, R5, -R7 ;  /* 0x00000005041b7223 */ /* 0x000fe20000010807 */
[C---:B------:R-:W-:Y:S01]  /*116d0*/  FFMA.FTZ R24, R6.reuse, R9, -R31 ;  /* 0x0000000906187223 */ /* 0x040fe2000001081f */
[----:B------:R-:W-:Y:S01]  /*116e0*/  FFMA.FTZ R25, R6, R25, R26 ;  /* 0x0000001906197223 */ /* 0x000fe2000001001a */
[----:B------:R-:W-:Y:S02]  /*116f0*/  F2FP.F16.F32.PACK_AB R7, R37, R38 ;  /* 0x000000262507723e */ /* 0x000fe400000000ff */
[----:B------:R-:W-:Y:S02]  /*11700*/  F2FP.F16.F32.PACK_AB R5, R34, R39 ;  /* 0x000000272205723e */ /* 0x000fe400000000ff */
[----:B------:R-:W-:-:S02]  /*11710*/  F2FP.F16.F32.PACK_AB R4, R27, R32 ;  /* 0x000000201b04723e */ /* 0x000fc400000000ff */
[----:B------:R-:W-:Y:S02]  /*11720*/  F2FP.F16.F32.PACK_AB R6, R24, R35 ;  /* 0x000000231806723e */ /* 0x000fe400000000ff */
[----:B------:R-:W-:Y:S02]  /*11730*/  F2FP.F16.F32.PACK_AB R11, R43, R28 ;  /* 0x0000001c2b0b723e */ /* 0x000fe400000000ff */
[----:B------:R-:W-:Y:S01]  /*11740*/  F2FP.F16.F32.PACK_AB R9, R36, R41 ;  /* 0x000000292409723e */ /* 0x000fe200000000ff */
[----:B------:R1:W-:Y:S01]  /*11750*/  STS.128 [R47], R4 ;  /* 0x000000042f007388 */ /* 0x0003e20000000c00 */
[----:B------:R-:W-:Y:S02]  /*11760*/  F2FP.F16.F32.PACK_AB R8, R29, R70 ;  /* 0x000000461d08723e */ /* 0x000fe400000000ff */
[----:B------:R-:W-:-:S05]  /*11770*/  F2FP.F16.F32.PACK_AB R10, R25, R10 ;  /* 0x0000000a190a723e */ /* 0x000fca00000000ff */
[----:B------:R1:W-:Y:S02]  /*11780*/  STS.128 [R20+0x12400], R8 ;  /* 0x0124000814007388 */ /* 0x0003e40000000c00 */
.L_x_2867:
[----:B------:R-:W-:Y:S05]  /*11790*/  BSYNC B1 ;  /* 0x0000000000017941 */ /* 0x000fea0003800000 */
.L_x_2866:
[----:B------:R-:W-:Y:S05]  /*117a0*/  @P2 BRA `(.L_x_2839) ;  /* 0x00000004007c2947 */ /* 0x000fea0003800000 */
[----:B------:R-:W2:Y:S01]  /*117b0*/  LDL R41, [R1+0x64] ;  /* 0x0000640001297983 */ /* 0x000ea20000100800 */
[----:B------:R-:W-:Y:S01]  /*117c0*/  LEA.HI R33, R33, R198, RZ, 0x1d ;  /* 0x000000c621217211 */ /* 0x000fe200078fe8ff */
[--C-:B------:R-:W-:Y:S01]  /*117d0*/  HADD2.F32 R29, -RZ, R21.reuse.H1_H1 ;  /* 0x30000015ff1d7230 */ /* 0x100fe20000004100 */
[----:B------:R-:W-:Y:S01]  /*117e0*/  SHF.R.U32.HI R30, RZ, 0x10, R13 ;  /* 0x00000010ff1e7819 */ /* 0x000fe2000001160d */
[----:B------:R-:W-:Y:S01]  /*117f0*/  HADD2.F32 R31, -RZ, R0.H1_H1 ;  /* 0x30000000ff1f7230 */ /* 0x000fe20000004100 */
[----:B01----:R-:W-:Y:S01]  /*11800*/  SHF.R.S32.HI R4, RZ, 0x1f, R33 ;  /* 0x0000001fff047819 */ /* 0x003fe20000011421 */
[----:B------:R-:W-:Y:S01]  /*11810*/  IMAD.SHL.U32 R5, R33, 0x8, RZ ;  /* 0x0000000821057824 */ /* 0x000fe200078e00ff */
[----:B------:R-:W-:Y:S01]  /*11820*/  SHF.R.U64 R40, R56, 0x10, R57 ;  /* 0x0000001038287819 */ /* 0x000fe20000001239 */
[----:B------:R-:W-:Y:S01]  /*11830*/  HADD2.F32 R30, -RZ, R30.H0_H0 ;  /* 0x2000001eff1e7230 */ /* 0x000fe20000004100 */
[----:B------:R-:W-:Y:S01]  /*11840*/  LEA.HI R33, R4, R33, RZ, 0x3 ;  /* 0x0000002104217211 */ /* 0x000fe200078f18ff */
[----:B------:R-:W-:Y:S01]  /*11850*/  HADD2.F32 R28, -RZ, R0.H0_H0 ;  /* 0x20000000ff1c7230 */ /* 0x000fe20000004100 */
[----:B------:R-:W-:Y:S01]  /*11860*/  LOP3.LUT R4, R216, 0x38, R5, 0xf8, !PT ;  /* 0x00000038d8047812 */ /* 0x000fe200078ef805 */
[----:B------:R-:W-:Y:S01]  /*11870*/  HADD2.F32 R0, -RZ, R21.H0_H0 ;  /* 0x20000015ff007230 */ /* 0x000fe20000004100 */
[----:B------:R-:W-:Y:S01]  /*11880*/  SHF.L.U32 R33, R33, 0xa, RZ ;  /* 0x0000000a21217819 */ /* 0x000fe200000006ff */
[----:B------:R-:W-:Y:S01]  /*11890*/  HADD2.F32 R21, -RZ, R3.H0_H0 ;  /* 0x20000003ff157230 */ /* 0x000fe20000004100 */
[----:B------:R-:W-:-:S02]  /*118a0*/  LOP3.LUT R8, R4, R61, RZ, 0x3c, !PT ;  /* 0x0000003d04087212 */ /* 0x000fc400078e3cff */
[----:B------:R-:W-:Y:S02]  /*118b0*/  LOP3.LUT R9, R33, 0x7fffe000, RZ, 0xc0, !PT ;  /* 0x7fffe00021097812 */ /* 0x000fe400078ec0ff */
[----:B------:R-:W-:Y:S02]  /*118c0*/  SHF.R.U32.HI R56, RZ, 0x10, R57 ;  /* 0x00000010ff387819 */ /* 0x000fe40000011639 */
[----:B------:R-:W-:Y:S02]  /*118d0*/  IADD3 R9, R8, R9, R223 ;  /* 0x0000000908097210 */ /* 0x000fe40007ffe0df */
[----:B------:R-:W-:Y:S02]  /*118e0*/  SHF.R.U64 R38, R12, 0x10, R13 ;  /* 0x000000100c267819 */ /* 0x000fe4000000120d */
[--C-:B------:R-:W-:Y:S01]  /*118f0*/  SHF.R.U64 R39, R58, 0x10, R59.reuse ;  /* 0x000000103a277819 */ /* 0x100fe2000000123b */
[----:B------:R-:W-:Y:S01]  /*11900*/  IMAD R20, R9, 0x2, R2 ;  /* 0x0000000209147824 */ /* 0x000fe200078e0202 */
[----:B------:R-:W-:-:S02]  /*11910*/  SHF.R.U32.HI R58, RZ, 0x10, R59 ;  /* 0x00000010ff3a7819 */ /* 0x000fc4000001163b */
[--C-:B------:R-:W-:Y:S02]  /*11920*/  SHF.R.U32.HI R36, RZ, 0x10, R15.reuse ;  /* 0x00000010ff247819 */ /* 0x100fe4000001160f */
[----:B------:R-:W0:Y:S01]  /*11930*/  LDS.128 R8, [R20+0x12400] ;  /* 0x0124000014087984 */ /* 0x000e220000000c00 */
[----:B------:R-:W-:Y:S01]  /*11940*/  SHF.R.U64 R37, R14, 0x10, R15 ;  /* 0x000000100e257819 */ /* 0x000fe2000000120f */
        /* <DEDUP_REMOVED lines=20> */
[----:B------:R-:W-:Y:S01]  /*11a90*/  FMUL.FTZ R12, R9, R28 ;  /* 0x0000001c090c7220 */ /* 0x000fe20000410000 */
[C---:B------:R-:W-:Y:S01]  /*11aa0*/  FFMA.FTZ R32, R13.reuse, R24, -R32 ;  /* 0x000000180d207223 */ /* 0x040fe20000010820 */
[----:B------:R-:W-:Y:S02]  /*11ab0*/  HADD2.F32 R9, -RZ, R69.H0_H0 ;  /* 0x20000045ff097230 */ /* 0x000fe40000004100 */
[----:B------:R-:W-:Y:S01]  /*11ac0*/  FFMA.FTZ R34, R13, R30, R34 ;  /* 0x0000001e0d227223 */ /* 0x000fe20000010022 */
[----:B------:R-:W-:-:S02]  /*11ad0*/  HADD2.F32 R24, -RZ, R3.H1_H1 ;  /* 0x30000003ff187230 */ /* 0x000fc40000004100 */
[C---:B------:R-:W-:Y:S01]  /*11ae0*/  FFMA.FTZ R13, R5.reuse, R0, -R12 ;  /* 0x00000000050d7223 */ /* 0x040fe2000001080c */
[----:B------:R-:W-:Y:S01]  /*11af0*/  FFMA.FTZ R25, R5, R28, R25 ;  /* 0x0000001c05197223 */ /* 0x000fe20000010019 */
[----:B------:R-:W-:Y:S02]  /*11b00*/  HADD2.F32 R15, -RZ, R7.H0_H0 ;  /* 0x20000007ff0f7230 */ /* 0x000fe40000004100 */
[C---:B------:R-:W-:Y:S01]  /*11b10*/  FMUL.FTZ R5, R26.reuse, R21 ;  /* 0x000000151a057220 */ /* 0x040fe20000410000 */
[----:B------:R-:W-:Y:S02]  /*11b20*/  HADD2.F32 R0, -RZ, R69.H1_H1 ;  /* 0x30000045ff007230 */ /* 0x000fe40000004100 */
[----:B------:R-:W-:Y:S01]  /*11b30*/  FMUL.FTZ R3, R26, R9 ;  /* 0x000000091a037220 */ /* 0x000fe20000410000 */
[----:B------:R-:W-:Y:S02]  /*11b40*/  HADD2.F32 R14, -RZ, R6.H0_H0 ;  /* 0x20000006ff0e7230 */ /* 0x000fe40000004100 */
[----:B------:R-:W-:Y:S01]  /*11b50*/  FMUL.FTZ R30, R27, R24 ;  /* 0x000000181b1e7220 */ /* 0x000fe20000410000 */
[----:B------:R-:W-:-:S02]  /*11b60*/  HADD2.F32 R26, -RZ, R36.H0_H0 ;  /* 0x20000024ff1a7230 */ /* 0x000fc40000004100 */
[-C--:B------:R-:W-:Y:S01]  /*11b70*/  FMUL.FTZ R27, R27, R0.reuse ;  /* 0x000000001b1b7220 */ /* 0x080fe20000410000 */
[----:B------:R-:W-:Y:S02]  /*11b80*/  HADD2.F32 R12, -RZ, R58.H0_H0 ;  /* 0x2000003aff0c7230 */ /* 0x000fe40000004100 */
[----:B------:R-:W-:Y:S01]  /*11b90*/  FFMA.FTZ R30, R15, R0, -R30 ;  /* 0x000000000f1e7223 */ /* 0x000fe2000001081e */
[----:B------:R-:W-:Y:S02]  /*11ba0*/  HADD2.F32 R7, -RZ, R7.H1_H1 ;  /* 0x30000007ff077230 */ /* 0x000fe40000004100 */
[C---:B------:R-:W-:Y:S01]  /*11bb0*/  FFMA.FTZ R28, R14.reuse, R9, -R5 ;  /* 0x000000090e1c7223 */ /* 0x040fe20000010805 */
[C---:B------:R-:W-:Y:S01]  /*11bc0*/  FMUL.FTZ R36, R11.reuse, R26 ;  /* 0x0000001a0b247220 */ /* 0x040fe20000410000 */
[----:B------:R-:W-:Y:S01]  /*11bd0*/  FMUL.FTZ R0, R11, R12 ;  /* 0x0000000c0b007220 */ /* 0x000fe20000410000 */
[----:B------:R-:W-:Y:S01]  /*11be0*/  FFMA.FTZ R14, R14, R21, R3 ;  /* 0x000000150e0e7223 */ /* 0x000fe20000010003 */
[----:B------:R-:W-:-:S02]  /*11bf0*/  HADD2.F32 R9, -RZ, R38.H0_H0 ;  /* 0x20000026ff097230 */ /* 0x000fc40000004100 */
[----:B------:R-:W-:Y:S01]  /*11c00*/  FFMA.FTZ R27, R15, R24, R27 ;  /* 0x000000180f1b7223 */ /* 0x000fe2000001001b */
        /* <DEDUP_REMOVED lines=25> */
.L_x_2839:
[----:B------:R-:W-:Y:S05]  /*11da0*/  BSYNC B0 ;  /* 0x0000000000007941 */ /* 0x000fea0003800000 */
.L_x_2817:
        /* <DEDUP_REMOVED lines=8> */
.L_x_2815:
[----:B01-3--:R-:W3:Y:S02]  /*11e30*/  LDL R0, [R1+0x4] ;  /* 0x0000040001007983 */ /* 0x00bee40000100800 */
[----:B---3--:R-:W-:-:S13]  /*11e40*/  R2UR UR4, R0 ;  /* 0x00000000000472ca */ /* 0x008fda00000e0000 */
[----:B------:R-:W-:-:S05]  /*11e50*/  IMAD.U32 R0, RZ, RZ, UR4 ;  /* 0x00000004ff007e24 */ /* 0x000fca000f8e00ff */
[----:B------:R-:W-:-:S13]  /*11e60*/  ISETP.NE.AND P0, PT, R0, 0x3, PT ;  /* 0x000000030000780c */ /* 0x000fda0003f05270 */
[----:B------:R-:W-:Y:S05]  /*11e70*/  @!P0 BRA `(.L_x_2868) ;  /* 0x0000000000048947 */ /* 0x000fea0003800000 */
[----:B------:R-:W-:Y:S01]  /*11e80*/  BPT.TRAP 0x1 ;  /* 0x000000040000795c */ /* 0x000fe20000300000 */
.L_x_2868:
[----:B--2-4-:R-:W-:Y:S02]  /*11e90*/  LEA R5, R196, R2, 0x3 ;  /* 0x00000002c4057211 */ /* 0x014fe400078e18ff */
[----:B------:R-:W-:-:S04]  /*11ea0*/  SHF.L.U32 R0, R199, 0x1f, RZ ;  /* 0x0000001fc7007819 */ /* 0x000fc800000006ff */
[----:B------:R0:W1:Y:S01]  /*11eb0*/  SYNCS.PHASECHK.TRANS64.TRYWAIT P1, [R5+URZ+0x30830], R0 ;  /* 0x03083000050075a7 */ /* 0x000062000802017f */
[----:B------:R-:W-:Y:S05]  /*11ec0*/  @!P0 BRA `(.L_x_2869) ;  /* 0x0000000000048947 */ /* 0x000fea0003800000 */
[----:B------:R-:W-:Y:S01]  /*11ed0*/  BPT.TRAP 0x1 ;  /* 0x000000040000795c */ /* 0x000fe20000300000 */
.L_x_2869:
[----:B-1----:R-:W-:Y:S05]  /*11ee0*/  @P1 BRA `(.L_x_2870) ;  /* 0x0000000000081947 */ /* 0x002fea0003800000 */
[----:B------:R-:W1:Y:S02]  /*11ef0*/  SYNCS.PHASECHK.TRANS64.TRYWAIT P1, [R5+URZ+0x30830], R0 ;  /* 0x03083000050075a7 */ /* 0x000e64000802017f */
[----:B-1----:R-:W-:Y:S05]  /*11f00*/  @!P1 BRA `(.L_x_2871) ;  /* 0x0000013c00589947 */ /* 0x002fea0003800000 */
.L_x_2870:
[----:B------:R-:W-:Y:S05]  /*11f10*/  WARPSYNC.ALL ;  /* 0x0000000000007948 */ /* 0x000fea0003800000 */
[----:B01----:R-:W-:Y:S01]  /*11f20*/  VIADD R0, R2, 0x1e400 ;  /* 0x0001e40002007836 */ /* 0x003fe20000000000 */
[----:B------:R-:W-:Y:S01]  /*11f30*/  R2UR UR4, R68 ;  /* 0x00000000440472ca */ /* 0x000fe200000e0000 */
[----:B------:R-:W-:Y:S01]  /*11f40*/  IMAD.MOV.U32 R7, RZ, RZ, 0x40000040 ;  /* 0x40000040ff077424 */ /* 0x000fe200078e00ff */
[----:B------:R-:W-:Y:S01]  /*11f50*/  WARPGROUP.ARRIVE ;  /* 0x00000000000079c5 */ /* 0x000fe20000000000 */
[----:B------:R-:W-:Y:S01]  /*11f60*/  UMOV UR9, 0x40000040 ;  /* 0x4000004000097882 */ /* 0x000fe20000000000 */
[----:B------:R-:W-:Y:S01]  /*11f70*/  SHF.R.U32.HI R0, RZ, 0x4, R0 ;  /* 0x00000004ff007819 */ /* 0x000fe20000011600 */
[----:B------:R-:W-:Y:S01]  /*11f80*/  IMAD.U32 R11, RZ, RZ, UR9 ;  /* 0x00000009ff0b7e24 */ /* 0x000fe2000f8e00ff */
[----:B------:R-:W-:Y:S01]  /*11f90*/  R2UR UR11, R7 ;  /* 0x00000000070b72ca */ /* 0x000fe200000e0000 */
[----:B------:R-:W-:Y:S01]  /*11fa0*/  UMOV UR57, 0x40000040 ;  /* 0x4000004000397882 */ /* 0x000fe20000000000 */
[----:B------:R-:W-:Y:S01]  /*11fb0*/  LOP3.LUT R0, R0, 0x3fff, RZ, 0xc0, !PT ;  /* 0x00003fff00007812 */ /* 0x000fe200078ec0ff */
[----:B------:R-:W-:Y:S01]  /*11fc0*/  UMOV UR53, 0x40000040 ;  /* 0x4000004000357882 */ /* 0x000fe20000000000 */
[----:B------:R-:W-:Y:S01]  /*11fd0*/  MOV R9, 0x40000040 ;  /* 0x4000004000097802 */ /* 0x000fe20000000f00 */
        /* <DEDUP_REMOVED lines=12> */
[----:B------:R-:W-:Y:S01]  /*120a0*/  UIADD3 UR56, UR4, 0x404, URZ ;  /* 0x0000040404387890 */ /* 0x000fe2000fffe03f */
[----:B------:R-:W-:Y:S01]  /*120b0*/  MOV R10, UR8 ;  /* 0x00000008000a7c02 */ /* 0x000fe20008000f00 */
[----:B------:R-:W-:-:S02]  /*120c0*/  UIADD3 UR52, UR4, 0x406, URZ ;  /* 0x0000040604347890 */ /* 0x000fc4000fffe03f */
[----:B------:R-:W-:Y:S02]  /*120d0*/  UIADD3 UR48, UR4, 0x800, URZ ;  /* 0x0000080004307890 */ /* 0x000fe4000fffe03f */
[----:B------:R0:W-:Y:S01]  /*120e0*/  STL.64 [R1+0x30], R10 ;  /* 0x0000300a01007387 */ /* 0x0001e20000100a00 */
[----:B------:R-:W-:Y:S02]  /*120f0*/  UIADD3 UR44, UR4, 0x802, URZ ;  /* 0x00000802042c7890 */ /* 0x000fe4000fffe03f */
[----:B------:R-:W-:Y:S02]  /*12100*/  UIADD3 UR40, UR4, 0x804, URZ ;  /* 0x0000080404287890 */ /* 0x000fe4000fffe03f */
[----:B------:R-:W-:Y:S01]  /*12110*/  UIADD3 UR36, UR4, 0x806, URZ ;  /* 0x0000080604247890 */ /* 0x000fe2000fffe03f */
        /* <DEDUP_REMOVED lines=9> */
[----:B------:R-:W-:Y:S01]  /*121b0*/  UMOV UR37, 0x40000040 ;  /* 0x4000004000257882 */ /* 0x000fe20000000000 */
        /* <DEDUP_REMOVED lines=52> */
[----:B------:R-:W-:-:S02]  /*12500*/  R2UR UR58, R8 ;  /* 0x00000000083a72ca */ /* 0x000fc400000e0000 */
[----:B------:R-:W-:Y:S01]  /*12510*/  R2UR UR59, R9 ;  /* 0x00000000093b72ca */ /* 0x000fe200000e0000 */
[----:B------:R-:W-:Y:S01]  /*12520*/  IMAD.MOV.U32 R9, RZ, RZ, 0x40000040 ;  /* 0x40000040ff097424 */ /* 0x000fe200078e00ff */
[----:B------:R-:W-:Y:S01]  /*12530*/  IADD3 R8, R6, 0x306, RZ ;  /* 0x0000030606087810 */ /* 0x000fe20007ffe0ff */
[----:B------:R0:W-:Y:S03]  /*12540*/  STL.64 [R1+0x8], R10 ;  /* 0x0000080a01007387 */ /* 0x0001e60000100a00 */
[----:B------:R-:W-:Y:S01]  /*12550*/  R2UR UR54, R8 ;  /* 0x00000000083672ca */ /* 0x000fe200000e0000 */
[----:B------:R-:W-:Y:S01]  /*12560*/  VIADD R8, R6, 0x600 ;  /* 0x0000060006087836 */ /* 0x000fe20000000000 */
[----:B------:R-:W-:Y:S02]  /*12570*/  R2UR UR55, R9 ;  /* 0x00000000093772ca */ /* 0x000fe400000e0000 */
[----:B------:R-:W-:-:S02]  /*12580*/  MOV R9, 0x40000040 ;  /* 0x4000004000097802 */ /* 0x000fc40000000f00 */
        /* <DEDUP_REMOVED lines=36> */
.L_x_2872:
[----:B------:R-:W2:Y:S01]  /*127d0*/  LDL R12, [R1+0x38] ;  /* 0x00003800010c7983 */ /* 0x000ea20000100800 */
[----:B------:R-:W0:Y:S01]  /*127e0*/  LDC R4, c[0x0][0x448] ;  /* 0x00011200ff047b82 */ /* 0x000e220000000800 */
        /* <DEDUP_REMOVED lines=8> */
[----:B------:R1:W-:Y:S01]  /*12870*/  MUFU.TANH R82, R27 ;  /* 0x0000001b00527308 */ /* 0x0003e20000002400 */
        /* <DEDUP_REMOVED lines=14> */
[----:B0-----:R-:W-:Y:S01]  /*12960*/  ISETP.NE.AND P1, PT, R4, 0x1, PT ;  /* 0x000000010400780c */ /* 0x001fe20003f25270 */
        /* <DEDUP_REMOVED lines=12> */
[----:B------:R-:W1:Y:S01]  /*12a30*/  @P1 LDC R21, c[0x0][0x44c] ;  /* 0x00011300ff151b82 */ /* 0x000e620000000800 */
[----:B------:R-:W-:Y:S01]  /*12a40*/  FMUL.FTZ R71, R71, UR4 ;  /* 0x0000000447477c20 */ /* 0x000fe20008410000 */
[----:B------:R-:W-:Y:S01]  /*12a50*/  FMUL.FTZ R7, R29, UR4 ;  /* 0x000000041d077c20 */ /* 0x000fe20008410000 */
[----:B------:R-:W-:Y:S01]  /*12a60*/  FMUL.FTZ R9, R33, UR4 ;  /* 0x0000000421097c20 */ /* 0x000fe20008410000 */
[----:B------:R-:W4:Y:S01]  /*12a70*/  MUFU.TANH R34, R34 ;  /* 0x0000002200227308 */ /* 0x000f220000002400 */
[----:B------:R-:W-:Y:S01]  /*12a80*/  FMUL.FTZ R10, R37, UR4 ;  /* 0x00000004250a7c20 */ /* 0x000fe20008410000 */
[----:B------:R-:W-:Y:S01]  /*12a90*/  FMUL.FTZ R13, R41, UR4 ;  /* 0x00000004290d7c20 */ /* 0x000fe20008410000 */
[----:B------:R-:W-:Y:S01]  /*12aa0*/  FMUL.FTZ R45, R45, UR4 ;  /* 0x000000042d2d7c20 */ /* 0x000fe20008410000 */
[----:B------:R-:W3:Y:S01]  /*12ab0*/  @P1 LDC R25, c[0x0][0x450] ;  /* 0x00011400ff191b82 */ /* 0x000ee20000000800 */
        /* <DEDUP_REMOVED lines=13> */
[----:B------:R-:W-:Y:S01]  /*12b90*/  ULDC UR39, c[0x0][0x9d8] ;  /* 0x0002760000277ab9 */ /* 0x000fe20000000800 */
[----:B------:R-:W-:Y:S01]  /*12ba0*/  ULDC UR42, c[0x0][0x988] ;  /* 0x00026200002a7ab9 */ /* 0x000fe20000000800 */
[----:B------:R-:W-:Y:S01]  /*12bb0*/  ULDC UR43, c[0x0][0x988] ;  /* 0x00026200002b7ab9 */ /* 0x000fe20000000800 */
[----:B------:R-:W-:Y:S01]  /*12bc0*/  BSSY B0, `(.L_x_2873) ;  /* 0x00004c7000007945 */ /* 0x000fe20003800000 */
[----:B------:R-:W-:-:S02]  /*12bd0*/  CS2R R118, SRZ ;  /* 0x0000000000767805 */ /* 0x000fc4000001ff00 */
[----:B------:R-:W-:Y:S01]  /*12be0*/  CS2R R116, SRZ ;  /* 0x0000000000747805 */ /* 0x000fe2000001ff00 */
[----:B------:R-:W4:Y:S01]  /*12bf0*/  MUFU.TANH R28, R39 ;  /* 0x00000027001c7308 */ /* 0x000f220000002400 */
[----:B------:R-:W-:Y:S02]  /*12c00*/  CS2R R114, SRZ ;  /* 0x0000000000727805 */ /* 0x000fe4000001ff00 */
[----:B------:R-:W-:Y:S02]  /*12c10*/  CS2R R112, SRZ ;  /* 0x0000000000707805 */ /* 0x000fe4000001ff00 */
[----:B------:R-:W-:Y:S02]  /*12c20*/  CS2R R110, SRZ ;  /* 0x00000000006e7805 */ /* 0x000fe4000001ff00 */
[----:B------:R-:W-:Y:S02]  /*12c30*/  CS2R R108, SRZ ;  /* 0x00000000006c7805 */ /* 0x000fe4000001ff00 */
[----:B------:R-:W-:-:S02]  /*12c40*/  CS2R R106, SRZ ;  /* 0x00000000006a7805 */ /* 0x000fc4000001ff00 */
[----:B------:R-:W-:Y:S02]  /*12c50*/  CS2R R104, SRZ ;  /* 0x0000000000687805 */ /* 0x000fe4000001ff00 */
[----:B------:R-:W-:Y:S01]  /*12c60*/  CS2R R102, SRZ ;  /* 0x0000000000667805 */ /* 0x000fe2000001ff00 */
[----:B------:R-:W4:Y:S08]  /*12c70*/  MUFU.TANH R42, R42 ;  /* 0x0000002a002a7308 */ /* 0x000f300000002400 */
[----:B------:R-:W4:Y:S08]  /*12c80*/  MUFU.TANH R43, R43 ;  /* 0x0000002b002b7308 */ /* 0x000f300000002400 */
[----:B------:R4:W4:Y:S08]  /*12c90*/  MUFU.TANH R24, R46 ;  /* 0x0000002e00187308 */ /* 0x0009300000002400 */
[----:B------:R-:W4:Y:S08]  /*12ca0*/  MUFU.TANH R47, R47 ;  /* 0x0000002f002f7308 */ /* 0x000f300000002400 */
[----:B------:R-:W4:Y:S08]  /*12cb0*/  MUFU.TANH R50, R50 ;  /* 0x0000003200327308 */ /* 0x000f300000002400 */
[----:B------:R-:W4:Y:S08]  /*12cc0*/  MUFU.TANH R51, R51 ;  /* 0x0000003300337308 */ /* 0x000f300000002400 */
[----:B------:R-:W4:Y:S08]  /*12cd0*/  MUFU.TANH R32, R54 ;  /* 0x0000003600207308 */ /* 0x000f300000002400 */
[----:B------:R-:W4:Y:S08]  /*12ce0*/  MUFU.TANH R55, R55 ;  /* 0x0000003700377308 */ /* 0x000f300000002400 */
[----:B------:R-:W4:Y:S08]  /*12cf0*/  MUFU.TANH R36, R58 ;  /* 0x0000003a00247308 */ /* 0x000f300000002400 */
[----:B------:R-:W-:Y:S08]  /*12d00*/  MUFU.TANH R40, R62 ;  /* 0x0000003e00287308 */ /* 0x000ff00000002400 */
        /* <DEDUP_REMOVED lines=18> */
[----:B------:R-:W-:Y:S01]  /*12e30*/  MUFU.TANH R53, R53 ;  /* 0x0000003500357308 */ /* 0x000fe20000002400 */
[----:B--2---:R-:W-:-:S04]  /*12e40*/  IMAD.IADD R4, R12, 0x1, R225 ;  /* 0x000000010c047824 */ /* 0x004fc800078e02e1 */
[----:B-1----:R-:W-:-:S03]  /*12e50*/  @P1 IMAD.HI.U32 R12, R4, R21, RZ ;  /* 0x00000015040c1227 */ /* 0x002fc600078e00ff */
[----:B------:R-:W-:Y:S01]  /*12e60*/  MUFU.TANH R56, R56 ;  /* 0x0000003800387308 */ /* 0x000fe20000002400 */
[----:B------:R-:W-:Y:S01]  /*12e70*/  IMAD.MOV.U32 R21, RZ, RZ, -0x60 ;  /* 0xffffffa0ff157424 */ /* 0x000fe200078e00ff */
[----:B---3--:R-:W-:Y:S01]  /*12e80*/  @P1 SHF.R.U32.HI R4, RZ, R25, R12 ;  /* 0x00000019ff041219 */ /* 0x008fe2000001160c */
[C-C-:B------:R-:W-:Y:S02]  /*12e90*/  IMAD R12, R72.reuse, -0x60, R227.reuse ;  /* 0xffffffa0480c7824 */ /* 0x140fe400078e02e3 */
[----:B------:R-:W-:Y:S02]  /*12ea0*/  IMAD R14, R72, R21, 0x61 ;  /* 0x00000061480e7424 */ /* 0x000fe400078e0215 */
[----:B------:R-:W1:Y:S01]  /*12eb0*/  SHFL.IDX PT, R20, R4, 0x1, 0x1c1f ;  /* 0x003c1f0004147f89 */ /* 0x000e6200000e0000 */
[----:B------:R-:W-:Y:S01]  /*12ec0*/  IADD3 R12, R12, 0x60, RZ ;  /* 0x000000600c0c7810 */ /* 0x000fe20007ffe0ff */
[C---:B------:R-:W-:Y:S01]  /*12ed0*/  IMAD R14, R229.reuse, -0x2, R14 ;  /* 0xfffffffee50e7824 */ /* 0x040fe200078e020e */
[----:B------:R-:W-:Y:S01]  /*12ee0*/  MUFU.TANH R57, R57 ;  /* 0x0000003900397308 */ /* 0x000fe20000002400 */
[----:B------:R-:W2:Y:S02]  /*12ef0*/  SHFL.IDX PT, R4, R4, RZ, 0x1c1f ;  /* 0x001c1fff04047589 */ /* 0x000ea400000e0000 */
[----:B------:R-:W-:Y:S01]  /*12f00*/  IMAD R21, R229, -0x2, R12 ;  /* 0xfffffffee5157824 */ /* 0x000fe200078e020c */
[----:B------:R-:W-:-:S04]  /*12f10*/  IADD3 R86, -R226, R14, R227 ;  /* 0x0000000ee2567210 */ /* 0x000fc80007ffe1e3 */
[----:B------:R-:W-:Y:S08]  /*12f20*/  MUFU.TANH R60, R60 ;  /* 0x0000003c003c7308 */ /* 0x000ff00000002400 */
[----:B------:R-:W-:Y:S01]  /*12f30*/  MUFU.TANH R61, R61 ;  /* 0x0000003d003d7308 */ /* 0x000fe20000002400 */
[----:B-1----:R-:W-:-:S07]  /*12f40*/  VIADDMNMX R27, R20, R86, R21, PT ;  /* 0x00000056141b7246 */ /* 0x002fce0003800115 */
[----:B------:R-:W-:Y:S01]  /*12f50*/  MUFU.TANH R33, R64 ;  /* 0x0000004000217308 */ /* 0x000fe20000002400 */
[C---:B------:R-:W-:Y:S02]  /*12f60*/  ISETP.GT.AND P2, PT, R27.reuse, RZ, PT ;  /* 0x000000ff1b00720c */ /* 0x040fe40003f44270 */
[C---:B------:R-:W-:Y:S02]  /*12f70*/  ISETP.GT.AND P3, PT, R27.reuse, 0x1, PT ;  /* 0x000000011b00780c */ /* 0x040fe40003f64270 */
[C---:B------:R-:W-:Y:S02]  /*12f80*/  ISETP.GT.AND P4, PT, R27.reuse, 0x8, PT ;  /* 0x000000081b00780c */ /* 0x040fe40003f84270 */
[----:B------:R-:W-:Y:S01]  /*12f90*/  FSEL R84, R26, -INF , P2 ;  /* 0xff8000001a547808 */ /* 0x000fe20001000000 */
[----:B------:R-:W-:Y:S01]  /*12fa0*/  MUFU.TANH R65, R65 ;  /* 0x0000004100417308 */ /* 0x000fe20000002400 */
[----:B------:R-:W-:Y:S02]  /*12fb0*/  FSEL R82, R82, -INF , P3 ;  /* 0xff80000052527808 */ /* 0x000fe40001800000 */
[----:B------:R-:W-:-:S02]  /*12fc0*/  ISETP.GT.AND P2, PT, R27, 0x9, PT ;  /* 0x000000091b00780c */ /* 0x000fc40003f44270 */
[----:B0-----:R-:W-:Y:S02]  /*12fd0*/  FSEL R80, R30, -INF , P4 ;  /* 0xff8000001e507808 */ /* 0x001fe40002000000 */
[----:B------:R-:W-:Y:S01]  /*12fe0*/  FMNMX.FTZ R25, R84, R82, !PT ;  /* 0x0000005254197209 */ /* 0x000fe20007810000 */
[----:B------:R-:W-:Y:S01]  /*12ff0*/  MUFU.TANH R69, R69 ;  /* 0x0000004500457308 */ /* 0x000fe20000002400 */
[----:B------:R-:W-:Y:S02]  /*13000*/  ISETP.GT.AND P3, PT, R27, 0x10, PT ;  /* 0x000000101b00780c */ /* 0x000fe40003f64270 */
[----:B----4-:R-:W-:Y:S02]  /*13010*/  FSEL R78, R31, -INF , P2 ;  /* 0xff8000001f4e7808 */ /* 0x010fe40001000000 */
[----:B------:R-:W-:Y:S02]  /*13020*/  FMNMX.FTZ R25, R80, R25, !PT ;  /* 0x0000001950197209 */ /* 0x000fe40007810000 */
[----:B------:R-:W-:-:S02]  /*13030*/  ISETP.GT.AND P2, PT, R27, 0x11, PT ;  /* 0x000000111b00780c */ /* 0x000fc40003f44270 */
[----:B------:R-:W-:Y:S02]  /*13040*/  FSEL R76, R34, -INF , P3 ;  /* 0xff800000224c7808 */ /* 0x000fe40001800000 */
[----:B------:R-:W-:Y:S02]  /*13050*/  FMNMX.FTZ R25, R78, R25, !PT ;  /* 0x000000194e197209 */ /* 0x000fe40007810000 */
[----:B------:R-:W-:Y:S02]  /*13060*/  ISETP.GT.AND P3, PT, R27, 0x18, PT ;  /* 0x000000181b00780c */ /* 0x000fe40003f64270 */
[----:B------:R-:W-:Y:S02]  /*13070*/  FSEL R74, R35, -INF , P2 ;  /* 0xff800000234a7808 */ /* 0x000fe40001000000 */
[----:B------:R-:W-:Y:S02]  /*13080*/  FMNMX.FTZ R25, R76, R25, !PT ;  /* 0x000000194c197209 */ /* 0x000fe40007810000 */
[----:B------:R-:W-:-:S02]  /*13090*/  ISETP.GT.AND P2, PT, R27, 0x19, PT ;  /* 0x000000191b00780c */ /* 0x000fc40003f44270 */
[----:B------:R-:W-:Y:S02]  /*130a0*/  FSEL R46, R38, -INF , P3 ;  /* 0xff800000262e7808 */ /* 0x000fe40001800000 */
[----:B------:R-:W-:Y:S01]  /*130b0*/  FMNMX.FTZ R25, R74, R25, !PT ;  /* 0x000000194a197209 */ /* 0x000fe20007810000 */
[----:B------:R-:W0:Y:S01]  /*130c0*/  MUFU.TANH R38, R59 ;  /* 0x0000003b00267308 */ /* 0x000e220000002400 */
[C---:B------:R-:W-:Y:S02]  /*130d0*/  ISETP.GT.AND P3, PT, R27.reuse, 0x20, PT ;  /* 0x000000201b00780c */ /* 0x040fe40003f64270 */
[----:B------:R-:W-:Y:S02]  /*130e0*/  FSEL R28, R28, -INF , P2 ;  /* 0xff8000001c1c7808 */ /* 0x000fe40001000000 */
[----:B------:R-:W-:Y:S02]  /*130f0*/  FMNMX.FTZ R25, R46, R25, !PT ;  /* 0x000000192e197209 */ /* 0x000fe40007810000 */
[----:B------:R-:W-:-:S02]  /*13100*/  ISETP.GT.AND P2, PT, R27, 0x21, PT ;  /* 0x000000211b00780c */ /* 0x000fc40003f44270 */
[----:B------:R-:W-:Y:S02]  /*13110*/  FSEL R12, R42, -INF , P3 ;  /* 0xff8000002a0c7808 */ /* 0x000fe40001800000 */
[----:B------:R-:W-:Y:S01]  /*13120*/  FMNMX.FTZ R25, R28, R25, !PT ;  /* 0x000000191c197209 */ /* 0x000fe20007810000 */
[----:B------:R-:W1:Y:S01]  /*13130*/  MUFU.TANH R42, R66 ;  /* 0x00000042002a7308 */ /* 0x000e620000002400 */
[----:B------:R-:W-:Y:S02]  /*13140*/  ISETP.GT.AND P3, PT, R27, 0x28, PT ;  /* 0x000000281b00780c */ /* 0x000fe40003f64270 */
[----:B------:R-:W-:Y:S02]  /*13150*/  FSEL R14, R43, -INF , P2 ;  /* 0xff8000002b0e7808 */ /* 0x000fe40001000000 */
        /* <DEDUP_REMOVED lines=22> */
[C---:B------:R-:W-:Y:S02]  /*132c0*/  ISETP.GT.AND P3, PT, R27.reuse, 0x48, PT ;  /* 0x000000481b00780c */ /* 0x040fe40003f64270 */
[----:B0-----:R-:W-:Y:S02]  /*132d0*/  FSEL R38, R38, -INF , P2 ;  /* 0xff80000026267808 */ /* 0x001fe40001000000 */
[----:B------:R-:W-:Y:S02]  /*132e0*/  FMNMX.FTZ R25, R36, R25, !PT ;  /* 0x0000001924197209 */ /* 0x000fe40007810000 */
[----:B------:R-:W-:-:S02]  /*132f0*/  ISETP.GT.AND P2, PT, R27, 0x49, PT ;  /* 0x000000491b00780c */ /* 0x000fc40003f44270 */
[----:B------:R-:W-:Y:S02]  /*13300*/  FSEL R40, R40, -INF , P3 ;  /* 0xff80000028287808 */ /* 0x000fe40001800000 */
[----:B------:R-:W-:Y:S02]  /*13310*/  FMNMX.FTZ R25, R38, R25, !PT ;  /* 0x0000001926197209 */ /* 0x000fe40007810000 */
[----:B------:R-:W-:Y:S02]  /*13320*/  ISETP.GT.AND P3, PT, R27, 0x50, PT ;  /* 0x000000501b00780c */ /* 0x000fe40003f64270 */
[----:B------:R-:W-:Y:S02]  /*13330*/  FSEL R50, R63, -INF , P2 ;  /* 0xff8000003f327808 */ /* 0x000fe40001000000 */
[----:B------:R-:W-:Y:S01]  /*13340*/  FMNMX.FTZ R29, R40, R25, !PT ;  /* 0x00000019281d7209 */ /* 0x000fe20007810000 */
[----:B------:R-:W-:Y:S01]  /*13350*/  FMUL.FTZ R25, R44, UR4 ;  /* 0x000000042c197c20 */ /* 0x000fe20008410000 */
[----:B------:R-:W-:-:S02]  /*13360*/  ISETP.GT.AND P2, PT, R27, 0x51, PT ;  /* 0x000000511b00780c */ /* 0x000fc40003f44270 */
[----:B-1----:R-:W-:Y:S01]  /*13370*/  FSEL R42, R42, -INF , P3 ;  /* 0xff8000002a2a7808 */ /* 0x002fe20001800000 */
[----:B------:R0:W1:Y:S01]  /*13380*/  MUFU.TANH R31, R25 ;  /* 0x00000019001f7308 */ /* 0x0000620000002400 */
[----:B------:R-:W-:Y:S02]  /*13390*/  FMNMX.FTZ R29, R50, R29, !PT ;  /* 0x0000001d321d7209 */ /* 0x000fe40007810000 */
[----:B------:R-:W-:Y:S02]  /*133a0*/  ISETP.GT.AND P3, PT, R27, 0x58, PT ;  /* 0x000000581b00780c */ /* 0x000fe40003f64270 */
[----:B------:R-:W-:Y:S02]  /*133b0*/  FSEL R44, R67, -INF , P2 ;  /* 0xff800000432c7808 */ /* 0x000fe40001000000 */
[----:B------:R-:W-:Y:S02]  /*133c0*/  FMNMX.FTZ R29, R42, R29, !PT ;  /* 0x0000001d2a1d7209 */ /* 0x000fe40007810000 */
[----:B------:R-:W-:Y:S01]  /*133d0*/  ISETP.GT.AND P2, PT, R27, 0x59, PT ;  /* 0x000000591b00780c */ /* 0x000fe20003f44270 */
[----:B0-----:R-:W-:Y:S01]  /*133e0*/  FMUL.FTZ R25, R68, UR4 ;  /* 0x0000000444197c20 */ /* 0x001fe20008410000 */
[----:B------:R-:W-:Y:S01]  /*133f0*/  FSEL R58, R58, -INF , P3 ;  /* 0xff8000003a3a7808 */ /* 0x000fe20001800000 */
[----:B------:R-:W-:Y:S01]  /*13400*/  ULDC UR4, c[0x0][0x988] ;  /* 0x0002620000047ab9 */ /* 0x000fe20000000800 */
[----:B------:R-:W-:-:S02]  /*13410*/  FMNMX.FTZ R29, R44, R29, !PT ;  /* 0x0000001d2c1d7209 */ /* 0x000fc40007810000 */
[----:B------:R-:W-:Y:S01]  /*13420*/  FSEL R54, R54, -INF , P2 ;  /* 0xff80000036367808 */ /* 0x000fe20001000000 */
[----:B------:R-:W0:Y:S01]  /*13430*/  MUFU.TANH R25, R25 ;  /* 0x0000001900197308 */ /* 0x000e220000002400 */
[----:B------:R-:W-:Y:S02]  /*13440*/  FMNMX.FTZ R29, R58, R29, !PT ;  /* 0x0000001d3a1d7209 */ /* 0x000fe40007810000 */
[----:B--2---:R-:W-:Y:S02]  /*13450*/  VIADDMNMX R27, R4, R86, R21, PT ;  /* 0x00000056041b7246 */ /* 0x004fe40003800115 */
[----:B------:R-:W-:Y:S02]  /*13460*/  FMNMX.FTZ R29, R54, R29, !PT ;  /* 0x0000001d361d7209 */ /* 0x000fe40007810000 */
[C---:B------:R-:W-:Y:S02]  /*13470*/  ISETP.GT.AND P2, PT, R27.reuse, RZ, PT ;  /* 0x000000ff1b00720c */ /* 0x040fe40003f44270 */
[C---:B------:R-:W-:Y:S01]  /*13480*/  ISETP.GT.AND P3, PT, R27.reuse, 0x1, PT ;  /* 0x000000011b00780c */ /* 0x040fe20003f64270 */
[----:B------:R-:W2:Y:S01]  /*13490*/  SHFL.BFLY PT, R62, R29, 0x2, 0x1f ;  /* 0x0c401f001d3e7f89 */ /* 0x000ea200000e0000 */
[----:B------:R-:W-:-:S02]  /*134a0*/  ISETP.GT.AND P4, PT, R27, 0x8, PT ;  /* 0x000000081b00780c */ /* 0x000fc40003f84270 */
[----:B------:R-:W-:Y:S02]  /*134b0*/  FSEL R21, R0, -INF , P2 ;  /* 0xff80000000157808 */ /* 0x000fe40001000000 */
[----:B------:R-:W-:Y:S01]  /*134c0*/  FSEL R88, R3, -INF , P3 ;  /* 0xff80000003587808 */ /* 0x000fe20001800000 */
[----:B------:R-:W-:Y:S01]  /*134d0*/  IMAD.U32 R3, RZ, RZ, UR4 ;  /* 0x00000004ff037e24 */ /* 0x000fe2000f8e00ff */
[C---:B------:R-:W-:Y:S02]  /*134e0*/  ISETP.GT.AND P2, PT, R27.reuse, 0x9, PT ;  /* 0x000000091b00780c */ /* 0x040fe40003f44270 */
[----:B------:R-:W-:Y:S02]  /*134f0*/  FSEL R66, R6, -INF , P4 ;  /* 0xff80000006427808 */ /* 0x000fe40002000000 */
[----:B------:R-:W-:Y:S02]  /*13500*/  ISETP.GT.AND P3, PT, R27, 0x10, PT ;  /* 0x000000101b00780c */ /* 0x000fe40003f64270 */
[----:B------:R-:W-:-:S02]  /*13510*/  FSEL R68, R7, -INF , P2 ;  /* 0xff80000007447808 */ /* 0x000fc40001000000 */
[C---:B------:R-:W-:Y:S02]  /*13520*/  ISETP.GT.AND P2, PT, R27.reuse, 0x11, PT ;  /* 0x000000111b00780c */ /* 0x040fe40003f44270 */
[----:B------:R-:W-:Y:S02]  /*13530*/  FSEL R70, R8, -INF , P3 ;  /* 0xff80000008467808 */ /* 0x000fe40001800000 */
[----:B------:R-:W-:Y:S02]  /*13540*/  ISETP.GT.AND P4, PT, R27, 0x18, PT ;  /* 0x000000181b00780c */ /* 0x000fe40003f84270 */
[----:B------:R-:W-:Y:S02]  /*13550*/  FSEL R86, R9, -INF , P2 ;  /* 0xff80000009567808 */ /* 0x000fe40001000000 */
[----:B------:R-:W-:Y:S02]  /*13560*/  ISETP.GT.AND P2, PT, R27, 0x19, PT ;  /* 0x000000191b00780c */ /* 0x000fe40003f44270 */
[----:B--2---:R-:W-:-:S02]  /*13570*/  FMNMX.FTZ R62, R29, R62, !PT ;  /* 0x0000003e1d3e7209 */ /* 0x004fc40007810000 */
[----:B------:R-:W-:Y:S02]  /*13580*/  FSEL R90, R11, -INF , P4 ;  /* 0xff8000000b5a7808 */ /* 0x000fe40002000000 */
[----:B------:R-:W-:Y:S01]  /*13590*/  FSEL R92, R10, -INF , P2 ;  /* 0xff8000000a5c7808 */ /* 0x000fe20001000000 */
[----:B------:R-:W2:Y:S01]  /*135a0*/  SHFL.BFLY PT, R29, R62, 0x1, 0x1f ;  /* 0x0c201f003e1d7f89 */ /* 0x000ea200000e0000 */
[----:B------:R-:W-:Y:S02]  /*135b0*/  ISETP.GT.AND P2, PT, R27, 0x21, PT ;  /* 0x000000211b00780c */ /* 0x000fe40003f44270 */
[----:B------:R-:W-:Y:S02]  /*135c0*/  MOV R35, R225 ;  /* 0x000000e100237202 */ /* 0x000fe40000000f00 */
[----:B------:R-:W-:Y:S02]  /*135d0*/  FSEL R94, R13, -INF , P2 ;  /* 0xff8000000d5e7808 */ /* 0x000fe40001000000 */
[----:B------:R-:W-:-:S04]  /*135e0*/  ISETP.GT.AND P2, PT, R27, 0x29, PT ;  /* 0x000000291b00780c */ /* 0x000fc80003f44270 */
[----:B------:R-:W-:Y:S02]  /*135f0*/  FSEL R96, R45, -INF , P2 ;  /* 0xff8000002d607808 */ /* 0x000fe40001000000 */
[----:B------:R-:W-:-:S04]  /*13600*/  ISETP.GT.AND P2, PT, R27, 0x31, PT ;  /* 0x000000311b00780c */ /* 0x000fc80003f44270 */
[----:B------:R-:W-:Y:S02]  /*13610*/  FSEL R100, R49, -INF , P2 ;  /* 0xff80000031647808 */ /* 0x000fe40001000000 */
[----:B------:R-:W-:Y:S02]  /*13620*/  ISETP.GT.AND P2, PT, R27, 0x39, PT ;  /* 0x000000391b00780c */ /* 0x000fe40003f44270 */
[----:B--2---:R-:W-:Y:S02]  /*13630*/  FMNMX.FTZ R4, R62, R29, !PT ;  /* 0x0000001d3e047209 */ /* 0x004fe40007810000 */
[----:B------:R-:W-:Y:S02]  /*13640*/  FMNMX.FTZ R29, R21, R88, !PT ;  /* 0x00000058151d7209 */ /* 0x000fe40007810000 */
[C---:B------:R-:W-:Y:S01]  /*13650*/  FSETP.NEU.FTZ.AND P3, PT, R4.reuse, -INF , PT ;  /* 0xff8000000400780b */ /* 0x040fe20003f7d000 */
[----:B------:R-:W-:Y:S01]  /*13660*/  FMUL.FTZ R7, R4, R3 ;  /* 0x0000000304077220 */ /* 0x000fe20000410000 */
[----:B------:R-:W-:-:S04]  /*13670*/  FMNMX.FTZ R29, R66, R29, !PT ;  /* 0x0000001d421d7209 */ /* 0x000fc80007810000 */
[----:B------:R-:W-:Y:S02]  /*13680*/  FMNMX.FTZ R29, R68, R29, !PT ;  /* 0x0000001d441d7209 */ /* 0x000fe40007810000 */
[----:B------:R-:W-:Y:S02]  /*13690*/  FSEL R7, R7, RZ, P3 ;  /* 0x000000ff07077208 */ /* 0x000fe40001800000 */
[----:B------:R-:W-:Y:S02]  /*136a0*/  FMNMX.FTZ R29, R70, R29, !PT ;  /* 0x0000001d461d7209 */ /* 0x000fe40007810000 */
[----:B------:R-:W-:Y:S01]  /*136b0*/  ISETP.GT.AND P3, PT, R27, 0x20, PT ;  /* 0x000000201b00780c */ /* 0x000fe20003f64270 */
[--C-:B------:R-:W-:Y:S01]  /*136c0*/  FFMA.FTZ R189, R84, R3, -R7.reuse ;  /* 0x0000000354bd7223 */ /* 0x100fe20000010807 */
[----:B------:R-:W-:Y:S01]  /*136d0*/  FMNMX.FTZ R29, R86, R29, !PT ;  /* 0x0000001d561d7209 */ /* 0x000fe20007810000 */
[-CC-:B------:R-:W-:Y:S01]  /*136e0*/  FFMA.FTZ R6, R82, R3.reuse, -R7.reuse ;  /* 0x0000000352067223 */ /* 0x180fe20000010807 */
[----:B------:R-:W-:Y:S01]  /*136f0*/  FSEL R84, R15, -INF , P3 ;  /* 0xff8000000f547808 */ /* 0x000fe20001800000 */
[--C-:B------:R-:W-:Y:S01]  /*13700*/  FFMA.FTZ R191, R80, R3, -R7.reuse ;  /* 0x0000000350bf7223 */ /* 0x100fe20000010807 */
[----:B------:R-:W-:Y:S01]  /*13710*/  FMNMX.FTZ R29, R90, R29, !PT ;  /* 0x0000001d5a1d7209 */ /* 0x000fe20007810000 */
[-CC-:B------:R-:W-:Y:S01]  /*13720*/  FFMA.FTZ R8, R78, R3.reuse, -R7.reuse ;  /* 0x000000034e087223 */ /* 0x180fe20000010807 */
[----:B------:R-:W-:Y:S01]  /*13730*/  ISETP.GT.AND P3, PT, R27, 0x28, PT ;  /* 0x000000281b00780c */ /* 0x000fe20003f64270 */
[--C-:B------:R-:W-:Y:S01]  /*13740*/  FFMA.FTZ R185, R76, R3, -R7.reuse ;  /* 0x000000034cb97223 */ /* 0x100fe20000010807 */
[----:B------:R-:W-:Y:S01]  /*13750*/  FMNMX.FTZ R29, R92, R29, !PT ;  /* 0x0000001d5c1d7209 */ /* 0x000fe20007810000 */
[-CC-:B------:R-:W-:Y:S01]  /*13760*/  FFMA.FTZ R187, R46, R3.reuse, -R7.reuse ;  /* 0x000000032ebb7223 */ /* 0x180fe20000010807 */
[----:B-1----:R-:W-:Y:S01]  /*13770*/  FSEL R82, R31, -INF , P3 ;  /* 0xff8000001f527808 */ /* 0x002fe20001800000 */
[--C-:B------:R-:W-:Y:S01]  /*13780*/  FFMA.FTZ R173, R36, R3, -R7.reuse ;  /* 0x0000000324ad7223 */ /* 0x100fe20000010807 */
[----:B------:R-:W-:Y:S01]  /*13790*/  FMNMX.FTZ R29, R84, R29, !PT ;  /* 0x0000001d541d7209 */ /* 0x000fe20007810000 */
[----:B------:R-:W-:Y:S01]  /*137a0*/  MUFU.EX2 R189, R189 ;  /* 0x000000bd00bd7308 */ /* 0x000fe20000000800 */
[C---:B------:R-:W-:Y:S01]  /*137b0*/  ISETP.GT.AND P3, PT, R27.reuse, 0x30, PT ;  /* 0x000000301b00780c */ /* 0x040fe20003f64270 */
[----:B------:R-:W1:Y:S01]  /*137c0*/  @P1 LDC R36, c[0x0][0x44c] ;  /* 0x00011300ff241b82 */ /* 0x000e620000000800 */
[----:B------:R-:W-:Y:S01]  /*137d0*/  FMNMX.FTZ R29, R94, R29, !PT ;  /* 0x0000001d5e1d7209 */ /* 0x000fe20007810000 */
[-CC-:B------:R-:W-:Y:S01]  /*137e0*/  FFMA.FTZ R179, R32, R3.reuse, -R7.reuse ;  /* 0x0000000320b37223 */ /* 0x180fe20000010807 */
[----:B------:R-:W-:Y:S01]  /*137f0*/  FSEL R80, R48, -INF , P3 ;  /* 0xff80000030507808 */ /* 0x000fe20001800000 */
[--C-:B------:R-:W-:Y:S01]  /*13800*/  FFMA.FTZ R32, R34, R3, -R7.reuse ;  /* 0x0000000322207223 */ /* 0x100fe20000010807 */
[----:B------:R-:W-:Y:S01]  /*13810*/  FMNMX.FTZ R29, R82, R29, !PT ;  /* 0x0000001d521d7209 */ /* 0x000fe20007810000 */
[----:B------:R-:W2:Y:S01]  /*13820*/  MUFU.EX2 R6, R6 ;  /* 0x0000000600067308 */ /* 0x000ea20000000800 */
[----:B------:R-:W-:Y:S01]  /*13830*/  ISETP.GT.AND P3, PT, R27, 0x38, PT ;  /* 0x000000381b00780c */ /* 0x000fe20003f64270 */
[----:B------:R-:W-:Y:S01]  /*13840*/  VIADD R34, R5, 0x30840 ;  /* 0x0003084005227836 */ /* 0x000fe20000000000 */
[----:B------:R-:W-:Y:S01]  /*13850*/  FMNMX.FTZ R29, R96, R29, !PT ;  /* 0x0000001d601d7209 */ /* 0x000fe20007810000 */
[-CC-:B------:R-:W-:Y:S01]  /*13860*/  FFMA.FTZ R10, R74, R3.reuse, -R7.reuse ;  /* 0x000000034a0a7223 */ /* 0x180fe20000010807 */
[----:B------:R-:W-:Y:S01]  /*13870*/  FSEL R98, R52, -INF , P3 ;  /* 0xff80000034627808 */ /* 0x000fe20001800000 */
[--C-:B------:R-:W-:Y:S01]  /*13880*/  FFMA.FTZ R28, R28, R3, -R7.reuse ;  /* 0x000000031c1c7223 */ /* 0x100fe20000010807 */
[----:B------:R-:W-:Y:S01]  /*13890*/  FMNMX.FTZ R29, R80, R29, !PT ;  /* 0x0000001d501d7209 */ /* 0x000fe20007810000 */
[----:B------:R-:W3:Y:S01]  /*138a0*/  MUFU.EX2 R191, R191 ;  /* 0x000000bf00bf7308 */ /* 0x000ee20000000800 */
[----:B------:R-:W-:Y:S01]  /*138b0*/  ISETP.GT.AND P3, PT, R27, 0x40, PT ;  /* 0x000000401b00780c */ /* 0x000fe20003f64270 */
[--C-:B------:R-:W-:Y:S01]  /*138c0*/  FFMA.FTZ R181, R12, R3, -R7.reuse ;  /* 0x000000030cb57223 */ /* 0x100fe20000010807 */
[----:B------:R-:W-:Y:S01]  /*138d0*/  FMNMX.FTZ R29, R100, R29, !PT ;  /* 0x0000001d641d7209 */ /* 0x000fe20007810000 */
[-CC-:B------:R-:W-:Y:S01]  /*138e0*/  FFMA.FTZ R183, R20, R3.reuse, -R7.reuse ;  /* 0x0000000314b77223 */ /* 0x180fe20000010807 */
[----:B------:R-:W-:Y:S01]  /*138f0*/  FSEL R78, R53, -INF , P2 ;  /* 0xff800000354e7808 */ /* 0x000fe20001000000 */
[--C-:B------:R-:W-:Y:S01]  /*13900*/  FFMA.FTZ R177, R26, R3, -R7.reuse ;  /* 0x000000031ab17223 */ /* 0x100fe20000010807 */
[----:B------:R-:W-:Y:S01]  /*13910*/  FMNMX.FTZ R29, R98, R29, !PT ;  /* 0x0000001d621d7209 */ /* 0x000fe20007810000 */
[----:B------:R-:W4:Y:S01]  /*13920*/  MUFU.EX2 R8, R8 ;  /* 0x0000000800087308 */ /* 0x000f220000000800 */
[C---:B------:R-:W-:Y:S01]  /*13930*/  ISETP.GT.AND P2, PT, R27.reuse, 0x41, PT ;  /* 0x000000411b00780c */ /* 0x040fe20003f44270 */
[-CC-:B------:R-:W-:Y:S01]  /*13940*/  FFMA.FTZ R12, R14, R3.reuse, -R7.reuse ;  /* 0x000000030e0c7223 */ /* 0x180fe20000010807 */
[----:B------:R-:W-:Y:S01]  /*13950*/  FSEL R76, R56, -INF , P3 ;  /* 0xff800000384c7808 */ /* 0x000fe20001800000 */
[--C-:B------:R-:W-:Y:S01]  /*13960*/  FFMA.FTZ R20, R24, R3, -R7.reuse ;  /* 0x0000000318147223 */ /* 0x100fe20000010807 */
[----:B------:R-:W-:Y:S01]  /*13970*/  FMNMX.FTZ R29, R78, R29, !PT ;  /* 0x0000001d4e1d7209 */ /* 0x000fe20007810000 */
[----:B------:R-:W-:Y:S01]  /*13980*/  FFMA.FTZ R26, R30, R3, -R7 ;  /* 0x000000031e1a7223 */ /* 0x000fe20000010807 */
[----:B------:R-:W-:Y:S01]  /*13990*/  ISETP.GT.AND P3, PT, R27, 0x48, PT ;  /* 0x000000481b00780c */ /* 0x000fe20003f64270 */
[----:B------:R-:W-:Y:S01]  /*139a0*/  MUFU.EX2 R185, R185 ;  /* 0x000000b900b97308 */ /* 0x000fe20000000800 */
[----:B------:R-:W-:Y:S01]  /*139b0*/  FSEL R62, R57, -INF , P2 ;  /* 0xff800000393e7808 */ /* 0x000fe20001000000 */
[----:B-1----:R-:W-:Y:S01]  /*139c0*/  @P1 IMAD.HI.U32 R5, R225, R36, RZ ;  /* 0x00000024e1051227 */ /* 0x002fe200078e00ff */
[----:B------:R-:W-:-:S03]  /*139d0*/  FMNMX.FTZ R29, R76, R29, !PT ;  /* 0x0000001d4c1d7209 */ /* 0x000fc60007810000 */
[-CC-:B------:R-:W-:Y:S01]  /*139e0*/  FFMA.FTZ R14, R38, R3.reuse, -R7.reuse ;  /* 0x00000003260e7223 */ /* 0x180fe20000010807 */
[C---:B------:R-:W-:Y:S01]  /*139f0*/  ISETP.GT.AND P2, PT, R27.reuse, 0x49, PT ;  /* 0x000000491b00780c */ /* 0x040fe20003f44270 */
[--C-:B------:R-:W-:Y:S01]  /*13a00*/  FFMA.FTZ R175, R40, R3, -R7.reuse ;  /* 0x0000000328af7223 */ /* 0x100fe20000010807 */
[----:B------:R-:W-:Y:S01]  /*13a10*/  FSEL R64, R60, -INF , P3 ;  /* 0xff8000003c407808 */ /* 0x000fe20001800000 */
[----:B------:R-:W-:Y:S01]  /*13a20*/  MUFU.EX2 R10, R10 ;  /* 0x0000000a000a7308 */ /* 0x000fe20000000800 */
[----:B------:R-:W-:Y:S01]  /*13a30*/  FMNMX.FTZ R29, R62, R29, !PT ;  /* 0x0000001d3e1d7209 */ /* 0x000fe20007810000 */
[-CC-:B------:R-:W-:Y:S01]  /*13a40*/  FFMA.FTZ R24, R50, R3.reuse, -R7.reuse ;  /* 0x0000000332187223 */ /* 0x180fe20000010807 */
[----:B------:R-:W-:Y:S01]  /*13a50*/  ISETP.GT.AND P3, PT, R27, 0x50, PT ;  /* 0x000000501b00780c */ /* 0x000fe20003f64270 */
[-CC-:B------:R-:W-:Y:S01]  /*13a60*/  FFMA.FTZ R169, R42, R3.reuse, -R7.reuse ;  /* 0x000000032aa97223 */ /* 0x180fe20000010807 */
[----:B------:R-:W-:Y:S01]  /*13a70*/  FSEL R48, R61, -INF , P2 ;  /* 0xff8000003d307808 */ /* 0x000fe20001000000 */
[--C-:B------:R-:W-:Y:S01]  /*13a80*/  FFMA.FTZ R30, R44, R3, -R7.reuse ;  /* 0x000000032c1e7223 */ /* 0x100fe20000010807 */
[----:B------:R-:W-:Y:S01]  /*13a90*/  FMNMX.FTZ R29, R64, R29, !PT ;  /* 0x0000001d401d7209 */ /* 0x000fe20007810000 */
[----:B------:R-:W-:Y:S01]  /*13aa0*/  MUFU.EX2 R187, R187 ;  /* 0x000000bb00bb7308 */ /* 0x000fe20000000800 */
[----:B------:R-:W-:Y:S01]  /*13ab0*/  ISETP.GT.AND P2, PT, R27, 0x51, PT ;  /* 0x000000511b00780c */ /* 0x000fe20003f44270 */
[-CC-:B------:R-:W-:Y:S01]  /*13ac0*/  FFMA.FTZ R171, R58, R3.reuse, -R7.reuse ;  /* 0x000000033aab7223 */ /* 0x180fe20000010807 */
[----:B------:R-:W-:Y:S01]  /*13ad0*/  FSEL R46, R33, -INF , P3 ;  /* 0xff800000212e7808 */ /* 0x000fe20001800000 */
[----:B------:R-:W-:Y:S01]  /*13ae0*/  FFMA.FTZ R54, R54, R3, -R7 ;  /* 0x0000000336367223 */ /* 0x000fe20000010807 */
[----:B------:R-:W-:Y:S01]  /*13af0*/  FMNMX.FTZ R29, R48, R29, !PT ;  /* 0x0000001d301d7209 */ /* 0x000fe20007810000 */
[----:B------:R-:W1:Y:S01]  /*13b00*/  @P1 LDC R38, c[0x0][0x450] ;  /* 0x00011400ff261b82 */ /* 0x000e620000000800 */
[----:B------:R-:W-:Y:S01]  /*13b10*/  ISETP.GT.AND P3, PT, R27, 0x58, PT ;  /* 0x000000581b00780c */ /* 0x000fe20003f64270 */
[----:B------:R-:W-:Y:S01]  /*13b20*/  MUFU.EX2 R28, R28 ;  /* 0x0000001c001c7308 */ /* 0x000fe20000000800 */
[----:B------:R-:W-:-:S02]  /*13b30*/  FSEL R52, R65, -INF , P2 ;  /* 0xff80000041347808 */ /* 0x000fc40001000000 */
[----:B------:R-:W-:Y:S02]  /*13b40*/  CS2R R74, SRZ ;  /* 0x00000000004a7805 */ /* 0x000fe4000001ff00 */
[----:B------:R-:W-:Y:S02]  /*13b50*/  FMNMX.FTZ R29, R46, R29, !PT ;  /* 0x0000001d2e1d7209 */ /* 0x000fe40007810000 */
[----:B------:R-:W-:Y:S02]  /*13b60*/  CS2R R58, SRZ ;  /* 0x00000000003a7805 */ /* 0x000fe4000001ff00 */
[----:B------:R-:W-:Y:S02]  /*13b70*/  ISETP.GT.AND P2, PT, R27, 0x59, PT ;  /* 0x000000591b00780c */ /* 0x000fe40003f44270 */
[----:B------:R-:W-:Y:S02]  /*13b80*/  CS2R R50, SRZ ;  /* 0x0000000000327805 */ /* 0x000fe4000001ff00 */
[----:B0-----:R-:W-:Y:S01]  /*13b90*/  FSEL R56, R25, -INF , P3 ;  /* 0xff80000019387808 */ /* 0x001fe20001800000 */
[----:B------:R-:W-:Y:S01]  /*13ba0*/  MUFU.EX2 R181, R181 ;  /* 0x000000b500b57308 */ /* 0x000fe20000000800 */
[----:B------:R-:W-:-:S02]  /*13bb0*/  FMNMX.FTZ R29, R52, R29, !PT ;  /* 0x0000001d341d7209 */ /* 0x000fc40007810000 */
[----:B------:R-:W-:Y:S02]  /*13bc0*/  CS2R R44, SRZ ;  /* 0x00000000002c7805 */ /* 0x000fe4000001ff00 */
[----:B------:R-:W-:Y:S02]  /*13bd0*/  FSEL R60, R69, -INF , P2 ;  /* 0xff800000453c7808 */ /* 0x000fe40001000000 */
[----:B------:R-:W-:Y:S02]  /*13be0*/  CS2R R42, SRZ ;  /* 0x00000000002a7805 */ /* 0x000fe4000001ff00 */
[----:B------:R-:W-:Y:S02]  /*13bf0*/  FMNMX.FTZ R29, R56, R29, !PT ;  /* 0x0000001d381d7209 */ /* 0x000fe40007810000 */
[----:B------:R-:W-:Y:S02]  /*13c00*/  CS2R R40, SRZ ;  /* 0x0000000000287805 */ /* 0x000fe4000001ff00 */
[----:B------:R-:W-:Y:S01]  /*13c10*/  PRMT R34, R217, 0x654, R34 ;  /* 0x00000654d9227816 */ /* 0x000fe20000000022 */
[----:B------:R-:W-:Y:S01]  /*13c20*/  MUFU.EX2 R12, R12 ;  /* 0x0000000c000c7308 */ /* 0x000fe20000000800 */
[----:B------:R-:W-:-:S02]  /*13c30*/  FMNMX.FTZ R29, R60, R29, !PT ;  /* 0x0000001d3c1d7209 */ /* 0x000fc40007810000 */
[----:B------:R2:W-:Y:S03]  /*13c40*/  SYNCS.ARRIVE.TRANS64.RED.A1T0 RZ, [R34+URZ], RZ ;  /* 0x000000ff22ff79a7 */ /* 0x0005e6000810043f */
[----:B------:R-:W0:Y:S01]  /*13c50*/  SHFL.BFLY PT, R0, R29, 0x2, 0x1f ;  /* 0x0c401f001d007f89 */ /* 0x000e2200000e0000 */
[----:B-1----:R-:W-:Y:S01]  /*13c60*/  @P1 SHF.R.U32.HI R35, RZ, R38, R5 ;  /* 0x00000026ff231219 */ /* 0x002fe20000011605 */
[----:B------:R-:W-:Y:S01]  /*13c70*/  MUFU.EX2 R183, R183 ;  /* 0x000000b700b77308 */ /* 0x000fe20000000800 */
[----:B------:R-:W-:Y:S01]  /*13c80*/  CS2R R38, SRZ ;  /* 0x0000000000267805 */ /* 0x000fe2000001ff00 */
[----:B--2---:R-:W-:Y:S01]  /*13c90*/  FADD.FTZ R34, R189, R6 ;  /* 0x00000006bd227221 */ /* 0x004fe20000010000 */
[----:B------:R-:W-:Y:S02]  /*13ca0*/  IADD3 R35, R35, R227, -R226 ;  /* 0x000000e323237210 */ /* 0x000fe40007ffe8e2 */
[----:B------:R-:W-:Y:S01]  /*13cb0*/  F2FP.F16.F32.PACK_AB R189, R6, R189 ;  /* 0x000000bd06bd723e */ /* 0x000fe200000000ff */
[----:B---3--:R-:W-:-:S02]  /*13cc0*/  FADD.FTZ R33, R191, R34 ;  /* 0x00000022bf217221 */ /* 0x008fc40000010000 */
[----:B------:R-:W-:Y:S01]  /*13cd0*/  MUFU.EX2 R20, R20 ;  /* 0x0000001400147308 */ /* 0x000fe20000000800 */
[----:B------:R-:W-:Y:S01]  /*13ce0*/  IMAD.HI R35, R35, 0x2aaaaaab, RZ ;  /* 0x2aaaaaab23237827 */ /* 0x000fe200078e02ff */
[----:B----4-:R-:W-:-:S03]  /*13cf0*/  F2FP.F16.F32.PACK_AB R191, R8, R191 ;  /* 0x000000bf08bf723e */ /* 0x010fc600000000ff */
[----:B------:R-:W-:Y:S01]  /*13d00*/  FADD.FTZ R36, R8, R33 ;  /* 0x0000002108247221 */ /* 0x000fe20000010000 */
[----:B------:R-:W-:Y:S02]  /*13d10*/  SHF.R.U32.HI R220, RZ, 0x1f, R35 ;  /* 0x0000001fffdc7819 */ /* 0x000fe40000011623 */
[----:B------:R-:W-:Y:S02]  /*13d20*/  MUFU.EX2 R177, R177 ;  /* 0x000000b100b17308 */ /* 0x000fe40000000800 */
[----:B------:R-:W-:Y:S02]  /*13d30*/  LEA.HI.SX32 R220, R35, R220, 0x1c ;  /* 0x000000dc23dc7211 */ /* 0x000fe400078fe2ff */
[----:B0-----:R-:W-:-:S04]  /*13d40*/  FMNMX.FTZ R9, R29, R0, !PT ;  /* 0x000000001d097209 */ /* 0x001fc80007810000 */
[----:B------:R-:W-:Y:S01]  /*13d50*/  MUFU.EX2 R26, R26 ;  /* 0x0000001a001a7308 */ /* 0x000fe20000000800 */
[----:B------:R-:W-:Y:S01]  /*13d60*/  VIMNMX R220, RZ, R220, !PT ;  /* 0x000000dcffdc7248 */ /* 0x000fe20007fe0100 */
[----:B------:R-:W0:Y:S06]  /*13d70*/  SHFL.BFLY PT, R0, R9, 0x1, 0x1f ;  /* 0x0c201f0009007f89 */ /* 0x000e2c00000e0000 */
[----:B------:R-:W-:Y:S08]  /*13d80*/  MUFU.EX2 R179, R179 ;  /* 0x000000b300b37308 */ /* 0x000ff00000000800 */
[----:B------:R-:W-:Y:S08]  /*13d90*/  MUFU.EX2 R32, R32 ;  /* 0x0000002000207308 */ /* 0x000ff00000000800 */
[----:B------:R-:W-:Y:S01]  /*13da0*/  MUFU.EX2 R173, R173 ;  /* 0x000000ad00ad7308 */ /* 0x000fe20000000800 */
[----:B0-----:R-:W-:-:S04]  /*13db0*/  FMNMX.FTZ R0, R9, R0, !PT ;  /* 0x0000000009007209 */ /* 0x001fc80007810000 */
        /* <DEDUP_REMOVED lines=31> */
[----:B------:R-:W-:-:S05]  /*13fb0*/  FFMA.FTZ R60, R60, R3, -R9 ;  /* 0x000000033c3c7223 */ /* 0x000fca0000010809 */
[----:B------:R2:W3:Y:S01]  /*13fc0*/  MUFU.EX2 R11, R68 ;  /* 0x00000044000b7308 */ /* 0x0004e20000000800 */
[----:B0-----:R-:W-:Y:S01]  /*13fd0*/  FADD.FTZ R31, R21, R88 ;  /* 0x00000058151f7221 */ /* 0x001fe20000010000 */
[----:B------:R-:W-:Y:S02]  /*13fe0*/  F2FP.F16.F32.PACK_AB R188, R88, R21 ;  /* 0x0000001558bc723e */ /* 0x000fe400000000ff */
[----:B------:R-:W-:-:S04]  /*13ff0*/  CS2R R88, SRZ ;  /* 0x0000000000587805 */ /* 0x000fc8000001ff00 */
[----:B------:R-:W0:Y:S01]  /*14000*/  MUFU.EX2 R70, R70 ;  /* 0x0000004600467308 */ /* 0x000e220000000800 */
[----:B-1----:R-:W-:Y:S01]  /*14010*/  FADD.FTZ R34, R66, R31 ;  /* 0x0000001f42227221 */ /* 0x002fe20000010000 */
[----:B------:R-:W-:Y:S01]  /*14020*/  FADD.FTZ R31, R185, R36 ;  /* 0x00000024b91f7221 */ /* 0x000fe20000010000 */
[C---:B------:R-:W-:Y:S02]  /*14030*/  F2FP.F16.F32.PACK_AB R185, R10.reuse, R185 ;  /* 0x000000b90ab9723e */ /* 0x040fe400000000ff */
[----:B--2---:R-:W-:Y:S01]  /*14040*/  CS2R R68, SRZ ;  /* 0x0000000000447805 */ /* 0x004fe2000001ff00 */
[----:B------:R-:W-:Y:S02]  /*14050*/  FADD.FTZ R36, R10, R31 ;  /* 0x0000001f0a247221 */ /* 0x000fe40000010000 */
[----:B------:R1:W2:Y:S01]  /*14060*/  MUFU.EX2 R13, R86 ;  /* 0x00000056000d7308 */ /* 0x0002a20000000800 */
[----:B---3--:R-:W-:Y:S01]  /*14070*/  FADD.FTZ R7, R11, R34 ;  /* 0x000000220b077221 */ /* 0x008fe20000010000 */
[----:B------:R-:W-:Y:S01]  /*14080*/  FADD.FTZ R33, R187, R36 ;  /* 0x00000024bb217221 */ /* 0x000fe20000010000 */
[----:B------:R-:W-:-:S02]  /*14090*/  F2FP.F16.F32.PACK_AB R190, R11, R66 ;  /* 0x000000420bbe723e */ /* 0x000fc400000000ff */
[----:B------:R-:W-:Y:S02]  /*140a0*/  CS2R R66, SRZ ;  /* 0x0000000000427805 */ /* 0x000fe4000001ff00 */
[C---:B------:R-:W-:Y:S01]  /*140b0*/  F2FP.F16.F32.PACK_AB R187, R28.reuse, R187 ;  /* 0x000000bb1cbb723e */ /* 0x040fe200000000ff */
[----:B------:R-:W-:Y:S01]  /*140c0*/  FADD.FTZ R36, R28, R33 ;  /* 0x000000211c247221 */ /* 0x000fe20000010000 */
[----:B------:R-:W3:Y:S01]  /*140d0*/  MUFU.EX2 R90, R90 ;  /* 0x0000005a005a7308 */ /* 0x000ee20000000800 */
[----:B0-----:R-:W-:Y:S02]  /*140e0*/  FADD.FTZ R34, R70, R7 ;  /* 0x0000000746227221 */ /* 0x001fe40000010000 */
[----:B------:R-:W-:Y:S01]  /*140f0*/  FADD.FTZ R33, R181, R36 ;  /* 0x00000024b5217221 */ /* 0x000fe20000010000 */
[C---:B------:R-:W-:Y:S02]  /*14100*/  F2FP.F16.F32.PACK_AB R181, R12.reuse, R181 ;  /* 0x000000b50cb5723e */ /* 0x040fe400000000ff */
[----:B-1----:R-:W-:Y:S01]  /*14110*/  CS2R R86, SRZ ;  /* 0x0000000000567805 */ /* 0x002fe2000001ff00 */
[----:B------:R-:W-:Y:S01]  /*14120*/  FADD.FTZ R36, R12, R33 ;  /* 0x000000210c247221 */ /* 0x000fe20000010000 */
[----:B------:R-:W-:Y:S01]  /*14130*/  VIADD R12, R72, 0xfffffffe ;  /* 0xfffffffe480c7836 */ /* 0x000fe20000000000 */
[----:B------:R0:W1:Y:S01]  /*14140*/  MUFU.EX2 R15, R92 ;  /* 0x0000005c000f7308 */ /* 0x0000620000000800 */
[----:B--2---:R-:W-:Y:S01]  /*14150*/  FADD.FTZ R31, R13, R34 ;  /* 0x000000220d1f7221 */ /* 0x004fe20000010000 */
[----:B------:R-:W-:Y:S01]  /*14160*/  FADD.FTZ R33, R183, R36 ;  /* 0x00000024b7217221 */ /* 0x000fe20000010000 */
[----:B------:R-:W-:-:S02]  /*14170*/  F2FP.F16.F32.PACK_AB R184, R13, R70 ;  /* 0x000000460db8723e */ /* 0x000fc400000000ff */
[----:B------:R-:W-:Y:S02]  /*14180*/  CS2R R72, SRZ ;  /* 0x0000000000487805 */ /* 0x000fe4000001ff00 */
[----:B------:R-:W-:Y:S01]  /*14190*/  ISETP.GE.AND P2, PT, R12, R220, PT ;  /* 0x000000dc0c00720c */ /* 0x000fe20003f46270 */
[C---:B------:R-:W-:Y:S01]  /*141a0*/  FADD.FTZ R6, R20.reuse, R33 ;  /* 0x0000002114067221 */ /* 0x040fe20000010000 */
[----:B------:R-:W-:Y:S01]  /*141b0*/  F2FP.F16.F32.PACK_AB R183, R20, R183 ;  /* 0x000000b714b7723e */ /* 0x000fe200000000ff */
[----:B------:R-:W2:Y:S01]  /*141c0*/  MUFU.EX2 R84, R84 ;  /* 0x0000005400547308 */ /* 0x000ea20000000800 */
[----:B---3--:R-:W-:Y:S01]  /*141d0*/  FADD.FTZ R34, R90, R31 ;  /* 0x0000001f5a227221 */ /* 0x008fe20000010000 */
[----:B------:R-:W-:Y:S01]  /*141e0*/  FADD.FTZ R33, R177, R6 ;  /* 0x00000006b1217221 */ /* 0x000fe20000010000 */
[----:B------:R-:W-:Y:S02]  /*141f0*/  F2FP.F16.F32.PACK_AB R177, R26, R177 ;  /* 0x000000b11ab1723e */ /* 0x000fe400000000ff */
[----:B0-----:R-:W-:-:S02]  /*14200*/  CS2R R92, SRZ ;  /* 0x00000000005c7805 */ /* 0x001fc4000001ff00 */
[----:B------:R-:W-:Y:S01]  /*14210*/  CS2R R70, SRZ ;  /* 0x0000000000467805 */ /* 0x000fe2000001ff00 */
[----:B------:R-:W-:Y:S01]  /*14220*/  FADD.FTZ R8, R26, R33 ;  /* 0x000000211a087221 */ /* 0x000fe20000010000 */
[----:B------:R-:W-:Y:S01]  /*14230*/  CS2R R36, SRZ ;  /* 0x0000000000247805 */ /* 0x000fe2000001ff00 */
[----:B------:R0:W3:Y:S01]  /*14240*/  MUFU.EX2 R25, R94 ;  /* 0x0000005e00197308 */ /* 0x0000e20000000800 */
[----:B-1----:R-:W-:Y:S01]  /*14250*/  FADD.FTZ R31, R15, R34 ;  /* 0x000000220f1f7221 */ /* 0x002fe20000010000 */
[----:B------:R-:W-:Y:S01]  /*14260*/  FADD.FTZ R35, R179, R8 ;  /* 0x00000008b3237221 */ /* 0x000fe20000010000 */
[----:B------:R-:W-:Y:S02]  /*14270*/  F2FP.F16.F32.PACK_AB R186, R15, R90 ;  /* 0x0000005a0fba723e */ /* 0x000fe400000000ff */
[----:B------:R-:W-:Y:S02]  /*14280*/  CS2R R90, SRZ ;  /* 0x00000000005a7805 */ /* 0x000fe4000001ff00 */
[C---:B------:R-:W-:Y:S01]  /*14290*/  F2FP.F16.F32.PACK_AB R179, R32.reuse, R179 ;  /* 0x000000b320b3723e */ /* 0x040fe200000000ff */
[----:B------:R-:W-:Y:S01]  /*142a0*/  FADD.FTZ R8, R32, R35 ;  /* 0x0000002320087221 */ /* 0x000fe20000010000 */
[----:B------:R-:W1:Y:S01]  /*142b0*/  MUFU.EX2 R82, R82 ;  /* 0x0000005200527308 */ /* 0x000e620000000800 */
[----:B--2---:R-:W-:-:S02]  /*142c0*/  FADD.FTZ R34, R84, R31 ;  /* 0x0000001f54227221 */ /* 0x004fc40000010000 */
[----:B------:R-:W-:Y:S01]  /*142d0*/  FADD.FTZ R13, R173, R8 ;  /* 0x00000008ad0d7221 */ /* 0x000fe20000010000 */
[----:B------:R-:W-:Y:S02]  /*142e0*/  F2FP.F16.F32.PACK_AB R173, R14, R173 ;  /* 0x000000ad0ead723e */ /* 0x000fe400000000ff */
[----:B0-----:R-:W-:Y:S02]  /*142f0*/  CS2R R94, SRZ ;  /* 0x00000000005e7805 */ /* 0x001fe4000001ff00 */
[----:B------:R0:W2:Y:S01]  /*14300*/  MUFU.EX2 R27, R96 ;  /* 0x00000060001b7308 */ /* 0x0000a20000000800 */
[C---:B---3--:R-:W-:Y:S01]  /*14310*/  FADD.FTZ R31, R25.reuse, R34 ;  /* 0x00000022191f7221 */ /* 0x048fe20000010000 */
[----:B------:R-:W-:Y:S02]  /*14320*/  F2FP.F16.F32.PACK_AB R180, R25, R84 ;  /* 0x0000005419b4723e */ /* 0x000fe400000000ff */
[----:B------:R-:W-:-:S04]  /*14330*/  CS2R R84, SRZ ;  /* 0x0000000000547805 */ /* 0x000fc8000001ff00 */
[----:B------:R-:W3:Y:S01]  /*14340*/  MUFU.EX2 R80, R80 ;  /* 0x0000005000507308 */ /* 0x000ee20000000800 */
[----:B-1----:R-:W-:Y:S01]  /*14350*/  FADD.FTZ R34, R82, R31 ;  /* 0x0000001f52227221 */ /* 0x002fe20000010000 */
[----:B0-----:R-:W-:-:S06]  /*14360*/  CS2R R96, SRZ ;  /* 0x0000000000607805 */ /* 0x001fcc000001ff00 */
[----:B------:R0:W1:Y:S01]  /*14370*/  MUFU.EX2 R29, R100 ;  /* 0x00000064001d7308 */ /* 0x0000620000000800 */
[C---:B--2---:R-:W-:Y:S01]  /*14380*/  FADD.FTZ R31, R27.reuse, R34 ;  /* 0x000000221b1f7221 */ /* 0x044fe20000010000 */
[----:B------:R-:W-:Y:S02]  /*14390*/  F2FP.F16.F32.PACK_AB R182, R27, R82 ;  /* 0x000000521bb6723e */ /* 0x000fe400000000ff */
[----:B------:R-:W-:Y:S02]  /*143a0*/  CS2R R82, SRZ ;  /* 0x0000000000527805 */ /* 0x000fe4000001ff00 */
[----:B------:R-:W-:Y:S02]  /*143b0*/  CS2R R34, SRZ ;  /* 0x0000000000227805 */ /* 0x000fe4000001ff00 */
[----:B------:R-:W-:Y:S01]  /*143c0*/  CS2R R26, SRZ ;  /* 0x00000000001a7805 */ /* 0x000fe2000001ff00 */
[----:B------:R-:W2:Y:S01]  /*143d0*/  MUFU.EX2 R98, R98 ;  /* 0x0000006200627308 */ /* 0x000ea20000000800 */
[----:B---3--:R-:W-:Y:S01]  /*143e0*/  FADD.FTZ R6, R80, R31 ;  /* 0x0000001f50067221 */ /* 0x008fe20000010000 */
[----:B0-----:R-:W-:-:S06]  /*143f0*/  CS2R R100, SRZ ;  /* 0x0000000000647805 */ /* 0x001fcc000001ff00 */
[----:B------:R0:W3:Y:S01]  /*14400*/  MUFU.EX2 R5, R78 ;  /* 0x0000004e00057308 */ /* 0x0000e20000000800 */
[C---:B-1----:R-:W-:Y:S01]  /*14410*/  FADD.FTZ R33, R29.reuse, R6 ;  /* 0x000000061d217221 */ /* 0x042fe20000010000 */
[----:B------:R-:W-:Y:S02]  /*14420*/  F2FP.F16.F32.PACK_AB R176, R29, R80 ;  /* 0x000000501db0723e */ /* 0x000fe400000000ff */
[----:B------:R-:W-:Y:S02]  /*14430*/  CS2R R80, SRZ ;  /* 0x0000000000507805 */ /* 0x000fe4000001ff00 */
[----:B------:R-:W-:Y:S02]  /*14440*/  CS2R R28, SRZ ;  /* 0x00000000001c7805 */ /* 0x000fe4000001ff00 */
[----:B------:R-:W1:Y:S01]  /*14450*/  MUFU.EX2 R76, R76 ;  /* 0x0000004c004c7308 */ /* 0x000e620000000800 */
[----:B--2---:R-:W-:Y:S01]  /*14460*/  FADD.FTZ R6, R98, R33 ;  /* 0x0000002162067221 */ /* 0x004fe20000010000 */
[----:B0-----:R-:W-:-:S06]  /*14470*/  CS2R R78, SRZ ;  /* 0x00000000004e7805 */ /* 0x001fcc000001ff00 */
[----:B------:R0:W2:Y:S01]  /*14480*/  MUFU.EX2 R7, R62 ;  /* 0x0000003e00077308 */ /* 0x0000a20000000800 */
[C---:B---3--:R-:W-:Y:S01]  /*14490*/  FADD.FTZ R33, R5.reuse, R6 ;  /* 0x0000000605217221 */ /* 0x048fe20000010000 */
[----:B------:R-:W-:Y:S02]  /*144a0*/  F2FP.F16.F32.PACK_AB R178, R5, R98 ;  /* 0x0000006205b2723e */ /* 0x000fe400000000ff */
[----:B------:R-:W-:-:S04]  /*144b0*/  CS2R R98, SRZ ;  /* 0x0000000000627805 */ /* 0x000fc8000001ff00 */
[----:B------:R-:W3:Y:S01]  /*144c0*/  MUFU.EX2 R64, R64 ;  /* 0x0000004000407308 */ /* 0x000ee20000000800 */
[----:B-1----:R-:W-:Y:S01]  /*144d0*/  FADD.FTZ R6, R76, R33 ;  /* 0x000000214c067221 */ /* 0x002fe20000010000 */
[----:B0-----:R-:W-:Y:S02]  /*144e0*/  CS2R R62, SRZ ;  /* 0x00000000003e7805 */ /* 0x001fe4000001ff00 */
[----:B------:R-:W-:-:S04]  /*144f0*/  CS2R R32, SRZ ;  /* 0x0000000000207805 */ /* 0x000fc8000001ff00 */
[----:B------:R-:W0:Y:S01]  /*14500*/  MUFU.EX2 R24, R24 ;  /* 0x0000001800187308 */ /* 0x000e220000000800 */
[C---:B--2---:R-:W-:Y:S01]  /*14510*/  FADD.FTZ R15, R7.reuse, R6 ;  /* 0x00000006070f7221 */ /* 0x044fe20000010000 */
[----:B------:R-:W-:Y:S01]  /*14520*/  FADD.FTZ R6, R14, R13 ;  /* 0x0000000d0e067221 */ /* 0x000fe20000010000 */
[----:B------:R-:W-:Y:S02]  /*14530*/  F2FP.F16.F32.PACK_AB R172, R7, R76 ;  /* 0x0000004c07ac723e */ /* 0x000fe400000000ff */
[----:B------:R-:W-:Y:S02]  /*14540*/  CS2R R76, SRZ ;  /* 0x00000000004c7805 */ /* 0x000fe4000001ff00 */
[----:B------:R-:W-:Y:S01]  /*14550*/  MOV R14, 0x3f800000 ;  /* 0x3f800000000e7802 */ /* 0x000fe20000000f00 */
[----:B------:R-:W-:Y:S01]  /*14560*/  FADD.FTZ R13, R175, R6 ;  /* 0x00000006af0d7221 */ /* 0x000fe20000010000 */
[----:B------:R1:W2:Y:S01]  /*14570*/  MUFU.EX2 R9, R48 ;  /* 0x0000003000097308 */ /* 0x0002a20000000800 */
[----:B---3--:R-:W-:-:S07]  /*14580*/  FADD.FTZ R8, R64, R15 ;  /* 0x0000000f40087221 */ /* 0x008fce0000010000 */
[----:B------:R-:W3:Y:S01]  /*14590*/  MUFU.EX2 R169, R169 ;  /* 0x000000a900a97308 */ /* 0x000ee20000000800 */
[C---:B0-----:R-:W-:Y:S01]  /*145a0*/  FADD.FTZ R6, R24.reuse, R13 ;  /* 0x0000000d18067221 */ /* 0x041fe20000010000 */
[----:B------:R-:W-:Y:S02]  /*145b0*/  F2FP.F16.F32.PACK_AB R175, R24, R175 ;  /* 0x000000af18af723e */ /* 0x000fe400000000ff */
[----:B-1----:R-:W-:Y:S02]  /*145c0*/  CS2R R48, SRZ ;  /* 0x0000000000307805 */ /* 0x002fe4000001ff00 */
[----:B------:R-:W-:Y:S02]  /*145d0*/  CS2R R24, SRZ ;  /* 0x0000000000187805 */ /* 0x000fe4000001ff00 */
[----:B------:R-:W0:Y:S01]  /*145e0*/  MUFU.EX2 R46, R46 ;  /* 0x0000002e002e7308 */ /* 0x000e220000000800 */
[C---:B--2---:R-:W-:Y:S01]  /*145f0*/  FADD.FTZ R15, R9.reuse, R8 ;  /* 0x00000008090f7221 */ /* 0x044fe20000010000 */
[----:B------:R-:W-:-:S02]  /*14600*/  F2FP.F16.F32.PACK_AB R174, R9, R64 ;  /* 0x0000004009ae723e */ /* 0x000fc400000000ff */
[----:B------:R-:W-:-:S04]  /*14610*/  CS2R R64, SRZ ;  /* 0x0000000000407805 */ /* 0x000fc8000001ff00 */
[----:B------:R-:W1:Y:S01]  /*14620*/  MUFU.EX2 R30, R30 ;  /* 0x0000001e001e7308 */ /* 0x000e620000000800 */
[----:B---3--:R-:W-:-:S07]  /*14630*/  FADD.FTZ R5, R169, R6 ;  /* 0x00000006a9057221 */ /* 0x008fce0000010000 */
[----:B------:R2:W3:Y:S01]  /*14640*/  MUFU.EX2 R31, R52 ;  /* 0x00000034001f7308 */ /* 0x0004e20000000800 */
[----:B0-----:R-:W-:-:S07]  /*14650*/  FADD.FTZ R8, R46, R15 ;  /* 0x0000000f2e087221 */ /* 0x001fce0000010000 */
[----:B------:R-:W0:Y:S01]  /*14660*/  MUFU.EX2 R171, R171 ;  /* 0x000000ab00ab7308 */ /* 0x000e220000000800 */
[C---:B-1----:R-:W-:Y:S01]  /*14670*/  FADD.FTZ R6, R30.reuse, R5 ;  /* 0x000000051e067221 */ /* 0x042fe20000010000 */
[----:B------:R-:W-:Y:S02]  /*14680*/  F2FP.F16.F32.PACK_AB R169, R30, R169 ;  /* 0x000000a91ea9723e */ /* 0x000fe400000000ff */
[----:B--2---:R-:W-:-:S04]  /*14690*/  CS2R R52, SRZ ;  /* 0x0000000000347805 */ /* 0x004fc8000001ff00 */
[----:B------:R-:W1:Y:S01]  /*146a0*/  MUFU.EX2 R56, R56 ;  /* 0x0000003800387308 */ /* 0x000e620000000800 */
[C---:B---3--:R-:W-:Y:S01]  /*146b0*/  FADD.FTZ R7, R31.reuse, R8 ;  /* 0x000000081f077221 */ /* 0x048fe20000010000 */
[----:B------:R-:W-:Y:S02]  /*146c0*/  F2FP.F16.F32.PACK_AB R168, R31, R46 ;  /* 0x0000002e1fa8723e */ /* 0x000fe400000000ff */
[----:B------:R-:W-:Y:S02]  /*146d0*/  CS2R R46, SRZ ;  /* 0x00000000002e7805 */ /* 0x000fe4000001ff00 */
[----:B------:R-:W-:Y:S02]  /*146e0*/  CS2R R30, SRZ ;  /* 0x00000000001e7805 */ /* 0x000fe4000001ff00 */
[----:B------:R2:W3:Y:S01]  /*146f0*/  MUFU.EX2 R11, R60 ;  /* 0x0000003c000b7308 */ /* 0x0004e20000000800 */
[----:B0-----:R-:W-:-:S07]  /*14700*/  FADD.FTZ R5, R171, R6 ;  /* 0x00000006ab057221 */ /* 0x001fce0000010000 */
[----:B------:R-:W0:Y:S01]  /*14710*/  MUFU.EX2 R54, R54 ;  /* 0x0000003600367308 */ /* 0x000e220000000800 */
[----:B-1----:R-:W-:Y:S01]  /*14720*/  FADD.FTZ R8, R56, R7 ;  /* 0x0000000738087221 */ /* 0x002fe20000010000 */
[----:B--2---:R-:W-:Y:S02]  /*14730*/  CS2R R60, SRZ ;  /* 0x00000000003c7805 */ /* 0x004fe4000001ff00 */
[C---:B---3--:R-:W-:Y:S01]  /*14740*/  F2FP.F16.F32.PACK_AB R170, R11.reuse, R56 ;  /* 0x000000380baa723e */ /* 0x048fe200000000ff */
[----:B------:R-:W-:Y:S01]  /*14750*/  FADD.FTZ R7, R11, R8 ;  /* 0x000000080b077221 */ /* 0x000fe20000010000 */
[----:B------:R-:W-:Y:S01]  /*14760*/  CS2R R56, SRZ ;  /* 0x0000000000387805 */ /* 0x000fe2000001ff00 */
[C---:B0-----:R-:W-:Y:S01]  /*14770*/  FADD.FTZ R6, R54.reuse, R5 ;  /* 0x0000000536067221 */ /* 0x041fe20000010000 */
[----:B------:R-:W-:Y:S01]  /*14780*/  F2FP.F16.F32.PACK_AB R171, R54, R171 ;  /* 0x000000ab36ab723e */ /* 0x000fe200000000ff */
[----:B------:R-:W-:Y:S01]  /*14790*/  IMAD.MOV.U32 R5, RZ, RZ, 0x3f800000 ;  /* 0x3f800000ff057424 */ /* 0x000fe200078e00ff */
[----:B------:R-:W-:Y:S01]  /*147a0*/  CS2R R54, SRZ ;  /* 0x0000000000367805 */ /* 0x000fe2000001ff00 */
[----:B------:R-:W-:Y:S06]  /*147b0*/  @!P2 BRA `(.L_x_2874) ;  /* 0x00000030001ca947 */ /* 0x000fec0003800000 */
[----:B------:R-:W-:Y:S01]  /*147c0*/  BSSY B1, `(.L_x_2874) ;  /* 0x0000306000017945 */ /* 0x000fe20003800000 */
[----:B------:R-:W-:Y:S01]  /*147d0*/  IMAD.MOV.U32 R10, RZ, RZ, R4 ;  /* 0x000000ffff0a7224 */ /* 0x000fe200078e0004 */
[----:B------:R-:W-:Y:S01]  /*147e0*/  MOV R8, R199 ;  /* 0x000000c700087202 */ /* 0x000fe20000000f00 */
[----:B------:R-:W-:Y:S01]  /*147f0*/  IMAD.MOV.U32 R11, RZ, RZ, R0 ;  /* 0x000000ffff0b7224 */ /* 0x000fe200078e0000 */
[----:B------:R-:W-:Y:S01]  /*14800*/  MOV R119, RZ ;  /* 0x000000ff00777202 */ /* 0x000fe20000000f00 */
[----:B------:R-:W-:Y:S02]  /*14810*/  IMAD.MOV.U32 R9, RZ, RZ, R196 ;  /* 0x000000ffff097224 */ /* 0x000fe400078e00c4 */
[----:B------:R-:W-:-:S07]  /*14820*/  IMAD.MOV.U32 R5, RZ, RZ, 0x3f800000 ;  /* 0x3f800000ff057424 */ /* 0x000fce00078e00ff */
.L_x_2887:
[----:B------:R-:W-:-:S04]  /*14830*/  ISETP.NE.AND P2, PT, R9, 0x1, PT ;  /* 0x000000010900780c */ /* 0x000fc80003f45270 */
[----:B------:R-:W-:-:S04]  /*14840*/  SEL R199, RZ, 0x1, P2 ;  /* 0x00000001ffc77807 */ /* 0x000fc80001000000 */
[----:B------:R-:W-:Y:S01]  /*14850*/  LOP3.LUT R199, R8, R199, RZ, 0x3c, !PT ;  /* 0x000000c708c77212 */ /* 0x000fe200078e3cff */
[----:B------:R-:W-:Y:S06]  /*14860*/  @!P0 BRA `(.L_x_2875) ;  /* 0x0000000000048947 */ /* 0x000fec0003800000 */
[----:B------:R-:W-:Y:S01]  /*14870*/  BPT.TRAP 0x1 ;  /* 0x000000040000795c */ /* 0x000fe20000300000 */
.L_x_2875:
[----:B------:R-:W-:Y:S01]  /*14880*/  VIADD R196, R9, 0x1 ;  /* 0x0000000109c47836 */ /* 0x000fe20000000000 */
[----:B------:R-:W-:-:S04]  /*14890*/  SHF.L.U32 R0, R199, 0x1f, RZ ;  /* 0x0000001fc7007819 */ /* 0x000fc800000006ff */
[----:B------:R-:W-:-:S04]  /*148a0*/  ISETP.NE.AND P2, PT, R196, 0x2, PT ;  /* 0x00000002c400780c */ /* 0x000fc80003f45270 */
[----:B------:R-:W-:-:S05]  /*148b0*/  SEL R196, R196, RZ, P2 ;  /* 0x000000ffc4c47207 */ /* 0x000fca0001000000 */
[----:B------:R-:W-:-:S04]  /*148c0*/  IMAD R13, R196, 0x8, R2 ;  /* 0x00000008c40d7824 */ /* 0x000fc800078e0202 */
[----:B------:R0:W1:Y:S01]  /*148d0*/  SYNCS.PHASECHK.TRANS64.TRYWAIT P2, [R13+URZ+0x30830], R0 ;  /* 0x030830000d0075a7 */ /* 0x000062000804017f */
[----:B------:R-:W-:Y:S05]  /*148e0*/  @!P0 BRA `(.L_x_2876) ;  /* 0x0000000000048947 */ /* 0x000fea0003800000 */
[----:B------:R-:W-:Y:S01]  /*148f0*/  BPT.TRAP 0x1 ;  /* 0x000000040000795c */ /* 0x000fe20000300000 */
.L_x_2876:
[----:B------:R-:W-:Y:S01]  /*14900*/  IMAD R126, R196, 0x900, R218 ;  /* 0x00000900c47e7824 */ /* 0x000fe200078e02da */
[----:B------:R-:W-:Y:S03]  /*14910*/  BSSY B2, `(.L_x_2877) ;  /* 0x0000006000027945 */ /* 0x000fe60003800000 */
[C---:B------:R-:W-:Y:S01]  /*14920*/  VIADD R124, R126.reuse, 0x4 ;  /* 0x000000047e7c7836 */ /* 0x040fe20000000000 */
[----:B------:R-:W-:Y:S01]  /*14930*/  IADD3 R122, R126, 0x2, RZ ;  /* 0x000000027e7a7810 */ /* 0x000fe20007ffe0ff */
[----:B-1----:R-:W-:Y:S06]  /*14940*/  @P2 BRA `(.L_x_2878) ;  /* 0x0000000000082947 */ /* 0x002fec0003800000 */
[----:B------:R-:W1:Y:S02]  /*14950*/  SYNCS.PHASECHK.TRANS64.TRYWAIT P2, [R13+URZ+0x30830], R0 ;  /* 0x030830000d0075a7 */ /* 0x000e64000804017f */
[----:B-1----:R-:W-:Y:S05]  /*14960*/  @!P2 BRA `(.L_x_2879) ;  /* 0x0000011000d4a947 */ /* 0x002fea0003800000 */
.L_x_2878:
[----:B------:R-:W-:Y:S05]  /*14970*/  BSYNC B2 ;  /* 0x0000000000027941 */ /* 0x000fea0003800000 */
.L_x_2877:
[----:B------:R-:W2:Y:S04]  /*14980*/  LDL.64 R128, [R1+0x30] ;  /* 0x0000300001807983 */ /* 0x000ea80000100a00 */
[----:B------:R3:W-:Y:S04]  /*14990*/  STL.64 [R1+0x90], R6 ;  /* 0x0000900601007387 */ /* 0x0007e80000100a00 */
[----:B---3--:R-:W3:Y:S01]  /*149a0*/  LDL.64 R6, [R1+0x28] ;  /* 0x0000280001067983 */ /* 0x008ee20000100a00 */
[----:B------:R-:W-:Y:S01]  /*149b0*/  IMAD.MOV.U32 R120, RZ, RZ, R126 ;  /* 0x000000ffff787224 */ /* 0x000fe200078e007e */
[----:B------:R-:W-:Y:S01]  /*149c0*/  R2UR UR46, R122 ;  /* 0x000000007a2e72ca */ /* 0x000fe200000e0000 */
[----:B------:R-:W-:Y:S01]  /*149d0*/  IMAD.MOV.U32 R123, RZ, RZ, 0x40000040 ;  /* 0x40000040ff7b7424 */ /* 0x000fe200078e00ff */
[----:B------:R-:W-:Y:S01]  /*149e0*/  MOV R122, R124 ;  /* 0x0000007c007a7202 */ /* 0x000fe20000000f00 */
[----:B------:R-:W-:Y:S01]  /*149f0*/  VIADD R124, R126, 0x302 ;  /* 0x000003027e7c7836 */ /* 0x000fe20000000000 */
[----:B------:R-:W-:Y:S01]  /*14a00*/  R2UR UR50, R120 ;  /* 0x00000000783272ca */ /* 0x000fe200000e0000 */
[----:B------:R-:W-:Y:S01]  /*14a10*/  VIADD R120, R126, 0x6 ;  /* 0x000000067e787836 */ /* 0x000fe20000000000 */
[----:B------:R-:W-:Y:S01]  /*14a20*/  MOV R21, UR42 ;  /* 0x0000002a00157c02 */ /* 0x000fe20008000f00 */
[----:B------:R-:W-:Y:S01]  /*14a30*/  IMAD.MOV.U32 R125, RZ, RZ, 0x40000040 ;  /* 0x40000040ff7d7424 */ /* 0x000fe200078e00ff */
[----:B------:R-:W-:Y:S01]  /*14a40*/  MOV R3, UR38 ;  /* 0x0000002600037c02 */ /* 0x000fe20008000f00 */
[-C--:B------:R-:W-:Y:S01]  /*14a50*/  FMUL.FTZ R24, R24, R14.reuse ;  /* 0x0000000e18187220 */ /* 0x080fe20000410000 */
[----:B------:R-:W-:Y:S01]  /*14a60*/  R2UR UR42, R122 ;  /* 0x000000007a2a72ca */ /* 0x000fe200000e0000 */
[----:B------:R-:W-:Y:S01]  /*14a70*/  VIADD R122, R126, 0x300 ;  /* 0x000003007e7a7836 */ /* 0x000fe20000000000 */
[----:B------:R-:W-:Y:S01]  /*14a80*/  R2UR UR38, R120 ;  /* 0x00000000782672ca */ /* 0x000fe200000e0000 */
[-C--:B------:R-:W-:Y:S01]  /*14a90*/  FMUL.FTZ R25, R25, R14.reuse ;  /* 0x0000000e19197220 */ /* 0x080fe20000410000 */
[----:B------:R-:W-:Y:S01]  /*14aa0*/  IADD3 R120, R126, 0x304, RZ ;  /* 0x000003047e787810 */ /* 0x000fe20007ffe0ff */
[-C--:B------:R-:W-:Y:S01]  /*14ab0*/  FMUL.FTZ R28, R28, R14.reuse ;  /* 0x0000000e1c1c7220 */ /* 0x080fe20000410000 */
[----:B------:R-:W-:Y:S01]  /*14ac0*/  R2UR UR34, R122 ;  /* 0x000000007a2272ca */ /* 0x000fe200000e0000 */
[----:B------:R-:W-:Y:S01]  /*14ad0*/  VIADD R122, R126, 0x306 ;  /* 0x000003067e7a7836 */ /* 0x000fe20000000000 */
[----:B------:R-:W-:Y:S01]  /*14ae0*/  R2UR UR26, R120 ;  /* 0x00000000781a72ca */ /* 0x000fe200000e0000 */
[----:B------:R-:W-:Y:S01]  /*14af0*/  VIADD R120, R126, 0x602 ;  /* 0x000006027e787836 */ /* 0x000fe20000000000 */
[----:B------:R-:W-:Y:S01]  /*14b00*/  MOV R121, 0x40000040 ;  /* 0x4000004000797802 */ /* 0x000fe20000000f00 */
        /* <DEDUP_REMOVED lines=12> */
[-C--:B------:R-:W-:Y:S01]  /*14bd0*/  FMUL.FTZ R40, R40, R14.reuse ;  /* 0x0000000e28287220 */ /* 0x080fe20000410000 */
[C---:B------:R-:W-:Y:S01]  /*14be0*/  IADD3 R124, R126.reuse, 0x600, RZ ;  /* 0x000006007e7c7810 */ /* 0x040fe20007ffe0ff */
[-C--:B------:R-:W-:Y:S01]  /*14bf0*/  FMUL.FTZ R41, R41, R14.reuse ;  /* 0x0000000e29297220 */ /* 0x080fe20000410000 */
[----:B------:R-:W-:Y:S01]  /*14c00*/  IADD3 R120, R126, 0x606, RZ ;  /* 0x000006067e787810 */ /* 0x000fe20007ffe0ff */
        /* <DEDUP_REMOVED lines=116> */
[----:B------:R-:W-:Y:S01]  /*15350*/  UMOV UR24, UR56 ;  /* 0x0000003800187c82 */ /* 0x000fe20008000000 */
[----:B------:R-:W-:Y:S01]  /*15360*/  UMOV UR25, UR57 ;  /* 0x0000003900197c82 */ /* 0x000fe20008000000 */
[----:B------:R-:W-:Y:S01]  /*15370*/  UMOV UR20, UR52 ;  /* 0x0000003400147c82 */ /* 0x000fe20008000000 */
[----:B------:R-:W-:Y:S01]  /*15380*/  UMOV UR21, UR53 ;  /* 0x0000003500157c82 */ /* 0x000fe20008000000 */
[----:B------:R-:W-:Y:S01]  /*15390*/  R2UR UR48, R214 ;  /* 0x00000000d63072ca */ /* 0x000fe200000e0000 */
[----:B------:R-:W-:-:S02]  /*153a0*/  WARPGROUP.DEPBAR.LE gsb0, 0x0 ;  /* 0x00008000000079c5 */ /* 0x000fc40000010000 */
[----:B------:R-:W-:-:S06]  /*153b0*/  WARPGROUP.ARRIVE ;  /* 0x00000000000079c5 */ /* 0x000fcc0000000000 */
        /* <DEDUP_REMOVED lines=14> */
[----:B------:R-:W4:Y:S01]  /*154a0*/  LDL.64 R20, [R1+0x10] ;  /* 0x0000100001147983 */ /* 0x000f220000100a00 */
[----:B------:R-:W-:Y:S02]  /*154b0*/  WARPGROUP.DEPBAR.LE gsb0, 0x0 ;  /* 0x00008000000079c5 */ /* 0x000fe40000010000 */
[----:B------:R-:W-:Y:S01]  /*154c0*/  WARPGROUP.ARRIVE ;  /* 0x00000000000079c5 */ /* 0x000fe20000000000 */
[----:B---3--:R-:W-:Y:S02]  /*154d0*/  R2UR UR36, R210 ;  /* 0x00000000d22472ca */ /* 0x008fe400000e0000 */
[----:B------:R-:W-:-:S13]  /*154e0*/  R2UR UR37, R211 ;  /* 0x00000000d32572ca */ /* 0x000fda00000e0000 */
[----:B------:R-:W-:Y:S01]  /*154f0*/  HGMMA.64x96x16.F32 R120, gdesc[UR36], R120, gsb0 ;  /* 0x01600000247879f0 */ /* 0x000fe20008000878 */
[----:B----4-:R-:W-:Y:S02]  /*15500*/  R2UR UR32, R20 ;  /* 0x00000000142072ca */ /* 0x010fe400000e0000 */
[----:B------:R-:W-:Y:S02]  /*15510*/  R2UR UR33, R21 ;  /* 0x00000000152172ca */ /* 0x000fe400000e0000 */
[----:B--2---:R-:W-:Y:S02]  /*15520*/  R2UR UR28, R212 ;  /* 0x00000000d41c72ca */ /* 0x004fe400000e0000 */
        /* <DEDUP_REMOVED lines=24> */
[----:B------:R-:W-:-:S03]  /*156b0*/  UMOV UR4, UR40 ;  /* 0x0000002800047c82 */ /* 0x000fc60008000000 */
        /* <DEDUP_REMOVED lines=13> */
[----:B------:R-:W-:Y:S02]  /*15790*/  WARPGROUP.DEPBAR.LE gsb0, 0x0 ;  /* 0x00008000000079c5 */ /* 0x000fe40000010000 */
[----:B0-----:R-:W-:Y:S11]  /*157a0*/  @!P0 BRA `(.L_x_2880) ;  /* 0x0000000000048947 */ /* 0x001ff60003800000 */
[----:B------:R-:W-:Y:S01]  /*157b0*/  BPT.TRAP 0x1 ;  /* 0x000000040000795c */ /* 0x000fe20000300000 */
.L_x_2880:
[----:B------:R-:W-:Y:S01]  /*157c0*/  SHF.L.U32 R0, R8, 0x1f, RZ ;  /* 0x0000001f08007819 */ /* 0x000fe200000006ff */
[----:B------:R-:W-:-:S04]  /*157d0*/  IMAD R15, R9, 0x8, R2 ;  /* 0x00000008090f7824 */ /* 0x000fc800078e0202 */
[----:B------:R0:W1:Y:S01]  /*157e0*/  SYNCS.PHASECHK.TRANS64.TRYWAIT P2, [R15+URZ+0x30850], R0 ;  /* 0x030850000f0075a7 */ /* 0x000062000804017f */
[----:B------:R-:W-:Y:S05]  /*157f0*/  @!P0 BRA `(.L_x_2881) ;  /* 0x0000000000048947 */ /* 0x000fea0003800000 */
[----:B------:R-:W-:Y:S01]  /*15800*/  BPT.TRAP 0x1 ;  /* 0x000000040000795c */ /* 0x000fe20000300000 */
.L_x_2881:
[----:B------:R-:W-:Y:S04]  /*15810*/  BSSY B2, `(.L_x_2882) ;  /* 0x0000004000027945 */ /* 0x000fe80003800000 */
[----:B-1----:R-:W-:Y:S05]  /*15820*/  @P2 BRA `(.L_x_2883) ;  /* 0x0000000000082947 */ /* 0x002fea0003800000 */
[----:B------:R-:W1:Y:S02]  /*15830*/  SYNCS.PHASECHK.TRANS64.TRYWAIT P2, [R15+URZ+0x30850], R0 ;  /* 0x030850000f0075a7 */ /* 0x000e64000804017f */
[----:B-1----:R-:W-:Y:S05]  /*15840*/  @!P2 BRA `(.L_x_2884) ;  /* 0x000001040030a947 */ /* 0x002fea0003800000 */
.L_x_2883:
[----:B------:R-:W-:Y:S05]  /*15850*/  BSYNC B2 ;  /* 0x0000000000027941 */ /* 0x000fea0003800000 */
.L_x_2882:
[----:B01----:R-:W-:Y:S01]  /*15860*/  VIADD R0, R2, 0x400 ;  /* 0x0000040002007836 */ /* 0x003fe20000000000 */
[----:B------:R-:W-:Y:S01]  /*15870*/  MOV R5, 0x40000040 ;  /* 0x4000004000057802 */ /* 0x000fe20000000f00 */
[----:B------:R-:W-:-:S03]  /*15880*/  WARPGROUP.ARRIVE ;  /* 0x00000000000079c5 */ /* 0x000fc60000000000 */
[----:B------:R-:W-:Y:S02]  /*15890*/  SHF.R.U32.HI R0, RZ, 0x4, R0 ;  /* 0x00000004ff007819 */ /* 0x000fe40000011600 */
[----:B------:R-:W-:Y:S01]  /*158a0*/  R2UR UR7, R5 ;  /* 0x00000000050772ca */ /* 0x000fe200000e0000 */
[----:B------:R-:W-:Y:S01]  /*158b0*/  IMAD.MOV.U32 R5, RZ, RZ, 0x40000040 ;  /* 0x40000040ff057424 */ /* 0x000fe200078e00ff */
[----:B------:R-:W-:-:S04]  /*158c0*/  LOP3.LUT R0, R0, 0x3fff, RZ, 0xc0, !PT ;  /* 0x00003fff00007812 */ /* 0x000fc800078ec0ff */
[----:B------:R-:W-:-:S05]  /*158d0*/  LOP3.LUT R0, R0, 0x3000000, RZ, 0xfc, !PT ;  /* 0x0300000000007812 */ /* 0x000fca00078efcff */
[----:B------:R-:W-:Y:S02]  /*158e0*/  IMAD R4, R9, 0x900, R0 ;  /* 0x0000090009047824 */ /* 0x000fe400078e0200 */
[----:B------:R-:W-:Y:S02]  /*158f0*/  IMAD.MOV.U32 R9, RZ, RZ, 0x40000040 ;  /* 0x40000040ff097424 */ /* 0x000fe400078e00ff */
        /* <DEDUP_REMOVED lines=20> */
[----:B------:R-:W-:Y:S01]  /*15a40*/  IMAD.MOV.U32 R9, RZ, RZ, 0x40000040 ;  /* 0x40000040ff097424 */ /* 0x000fe200078e00ff */
[----:B------:R-:W-:Y:S01]  /*15a50*/  IADD3 R4, R4, 0x280, RZ ;  /* 0x0000028004047810 */ /* 0x000fe20007ffe0ff */
        /* <DEDUP_REMOVED lines=16> */
.L_x_2885:
[----:B------:R-:W2:Y:S01]  /*15b60*/  LDL R0, [R1+0x38] ;  /* 0x0000380001007983 */ /* 0x000ea20000100800 */
        /* <DEDUP_REMOVED lines=37> */
[----:B------:R-:W-:-:S05]  /*15dc0*/  VIADD R13, R13, 0x30840 ;  /* 0x000308400d0d7836 */ /* 0x000fca0000000000 */
[----:B------:R-:W-:Y:S02]  /*15dd0*/  PRMT R13, R217, 0x654, R13 ;  /* 0x00000654d90d7816 */ /* 0x000fe4000000000d */
[----:B------:R-:W-:Y:S02]  /*15de0*/  MUFU.TANH R126, R126 ;  /* 0x0000007e007e7308 */ /* 0x000fe40000002400 */
[----:B------:R4:W-:Y:S06]  /*15df0*/  SYNCS.ARRIVE.TRANS64.RED.A1T0 RZ, [R13+URZ], RZ ;  /* 0x000000ff0dff79a7 */ /* 0x0009ec000810043f */
        /* <DEDUP_REMOVED lines=21> */
[----:B0-----:R-:W-:-:S05]  /*15f50*/  @P1 IMAD.HI.U32 R4, R0, R4, RZ ;  /* 0x0000000400041227 */ /* 0x001fca00078e00ff */
[----:B-1----:R-:W-:Y:S01]  /*15f60*/  @P1 SHF.R.U32.HI R0, RZ, R3, R4 ;  /* 0x00000003ff001219 */ /* 0x002fe20000011604 */
[----:B------:R-:W-:Y:S01]  /*15f70*/  FMUL.FTZ R3, R122, UR39 ;  /* 0x000000277a037c20 */ /* 0x000fe20008410000 */
[----:B------:R-:W-:Y:S01]  /*15f80*/  FMUL.FTZ R122, R125, UR39 ;  /* 0x000000277d7a7c20 */ /* 0x000fe20008410000 */
[----:B------:R-:W-:Y:S01]  /*15f90*/  FMUL.FTZ R125, R132, UR39 ;  /* 0x00000027847d7c20 */ /* 0x000fe20008410000 */
[----:B------:R-:W-:Y:S01]  /*15fa0*/  MOV R132, 0xffffffa0 ;  /* 0xffffffa000847802 */ /* 0x000fe20000000f00 */
[----:B------:R-:W0:Y:S01]  /*15fb0*/  SHFL.IDX PT, R141, R0, RZ, 0x1c1f ;  /* 0x001c1fff008d7589 */ /* 0x000e2200000e0000 */
[----:B------:R-:W-:Y:S01]  /*15fc0*/  FMUL.FTZ R4, R123, UR39 ;  /* 0x000000277b047c20 */ /* 0x000fe20008410000 */
[----:B------:R-:W-:Y:S01]  /*15fd0*/  FMUL.FTZ R123, R128, UR39 ;  /* 0x00000027807b7c20 */ /* 0x000fe20008410000 */
[----:B------:R-:W1:Y:S01]  /*15fe0*/  MUFU.TANH R122, R122 ;  /* 0x0000007a007a7308 */ /* 0x000e620000002400 */
[----:B------:R-:W-:Y:S02]  /*15ff0*/  IMAD R132, R12, R132, 0x1 ;  /* 0x000000010c847424 */ /* 0x000fe400078e0284 */
[----:B------:R-:W-:Y:S01]  /*16000*/  FMUL.FTZ R128, R148, UR39 ;  /* 0x0000002794807c20 */ /* 0x000fe20008410000 */
[----:B------:R-:W-:Y:S01]  /*16010*/  FMUL.FTZ R148, R160, UR39 ;  /* 0x00000027a0947c20 */ /* 0x000fe20008410000 */
[----:B------:R-:W2:Y:S01]  /*16020*/  SHFL.IDX PT, R161, R0, 0x1, 0x1c1f ;  /* 0x003c1f0000a17f89 */ /* 0x000ea200000e0000 */
[----:B------:R-:W-:-:S02]  /*16030*/  IMAD R140, R229, -0x2, R132 ;  /* 0xfffffffee58c7824 */ /* 0x000fc400078e0284 */
[----:B------:R-:W1:Y:S03]  /*16040*/  MUFU.TANH R123, R123 ;  /* 0x0000007b007b7308 */ /* 0x000e660000002400 */
[----:B------:R-:W-:-:S05]  /*16050*/  IADD3 R140, -R226, R140, R227 ;  /* 0x0000008ce28c7210 */ /* 0x000fca0007ffe1e3 */
[----:B------:R-:W1:Y:S01]  /*16060*/  MUFU.TANH R125, R125 ;  /* 0x0000007d007d7308 */ /* 0x000e620000002400 */
[----:B0-----:R-:W-:-:S07]  /*16070*/  IMAD.IADD R141, R140, 0x1, R141 ;  /* 0x000000018c8d7824 */ /* 0x001fce00078e028d */
[----:B------:R-:W0:Y:S01]  /*16080*/  MUFU.TANH R128, R128 ;  /* 0x0000008000807308 */ /* 0x000e220000002400 */
[C---:B------:R-:W-:Y:S02]  /*16090*/  ISETP.GT.AND P5, PT, R141.reuse, RZ, PT ;  /* 0x000000ff8d00720c */ /* 0x040fe40003fa4270 */
[C---:B------:R-:W-:Y:S01]  /*160a0*/  ISETP.GT.AND P2, PT, R141.reuse, 0x1, PT ;  /* 0x000000018d00780c */ /* 0x040fe20003f44270 */
[----:B--2---:R-:W-:Y:S01]  /*160b0*/  IMAD.IADD R140, R140, 0x1, R161 ;  /* 0x000000018c8c7824 */ /* 0x004fe200078e02a1 */
[C---:B------:R-:W-:Y:S02]  /*160c0*/  ISETP.GT.AND P4, PT, R141.reuse, 0x8, PT ;  /* 0x000000088d00780c */ /* 0x040fe40003f84270 */
[C---:B------:R-:W-:Y:S01]  /*160d0*/  ISETP.GT.AND P3, PT, R141.reuse, 0x9, PT ;  /* 0x000000098d00780c */ /* 0x040fe20003f64270 */
[----:B------:R2:W0:Y:S01]  /*160e0*/  MUFU.TANH R132, R153 ;  /* 0x0000009900847308 */ /* 0x0004220000002400 */
[----:B------:R-:W-:Y:S02]  /*160f0*/  ISETP.GT.AND P6, PT, R141, 0x10, PT ;  /* 0x000000108d00780c */ /* 0x000fe40003fc4270 */
[----:B---3--:R-:W-:-:S02]  /*16100*/  FSEL R135, R21, -INF , P5 ;  /* 0xff80000015877808 */ /* 0x008fc40002800000 */
[C---:B------:R-:W-:Y:S02]  /*16110*/  ISETP.GT.AND P5, PT, R141.reuse, 0x11, PT ;  /* 0x000000118d00780c */ /* 0x040fe40003fa4270 */
[----:B----4-:R-:W-:Y:S01]  /*16120*/  FSEL R21, R120, -INF , P2 ;  /* 0xff80000078157808 */ /* 0x010fe20001000000 */
[----:B------:R-:W3:Y:S01]  /*16130*/  MUFU.TANH R148, R148 ;  /* 0x0000009400947308 */ /* 0x000ee20000002400 */
[----:B------:R-:W-:Y:S01]  /*16140*/  ISETP.GT.AND P2, PT, R141, 0x18, PT ;  /* 0x000000188d00780c */ /* 0x000fe20003f44270 */
[----:B--2---:R-:W-:Y:S01]  /*16150*/  FMUL.FTZ R153, R165, UR39 ;  /* 0x00000027a5997c20 */ /* 0x004fe20008410000 */
[----:B------:R-:W-:Y:S02]  /*16160*/  FSEL R120, R121, -INF , P4 ;  /* 0xff80000079787808 */ /* 0x000fe40002000000 */
[C---:B------:R-:W-:Y:S02]  /*16170*/  ISETP.GT.AND P4, PT, R141.reuse, 0x19, PT ;  /* 0x000000198d00780c */ /* 0x040fe40003f84270 */
[----:B-1----:R-:W-:Y:S01]  /*16180*/  FSEL R121, R122, -INF , P3 ;  /* 0xff8000007a797808 */ /* 0x002fe20001800000 */
[----:B------:R-:W-:Y:S01]  /*16190*/  MUFU.TANH R153, R153 ;  /* 0x0000009900997308 */ /* 0x000fe20000002400 */
[----:B------:R-:W-:-:S02]  /*161a0*/  ISETP.GT.AND P3, PT, R141, 0x20, PT ;  /* 0x000000208d00780c */ /* 0x000fc40003f64270 */
[----:B------:R-:W-:Y:S02]  /*161b0*/  FSEL R122, R123, -INF , P6 ;  /* 0xff8000007b7a7808 */ /* 0x000fe40003000000 */
[----:B------:R-:W-:Y:S02]  /*161c0*/  FSEL R123, R124, -INF , P5 ;  /* 0xff8000007c7b7808 */ /* 0x000fe40002800000 */
[----:B------:R-:W-:Y:S01]  /*161d0*/  FSEL R124, R125, -INF , P2 ;  /* 0xff8000007d7c7808 */ /* 0x000fe20001000000 */
[----:B------:R-:W1:Y:S01]  /*161e0*/  MUFU.TANH R3, R3 ;  /* 0x0000000300037308 */ /* 0x000e620000002400 */
[----:B------:R-:W-:Y:S02]  /*161f0*/  FSEL R125, R126, -INF , P4 ;  /* 0xff8000007e7d7808 */ /* 0x000fe40002000000 */
[----:B------:R-:W-:Y:S02]  /*16200*/  FSEL R126, R127, -INF , P3 ;  /* 0xff8000007f7e7808 */ /* 0x000fe40001800000 */
[----:B------:R-:W-:-:S02]  /*16210*/  ISETP.GT.AND P6, PT, R141, 0x21, PT ;  /* 0x000000218d00780c */ /* 0x000fc40003fc4270 */
[C---:B------:R-:W-:Y:S01]  /*16220*/  ISETP.GT.AND P5, PT, R141.reuse, 0x28, PT ;  /* 0x000000288d00780c */ /* 0x040fe20003fa4270 */
[----:B------:R-:W-:Y:S01]  /*16230*/  MUFU.TANH R4, R4 ;  /* 0x0000000400047308 */ /* 0x000fe20000002400 */
[C---:B------:R-:W-:Y:S02]  /*16240*/  ISETP.GT.AND P2, PT, R141.reuse, 0x29, PT ;  /* 0x000000298d00780c */ /* 0x040fe40003f44270 */
[C---:B------:R-:W-:Y:S02]  /*16250*/  ISETP.GT.AND P4, PT, R141.reuse, 0x30, PT ;  /* 0x000000308d00780c */ /* 0x040fe40003f84270 */
[----:B------:R-:W-:Y:S02]  /*16260*/  ISETP.GT.AND P3, PT, R141, 0x31, PT ;  /* 0x000000318d00780c */ /* 0x000fe40003f64270 */
[----:B------:R-:W-:Y:S02]  /*16270*/  FSEL R134, R134, -INF , P6 ;  /* 0xff80000086867808 */ /* 0x000fe40003000000 */
[----:B------:R-:W-:-:S02]  /*16280*/  FSEL R137, R137, -INF , P5 ;  /* 0xff80000089897808 */ /* 0x000fc40002800000 */
[----:B------:R-:W-:Y:S02]  /*16290*/  FSEL R136, R136, -INF , P2 ;  /* 0xff80000088887808 */ /* 0x000fe40001000000 */
[----:B------:R-:W-:Y:S02]  /*162a0*/  FSEL R127, R133, -INF , P4 ;  /* 0xff800000857f7808 */ /* 0x000fe40002000000 */
[----:B------:R-:W-:Y:S02]  /*162b0*/  FSEL R131, R131, -INF , P3 ;  /* 0xff80000083837808 */ /* 0x000fe40001800000 */
[C---:B------:R-:W-:Y:S02]  /*162c0*/  ISETP.GT.AND P6, PT, R141.reuse, 0x38, PT ;  /* 0x000000388d00780c */ /* 0x040fe40003fc4270 */
[C---:B------:R-:W-:Y:S02]  /*162d0*/  ISETP.GT.AND P5, PT, R141.reuse, 0x39, PT ;  /* 0x000000398d00780c */ /* 0x040fe40003fa4270 */
[----:B------:R-:W-:-:S02]  /*162e0*/  ISETP.GT.AND P2, PT, R141, 0x40, PT ;  /* 0x000000408d00780c */ /* 0x000fc40003f44270 */
[C---:B------:R-:W-:Y:S02]  /*162f0*/  ISETP.GT.AND P4, PT, R141.reuse, 0x41, PT ;  /* 0x000000418d00780c */ /* 0x040fe40003f84270 */
[----:B------:R-:W-:Y:S02]  /*16300*/  ISETP.GT.AND P3, PT, R141, 0x48, PT ;  /* 0x000000488d00780c */ /* 0x000fe40003f64270 */
[----:B0-----:R-:W-:Y:S02]  /*16310*/  FSEL R128, R128, -INF , P6 ;  /* 0xff80000080807808 */ /* 0x001fe40003000000 */
[----:B------:R-:W-:Y:S02]  /*16320*/  FSEL R129, R129, -INF , P5 ;  /* 0xff80000081817808 */ /* 0x000fe40002800000 */
[----:B------:R-:W-:Y:S02]  /*16330*/  FSEL R130, R130, -INF , P2 ;  /* 0xff80000082827808 */ /* 0x000fe40001000000 */
[----:B------:R-:W-:-:S02]  /*16340*/  FSEL R132, R132, -INF , P4 ;  /* 0xff80000084847808 */ /* 0x000fc40002000000 */
[----:B------:R-:W-:Y:S02]  /*16350*/  FSEL R133, R145, -INF , P3 ;  /* 0xff80000091857808 */ /* 0x000fe40001800000 */
[C---:B------:R-:W-:Y:S02]  /*16360*/  ISETP.GT.AND P6, PT, R141.reuse, 0x49, PT ;  /* 0x000000498d00780c */ /* 0x040fe40003fc4270 */
[C---:B------:R-:W-:Y:S02]  /*16370*/  ISETP.GT.AND P5, PT, R141.reuse, 0x50, PT ;  /* 0x000000508d00780c */ /* 0x040fe40003fa4270 */
[C---:B------:R-:W-:Y:S02]  /*16380*/  ISETP.GT.AND P2, PT, R141.reuse, 0x51, PT ;  /* 0x000000518d00780c */ /* 0x040fe40003f44270 */
[C---:B------:R-:W-:Y:S02]  /*16390*/  ISETP.GT.AND P4, PT, R141.reuse, 0x58, PT ;  /* 0x000000588d00780c */ /* 0x040fe40003f84270 */
[----:B------:R-:W-:-:S02]  /*163a0*/  ISETP.GT.AND P3, PT, R141, 0x59, PT ;  /* 0x000000598d00780c */ /* 0x000fc40003f64270 */
[----:B------:R0:W-:Y:S01]  /*163b0*/  MUFU.TANH R141, R144 ;  /* 0x00000090008d7308 */ /* 0x0001e20000002400 */
[----:B---3--:R-:W-:Y:S02]  /*163c0*/  FSEL R148, R148, -INF , P5 ;  /* 0xff80000094947808 */ /* 0x008fe40002800000 */
[----:B------:R-:W-:Y:S02]  /*163d0*/  FSEL R149, R149, -INF , P2 ;  /* 0xff80000095957808 */ /* 0x000fe40001000000 */
[C---:B------:R-:W-:Y:S02]  /*163e0*/  ISETP.GT.AND P5, PT, R140.reuse, RZ, PT ;  /* 0x000000ff8c00720c */ /* 0x040fe40003fa4270 */
[----:B------:R-:W-:Y:S02]  /*163f0*/  ISETP.GT.AND P2, PT, R140, 0x9, PT ;  /* 0x000000098c00780c */ /* 0x000fe40003f44270 */
[----:B0-----:R-:W-:Y:S02]  /*16400*/  FMNMX.FTZ R144, R135, R11, !PT ;  /* 0x0000000b87907209 */ /* 0x001fe40007810000 */
[----:B-1----:R-:W-:-:S02]  /*16410*/  FSEL R161, R3, -INF , P5 ;  /* 0xff80000003a17808 */ /* 0x002fc40002800000 */
[----:B------:R-:W-:Y:S02]  /*16420*/  FMNMX.FTZ R144, R21, R144, !PT ;  /* 0x0000009015907209 */ /* 0x000fe40007810000 */
[----:B------:R-:W-:Y:S02]  /*16430*/  FSEL R8, R8, -INF , P2 ;  /* 0xff80000008087808 */ /* 0x000fe40001000000 */
[----:B------:R-:W-:Y:S02]  /*16440*/  FMNMX.FTZ R144, R120, R144, !PT ;  /* 0x0000009078907209 */ /* 0x000fe40007810000 */
[----:B------:R-:W-:Y:S02]  /*16450*/  ISETP.GT.AND P5, PT, R140, 0x11, PT ;  /* 0x000000118c00780c */ /* 0x000fe40003fa4270 */
[----:B------:R-:W-:Y:S02]  /*16460*/  FMNMX.FTZ R144, R121, R144, !PT ;  /* 0x0000009079907209 */ /* 0x000fe40007810000 */
[----:B------:R-:W-:-:S02]  /*16470*/  FSEL R14, R14, -INF , P5 ;  /* 0xff8000000e0e7808 */ /* 0x000fc40002800000 */
[----:B------:R-:W-:Y:S02]  /*16480*/  FMNMX.FTZ R144, R122, R144, !PT ;  /* 0x000000907a907209 */ /* 0x000fe40007810000 */
[----:B------:R-:W-:Y:S02]  /*16490*/  ISETP.GT.AND P2, PT, R140, 0x20, PT ;  /* 0x000000208c00780c */ /* 0x000fe40003f44270 */
[----:B------:R-:W-:Y:S02]  /*164a0*/  FMNMX.FTZ R144, R123, R144, !PT ;  /* 0x000000907b907209 */ /* 0x000fe40007810000 */
[----:B------:R-:W-:Y:S02]  /*164b0*/  FSEL R138, R138, -INF , P2 ;  /* 0xff8000008a8a7808 */ /* 0x000fe40001000000 */
[----:B------:R-:W-:Y:S02]  /*164c0*/  FMNMX.FTZ R144, R124, R144, !PT ;  /* 0x000000907c907209 */ /* 0x000fe40007810000 */
[----:B------:R-:W-:-:S02]  /*164d0*/  ISETP.GT.AND P5, PT, R140, 0x28, PT ;  /* 0x000000288c00780c */ /* 0x000fc40003fa4270 */
[----:B------:R-:W-:Y:S02]  /*164e0*/  FMNMX.FTZ R144, R125, R144, !PT ;  /* 0x000000907d907209 */ /* 0x000fe40007810000 */
[----:B------:R-:W-:Y:S02]  /*164f0*/  FSEL R142, R142, -INF , P5 ;  /* 0xff8000008e8e7808 */ /* 0x000fe40002800000 */
[----:B------:R-:W-:Y:S02]  /*16500*/  FMNMX.FTZ R144, R126, R144, !PT ;  /* 0x000000907e907209 */ /* 0x000fe40007810000 */
[----:B------:R-:W-:Y:S02]  /*16510*/  ISETP.GT.AND P2, PT, R140, 0x31, PT ;  /* 0x000000318c00780c */ /* 0x000fe40003f44270 */
[----:B------:R-:W-:Y:S02]  /*16520*/  FMNMX.FTZ R145, R134, R144, !PT ;  /* 0x0000009086917209 */ /* 0x000fe40007810000 */
[----:B------:R-:W0:Y:S01]  /*16530*/  MUFU.TANH R144, R157 ;  /* 0x0000009d00907308 */ /* 0x000e220000002400 */
[----:B------:R-:W-:-:S02]  /*16540*/  FSEL R147, R147, -INF , P2 ;  /* 0xff80000093937808 */ /* 0x000fc40001000000 */
[----:B------:R-:W-:Y:S02]  /*16550*/  FMNMX.FTZ R145, R137, R145, !PT ;  /* 0x0000009189917209 */ /* 0x000fe40007810000 */
[----:B------:R-:W-:Y:S02]  /*16560*/  ISETP.GT.AND P5, PT, R140, 0x39, PT ;  /* 0x000000398c00780c */ /* 0x000fe40003fa4270 */
[----:B------:R-:W-:Y:S02]  /*16570*/  FMNMX.FTZ R145, R136, R145, !PT ;  /* 0x0000009188917209 */ /* 0x000fe40007810000 */
[----:B------:R-:W-:Y:S02]  /*16580*/  ISETP.GT.AND P2, PT, R140, 0x48, PT ;  /* 0x000000488c00780c */ /* 0x000fe40003f44270 */
[----:B------:R-:W-:Y:S02]  /*16590*/  FMNMX.FTZ R145, R127, R145, !PT ;  /* 0x000000917f917209 */ /* 0x000fe40007810000 */
[----:B------:R-:W-:-:S02]  /*165a0*/  MOV R3, UR43 ;  /* 0x0000002b00037c02 */ /* 0x000fc40008000f00 */
[----:B------:R-:W-:Y:S02]  /*165b0*/  FMNMX.FTZ R145, R131, R145, !PT ;  /* 0x0000009183917209 */ /* 0x000fe40007810000 */
[----:B0-----:R-:W-:Y:S02]  /*165c0*/  FSEL R144, R144, -INF , P6 ;  /* 0xff80000090907808 */ /* 0x001fe40003000000 */
        /* <DEDUP_REMOVED lines=12> */
[----:B0-----:R-:W-:Y:S01]  /*16690*/  FSEL R145, R145, -INF , P4 ;  /* 0xff80000091917808 */ /* 0x001fe20002000000 */
[----:B------:R0:W1:Y:S01]  /*166a0*/  MUFU.TANH R152, R146 ;  /* 0x0000009200987308 */ /* 0x0000620000002400 */
[----:B------:R-:W-:Y:S02]  /*166b0*/  FMNMX.FTZ R156, R148, R156, !PT ;  /* 0x0000009c949c7209 */ /* 0x000fe40007810000 */
[----:B------:R-:W-:Y:S02]  /*166c0*/  ISETP.GT.AND P4, PT, R140, 0x8, PT ;  /* 0x000000088c00780c */ /* 0x000fe40003f84270 */
[----:B------:R-:W-:Y:S02]  /*166d0*/  FMNMX.FTZ R156, R149, R156, !PT ;  /* 0x0000009c959c7209 */ /* 0x000fe40007810000 */
[----:B------:R-:W-:-:S02]  /*166e0*/  FSEL R5, R5, -INF , P4 ;  /* 0xff80000005057808 */ /* 0x000fc40002000000 */
[----:B0-----:R-:W-:Y:S01]  /*166f0*/  FSEL R146, R153, -INF , P3 ;  /* 0xff80000099927808 */ /* 0x001fe20001800000 */
[----:B------:R-:W-:Y:S01]  /*16700*/  FMUL.FTZ R153, R150, UR39 ;  /* 0x0000002796997c20 */ /* 0x000fe20008410000 */
[----:B------:R-:W-:Y:S01]  /*16710*/  FMNMX.FTZ R156, R145, R156, !PT ;  /* 0x0000009c919c7209 */ /* 0x000fe20007810000 */
[----:B------:R-:W-:Y:S01]  /*16720*/  FMUL.FTZ R150, R151, UR39 ;  /* 0x0000002797967c20 */ /* 0x000fe20008410000 */
[----:B------:R-:W-:Y:S01]  /*16730*/  ISETP.GT.AND P3, PT, R140, 0x1, PT ;  /* 0x000000018c00780c */ /* 0x000fe20003f64270 */
[----:B------:R-:W-:Y:S01]  /*16740*/  FMUL.FTZ R151, R154, UR39 ;  /* 0x000000279a977c20 */ /* 0x000fe20008410000 */
[----:B------:R-:W-:Y:S01]  /*16750*/  FMNMX.FTZ R156, R146, R156, !PT ;  /* 0x0000009c929c7209 */ /* 0x000fe20007810000 */
[----:B------:R-:W0:Y:S01]  /*16760*/  MUFU.TANH R153, R153 ;  /* 0x0000009900997308 */ /* 0x000e220000002400 */
[----:B------:R-:W-:Y:S01]  /*16770*/  ISETP.GT.AND P4, PT, R140, 0x19, PT ;  /* 0x000000198c00780c */ /* 0x000fe20003f84270 */
[----:B------:R-:W-:Y:S01]  /*16780*/  FMUL.FTZ R154, R155, UR39 ;  /* 0x000000279b9a7c20 */ /* 0x000fe20008410000 */
[----:B------:R-:W-:Y:S01]  /*16790*/  FMUL.FTZ R155, R158, UR39 ;  /* 0x000000279e9b7c20 */ /* 0x000fe20008410000 */
[----:B------:R-:W2:Y:S01]  /*167a0*/  SHFL.BFLY PT, R157, R156, 0x2, 0x1f ;  /* 0x0c401f009c9d7f89 */ /* 0x000ea200000e0000 */
[----:B------:R-:W-:Y:S01]  /*167b0*/  FSEL R141, R141, -INF , P4 ;  /* 0xff8000008d8d7808 */ /* 0x000fe20002000000 */
[----:B------:R-:W-:Y:S01]  /*167c0*/  FMUL.FTZ R158, R163, UR39 ;  /* 0x00000027a39e7c20 */ /* 0x000fe20008410000 */
[----:B------:R-:W-:Y:S01]  /*167d0*/  ISETP.GT.AND P4, PT, R140, 0x30, PT ;  /* 0x000000308c00780c */ /* 0x000fe20003f84270 */
[----:B------:R-:W3:Y:S03]  /*167e0*/  MUFU.TANH R150, R150 ;  /* 0x0000009600967308 */ /* 0x000ee60000002400 */
[----:B-1----:R-:W-:-:S02]  /*167f0*/  FSEL R152, R152, -INF , P4 ;  /* 0xff80000098987808 */ /* 0x002fc40002000000 */
[----:B------:R-:W-:-:S03]  /*16800*/  ISETP.GT.AND P4, PT, R140, 0x41, PT ;  /* 0x000000418c00780c */ /* 0x000fc60003f84270 */
[----:B------:R-:W1:Y:S01]  /*16810*/  MUFU.TANH R151, R151 ;  /* 0x0000009700977308 */ /* 0x000e620000002400 */
[----:B0-----:R-:W-:Y:S02]  /*16820*/  FSEL R153, R153, -INF , P6 ;  /* 0xff80000099997808 */ /* 0x001fe40003000000 */
[----:B------:R-:W-:-:S05]  /*16830*/  ISETP.GT.AND P6, PT, R140, 0x49, PT ;  /* 0x000000498c00780c */ /* 0x000fca0003fc4270 */
[----:B------:R-:W0:Y:S01]  /*16840*/  MUFU.TANH R154, R154 ;  /* 0x0000009a009a7308 */ /* 0x000e220000002400 */
[----:B---3--:R-:W-:Y:S02]  /*16850*/  FSEL R150, R150, -INF , P5 ;  /* 0xff80000096967808 */ /* 0x008fe40002800000 */
[----:B------:R-:W-:Y:S02]  /*16860*/  ISETP.GT.AND P5, PT, R140, 0x50, PT ;  /* 0x000000508c00780c */ /* 0x000fe40003fa4270 */
[----:B--2---:R-:W-:Y:S01]  /*16870*/  FMNMX.FTZ R160, R156, R157, !PT ;  /* 0x0000009d9ca07209 */ /* 0x004fe20007810000 */
[----:B------:R-:W-:Y:S01]  /*16880*/  FMUL.FTZ R157, R162, UR39 ;  /* 0x00000027a29d7c20 */ /* 0x000fe20008410000 */
[----:B------:R-:W-:Y:S01]  /*16890*/  FSEL R162, R4, -INF , P3 ;  /* 0xff80000004a27808 */ /* 0x000fe20001800000 */
[----:B------:R-:W-:Y:S01]  /*168a0*/  FMUL.FTZ R156, R159, UR39 ;  /* 0x000000279f9c7c20 */ /* 0x000fe20008410000 */
[----:B------:R-:W-:Y:S01]  /*168b0*/  FMNMX.FTZ R4, R161, R10, !PT ;  /* 0x0000000aa1047209 */ /* 0x000fe20007810000 */
[----:B------:R-:W2:Y:S01]  /*168c0*/  SHFL.BFLY PT, R0, R160, 0x1, 0x1f ;  /* 0x0c201f00a0007f89 */ /* 0x000ea200000e0000 */
[----:B------:R-:W-:Y:S01]  /*168d0*/  ISETP.GT.AND P3, PT, R140, 0x18, PT ;  /* 0x000000188c00780c */ /* 0x000fe20003f64270 */
[----:B------:R-:W3:Y:S01]  /*168e0*/  MUFU.TANH R155, R155 ;  /* 0x0000009b009b7308 */ /* 0x000ee20000002400 */
[----:B------:R-:W-:Y:S01]  /*168f0*/  FMNMX.FTZ R4, R162, R4, !PT ;  /* 0x00000004a2047209 */ /* 0x000fe20007810000 */
[----:B------:R-:W-:Y:S01]  /*16900*/  FMUL.FTZ R159, R166, UR39 ;  /* 0x00000027a69f7c20 */ /* 0x000fe20008410000 */
[----:B------:R-:W-:-:S02]  /*16910*/  FSEL R20, R20, -INF , P3 ;  /* 0xff80000014147808 */ /* 0x000fc40001800000 */
[----:B------:R-:W-:Y:S02]  /*16920*/  FMNMX.FTZ R4, R5, R4, !PT ;  /* 0x0000000405047209 */ /* 0x000fe40007810000 */
[----:B------:R-:W-:Y:S01]  /*16930*/  ISETP.GT.AND P3, PT, R140, 0x29, PT ;  /* 0x000000298c00780c */ /* 0x000fe20003f64270 */
[----:B------:R-:W4:Y:S01]  /*16940*/  MUFU.TANH R156, R156 ;  /* 0x0000009c009c7308 */ /* 0x000f220000002400 */
[----:B------:R-:W-:Y:S02]  /*16950*/  FMNMX.FTZ R4, R8, R4, !PT ;  /* 0x0000000408047209 */ /* 0x000fe40007810000 */
[----:B------:R-:W-:Y:S02]  /*16960*/  FSEL R143, R143, -INF , P3 ;  /* 0xff8000008f8f7808 */ /* 0x000fe40001800000 */
[----:B------:R-:W-:Y:S02]  /*16970*/  FMNMX.FTZ R4, R9, R4, !PT ;  /* 0x0000000409047209 */ /* 0x000fe40007810000 */
[----:B------:R-:W-:Y:S01]  /*16980*/  ISETP.GT.AND P3, PT, R140, 0x40, PT ;  /* 0x000000408c00780c */ /* 0x000fe20003f64270 */
[----:B------:R-:W4:Y:S01]  /*16990*/  MUFU.TANH R157, R157 ;  /* 0x0000009d009d7308 */ /* 0x000f220000002400 */
[----:B------:R-:W-:-:S02]  /*169a0*/  FMNMX.FTZ R4, R14, R4, !PT ;  /* 0x000000040e047209 */ /* 0x000fc40007810000 */
[----:B-1----:R-:W-:Y:S02]  /*169b0*/  FSEL R151, R151, -INF , P3 ;  /* 0xff80000097977808 */ /* 0x002fe40001800000 */
[----:B------:R-:W-:Y:S02]  /*169c0*/  FMNMX.FTZ R4, R20, R4, !PT ;  /* 0x0000000414047209 */ /* 0x000fe40007810000 */
[----:B0-----:R-:W-:Y:S01]  /*169d0*/  FSEL R154, R154, -INF , P4 ;  /* 0xff8000009a9a7808 */ /* 0x001fe20002000000 */
[----:B------:R-:W0:Y:S01]  /*169e0*/  MUFU.TANH R158, R158 ;  /* 0x0000009e009e7308 */ /* 0x000e220000002400 */
[----:B------:R-:W-:Y:S02]  /*169f0*/  FMNMX.FTZ R4, R141, R4, !PT ;  /* 0x000000048d047209 */ /* 0x000fe40007810000 */
[----:B---3--:R-:W-:Y:S02]  /*16a00*/  FSEL R155, R155, -INF , P2 ;  /* 0xff8000009b9b7808 */ /* 0x008fe40001000000 */
[----:B------:R-:W-:-:S02]  /*16a10*/  FMNMX.FTZ R4, R138, R4, !PT ;  /* 0x000000048a047209 */ /* 0x000fc40007810000 */
[----:B--2---:R-:W-:Y:S01]  /*16a20*/  FMNMX.FTZ R0, R160, R0, !PT ;  /* 0x00000000a0007209 */ /* 0x004fe20007810000 */
[----:B------:R-:W1:Y:S01]  /*16a30*/  MUFU.TANH R159, R159 ;  /* 0x0000009f009f7308 */ /* 0x000e620000002400 */
[----:B------:R-:W-:Y:S02]  /*16a40*/  FMNMX.FTZ R4, R139, R4, !PT ;  /* 0x000000048b047209 */ /* 0x000fe40007810000 */
[----:B----4-:R-:W-:Y:S01]  /*16a50*/  FSEL R156, R156, -INF , P6 ;  /* 0xff8000009c9c7808 */ /* 0x010fe20003000000 */
[----:B------:R-:W-:Y:S01]  /*16a60*/  FMUL.FTZ R164, R0, R3 ;  /* 0x0000000300a47220 */ /* 0x000fe20000410000 */
[----:B------:R-:W-:Y:S02]  /*16a70*/  FMNMX.FTZ R4, R142, R4, !PT ;  /* 0x000000048e047209 */ /* 0x000fe40007810000 */
[----:B------:R-:W-:Y:S01]  /*16a80*/  ISETP.GT.AND P4, PT, R140, 0x51, PT ;  /* 0x000000518c00780c */ /* 0x000fe20003f84270 */
[----:B------:R-:W2:Y:S01]  /*16a90*/  MUFU.TANH R160, R167 ;  /* 0x000000a700a07308 */ /* 0x000ea20000002400 */
[----:B------:R-:W-:-:S02]  /*16aa0*/  FMNMX.FTZ R4, R143, R4, !PT ;  /* 0x000000048f047209 */ /* 0x000fc40007810000 */
[----:B------:R-:W-:Y:S02]  /*16ab0*/  FSEL R157, R157, -INF , P5 ;  /* 0xff8000009d9d7808 */ /* 0x000fe40002800000 */
[----:B------:R-:W-:Y:S02]  /*16ac0*/  FMNMX.FTZ R4, R152, R4, !PT ;  /* 0x0000000498047209 */ /* 0x000fe40007810000 */
[----:B------:R-:W-:Y:S02]  /*16ad0*/  ISETP.GT.AND P2, PT, R140, 0x58, PT ;  /* 0x000000588c00780c */ /* 0x000fe40003f44270 */
[----:B------:R-:W-:Y:S02]  /*16ae0*/  FMNMX.FTZ R4, R147, R4, !PT ;  /* 0x0000000493047209 */ /* 0x000fe40007810000 */
[----:B0-----:R-:W-:Y:S02]  /*16af0*/  FSEL R158, R158, -INF , P4 ;  /* 0xff8000009e9e7808 */ /* 0x001fe40002000000 */
[----:B------:R-:W-:-:S02]  /*16b00*/  FMNMX.FTZ R4, R153, R4, !PT ;  /* 0x0000000499047209 */ /* 0x000fc40007810000 */
[----:B------:R-:W-:Y:S02]  /*16b10*/  ISETP.GT.AND P6, PT, R140, 0x59, PT ;  /* 0x000000598c00780c */ /* 0x000fe40003fc4270 */
[----:B------:R-:W-:Y:S02]  /*16b20*/  FMNMX.FTZ R4, R150, R4, !PT ;  /* 0x0000000496047209 */ /* 0x000fe40007810000 */
[----:B-1----:R-:W-:Y:S02]  /*16b30*/  FSEL R159, R159, -INF , P2 ;  /* 0xff8000009f9f7808 */ /* 0x002fe40001000000 */
[----:B------:R-:W-:Y:S02]  /*16b40*/  FMNMX.FTZ R4, R151, R4, !PT ;  /* 0x0000000497047209 */ /* 0x000fe40007810000 */
[----:B------:R-:W-:Y:S02]  /*16b50*/  FSETP.NEU.FTZ.AND P3, PT, R0, -INF , PT ;  /* 0xff8000000000780b */ /* 0x000fe40003f7d000 */
[----:B------:R-:W-:-:S02]  /*16b60*/  FMNMX.FTZ R4, R154, R4, !PT ;  /* 0x000000049a047209 */ /* 0x000fc40007810000 */
[----:B--2---:R-:W-:Y:S02]  /*16b70*/  FSEL R160, R160, -INF , P6 ;  /* 0xff800000a0a07808 */ /* 0x004fe40003000000 */
[----:B------:R-:W-:Y:S02]  /*16b80*/  FMNMX.FTZ R4, R155, R4, !PT ;  /* 0x000000049b047209 */ /* 0x000fe40007810000 */
[----:B------:R-:W-:Y:S02]  /*16b90*/  FSEL R164, R164, RZ, P3 ;  /* 0x000000ffa4a47208 */ /* 0x000fe40001800000 */
[----:B------:R-:W-:-:S03]  /*16ba0*/  FMNMX.FTZ R4, R156, R4, !PT ;  /* 0x000000049c047209 */ /* 0x000fc60007810000 */
        /* <DEDUP_REMOVED lines=14> */
[----:B------:R-:W-:Y:S01]  /*16c90*/  MUFU.EX2 R188, R188 ;  /* 0x000000bc00bc7308 */ /* 0x000fe20000000800 */
[-CC-:B------:R-:W-:Y:S01]  /*16ca0*/  FFMA.FTZ R176, R127, R3.reuse, -R164.reuse ;  /* 0x000000037fb07223 */ /* 0x180fe200000108a4 */
[-CC-:B------:R-:W-:Y:S01]  /*16cb0*/  FFMA.FTZ R121, R121, R3.reuse, -R164.reuse ;  /* 0x0000000379797223 */ /* 0x180fe200000108a4 */
[-CC-:B------:R-:W-:Y:S01]  /*16cc0*/  FFMA.FTZ R127, R131, R3.reuse, -R164.reuse ;  /* 0x00000003837f7223 */ /* 0x180fe200000108a4 */
[----:B------:R-:W0:Y:S01]  /*16cd0*/  SHFL.BFLY PT, R123, R4, 0x2, 0x1f ;  /* 0x0c401f00047b7f89 */ /* 0x000e2200000e0000 */
        /* <DEDUP_REMOVED lines=9> */
[----:B------:R-:W-:-:S02]  /*16d70*/  FFMA.FTZ R170, R145, R3, -R164 ;  /* 0x0000000391aa7223 */ /* 0x000fc400000108a4 */
        /* <DEDUP_REMOVED lines=10> */
[----:B------:R-:W-:-:S03]  /*16e20*/  FFMA.FTZ R128, R146, R3, -R164 ;  /* 0x0000000392807223 */ /* 0x000fc600000108a4 */
[C---:B------:R-:W-:Y:S01]  /*16e30*/  FSETP.NEU.FTZ.AND P2, PT, R4.reuse, -INF , PT ;  /* 0xff8000000400780b */ /* 0x040fe20003f5d000 */
[----:B------:R-:W-:Y:S02]  /*16e40*/  FMUL.FTZ R130, R4, R3 ;  /* 0x0000000304827220 */ /* 0x000fe40000410000 */
[----:B------:R-:W-:Y:S03]  /*16e50*/  MUFU.EX2 R180, R180 ;  /* 0x000000b400b47308 */ /* 0x000fe60000000800 */
[----:B------:R-:W-:-:S05]  /*16e60*/  FSEL R130, R130, RZ, P2 ;  /* 0x000000ff82827208 */ /* 0x000fca0001000000 */
[-CC-:B------:R-:W-:Y:S01]  /*16e70*/  FFMA.FTZ R191, R5, R3.reuse, -R130.reuse ;  /* 0x0000000305bf7223 */ /* 0x180fe20000010882 */
[----:B------:R-:W-:Y:S01]  /*16e80*/  FSEL R5, R0, RZ, P3 ;  /* 0x000000ff00057208 */ /* 0x000fe20001800000 */
[-CC-:B------:R-:W-:Y:S01]  /*16e90*/  FFMA.FTZ R129, R14, R3.reuse, -R130.reuse ;  /* 0x000000030e817223 */ /* 0x180fe20000010882 */
[----:B------:R-:W-:Y:S01]  /*16ea0*/  FSEL R14, R4, RZ, P2 ;  /* 0x000000ff040e7208 */ /* 0x000fe20001000000 */
[-CC-:B------:R-:W-:Y:S01]  /*16eb0*/  FFMA.FTZ R189, R161, R3.reuse, -R130.reuse ;  /* 0x00000003a1bd7223 */ /* 0x180fe20000010882 */
[-CC-:B------:R-:W-:Y:S01]  /*16ec0*/  FFMA.FTZ R132, R162, R3.reuse, -R130.reuse ;  /* 0x00000003a2847223 */ /* 0x180fe20000010882 */
[----:B------:R-:W-:Y:S01]  /*16ed0*/  FADD.FTZ R5, -R5, R11 ;  /* 0x0000000b05057221 */ /* 0x000fe20000010100 */
[-C--:B------:R-:W-:Y:S01]  /*16ee0*/  FFMA.FTZ R131, R8, R3.reuse, -R130 ;  /* 0x0000000308837223 */ /* 0x080fe20000010882 */
[----:B------:R-:W-:Y:S01]  /*16ef0*/  FADD.FTZ R10, -R14, R10 ;  /* 0x0000000a0e0a7221 */ /* 0x000fe20000010100 */
[----:B------:R-:W-:Y:S01]  /*16f00*/  MUFU.EX2 R191, R191 ;  /* 0x000000bf00bf7308 */ /* 0x000fe20000000800 */
[-C--:B------:R-:W-:Y:S01]  /*16f10*/  FMUL.FTZ R5, R5, R3.reuse ;  /* 0x0000000305057220 */ /* 0x080fe20000410000 */
[-CC-:B------:R-:W-:Y:S01]  /*16f20*/  FFMA.FTZ R185, R9, R3.reuse, -R130.reuse ;  /* 0x0000000309b97223 */ /* 0x180fe20000010882 */
[-C--:B------:R-:W-:Y:S01]  /*16f30*/  FMUL.FTZ R10, R10, R3.reuse ;  /* 0x000000030a0a7220 */ /* 0x080fe20000410000 */
        /* <DEDUP_REMOVED lines=19> */
[----:B------:R1:W2:Y:S01]  /*17070*/  MUFU.EX2 R5, R10 ;  /* 0x0000000a00057308 */ /* 0x0002a20000000800 */
[----:B0----5:R-:W-:-:S04]  /*17080*/  FFMA.FTZ R7, R14, R7, R188 ;  /* 0x000000070e077223 */ /* 0x021fc800000100bc */
[----:B------:R-:W-:-:S03]  /*17090*/  FADD.FTZ R7, R135, R7 ;  /* 0x0000000787077221 */ /* 0x000fc60000010000 */
[----:B------:R-:W0:Y:S01]  /*170a0*/  MUFU.EX2 R132, R132 ;  /* 0x0000008400847308 */ /* 0x000e220000000800 */
[----:B-1----:R-:W-:-:S07]  /*170b0*/  FFMA.FTZ R10, R160, R3, -R130 ;  /* 0x00000003a00a7223 */ /* 0x002fce0000010882 */
[----:B------:R-:W1:Y:S01]  /*170c0*/  MUFU.EX2 R131, R131 ;  /* 0x0000008300837308 */ /* 0x000e620000000800 */
[----:B--2---:R-:W-:-:S07]  /*170d0*/  FFMA.FTZ R6, R5, R6, R189 ;  /* 0x0000000605067223 */ /* 0x004fce00000100bd */
[----:B------:R-:W2:Y:S01]  /*170e0*/  MUFU.EX2 R185, R185 ;  /* 0x000000b900b97308 */ /* 0x000ea20000000800 */
[----:B0-----:R-:W-:Y:S01]  /*170f0*/  FADD.FTZ R130, R132, R6 ;  /* 0x0000000684827221 */ /* 0x001fe20000010000 */
[----:B------:R-:W-:-:S03]  /*17100*/  FADD.FTZ R6, R190, R7 ;  /* 0x00000007be067221 */ /* 0x000fc60000010000 */
[----:B------:R-:W-:Y:S01]  /*17110*/  FADD.FTZ R7, R191, R130 ;  /* 0x00000082bf077221 */ /* 0x000fe20000010000 */
        /* <DEDUP_REMOVED lines=78> */
.L_x_2886:
[----:B------:R-:W-:Y:S01]  /*17600*/  ISETP.GT.AND P2, PT, R12, R220, PT ;  /* 0x000000dc0c00720c */ /* 0x000fe20003f44270 */
[----:B------:R-:W-:Y:S01]  /*17610*/  VIADD R15, R15, 0x30860 ;  /* 0x000308600f0f7836 */ /* 0x000fe20000000000 */
[----:B------:R-:W-:Y:S01]  /*17620*/  F2FP.F16.F32.PACK_AB R187, R9, R187 ;  /* 0x000000bb09bb723e */ /* 0x000fe200000000ff */
[----:B------:R-:W-:Y:S01]  /*17630*/  IMAD.MOV.U32 R9, RZ, RZ, R196 ;  /* 0x000000ffff097224 */ /* 0x000fe200078e00c4 */
[----:B------:R-:W-:Y:S02]  /*17640*/  F2FP.F16.F32.PACK_AB R181, R8, R181 ;  /* 0x000000b508b5723e */ /* 0x000fe400000000ff */
        /* <DEDUP_REMOVED lines=26> */
[----:B------:R-:W-:Y:S02]  /*177f0*/  IADD3 R12, R12, -0x1, RZ ;  /* 0xffffffff0c0c7810 */ /* 0x000fe40007ffe0ff */
[----:B------:R-:W-:Y:S01]  /*17800*/  MOV R8, R199 ;  /* 0x000000c700087202 */ /* 0x000fe20000000f00 */
[----:B0-----:R-:W-:Y:S06]  /*17810*/  @P2 BRA `(.L_x_2887) ;  /* 0xffffffd000042947 */ /* 0x001fec000383ffff */
[----:B------:R-:W-:Y:S05]  /*17820*/  BSYNC B1 ;  /* 0x0000000000017941 */ /* 0x000fea0003800000 */
.L_x_2874:
[----:B------:R-:W-:Y:S05]  /*17830*/  BSYNC B0 ;  /* 0x0000000000007941 */ /* 0x000fea0003800000 */
.L_x_2873:
[----:B------:R-:W-:Y:S01]  /*17840*/  ISETP.GE.AND P1, PT, R12, RZ, PT ;  /* 0x000000ff0c00720c */ /* 0x000fe20003f26270 */
[----:B------:R-:W-:-:S12]  /*17850*/  BSSY B0, `(.L_x_2888) ;  /* 0x0000290000007945 */ /* 0x000fd80003800000 */
[----:B------:R-:W-:Y:S05]  /*17860*/  @!P1 BRA `(.L_x_2889) ;  /* 0x0000002800389947 */ /* 0x000fea0003800000 */
[----:B------:R-:W-:Y:S01]  /*17870*/  IMAD.MOV.U32 R10, RZ, RZ, R4 ;  /* 0x000000ffff0a7224 */ /* 0x000fe200078e0004 */
[----:B------:R-:W-:Y:S01]  /*17880*/  MOV R11, R0 ;  /* 0x00000000000b7202 */ /* 0x000fe20000000f00 */
[----:B------:R-:W-:Y:S02]  /*17890*/  IMAD.MOV.U32 R8, RZ, RZ, R199 ;  /* 0x000000ffff087224 */ /* 0x000fe400078e00c7 */
[----:B------:R-:W-:-:S07]  /*178a0*/  IMAD.MOV.U32 R9, RZ, RZ, R196 ;  /* 0x000000ffff097224 */ /* 0x000fce00078e00c4 */
.L_x_2902:
[----:B------:R-:W-:-:S04]  /*178b0*/  IADD3 R13, R9, 0x1, RZ ;  /* 0x00000001090d7810 */ /* 0x000fc80007ffe0ff */
[----:B------:R-:W-:-:S04]  /*178c0*/  ISETP.NE.AND P1, PT, R13, 0x2, PT ;  /* 0x000000020d00780c */ /* 0x000fc80003f25270 */
[----:B------:R-:W-:Y:S02]  /*178d0*/  SEL R13, R13, RZ, P1 ;  /* 0x000000ff0d0d7207 */ /* 0x000fe40000800000 */
[----:B------:R-:W-:-:S03]  /*178e0*/  SEL R199, RZ, 0x1, P1 ;  /* 0x00000001ffc77807 */ /* 0x000fc60000800000 */
[----:B------:R-:W-:Y:S01]  /*178f0*/  IMAD.MOV.U32 R196, RZ, RZ, R13 ;  /* 0x000000ffffc47224 */ /* 0x000fe200078e000d */
[----:B------:R-:W-:Y:S01]  /*17900*/  LOP3.LUT R199, R8, R199, RZ, 0x3c, !PT ;  /* 0x000000c708c77212 */ /* 0x000fe200078e3cff */
[----:B------:R-:W-:Y:S06]  /*17910*/  @!P0 BRA `(.L_x_2890) ;  /* 0x0000000000048947 */ /* 0x000fec0003800000 */
[----:B------:R-:W-:Y:S01]  /*17920*/  BPT.TRAP 0x1 ;  /* 0x000000040000795c */ /* 0x000fe20000300000 */
.L_x_2890:
[----:B------:R-:W-:Y:S01]  /*17930*/  IMAD R0, R196, 0x8, R2 ;  /* 0x00000008c4007824 */ /* 0x000fe200078e0202 */
[----:B------:R-:W-:-:S04]  /*17940*/  SHF.L.U32 R3, R199, 0x1f, RZ ;  /* 0x0000001fc7037819 */ /* 0x000fc800000006ff */
[----:B------:R0:W1:Y:S01]  /*17950*/  SYNCS.PHASECHK.TRANS64.TRYWAIT P1, [R0+URZ+0x30830], R3 ;  /* 0x03083003000075a7 */ /* 0x000062000802017f */
[----:B------:R-:W-:Y:S05]  /*17960*/  @!P0 BRA `(.L_x_2891) ;  /* 0x0000000000048947 */ /* 0x000fea0003800000 */
[----:B------:R-:W-:Y:S01]  /*17970*/  BPT.TRAP 0x1 ;  /* 0x000000040000795c */ /* 0x000fe20000300000 */
.L_x_2891:
[----:B------:R-:W-:Y:S01]  /*17980*/  IMAD R126, R196, 0x900, R218 ;  /* 0x00000900c47e7824 */ /* 0x000fe200078e02da */
[----:B------:R-:W-:Y:S03]  /*17990*/  BSSY B1, `(.L_x_2892) ;  /* 0x0000006000017945 */ /* 0x000fe60003800000 */
[C---:B------:R-:W-:Y:S01]  /*179a0*/  VIADD R124, R126.reuse, 0x4 ;  /* 0x000000047e7c7836 */ /* 0x040fe20000000000 */
[----:B------:R-:W-:Y:S01]  /*179b0*/  IADD3 R122, R126, 0x2, RZ ;  /* 0x000000027e7a7810 */ /* 0x000fe20007ffe0ff */
[----:B-1----:R-:W-:Y:S06]  /*179c0*/  @P1 BRA `(.L_x_2893) ;  /* 0x0000000000081947 */ /* 0x002fec0003800000 */
[----:B------:R-:W1:Y:S02]  /*179d0*/  SYNCS.PHASECHK.TRANS64.TRYWAIT P1, [R0+URZ+0x30830], R3 ;  /* 0x03083003000075a7 */ /* 0x000e64000802017f */
[----:B-1----:R-:W-:Y:S05]  /*179e0*/  @!P1 BRA `(.L_x_2894) ;  /* 0x000000e000dc9947 */ /* 0x002fea0003800000 */
.L_x_2893:
[----:B------:R-:W-:Y:S05]  /*179f0*/  BSYNC B1 ;  /* 0x0000000000017941 */ /* 0x000fea0003800000 */
.L_x_2892:
[----:B------:R-:W2:Y:S04]  /*17a00*/  LDL.64 R128, [R1+0x30] ;  /* 0x0000300001807983 */ /* 0x000ea80000100a00 */
[----:B------:R-:W3:Y:S01]  /*17a10*/  LDL.64 R226, [R1+0x28] ;  /* 0x0000280001e27983 */ /* 0x000ee20000100a00 */
        /* <DEDUP_REMOVED lines=9> */
[----:B01----:R-:W-:Y:S01]  /*17ab0*/  MOV R3, UR38 ;  /* 0x0000002600037c02 */ /* 0x003fe20008000f00 */
        /* <DEDUP_REMOVED lines=138> */
[----:B-----5:R-:W-:Y:S01]  /*18360*/  WARPGROUP.ARRIVE ;  /* 0x00000000000079c5 */ /* 0x020fe20000000000 */
[----:B---3--:R-:W-:Y:S02]  /*18370*/  R2UR UR44, R226 ;  /* 0x00000000e22c72ca */ /* 0x008fe400000e0000 */
[----:B------:R-:W-:Y:S02]  /*18380*/  R2UR UR45, R227 ;  /* 0x00000000e32d72ca */ /* 0x000fe400000e0000 */
[----:B------:R-:W2:Y:S06]  /*18390*/  LDL.64 R226, [R1+0x10] ;  /* 0x0000100001e27983 */ /* 0x000eac0000100a00 */
[----:B------:R-:W-:Y:S01]  /*183a0*/  HGMMA.64x96x16.F32 R120, gdesc[UR48], RZ, !UPT, gsb0 ;  /* 0x01600000307879f0 */ /* 0x000fe2000c0008ff */
[----:B------:R-:W-:Y:S01]  /*183b0*/  R2UR UR49, R213 ;  /* 0x00000000d53172ca */ /* 0x000fe200000e0000 */
        /* <DEDUP_REMOVED lines=9> */
[----:B------:R-:W3:Y:S01]  /*18450*/  LDL.64 R212, [R1+0x20] ;  /* 0x0000200001d47983 */ /* 0x000ee20000100a00 */
[----:B------:R-:W-:Y:S02]  /*18460*/  WARPGROUP.DEPBAR.LE gsb0, 0x0 ;  /* 0x00008000000079c5 */ /* 0x000fe40000010000 */
[----:B------:R-:W-:Y:S01]  /*18470*/  WARPGROUP.ARRIVE ;  /* 0x00000000000079c5 */ /* 0x000fe20000000000 */
[----:B---3--:R-:W-:Y:S02]  /*18480*/  R2UR UR40, R212 ;  /* 0x00000000d42872ca */ /* 0x008fe400000e0000 */
[----:B------:R-:W-:Y:S02]  /*18490*/  R2UR UR41, R213 ;  /* 0x00000000d52972ca */ /* 0x000fe400000e0000 */
[----:B------:R-:W3:Y:S11]  /*184a0*/  LDL.64 R212, [R1+0x8] ;  /* 0x0000080001d47983 */ /* 0x000ef60000100a00 */
[----:B------:R-:W-:Y:S01]  /*184b0*/  HGMMA.64x96x16.F32 R120, gdesc[UR40], R120, gsb0 ;  /* 0x01600000287879f0 */ /* 0x000fe20008000878 */
[----:B------:R-:W-:-:S02]  /*184c0*/  R2UR UR43, R20 ;  /* 0x00000000142b72ca */ /* 0x000fc400000e0000 */
[----:B------:R-:W-:Y:S02]  /*184d0*/  R2UR UR42, R21 ;  /* 0x00000000152a72ca */ /* 0x000fe400000e0000 */
[----:B------:R-:W4:Y:S01]  /*184e0*/  LDL.64 R20, [R1+0x18] ;  /* 0x0000180001147983 */ /* 0x000f220000100a00 */
[----:B--2---:R-:W-:Y:S02]  /*184f0*/  R2UR UR32, R226 ;  /* 0x00000000e22072ca */ /* 0x004fe400000e0000 */
[----:B------:R-:W-:Y:S01]  /*18500*/  R2UR UR33, R227 ;  /* 0x00000000e32172ca */ /* 0x000fe200000e0000 */
[----:B------:R-:W-:Y:S02]  /*18510*/  WARPGROUP.DEPBAR.LE gsb0, 0x0 ;  /* 0x00008000000079c5 */ /* 0x000fe40000010000 */
[----:B------:R-:W-:Y:S01]  /*18520*/  WARPGROUP.ARRIVE ;  /* 0x00000000000079c5 */ /* 0x000fe20000000000 */
[----:B----4-:R-:W-:Y:S02]  /*18530*/  R2UR UR36, R20 ;  /* 0x00000000142472ca */ /* 0x010fe400000e0000 */
[----:B------:R-:W-:-:S13]  /*18540*/  R2UR UR37, R21 ;  /* 0x00000000152572ca */ /* 0x000fda00000e0000 */
[----:B------:R-:W-:Y:S01]  /*18550*/  HGMMA.64x96x16.F32 R120, gdesc[UR36], R120, gsb0 ;  /* 0x01600000247879f0 */ /* 0x000fe20008000878 */
[----:B---3--:R-:W-:Y:S02]  /*18560*/  R2UR UR28, R212 ;  /* 0x00000000d41c72ca */ /* 0x008fe400000e0000 */
        /* <DEDUP_REMOVED lines=41> */
[----:B------:R-:W-:Y:S11]  /*18800*/  @!P0 BRA `(.L_x_2895) ;  /* 0x0000000000048947 */ /* 0x000ff60003800000 */
[----:B------:R-:W-:Y:S01]  /*18810*/  BPT.TRAP 0x1 ;  /* 0x000000040000795c */ /* 0x000fe20000300000 */
.L_x_2895:
[----:B------:R-:W-:Y:S01]  /*18820*/  SHF.L.U32 R0, R8, 0x1f, RZ ;  /* 0x0000001f08007819 */ /* 0x000fe200000006ff */
[----:B------:R-:W-:-:S04]  /*18830*/  IMAD R15, R9, 0x8, R2 ;  /* 0x00000008090f7824 */ /* 0x000fc800078e0202 */
[----:B------:R0:W1:Y:S01]  /*18840*/  SYNCS.PHASECHK.TRANS64.TRYWAIT P1, [R15+URZ+0x30850], R0 ;  /* 0x030850000f0075a7 */ /* 0x000062000802017f */
[----:B------:R-:W-:Y:S05]  /*18850*/  @!P0 BRA `(.L_x_2896) ;  /* 0x0000000000048947 */ /* 0x000fea0003800000 */
[----:B------:R-:W-:Y:S01]  /*18860*/  BPT.TRAP 0x1 ;  /* 0x000000040000795c */ /* 0x000fe20000300000 */
.L_x_2896:
[----:B------:R-:W-:Y:S04]  /*18870*/  BSSY B1, `(.L_x_2897) ;  /* 0x0000004000017945 */ /* 0x000fe80003800000 */
[----:B-1----:R-:W-:Y:S05]  /*18880*/  @P1 BRA `(.L_x_2898) ;  /* 0x0000000000081947 */ /* 0x002fea0003800000 */
[----:B------:R-:W1:Y:S02]  /*18890*/  SYNCS.PHASECHK.TRANS64.TRYWAIT P1, [R15+URZ+0x30850], R0 ;  /* 0x030850000f0075a7 */ /* 0x000e64000802017f */
[----:B-1----:R-:W-:Y:S05]  /*188a0*/  @!P1 BRA `(.L_x_2899) ;  /* 0x000000d400409947 */ /* 0x002fea0003800000 */
.L_x_2898:
[----:B------:R-:W-:Y:S05]  /*188b0*/  BSYNC B1 ;  /* 0x0000000000017941 */ /* 0x000fea0003800000 */
.L_x_2897:
        /* <DEDUP_REMOVED lines=48> */
.L_x_2900:
        /* <DEDUP_REMOVED lines=60> */
[----:B------:R-:W-:-:S02]  /*18f80*/  LEA R13, R13, R2, 0x3 ;  /* 0x000000020d0d7211 */ /* 0x000fc400078e18ff */
        /* <DEDUP_REMOVED lines=82> */
[----:B-1----:R-:W-:Y:S02]  /*194b0*/  FMNMX.FTZ R4, R163, R4, !PT ;  /* 0x00000004a3047209 */ /* 0x002fe40007810000 */
[----:B--2---:R-:W-:-:S03]  /*194c0*/  FMNMX.FTZ R0, R161, R3, !PT ;  /* 0x00000003a1007209 */ /* 0x004fc60007810000 */
[----:B------:R-:W0:Y:S04]  /*194d0*/  SHFL.BFLY PT, R3, R4, 0x2, 0x1f ;  /* 0x0c401f0004037f89 */ /* 0x000e2800000e0000 */
[----:B------:R-:W1:Y:S01]  /*194e0*/  SHFL.BFLY PT, R5, R0, 0x2, 0x1f ;  /* 0x0c401f0000057f89 */ /* 0x000e6200000e0000 */
[----:B0-----:R-:W-:Y:S02]  /*194f0*/  FMNMX.FTZ R4, R4, R3, !PT ;  /* 0x0000000304047209 */ /* 0x001fe40007810000 */
[----:B-1----:R-:W-:-:S03]  /*19500*/  FMNMX.FTZ R0, R0, R5, !PT ;  /* 0x0000000500007209 */ /* 0x002fc60007810000 */
[----:B------:R-:W0:Y:S04]  /*19510*/  SHFL.BFLY PT, R3, R4, 0x1, 0x1f ;  /* 0x0c201f0004037f89 */ /* 0x000e2800000e0000 */
        /* <DEDUP_REMOVED lines=20> */
[-C--:B------:R-:W-:Y:S01]  /*19660*/  FFMA.FTZ R165, R121, R3.reuse, -R10 ;  /* 0x0000000379a57223 */ /* 0x080fe2000001080a */
[-C--:B------:R-:W-:Y:S01]  /*19670*/  FFMA.FTZ R123, R123, R3.reuse, -R132 ;  /* 0x000000037b7b7223 */ /* 0x080fe20000010884 */
[-C--:B------:R-:W-:Y:S01]  /*19680*/  FFMA.FTZ R184, R124, R3.reuse, -R10 ;  /* 0x000000037cb87223 */ /* 0x080fe2000001080a */
[-C--:B------:R-:W-:Y:S01]  /*19690*/  FFMA.FTZ R185, R126, R3.reuse, -R132 ;  /* 0x000000037eb97223 */ /* 0x080fe20000010884 */
[----:B------:R-:W-:Y:S01]  /*196a0*/  VIADD R126, R13, 0x30840 ;  /* 0x000308400d7e7836 */ /* 0x000fe20000000000 */
[----:B------:R-:W0:Y:S01]  /*196b0*/  MUFU.EX2 R188, R188 ;  /* 0x000000bc00bc7308 */ /* 0x000e220000000800 */
[-C--:B------:R-:W-:Y:S01]  /*196c0*/  FFMA.FTZ R164, R125, R3.reuse, -R10 ;  /* 0x000000037da47223 */ /* 0x080fe2000001080a */
[-CC-:B------:R-:W-:Y:S01]  /*196d0*/  FFMA.FTZ R122, R127, R3.reuse, -R132.reuse ;  /* 0x000000037f7a7223 */ /* 0x180fe20000010884 */
[-C--:B------:R-:W-:Y:S01]  /*196e0*/  FFMA.FTZ R187, R130, R3.reuse, -R132 ;  /* 0x0000000382bb7223 */ /* 0x080fe20000010884 */
[----:B------:R-:W-:Y:S01]  /*196f0*/  PRMT R126, R217, 0x654, R126 ;  /* 0x00000654d97e7816 */ /* 0x000fe2000000007e */
[-C--:B------:R-:W-:Y:S01]  /*19700*/  FFMA.FTZ R125, R133, R3.reuse, -R10 ;  /* 0x00000003857d7223 */ /* 0x080fe2000001080a */
[-CC-:B------:R-:W-:Y:S01]  /*19710*/  FFMA.FTZ R21, R131, R3.reuse, -R132.reuse ;  /* 0x0000000383157223 */ /* 0x180fe20000010884 */
[-CC-:B------:R-:W-:Y:S01]  /*19720*/  FFMA.FTZ R181, R134, R3.reuse, -R132.reuse ;  /* 0x0000000386b57223 */ /* 0x180fe20000010884 */
[----:B------:R-:W-:Y:S01]  /*19730*/  MUFU.EX2 R5, R5 ;  /* 0x0000000500057308 */ /* 0x000fe20000000800 */
[----:B------:R1:W-:Y:S01]  /*19740*/  SYNCS.ARRIVE.TRANS64.RED.A1T0 RZ, [R126+URZ], RZ ;  /* 0x000000ff7eff79a7 */ /* 0x0003e2000810043f */
[-CC-:B------:R-:W-:Y:S01]  /*19750*/  FFMA.FTZ R20, R135, R3.reuse, -R132.reuse ;  /* 0x0000000387147223 */ /* 0x180fe20000010884 */
[-CC-:B------:R-:W-:Y:S01]  /*19760*/  FFMA.FTZ R183, R138, R3.reuse, -R132.reuse ;  /* 0x000000038ab77223 */ /* 0x180fe20000010884 */
[-CC-:B------:R-:W-:Y:S01]  /*19770*/  FFMA.FTZ R139, R139, R3.reuse, -R132.reuse ;  /* 0x000000038b8b7223 */ /* 0x180fe20000010884 */
[-CC-:B------:R-:W-:Y:S01]  /*19780*/  FFMA.FTZ R177, R142, R3.reuse, -R132.reuse ;  /* 0x000000038eb17223 */ /* 0x180fe20000010884 */
[-CC-:B------:R-:W-:Y:S01]  /*19790*/  FFMA.FTZ R131, R143, R3.reuse, -R132.reuse ;  /* 0x000000038f837223 */ /* 0x180fe20000010884 */
[----:B------:R-:W-:Y:S01]  /*197a0*/  FFMA.FTZ R179, R146, R3, -R132 ;  /* 0x0000000392b37223 */ /* 0x000fe20000010884 */
[----:B------:R-:W2:Y:S01]  /*197b0*/  MUFU.EX2 R189, R189 ;  /* 0x000000bd00bd7308 */ /* 0x000ea20000000800 */
        /* <DEDUP_REMOVED lines=10> */
[-C--:B-1----:R-:W-:Y:S01]  /*19860*/  FFMA.FTZ R126, R163, R3.reuse, -R132 ;  /* 0x00000003a37e7223 */ /* 0x082fe20000010884 */
[-CC-:B------:R-:W-:Y:S01]  /*19870*/  FFMA.FTZ R182, R136, R3.reuse, -R10.reuse ;  /* 0x0000000388b67223 */ /* 0x180fe2000001080a */
[-CC-:B------:R-:W-:Y:S01]  /*19880*/  FFMA.FTZ R124, R137, R3.reuse, -R10.reuse ;  /* 0x00000003897c7223 */ /* 0x180fe2000001080a */
[-CC-:B------:R-:W-:Y:S01]  /*19890*/  FFMA.FTZ R176, R140, R3.reuse, -R10.reuse ;  /* 0x000000038cb07223 */ /* 0x180fe2000001080a */
[-CC-:B------:R-:W-:Y:S01]  /*198a0*/  FFMA.FTZ R121, R141, R3.reuse, -R10.reuse ;  /* 0x000000038d797223 */ /* 0x180fe2000001080a */
[----:B------:R-:W1:Y:S01]  /*198b0*/  MUFU.EX2 R129, R129 ;  /* 0x0000008100817308 */ /* 0x000e620000000800 */
[----:B--2---:R-:W-:Y:S01]  /*198c0*/  FFMA.FTZ R6, R5, R6, R189 ;  /* 0x0000000605067223 */ /* 0x004fe200000100bd */
[-CC-:B------:R-:W-:Y:S01]  /*198d0*/  FFMA.FTZ R178, R144, R3.reuse, -R10.reuse ;  /* 0x0000000390b27223 */ /* 0x180fe2000001080a */
[-CC-:B------:R-:W-:Y:S01]  /*198e0*/  FFMA.FTZ R120, R145, R3.reuse, -R10.reuse ;  /* 0x0000000391787223 */ /* 0x180fe2000001080a */
[-CC-:B------:R-:W-:Y:S01]  /*198f0*/  FFMA.FTZ R172, R148, R3.reuse, -R10.reuse ;  /* 0x0000000394ac7223 */ /* 0x180fe2000001080a */
[-CC-:B------:R-:W-:Y:S01]  /*19900*/  FFMA.FTZ R11, R149, R3.reuse, -R10.reuse ;  /* 0x00000003950b7223 */ /* 0x180fe2000001080a */
[-CC-:B------:R-:W-:Y:S01]  /*19910*/  FFMA.FTZ R174, R152, R3.reuse, -R10.reuse ;  /* 0x0000000398ae7223 */ /* 0x180fe2000001080a */
[-CC-:B------:R-:W-:Y:S01]  /*19920*/  FFMA.FTZ R9, R153, R3.reuse, -R10.reuse ;  /* 0x0000000399097223 */ /* 0x180fe2000001080a */
[----:B------:R-:W2:Y:S01]  /*19930*/  MUFU.EX2 R190, R190 ;  /* 0x000000be00be7308 */ /* 0x000ea20000000800 */
[----:B0-----:R-:W-:Y:S01]  /*19940*/  FADD.FTZ R7, R166, R7 ;  /* 0x00000007a6077221 */ /* 0x001fe20000010000 */
[-CC-:B------:R-:W-:Y:S01]  /*19950*/  FFMA.FTZ R168, R156, R3.reuse, -R10.reuse ;  /* 0x000000039ca87223 */ /* 0x180fe2000001080a */
[-CC-:B------:R-:W-:Y:S01]  /*19960*/  FFMA.FTZ R8, R157, R3.reuse, -R10.reuse ;  /* 0x000000039d087223 */ /* 0x180fe2000001080a */
[-CC-:B------:R-:W-:Y:S01]  /*19970*/  FFMA.FTZ R170, R160, R3.reuse, -R10.reuse ;  /* 0x00000003a0aa7223 */ /* 0x180fe2000001080a */
[----:B------:R-:W-:-:S03]  /*19980*/  FFMA.FTZ R10, R161, R3, -R10 ;  /* 0x00000003a10a7223 */ /* 0x000fc6000001080a */
        /* <DEDUP_REMOVED lines=90> */
.L_x_2901:
[----:B------:R-:W-:Y:S01]  /*19f30*/  ISETP.GT.AND P1, PT, R12, RZ, PT ;  /* 0x000000ff0c00720c */ /* 0x000fe20003f24270 */
[----:B------:R-:W-:Y:S01]  /*19f40*/  VIADD R15, R15, 0x30860 ;  /* 0x000308600f0f7836 */ /* 0x000fe20000000000 */
[----:B------:R-:W-:Y:S01]  /*19f50*/  F2FP.F16.F32.PACK_AB R172, R11, R172 ;  /* 0x000000ac0bac723e */ /* 0x000fe200000000ff */
[----:B------:R-:W-:Y:S01]  /*19f60*/  IMAD.MOV.U32 R11, RZ, RZ, R0 ;  /* 0x000000ffff0b7224 */ /* 0x000fe200078e0000 */
[----:B------:R-:W-:Y:S01]  /*19f70*/  F2FP.F16.F32.PACK_AB R174, R9, R174 ;  /* 0x000000ae09ae723e */ /* 0x000fe200000000ff */
[----:B------:R-:W-:Y:S01]  /*19f80*/  IMAD.MOV.U32 R9, RZ, RZ, R196 ;  /* 0x000000ffff097224 */ /* 0x000fe200078e00c4 */
[----:B------:R-:W-:Y:S02]  /*19f90*/  PRMT R15, R217, 0x654, R15 ;  /* 0x00000654d90f7816 */ /* 0x000fe4000000000f */
[----:B------:R-:W-:Y:S02]  /*19fa0*/  F2FP.F16.F32.PACK_AB R168, R8, R168 ;  /* 0x000000a808a8723e */ /* 0x000fe400000000ff */
        /* <DEDUP_REMOVED lines=26> */
.L_x_2889:
[----:B------:R-:W-:Y:S05]  /*1a150*/  BSYNC B0 ;  /* 0x0000000000007941 */ /* 0x000fea0003800000 */
.L_x_2888:
        /* <DEDUP_REMOVED lines=99> */
.L_x_2903:
[----:B------:R-:W-:Y:S01]  /*1a790*/  IMAD R10, R196, 0x8, R2 ;  /* 0x00000008c40a7824 */ /* 0x000fe200078e0202 */
[----:B------:R-:W-:-:S04]  /*1a7a0*/  SHF.L.U32 R5, R199, 0x1f, RZ ;  /* 0x0000001fc7057819 */ /* 0x000fc800000006ff */
[----:B------:R0:W1:Y:S01]  /*1a7b0*/  SYNCS.PHASECHK.TRANS64.TRYWAIT P1, [R10+URZ+0x30850], R5 ;  /* 0x030850050a0075a7 */ /* 0x000062000802017f */
[----:B------:R-:W-:Y:S05]  /*1a7c0*/  @!P0 BRA `(.L_x_2904) ;  /* 0x0000000000048947 */ /* 0x000fea0003800000 */
[----:B------:R-:W-:Y:S01]  /*1a7d0*/  BPT.TRAP 0x1 ;  /* 0x000000040000795c */ /* 0x000fe20000300000 */
.L_x_2904:
[----:B------:R-:W-:Y:S01]  /*1a7e0*/  IADD3 R2, R2, 0x400, RZ ;  /* 0x0000040002027810 */ /* 0x000fe20007ffe0ff */
[----:B------:R-:W-:Y:S03]  /*1a7f0*/  BSSY B0, `(.L_x_2905) ;  /* 0x0000008000007945 */ /* 0x000fe60003800000 */
[----:B------:R-:W-:-:S04]  /*1a800*/  SHF.R.U32.HI R2, RZ, 0x4, R2 ;  /* 0x00000004ff027819 */ /* 0x000fc80000011602 */
[----:B------:R-:W-:-:S04]  /*1a810*/  LOP3.LUT R2, R2, 0x3fff, RZ, 0xc0, !PT ;  /* 0x00003fff02027812 */ /* 0x000fc800078ec0ff */
[----:B------:R-:W-:-:S05]  /*1a820*/  LOP3.LUT R9, R2, 0x3000000, RZ, 0xfc, !PT ;  /* 0x0300000002097812 */ /* 0x000fca00078efcff */
[----:B------:R-:W-:Y:S01]  /*1a830*/  IMAD R2, R196, 0x900, R9 ;  /* 0x00000900c4027824 */ /* 0x000fe200078e0209 */
[----:B-1----:R-:W-:Y:S06]  /*1a840*/  @P1 BRA `(.L_x_2906) ;  /* 0x0000000000081947 */ /* 0x002fec0003800000 */
[----:B------:R-:W1:Y:S02]  /*1a850*/  SYNCS.PHASECHK.TRANS64.TRYWAIT P1, [R10+URZ+0x30850], R5 ;  /* 0x030850050a0075a7 */ /* 0x000e64000802017f */
[----:B-1----:R-:W-:Y:S05]  /*1a860*/  @!P1 BRA `(.L_x_2907) ;  /* 0x000000b400649947 */ /* 0x002fea0003800000 */
.L_x_2906:
[----:B------:R-:W-:Y:S05]  /*1a870*/  BSYNC B0 ;  /* 0x0000000000007941 */ /* 0x000fea0003800000 */
.L_x_2905:
[----:B------:R-:W-:Y:S01]  /*1a880*/  IMAD.MOV.U32 R8, RZ, RZ, R2 ;  /* 0x000000ffff087224 */ /* 0x000fe200078e0002 */
[----:B------:R-:W-:Y:S01]  /*1a890*/  WARPGROUP.ARRIVE ;  /* 0x00000000000079c5 */ /* 0x000fe20000000000 */
[----:B------:R-:W-:-:S03]  /*1a8a0*/  IMAD.MOV.U32 R9, RZ, RZ, 0x40000040 ;  /* 0x40000040ff097424 */ /* 0x000fc600078e00ff */
[----:B------:R-:W-:Y:S02]  /*1a8b0*/  R2UR UR6, R8 ;  /* 0x00000000080672ca */ /* 0x000fe400000e0000 */
[----:B------:R-:W-:Y:S01]  /*1a8c0*/  R2UR UR7, R9 ;  /* 0x00000000090772ca */ /* 0x000fe200000e0000 */
[----:B------:R-:W-:Y:S01]  /*1a8d0*/  IMAD.MOV.U32 R9, RZ, RZ, 0x40000040 ;  /* 0x40000040ff097424 */ /* 0x000fe200078e00ff */
        /* <DEDUP_REMOVED lines=26> */
[----:B------:R-:W0:Y:S01]  /*1aa80*/  SHFL.BFLY PT, R2, R7, 0x2, 0x1f ;  /* 0x0c401f0007027f89 */ /* 0x000e2200000e0000 */
[----:B------:R-:W-:Y:S01]  /*1aa90*/  MOV R9, 0x40000040 ;  /* 0x4000004000097802 */ /* 0x000fe20000000f00 */
[----:B01----:R-:W-:Y:S01]  /*1aaa0*/  FADD.FTZ R5, R2, R7 ;  /* 0x0000000702057221 */ /* 0x003fe20000010000 */
[----:B------:R-:W-:-:S04]  /*1aab0*/  IMAD.MOV.U32 R7, RZ, RZ, RZ ;  /* 0x000000ffff077224 */ /* 0x000fc800078e00ff */
[----:B------:R-:W0:Y:S02]  /*1aac0*/  SHFL.BFLY PT, R2, R5, 0x1, 0x1f ;  /* 0x0c201f0005027f89 */ /* 0x000e2400000e0000 */
[----:B0-----:R-:W-:Y:S01]  /*1aad0*/  FADD.FTZ R12, R5, R2 ;  /* 0x00000002050c7221 */ /* 0x001fe20000010000 */
[----:B------:R-:W-:Y:S01]  /*1aae0*/  IMAD.MOV.U32 R2, RZ, RZ, RZ ;  /* 0x000000ffff027224 */ /* 0x000fe200078e00ff */
[----:B------:R-:W-:-:S03]  /*1aaf0*/  MOV R5, 0xff800000 ;  /* 0xff80000000057802 */ /* 0x000fc60000000f00 */
[----:B------:R-:W-:-:S13]  /*1ab00*/  FSETP.NE.FTZ.AND P1, PT, R12, RZ, PT ;  /* 0x000000ff0c00720b */ /* 0x000fda0003f35000 */
[----:B------:R-:W-:Y:S01]  /*1ab10*/  @P1 MUFU.RCP R7, R12 ;  /* 0x0000000c00071308 */ /* 0x000fe20000001000 */
[----:B------:R-:W-:Y:S02]  /*1ab20*/  WARPGROUP.DEPBAR.LE gsb0, 0x0 ;  /* 0x00008000000079c5 */ /* 0x000fe40000010000 */
[----:B------:R-:W-:-:S06]  /*1ab30*/  WARPGROUP.ARRIVE ;  /* 0x00000000000079c5 */ /* 0x000fcc0000000000 */
[----:B------:R-:W-:Y:S01]  /*1ab40*/  HGMMA.64x192x16.F32 R24, R172, gdesc[UR4].tnspB, R24, gsb0 ;  /* 0x42e00004ac187df0 */ /* 0x000fe20008000818 */
[----:B------:R-:W-:Y:S02]  /*1ab50*/  R2UR UR6, R8 ;  /* 0x00000000080672ca */ /* 0x000fe400000e0000 */
[----:B------:R-:W-:Y:S02]  /*1ab60*/  R2UR UR7, R9 ;  /* 0x00000000090772ca */ /* 0x000fe400000e0000 */
[----:B------:R-:W0:Y:S02]  /*1ab70*/  SHFL.BFLY PT, R9, R6, 0x2, 0x1f ;  /* 0x0c401f0006097f89 */ /* 0x000e2400000e0000 */
[----:B0-----:R-:W-:Y:S01]  /*1ab80*/  FADD.FTZ R9, R9, R6 ;  /* 0x0000000609097221 */ /* 0x001fe20000010000 */
[----:B------:R-:W-:-:S04]  /*1ab90*/  IMAD.MOV.U32 R6, RZ, RZ, -0x800000 ;  /* 0xff800000ff067424 */ /* 0x000fc800078e00ff */
[----:B------:R-:W0:Y:S02]  /*1aba0*/  SHFL.BFLY PT, R8, R9, 0x1, 0x1f ;  /* 0x0c201f0009087f89 */ /* 0x000e2400000e0000 */
[----:B0-----:R-:W-:Y:S01]  /*1abb0*/  FADD.FTZ R13, R9, R8 ;  /* 0x00000008090d7221 */ /* 0x001fe20000010000 */
[----:B------:R-:W-:Y:S01]  /*1abc0*/  @P1 FMUL.FTZ R9, R3, 0.69314718246459960938 ;  /* 0x3f31721803091820 */ /* 0x000fe20000410000 */
[----:B------:R-:W0:Y:S03]  /*1abd0*/  @P1 MUFU.LG2 R8, R12 ;  /* 0x0000000c00081308 */ /* 0x000e260000000c00 */
[----:B------:R-:W-:-:S13]  /*1abe0*/  FSETP.NE.FTZ.AND P2, PT, R13, RZ, PT ;  /* 0x000000ff0d00720b */ /* 0x000fda0003f55000 */
[----:B------:R-:W1:Y:S01]  /*1abf0*/  @P2 MUFU.LG2 R11, R13 ;  /* 0x0000000d000b2308 */ /* 0x000e620000000c00 */
[----:B------:R-:W-:Y:S01]  /*1ac00*/  @P2 FMUL.FTZ R14, R3, 0.69314718246459960938 ;  /* 0x3f317218030e2820 */ /* 0x000fe20000410000 */
[----:B0-----:R-:W-:-:S04]  /*1ac10*/  @P1 FMUL.FTZ R8, R8, 0.69314718246459960938 ;  /* 0x3f31721808081820 */ /* 0x001fc80000410000 */
[----:B------:R-:W-:Y:S02]  /*1ac20*/  @P1 FFMA.FTZ R5, R9, R0, R8 ;  /* 0x0000000009051223 */ /* 0x000fe40000010008 */
[----:B------:R0:W2:Y:S01]  /*1ac30*/  @P2 MUFU.RCP R2, R13 ;  /* 0x0000000d00022308 */ /* 0x0000a20000001000 */
[----:B-1----:R-:W-:-:S04]  /*1ac40*/  @P2 FMUL.FTZ R11, R11, 0.69314718246459960938 ;  /* 0x3f3172180b0b2820 */ /* 0x002fc80000410000 */
[----:B------:R-:W-:Y:S01]  /*1ac50*/  @P2 FFMA.FTZ R6, R14, R4, R11 ;  /* 0x000000040e062223 */ /* 0x000fe2000001000b */
[----:B------:R-:W-:Y:S02]  /*1ac60*/  WARPGROUP.DEPBAR.LE gsb0, 0x0 ;  /* 0x00008000000079c5 */ /* 0x000fe40000010000 */
[----:B------:R-:W-:-:S06]  /*1ac70*/  WARPGROUP.ARRIVE ;  /* 0x00000000000079c5 */ /* 0x000fcc0000000000 */
[----:B------:R-:W-:Y:S03]  /*1ac80*/  HGMMA.64x192x16.F32 R24, R168, gdesc[UR4].tnspB, R24, gsb0 ;  /* 0x42e00004a8187df0 */ /* 0x000fe60008000818 */
[----:B------:R-:W-:Y:S02]  /*1ac90*/  WARPGROUP.DEPBAR.LE gsb0, 0x0 ;  /* 0x00008000000079c5 */ /* 0x000fe40000010000 */
[----:B0-2---:R-:W-:Y:S05]  /*1aca0*/  @!P0 BRA `(.L_x_2908) ;  /* 0x0000000000048947 */ /* 0x005fea0003800000 */
[----:B------:R-:W-:Y:S01]  /*1acb0*/  BPT.TRAP 0x1 ;  /* 0x000000040000795c */ /* 0x000fe20000300000 */
.L_x_2908:
        /* <DEDUP_REMOVED lines=108> */
.L_x_2809:
[----:B------:R-:W1:Y:S08]  /*1b380*/  S2UR UR4, SR_CgaCtaId ;  /* 0x00000000000479c3 */ /* 0x000e700000008800 */
[----:B------:R-:W-:Y:S01]  /*1b390*/  BAR.SYNC.DEFER_BLOCKING 0x5, 0x180 ;  /* 0x0146000000007b1d */ /* 0x000fe20000010000 */
[----:B------:R-:W-:-:S05]  /*1b3a0*/  MOV R2, 0x400 ;  /* 0x0000040000027802 */ /* 0x000fca0000000f00 */
[----:B------:R-:W-:Y:S01]  /*1b3b0*/  BSSY B0, `(.L_x_2909) ;  /* 0x0000274000007945 */ /* 0x000fe20003800000 */
[----:B-1----:R-:W-:-:S05]  /*1b3c0*/  IMAD.U32 R217, RZ, RZ, UR4 ;  /* 0x00000004ffd97e24 */ /* 0x002fca000f8e00ff */
[----:B------:R-:W-:-:S05]  /*1b3d0*/  LEA R2, R217, R2, 0x18 ;  /* 0x00000002d9027211 */ /* 0x000fca00078ec0ff */
[----:B------:R1:W2:Y:S01]  /*1b3e0*/  LDS.128 R28, [R2+0x308d0] ;  /* 0x0308d000021c7984 */ /* 0x0002a20000000c00 */
[----:B------:R-:W-:Y:S06]  /*1b3f0*/  BAR.ARV 0x4, 0x180 ;  /* 0x0106000000007b1d */ /* 0x000fec0000002000 */
[----:B------:R-:W-:Y:S05]  /*1b400*/  @P0 BRA `(.L_x_2910) ;  /* 0x0000001800940947 */ /* 0x000fea0003800000 */
[----:B------:R-:W3:Y:S01]  /*1b410*/  LDL R10, [R1+0x84] ;  /* 0x00008400010a7983 */ /* 0x000ee20000100800 */
[----:B0-----:R-:W0:Y:S01]  /*1b420*/  S2R R9, SR_SWINHI ;  /* 0x0000000000097919 */ /* 0x001e220000002f00 */
[----:B------:R-:W-:Y:S01]  /*1b430*/  F2FP.F16.F32.PACK_AB R24, R25, R24 ;  /* 0x000000181918723e */ /* 0x000fe200000000ff */
[----:B------:R-:W-:Y:S01]  /*1b440*/  ULDC.64 UR4, c[0x0][0xc00] ;  /* 0x0003000000047ab9 */ /* 0x000fe20000000a00 */
[----:B------:R-:W4:Y:S04]  /*1b450*/  LDL.LU R102, [R1+0x44] ;  /* 0x0000440001667983 */ /* 0x000f280000300800 */
[----:B------:R-:W4:Y:S01]  /*1b460*/  LDL.LU R94, [R1+0x48] ;  /* 0x00004800015e7983 */ /* 0x000f220000300800 */
[----:B------:R-:W-:Y:S02]  /*1b470*/  MOV R12, R2 ;  /* 0x00000002000c7202 */ /* 0x000fe40000000f00 */
[----:B0-----:R-:W-:-:S02]  /*1b480*/  MOV R13, R9 ;  /* 0x00000009000d7202 */ /* 0x001fc40000000f00 */
        /* <DEDUP_REMOVED lines=34> */
[----:B------:R-:W-:Y:S01]  /*1b6b0*/  F2FP.F16.F32.PACK_AB R107, R107, R110 ;  /* 0x0000006e6b6b723e */ /* 0x000fe200000000ff */
[----:B---3--:R-:W-:-:S03]  /*1b6c0*/  IMAD.WIDE R74, R10, 0x2, R12 ;  /* 0x000000020a4a7825 */ /* 0x008fc600078e020c */
[----:B------:R-:W-:-:S04]  /*1b6d0*/  IADD3 R111, P2, R74, 0x20, RZ ;  /* 0x000000204a6f7810 */ /* 0x000fc80007f5e0ff */
[----:B------:R-:W-:Y:S02]  /*1b6e0*/  LOP3.LUT R10, R111, 0x380, RZ, 0xc0, !PT ;  /* 0x000003806f0a7812 */ /* 0x000fe400078ec0ff */
[----:B------:R-:W-:Y:S02]  /*1b6f0*/  IADD3 R143, P6, R74, 0x60, RZ ;  /* 0x000000604a8f7810 */ /* 0x000fe40007fde0ff */
[----:B------:R-:W-:Y:S02]  /*1b700*/  SHF.R.U64 R10, R10, 0x3, RZ ;  /* 0x000000030a0a7819 */ /* 0x000fe400000012ff */
[C---:B------:R-:W-:Y:S02]  /*1b710*/  IADD3 R46, P0, R74.reuse, 0x4020, RZ ;  /* 0x000040204a2e7810 */ /* 0x040fe40007f1e0ff */
[----:B------:R-:W-:Y:S02]  /*1b720*/  IADD3 R141, P1, R74, 0x40, RZ ;  /* 0x000000404a8d7810 */ /* 0x000fe40007f3e0ff */
[----:B------:R-:W-:-:S02]  /*1b730*/  LOP3.LUT R20, R143, 0x380, RZ, 0xc0, !PT ;  /* 0x000003808f147812 */ /* 0x000fc400078ec0ff */
[----:B------:R-:W-:Y:S02]  /*1b740*/  LOP3.LUT R10, R10, R111, RZ, 0x3c, !PT ;  /* 0x0000006f0a0a7212 */ /* 0x000fe400078e3cff */
[----:B------:R-:W-:Y:S02]  /*1b750*/  IADD3 R145, P5, R74, 0x4000, RZ ;  /* 0x000040004a917810 */ /* 0x000fe40007fbe0ff */
[----:B------:R-:W-:Y:S02]  /*1b760*/  LOP3.LUT R111, R46, 0x380, RZ, 0xc0, !PT ;  /* 0x000003802e6f7812 */ /* 0x000fe400078ec0ff */
[----:B------:R-:W-:Y:S01]  /*1b770*/  LOP3.LUT R14, R141, 0x380, RZ, 0xc0, !PT ;  /* 0x000003808d0e7812 */ /* 0x000fe200078ec0ff */
[----:B------:R-:W-:Y:S01]  /*1b780*/  IMAD.X R15, RZ, RZ, R75, P1 ;  /* 0x000000ffff0f7224 */ /* 0x000fe200008e064b */
[----:B------:R-:W-:Y:S02]  /*1b790*/  LOP3.LUT R9, R74, 0x380, RZ, 0xc0, !PT ;  /* 0x000003804a097812 */ /* 0x000fe400078ec0ff */
[----:B------:R-:W-:-:S02]  /*1b7a0*/  SHF.R.U64 R20, R20, 0x3, RZ ;  /* 0x0000000314147819 */ /* 0x000fc400000012ff */
[C---:B------:R-:W-:Y:S02]  /*1b7b0*/  IADD3 R58, P3, R74.reuse, 0x4060, RZ ;  /* 0x000040604a3a7810 */ /* 0x040fe40007f7e0ff */
[C---:B--2---:R-:W-:Y:S02]  /*1b7c0*/  IADD3 R28, P1, R74.reuse, 0x8020, RZ ;  /* 0x000080204a1c7810 */ /* 0x044fe40007f3e0ff */
[----:B------:R-:W-:Y:S02]  /*1b7d0*/  IADD3.X R39, RZ, R75, RZ, P5, !PT ;  /* 0x0000004bff277210 */ /* 0x000fe40002ffe4ff */
[----:B------:R-:W-:Y:S02]  /*1b7e0*/  LOP3.LUT R38, R145, 0x380, RZ, 0xc0, !PT ;  /* 0x0000038091267812 */ /* 0x000fe400078ec0ff */
[----:B------:R-:W-:Y:S02]  /*1b7f0*/  SHF.R.U64 R111, R111, 0x3, RZ ;  /* 0x000000036f6f7819 */ /* 0x000fe400000012ff */
[----:B------:R-:W-:-:S02]  /*1b800*/  IADD3 R72, P5, R74, 0x8060, RZ ;  /* 0x000080604a487810 */ /* 0x000fc40007fbe0ff */
[----:B------:R-:W-:Y:S02]  /*1b810*/  SHF.R.U64 R14, R14, 0x3, RZ ;  /* 0x000000030e0e7819 */ /* 0x000fe400000012ff */
[----:B------:R-:W-:Y:S02]  /*1b820*/  IADD3 R54, P4, R74, 0x4040, RZ ;  /* 0x000040404a367810 */ /* 0x000fe40007f9e0ff */
[----:B------:R-:W-:Y:S02]  /*1b830*/  SHF.R.U64 R9, R9, 0x3, RZ ;  /* 0x0000000309097819 */ /* 0x000fe400000012ff */
[----:B------:R-:W-:Y:S01]  /*1b840*/  LOP3.LUT R20, R20, R143, RZ, 0x3c, !PT ;  /* 0x0000008f14147212 */ /* 0x000fe200078e3cff */
[----:B------:R-:W-:Y:S01]  /*1b850*/  IMAD.X R21, RZ, RZ, R75, P6 ;  /* 0x000000ffff157224 */ /* 0x000fe200030e064b */
[----:B------:R-:W-:Y:S02]  /*1b860*/  LOP3.LUT R143, R58, 0x380, RZ, 0xc0, !PT ;  /* 0x000003803a8f7812 */ /* 0x000fe400078ec0ff */
[----:B------:R-:W-:-:S02]  /*1b870*/  IADD3.X R11, RZ, R75, RZ, P2, !PT ;  /* 0x0000004bff0b7210 */ /* 0x000fc400017fe4ff */
[----:B------:R-:W-:Y:S02]  /*1b880*/  SHF.R.U64 R38, R38, 0x3, RZ ;  /* 0x0000000326267819 */ /* 0x000fe400000012ff */
[----:B------:R-:W-:Y:S02]  /*1b890*/  LOP3.LUT R46, R111, R46, RZ, 0x3c, !PT ;  /* 0x0000002e6f2e7212 */ /* 0x000fe400078e3cff */
[----:B------:R-:W-:Y:S02]  /*1b8a0*/  LOP3.LUT R66, R28, 0x380, RZ, 0xc0, !PT ;  /* 0x000003801c427812 */ /* 0x000fe400078ec0ff */
[C---:B------:R-:W-:Y:S02]  /*1b8b0*/  IADD3 R62, P2, R74.reuse, 0x8000, RZ ;  /* 0x000080004a3e7810 */ /* 0x040fe40007f5e0ff */
[----:B------:R-:W-:Y:S02]  /*1b8c0*/  IADD3 R70, P6, R74, 0x8040, RZ ;  /* 0x000080404a467810 */ /* 0x000fe40007fde0ff */
[----:B------:R-:W-:-:S02]  /*1b8d0*/  LOP3.LUT R14, R14, R141, RZ, 0x3c, !PT ;  /* 0x0000008d0e0e7212 */ /* 0x000fc400078e3cff */
[----:B------:R-:W-:Y:S02]  /*1b8e0*/  LOP3.LUT R111, R72, 0x380, RZ, 0xc0, !PT ;  /* 0x00000380486f7812 */ /* 0x000fe400078ec0ff */
[----:B------:R-:W-:Y:S02]  /*1b8f0*/  LOP3.LUT R74, R9, R74, RZ, 0x3c, !PT ;  /* 0x0000004a094a7212 */ /* 0x000fe400078e3cff */
[----:B------:R-:W-:Y:S02]  /*1b900*/  LOP3.LUT R141, R54, 0x380, RZ, 0xc0, !PT ;  /* 0x00000380368d7812 */ /* 0x000fe400078ec0ff */
[----:B------:R-:W-:Y:S02]  /*1b910*/  SHF.R.U64 R143, R143, 0x3, RZ ;  /* 0x000000038f8f7819 */ /* 0x000fe400000012ff */
[----:B------:R-:W-:Y:S02]  /*1b920*/  LOP3.LUT R38, R38, R145, RZ, 0x3c, !PT ;  /* 0x0000009126267212 */ /* 0x000fe400078e3cff */
[----:B------:R-:W-:Y:S01]  /*1b930*/  SHF.R.U64 R3, R66, 0x3, RZ ;  /* 0x0000000342037819 */ /* 0x000fe200000012ff */
[--C-:B------:R-:W-:Y:S01]  /*1b940*/  IMAD.X R47, RZ, RZ, R75.reuse, P0 ;  /* 0x000000ffff2f7224 */ /* 0x100fe200000e064b */
[----:B------:R-:W-:Y:S01]  /*1b950*/  LOP3.LUT R145, R62, 0x380, RZ, 0xc0, !PT ;  /* 0x000003803e917812 */ /* 0x000fe200078ec0ff */
[--C-:B------:R-:W-:Y:S01]  /*1b960*/  IMAD.X R55, RZ, RZ, R75.reuse, P4 ;  /* 0x000000ffff377224 */ /* 0x100fe200020e064b */
[----:B------:R-:W-:Y:S01]  /*1b970*/  SHF.R.U64 R111, R111, 0x3, RZ ;  /* 0x000000036f6f7819 */ /* 0x000fe200000012ff */
[--C-:B------:R-:W-:Y:S01]  /*1b980*/  IMAD.X R63, RZ, RZ, R75.reuse, P2 ;  /* 0x000000ffff3f7224 */ /* 0x100fe200010e064b */
[-C--:B------:R-:W-:Y:S01]  /*1b990*/  IADD3.X R59, RZ, R75.reuse, RZ, P3, !PT ;  /* 0x0000004bff3b7210 */ /* 0x080fe20001ffe4ff */
[--C-:B------:R-:W-:Y:S01]  /*1b9a0*/  IMAD.X R67, RZ, RZ, R75.reuse, P1 ;  /* 0x000000ffff437224 */ /* 0x100fe200008e064b */
[----:B------:R-:W-:Y:S01]  /*1b9b0*/  IADD3.X R71, RZ, R75, RZ, P6, !PT ;  /* 0x0000004bff477210 */ /* 0x000fe200037fe4ff */
[----:B------:R-:W-:Y:S01]  /*1b9c0*/  IMAD.X R9, RZ, RZ, R75, P5 ;  /* 0x000000ffff097224 */ /* 0x000fe200028e064b */
[----:B------:R-:W-:-:S02]  /*1b9d0*/  SHF.R.U64 R141, R141, 0x3, RZ ;  /* 0x000000038d8d7819 */ /* 0x000fc400000012ff */
[----:B------:R-:W-:Y:S01]  /*1b9e0*/  MOV R74, R74 ;  /* 0x0000004a004a7202 */ /* 0x000fe20000000f00 */
[----:B------:R-:W-:Y:S01]  /*1b9f0*/  BAR.SYNC.DEFER_BLOCKING 0x1, 0x100 ;  /* 0x0044000000007b1d */ /* 0x000fe20000010000 */
[----:B------:R-:W-:Y:S02]  /*1ba00*/  LOP3.LUT R58, R143, R58, RZ, 0x3c, !PT ;  /* 0x0000003a8f3a7212 */ /* 0x000fe400078e3cff */
[----:B------:R-:W-:Y:S02]  /*1ba10*/  LOP3.LUT R75, R70, 0x380, RZ, 0xc0, !PT ;  /* 0x00000380464b7812 */ /* 0x000fe400078ec0ff */
[----:B------:R-:W-:Y:S02]  /*1ba20*/  LOP3.LUT R66, R3, R28, RZ, 0x3c, !PT ;  /* 0x0000001c03427212 */ /* 0x000fe400078e3cff */
[----:B------:R-:W-:Y:S02]  /*1ba30*/  MOV R10, R10 ;  /* 0x0000000a000a7202 */ /* 0x000fe40000000f00 */
[----:B------:R-:W-:-:S02]  /*1ba40*/  SHF.R.U64 R145, R145, 0x3, RZ ;  /* 0x0000000391917819 */ /* 0x000fc400000012ff */
[----:B------:R-:W-:Y:S02]  /*1ba50*/  LOP3.LUT R8, R111, R72, RZ, 0x3c, !PT ;  /* 0x000000486f087212 */ /* 0x000fe400078e3cff */
[----:B------:R-:W-:Y:S02]  /*1ba60*/  LOP3.LUT R54, R141, R54, RZ, 0x3c, !PT ;  /* 0x000000368d367212 */ /* 0x000fe400078e3cff */
[----:B------:R-:W-:Y:S02]  /*1ba70*/  MOV R14, R14 ;  /* 0x0000000e000e7202 */ /* 0x000fe40000000f00 */
[----:B------:R-:W-:Y:S02]  /*1ba80*/  SHF.R.U64 R75, R75, 0x3, RZ ;  /* 0x000000034b4b7819 */ /* 0x000fe400000012ff */
[----:B------:R-:W-:Y:S02]  /*1ba90*/  MOV R20, R20 ;  /* 0x0000001400147202 */ /* 0x000fe40000000f00 */
[----:B------:R-:W-:-:S02]  /*1baa0*/  MOV R3, R58 ;  /* 0x0000003a00037202 */ /* 0x000fc40000000f00 */
[----:B------:R-:W-:Y:S01]  /*1bab0*/  MOV R38, R38 ;  /* 0x0000002600267202 */ /* 0x000fe20000000f00 */
[----:B------:R-:W-:Y:S01]  /*1bac0*/  STSM.16.M88.4 [R74], R24 ;  /* 0x000000184a007844 */ /* 0x000fe20000000200 */
[----:B------:R-:W-:Y:S02]  /*1bad0*/  MOV R0, R66 ;  /* 0x0000004200007202 */ /* 0x000fe40000000f00 */
[----:B------:R-:W-:Y:S01]  /*1bae0*/  F2FP.F16.F32.PACK_AB R58, R61, R60 ;  /* 0x0000003c3d3a723e */ /* 0x000fe200000000ff */
[----:B------:R0:W-:Y:S01]  /*1baf0*/  STSM.16.M88.4 [R10], R32 ;  /* 0x000000200a007844 */ /* 0x0001e20000000200 */
[----:B------:R-:W-:Y:S02]  /*1bb00*/  F2FP.F16.F32.PACK_AB R59, R129, R112 ;  /* 0x00000070813b723e */ /* 0x000fe400000000ff */
[----:B------:R-:W-:Y:S02]  /*1bb10*/  LOP3.LUT R62, R145, R62, RZ, 0x3c, !PT ;  /* 0x0000003e913e7212 */ /* 0x000fe400078e3cff */
[----:B------:R-:W-:-:S02]  /*1bb20*/  MOV R46, R46 ;  /* 0x0000002e002e7202 */ /* 0x000fc40000000f00 */
[----:B------:R-:W-:Y:S02]  /*1bb30*/  MOV R21, R8 ;  /* 0x0000000800157202 */ /* 0x000fe40000000f00 */
[----:B------:R-:W-:Y:S02]  /*1bb40*/  F2FP.F16.F32.PACK_AB R66, R69, R68 ;  /* 0x000000444542723e */ /* 0x000fe400000000ff */
[----:B------:R-:W-:Y:S01]  /*1bb50*/  F2FP.F16.F32.PACK_AB R67, R127, R121 ;  /* 0x000000797f43723e */ /* 0x000fe200000000ff */
[----:B------:R-:W-:Y:S01]  /*1bb60*/  STSM.16.M88.4 [R14], R40 ;  /* 0x000000280e007844 */ /* 0x000fe20000000200 */
[----:B------:R-:W-:Y:S02]  /*1bb70*/  MOV R54, R54 ;  /* 0x0000003600367202 */ /* 0x000fe40000000f00 */
[----:B------:R-:W-:Y:S02]  /*1bb80*/  F2FP.F16.F32.PACK_AB R8, R73, R4 ;  /* 0x000000044908723e */ /* 0x000fe400000000ff */
[----:B------:R-:W-:-:S02]  /*1bb90*/  F2FP.F16.F32.PACK_AB R9, R126, R122 ;  /* 0x0000007a7e09723e */ /* 0x000fc400000000ff */
[----:B0-----:R-:W-:Y:S02]  /*1bba0*/  F2FP.F16.F32.PACK_AB R10, R77, R76 ;  /* 0x0000004c4d0a723e */ /* 0x001fe400000000ff */
[----:B------:R-:W-:Y:S01]  /*1bbb0*/  F2FP.F16.F32.PACK_AB R11, R125, R78 ;  /* 0x0000004e7d0b723e */ /* 0x000fe200000000ff */
[----:B------:R-:W-:Y:S01]  /*1bbc0*/  STSM.16.M88.4 [R20], R48 ;  /* 0x0000003014007844 */ /* 0x000fe20000000200 */
[----:B------:R-:W-:Y:S02]  /*1bbd0*/  LOP3.LUT R70, R75, R70, RZ, 0x3c, !PT ;  /* 0x000000464b467212 */ /* 0x000fe400078e3cff */
[----:B------:R-:W-:Y:S01]  /*1bbe0*/  MOV R62, R62 ;  /* 0x0000003e003e7202 */ /* 0x000fe20000000f00 */
[----:B------:R-:W-:Y:S01]  /*1bbf0*/  STSM.16.M88.4 [R38], R56 ;  /* 0x0000003826007844 */ /* 0x000fe20000000200 */
[----:B------:R-:W-:Y:S02]  /*1bc00*/  ISETP.NE.U32.AND P0, PT, RZ, UR4, PT ;  /* 0x00000004ff007c0c */ /* 0x000fe4000bf05070 */
[----:B----4-:R-:W-:Y:S01]  /*1bc10*/  IADD3 R24, P1, R102, UR4, RZ ;  /* 0x0000000466187c10 */ /* 0x010fe2000ff3e0ff */
[----:B------:R-:W-:Y:S01]  /*1bc20*/  STSM.16.M88.4 [R46], R64 ;  /* 0x000000402e007844 */ /* 0x000fe20000000200 */
[----:B------:R-:W-:-:S03]  /*1bc30*/  MOV R70, R70 ;  /* 0x0000004600467202 */ /* 0x000fc60000000f00 */
[----:B------:R0:W-:Y:S01]  /*1bc40*/  STSM.16.M88.4 [R54], R8 ;  /* 0x0000000836007844 */ /* 0x0001e20000000200 */
[----:B------:R-:W-:Y:S02]  /*1bc50*/  ISETP.NE.AND.EX P0, PT, RZ, UR5, PT, P0 ;  /* 0x00000005ff007c0c */ /* 0x000fe4000bf05300 */
[----:B------:R-:W-:Y:S01]  /*1bc60*/  IADD3.X R25, R94, UR5, RZ, P1, !PT ;  /* 0x000000055e197c10 */ /* 0x000fe20008ffe4ff */
[----:B------:R2:W-:Y:S01]  /*1bc70*/  STSM.16.M88.4 [R3], R80 ;  /* 0x0000005003007844 */ /* 0x0005e20000000200 */
[----:B------:R-:W-:-:S03]  /*1bc80*/  ULDC.64 UR4, c[0x0][0xc08] ;  /* 0x0003020000047ab9 */ /* 0x000fc60000000a00 */
[----:B------:R-:W-:Y:S01]  /*1bc90*/  STSM.16.M88.4 [R62], R88 ;  /* 0x000000583e007844 */ /* 0x000fe20000000200 */
[----:B------:R-:W-:-:S03]  /*1bca0*/  ISETP.NE.U32.AND P2, PT, RZ, UR4, PT ;  /* 0x00000004ff007c0c */ /* 0x000fc6000bf45070 */
[----:B------:R3:W-:Y:S01]  /*1bcb0*/  STSM.16.M88.4 [R0], R96 ;  /* 0x0000006000007844 */ /* 0x0007e20000000200 */
[----:B0-----:R-:W-:Y:S02]  /*1bcc0*/  F2FP.F16.F32.PACK_AB R8, R113, R139 ;  /* 0x0000008b7108723e */ /* 0x001fe400000000ff */
[----:B------:R-:W-:Y:S02]  /*1bcd0*/  F2FP.F16.F32.PACK_AB R9, R115, R114 ;  /* 0x000000727309723e */ /* 0x000fe400000000ff */
[----:B------:R-:W-:Y:S02]  /*1bce0*/  F2FP.F16.F32.PACK_AB R10, R117, R116 ;  /* 0x00000074750a723e */ /* 0x000fe400000000ff */
[----:B------:R-:W-:Y:S01]  /*1bcf0*/  F2FP.F16.F32.PACK_AB R11, R119, R118 ;  /* 0x00000076770b723e */ /* 0x000fe200000000ff */
[----:B------:R0:W-:Y:S01]  /*1bd00*/  STSM.16.M88.4 [R70], R104 ;  /* 0x0000006846007844 */ /* 0x0001e20000000200 */
[----:B------:R-:W-:Y:S01]  /*1bd10*/  ISETP.NE.AND.EX P2, PT, RZ, UR5, PT, P2 ;  /* 0x00000005ff007c0c */ /* 0x000fe2000bf45320 */
[----:B------:R-:W-:Y:S01]  /*1bd20*/  IMAD.MOV.U32 R20, RZ, RZ, RZ ;  /* 0x000000ffff147224 */ /* 0x000fe200078e00ff */
[----:B--2---:R-:W2:Y:S01]  /*1bd30*/  LDC R3, c[0x0][0xbe8] ;  /* 0x0002fa00ff037b82 */ /* 0x004ea20000000800 */
[----:B------:R0:W-:Y:S07]  /*1bd40*/  STSM.16.M88.4 [R21], R8 ;  /* 0x0000000815007844 */ /* 0x0001ee0000000200 */
[----:B------:R-:W-:Y:S03]  /*1bd50*/  BAR.SYNC.DEFER_BLOCKING 0x1, 0x100 ;  /* 0x0044000000007b1d */ /* 0x000fe60000010000 */
[----:B------:R-:W-:-:S03]  /*1bd60*/  @P2 IADD3 R14, P3, R102, UR4, RZ ;  /* 0x00000004660e2c10 */ /* 0x000fc6000ff7e0ff */
[----:B------:R-:W-:Y:S02]  /*1bd70*/  ULDC UR4, c[0x0][0xa88] ;  /* 0x0002a20000047ab9 */ /* 0x000fe40000000800 */
[----:B------:R-:W-:Y:S02]  /*1bd80*/  MOV R4, UR4 ;  /* 0x0000000400047c02 */ /* 0x000fe40008000f00 */
[----:B------:R-:W-:Y:S01]  /*1bd90*/  @P2 IADD3.X R15, R94, UR5, RZ, P3, !PT ;  /* 0x000000055e0f2c10 */ /* 0x000fe20009ffe4ff */
[----:B------:R0:W5:Y:S04]  /*1bda0*/  @P0 LDG.E R20, desc[UR60][R24.64] ;  /* 0x0000003c18140981 */ /* 0x000168000c1e1900 */
[----:B------:R0:W5:Y:S01]  /*1bdb0*/  @P2 LDG.E R4, desc[UR60][R14.64] ;  /* 0x0000003c0e042981 */ /* 0x000162000c1e1900 */
[----:B--2---:R-:W-:-:S13]  /*1bdc0*/  ISETP.NE.AND P1, PT, R3, 0x1, PT ;  /* 0x000000010300780c */ /* 0x004fda0003f25270 */
[----:B---3--:R-:W2:Y:S08]  /*1bdd0*/  @P1 LDC R0, c[0x0][0xbec] ;  /* 0x0002fb00ff001b82 */ /* 0x008eb00000000800 */
[----:B------:R-:W3:Y:S01]  /*1bde0*/  @P1 LDC R27, c[0x0][0xbf0] ;  /* 0x0002fc00ff1b1b82 */ /* 0x000ee20000000800 */
[----:B0-----:R-:W-:Y:S05]  /*1bdf0*/  @P2 BRA `(.L_x_2911) ;  /* 0x0000000000102947 */ /* 0x001fea0003800000 */
[----:B------:R-:W-:Y:S05]  /*1be00*/  @!P0 BRA `(.L_x_2911) ;  /* 0x00000000000c8947 */ /* 0x000fea0003800000 */
[----:B------:R-:W4:Y:S04]  /*1be10*/  LDG.E R7, desc[UR60][R24.64] ;  /* 0x0000003c18077981 */ /* 0x000f28000c1e1900 */
[----:B-----5:R-:W4:Y:S02]  /*1be20*/  LDG.E R4, desc[UR60][R24.64+0x4] ;  /* 0x0000043c18047981 */ /* 0x020f24000c1e1900 */
[----:B----4-:R-:W-:-:S07]  /*1be30*/  IMAD.IADD R4, R4, 0x1, -R7 ;  /* 0x0000000104047824 */ /* 0x010fce00078e0a07 */
.L_x_2911:
[----:B------:R-:W4:Y:S01]  /*1be40*/  LDL R7, [R1+0x38] ;  /* 0x0000380001077983 */ /* 0x000f220000100800 */
[----:B------:R-:W-:Y:S01]  /*1be50*/  ULDC.64 UR4, c[0x0][0xb90] ;  /* 0x0002e40000047ab9 */ /* 0x000fe20000000a00 */
[----:B-----5:R-:W-:Y:S01]  /*1be60*/  SHF.R.S32.HI R21, RZ, 0x1f, R20 ;  /* 0x0000001fff157819 */ /* 0x020fe20000011414 */
[----:B------:R-:W0:Y:S01]  /*1be70*/  @P1 LDC R69, c[0x0][0xbec] ;  /* 0x0002fb00ff451b82 */ /* 0x000e220000000800 */
[----:B------:R-:W3:Y:S04]  /*1be80*/  LDL.LU R14, [R1+0x58] ;  /* 0x00005800010e7983 */ /* 0x000ee80000300800 */
[----:B------:R-:W3:Y:S03]  /*1be90*/  LDL.LU R10, [R1+0x4c] ;  /* 0x00004c00010a7983 */ /* 0x000ee60000300800 */
[----:B------:R-:W1:Y:S01]  /*1bea0*/  @P1 LDC R71, c[0x0][0xbf0] ;  /* 0x0002fc00ff471b82 */ /* 0x000e620000000800 */
[----:B------:R-:W3:Y:S04]  /*1beb0*/  LDL.LU R70, [R1+0x40] ;  /* 0x0000400001467983 */ /* 0x000ee80000300800 */
[----:B------:R-:W3:Y:S04]  /*1bec0*/  LDL R68, [R1+0x5c] ;  /* 0x00005c0001447983 */ /* 0x000ee80000100800 */
[----:B------:R-:W3:Y:S04]  /*1bed0*/  LDL R66, [R1+0x3c] ;  /* 0x00003c0001427983 */ /* 0x000ee80000100800 */
[----:B------:R-:W3:Y:S01]  /*1bee0*/  LDL R34, [R1+0x80] ;  /* 0x0000800001227983 */ /* 0x000ee20000100800 */
[----:B----4-:R-:W-:-:S04]  /*1bef0*/  IMAD.IADD R25, R7, 0x1, R225 ;  /* 0x0000000107197824 */ /* 0x010fc800078e02e1 */
[----:B--2---:R-:W-:Y:S01]  /*1bf00*/  @P1 IMAD.HI.U32 R0, R25, R0, RZ ;  /* 0x0000000019001227 */ /* 0x004fe200078e00ff */
[----:B------:R-:W-:Y:S02]  /*1bf10*/  MOV R11, R25 ;  /* 0x00000019000b7202 */ /* 0x000fe40000000f00 */
[----:B---3--:R-:W-:Y:S02]  /*1bf20*/  SEL R28, R10, RZ, !P0 ;  /* 0x000000ff0a1c7207 */ /* 0x008fe40004000000 */
[----:B------:R-:W-:Y:S02]  /*1bf30*/  @P1 SHF.R.U32.HI R11, RZ, R27, R0 ;  /* 0x0000001bff0b1219 */ /* 0x000fe40000011600 */
[----:B------:R-:W2:Y:S01]  /*1bf40*/  LDL R27, [R1+0x60] ;  /* 0x00006000011b7983 */ /* 0x000ea20000100800 */
[----:B------:R-:W-:Y:S01]  /*1bf50*/  SHF.R.S32.HI R64, RZ, 0x1f, R70 ;  /* 0x0000001fff407819 */ /* 0x000fe20000011446 */
[----:B------:R-:W-:Y:S01]  /*1bf60*/  IMAD.WIDE.U32 R8, R70, UR4, R20 ;  /* 0x0000000446087c25 */ /* 0x000fe2000f8e0014 */
[----:B------:R-:W-:-:S03]  /*1bf70*/  SEL R0, R14, RZ, !P0 ;  /* 0x000000ff0e007207 */ /* 0x000fc60004000000 */
[----:B------:R-:W-:-:S04]  /*1bf80*/  IMAD R7, R64, UR4, RZ ;  /* 0x0000000440077c24 */ /* 0x000fc8000f8e02ff */
[----:B------:R-:W-:Y:S01]  /*1bf90*/  IMAD R15, R70, UR5, R7 ;  /* 0x00000005460f7c24 */ /* 0x000fe2000f8e0207 */
[----:B------:R-:W-:Y:S01]  /*1bfa0*/  IADD3 R10, -R11, RZ, RZ ;  /* 0x000000ff0b0a7210 */ /* 0x000fe20007ffe1ff */
[----:B------:R-:W-:Y:S01]  /*1bfb0*/  IMAD R7, R68, 0x40, R224 ;  /* 0x0000004044077824 */ /* 0x000fe200078e02e0 */
[----:B------:R-:W-:Y:S01]  /*1bfc0*/  ULDC.64 UR4, c[0x0][0xb98] ;  /* 0x0002e60000047ab9 */ /* 0x000fe20000000a00 */
[----:B------:R-:W-:Y:S02]  /*1bfd0*/  IMAD.IADD R9, R9, 0x1, R15 ;  /* 0x0000000109097824 */ /* 0x000fe400078e020f */
[----:B------:R-:W-:-:S04]  /*1bfe0*/  IMAD.WIDE R12, R7, 0x2, R12 ;  /* 0x00000002070c7825 */ /* 0x000fc800078e020c */
[----:B------:R-:W-:-:S04]  /*1bff0*/  IMAD.WIDE.U32 R8, R28, UR4, R8 ;  /* 0x000000041c087c25 */ /* 0x000fc8000f8e0008 */
[----:B------:R-:W-:Y:S02]  /*1c000*/  IMAD R15, R0, UR4, RZ ;  /* 0x00000004000f7c24 */ /* 0x000fe4000f8e02ff */
        /* <DEDUP_REMOVED lines=11> */
[----:B------:R-:W-:Y:S01]  /*1c0c0*/  LOP3.LUT R8, R25, 0x380, RZ, 0xc0, !PT ;  /* 0x0000038019087812 */ /* 0x000fe200078ec0ff */
[----:B------:R-:W-:Y:S02]  /*1c0d0*/  ULDC.64 UR4, c[0x0][0xb50] ;  /* 0x0002d40000047ab9 */ /* 0x000fe40000000a00 */
[----:B------:R-:W-:Y:S01]  /*1c0e0*/  IMAD.IADD R7, R11, 0x1, R9 ;  /* 0x000000010b077824 */ /* 0x000fe200078e0209 */
[----:B------:R-:W-:Y:S02]  /*1c0f0*/  LEA R11, P0, R10, UR4, 0x2 ;  /* 0x000000040a0b7c11 */ /* 0x000fe4000f8010ff */
[----:B------:R-:W-:Y:S02]  /*1c100*/  SHF.R.U64 R8, R8, 0x3, RZ ;  /* 0x0000000308087819 */ /* 0x000fe400000012ff */
[----:B------:R-:W-:Y:S01]  /*1c110*/  LEA.HI.X R26, R10, UR5, R7, 0x2, P0 ;  /* 0x000000050a1a7c11 */ /* 0x000fe200080f1407 */
[----:B------:R-:W-:Y:S01]  /*1c120*/  ULDC.64 UR4, c[0x0][0xaa0] ;  /* 0x0002a80000047ab9 */ /* 0x000fe20000000a00 */
[----:B------:R-:W-:-:S02]  /*1c130*/  LOP3.LUT R8, R8, R25, RZ, 0x3c, !PT ;  /* 0x0000001908087212 */ /* 0x000fc400078e3cff */
[C---:B------:R-:W-:Y:S02]  /*1c140*/  IADD3 R37, P0, R12.reuse, 0x5000, RZ ;  /* 0x000050000c257810 */ /* 0x040fe40007f1e0ff */
[C---:B------:R-:W-:Y:S02]  /*1c150*/  IADD3 R15, P6, R12.reuse, 0x2000, RZ ;  /* 0x000020000c0f7810 */ /* 0x040fe40007fde0ff */
[C---:B------:R-:W-:Y:S02]  /*1c160*/  IADD3 R25, P5, R12.reuse, 0x3000, RZ ;  /* 0x000030000c197810 */ /* 0x040fe40007fbe0ff */
[C---:B------:R-:W-:Y:S01]  /*1c170*/  IADD3 R33, P4, R12.reuse, 0x4000, RZ ;  /* 0x000040000c217810 */ /* 0x040fe20007f9e0ff */
[----:B------:R-:W-:Y:S01]  /*1c180*/  IMAD.X R9, RZ, RZ, R13, P2 ;  /* 0x000000ffff097224 */ /* 0x000fe200010e060d */
[----:B------:R-:W-:Y:S01]  /*1c190*/  IADD3 R41, P3, R12, 0x6000, RZ ;  /* 0x000060000c297810 */ /* 0x000fe20007f7e0ff */
[----:B------:R-:W-:Y:S01]  /*1c1a0*/  IMAD R21, R21, UR4, RZ ;  /* 0x0000000415157c24 */ /* 0x000fe2000f8e02ff */
[----:B------:R-:W-:-:S02]  /*1c1b0*/  LOP3.LUT R36, R37, 0x380, RZ, 0xc0, !PT ;  /* 0x0000038025247812 */ /* 0x000fc400078ec0ff */
[----:B------:R-:W-:Y:S02]  /*1c1c0*/  IADD3 R45, P2, R12, 0x7000, RZ ;  /* 0x000070000c2d7810 */ /* 0x000fe40007f5e0ff */
[----:B------:R-:W-:Y:S02]  /*1c1d0*/  LOP3.LUT R14, R15, 0x380, RZ, 0xc0, !PT ;  /* 0x000003800f0e7812 */ /* 0x000fe400078ec0ff */
[----:B------:R-:W-:Y:S02]  /*1c1e0*/  LOP3.LUT R24, R25, 0x380, RZ, 0xc0, !PT ;  /* 0x0000038019187812 */ /* 0x000fe400078ec0ff */
[----:B------:R-:W-:Y:S01]  /*1c1f0*/  LOP3.LUT R32, R33, 0x380, RZ, 0xc0, !PT ;  /* 0x0000038021207812 */ /* 0x000fe200078ec0ff */
[----:B------:R-:W-:Y:S01]  /*1c200*/  SHFL.IDX PT, R54, R11, RZ, 0x1c1f ;  /* 0x001c1fff0b367589 */ /* 0x000fe200000e0000 */
[----:B------:R-:W-:Y:S01]  /*1c210*/  LOP3.LUT R40, R41, 0x380, RZ, 0xc0, !PT ;  /* 0x0000038029287812 */ /* 0x000fe200078ec0ff */
[----:B------:R-:W-:Y:S01]  /*1c220*/  IMAD R67, R20, UR5, R21 ;  /* 0x0000000514437c24 */ /* 0x000fe2000f8e0215 */
[----:B------:R-:W-:Y:S01]  /*1c230*/  SHF.R.U64 R36, R36, 0x3, RZ ;  /* 0x0000000324247819 */ /* 0x000fe200000012ff */
[----:B------:R-:W3:Y:S01]  /*1c240*/  SHFL.IDX PT, R55, R26, RZ, 0x1c1f ;  /* 0x001c1fff1a377589 */ /* 0x000ee200000e0000 */
[----:B------:R-:W-:Y:S01]  /*1c250*/  IMAD R66, R66, 0x20, R68 ;  /* 0x0000002042427824 */ /* 0x000fe200078e0244 */
[----:B------:R-:W-:Y:S01]  /*1c260*/  LOP3.LUT R44, R45, 0x380, RZ, 0xc0, !PT ;  /* 0x000003802d2c7812 */ /* 0x000fe200078ec0ff */
[----:B------:R-:W-:Y:S01]  /*1c270*/  IMAD.WIDE.U32 R20, R20, UR4, RZ ;  /* 0x0000000414147c25 */ /* 0x000fe2000f8e00ff */
[----:B------:R-:W-:Y:S01]  /*1c280*/  SHFL.IDX PT, R58, R11, 0x1, 0x1c1f ;  /* 0x003c1f000b3a7f89 */ /* 0x000fe200000e0000 */
[----:B------:R-:W-:Y:S01]  /*1c290*/  SHF.R.U64 R14, R14, 0x3, RZ ;  /* 0x000000030e0e7819 */ /* 0x000fe200000012ff */
[----:B------:R-:W-:Y:S01]  /*1c2a0*/  ULDC.64 UR4, c[0x0][0xae8] ;  /* 0x0002ba0000047ab9 */ /* 0x000fe20000000a00 */
[----:B------:R-:W-:Y:S01]  /*1c2b0*/  SHF.R.U64 R24, R24, 0x3, RZ ;  /* 0x0000000318187819 */ /* 0x000fe200000012ff */
[----:B------:R-:W4:Y:S01]  /*1c2c0*/  SHFL.IDX PT, R59, R26, 0x1, 0x1c1f ;  /* 0x003c1f001a3b7f89 */ /* 0x000f2200000e0000 */
[----:B------:R-:W-:-:S02]  /*1c2d0*/  SHF.R.U64 R32, R32, 0x3, RZ ;  /* 0x0000000320207819 */ /* 0x000fc400000012ff */
[----:B------:R-:W-:Y:S02]  /*1c2e0*/  IADD3 R34, R34, R225, RZ ;  /* 0x000000e122227210 */ /* 0x000fe40007ffe0ff */
[----:B------:R-:W-:Y:S01]  /*1c2f0*/  SHF.R.U64 R40, R40, 0x3, RZ ;  /* 0x0000000328287819 */ /* 0x000fe200000012ff */
[----:B------:R-:W-:Y:S01]  /*1c300*/  IMAD.IADD R21, R21, 0x1, R67 ;  /* 0x0000000115157824 */ /* 0x000fe200078e0243 */
[----:B------:R-:W-:Y:S01]  /*1c310*/  LOP3.LUT R36, R36, R37, RZ, 0x3c, !PT ;  /* 0x0000002524247212 */ /* 0x000fe200078e3cff */
[----:B------:R-:W-:Y:S01]  /*1c320*/  IMAD R64, R64, UR4, RZ ;  /* 0x0000000440407c24 */ /* 0x000fe2000f8e02ff */
[----:B------:R-:W-:Y:S01]  /*1c330*/  SHF.R.U64 R44, R44, 0x3, RZ ;  /* 0x000000032c2c7819 */ /* 0x000fe200000012ff */
[--C-:B------:R-:W-:Y:S01]  /*1c340*/  IMAD.X R37, RZ, RZ, R13.reuse, P0 ;  /* 0x000000ffff257224 */ /* 0x100fe200000e060d */
[----:B------:R-:W-:Y:S01]  /*1c350*/  IADD3 R66, R225, R66, RZ ;  /* 0x00000042e1427210 */ /* 0x000fe20007ffe0ff */
[----:B------:R-:W-:Y:S01]  /*1c360*/  IMAD R65, R4, R3, RZ ;  /* 0x0000000304417224 */ /* 0x000fe200078e02ff */
[----:B------:R-:W-:Y:S01]  /*1c370*/  LOP3.LUT R14, R14, R15, RZ, 0x3c, !PT ;  /* 0x0000000f0e0e7212 */ /* 0x000fe200078e3cff */
[----:B------:R-:W-:Y:S01]  /*1c380*/  VIADD R10, R34, 0x8 ;  /* 0x00000008220a7836 */ /* 0x000fe20000000000 */
[----:B------:R-:W-:Y:S01]  /*1c390*/  LOP3.LUT R24, R24, R25, RZ, 0x3c, !PT ;  /* 0x0000001918187212 */ /* 0x000fe200078e3cff */
[--C-:B------:R-:W-:Y:S01]  /*1c3a0*/  IMAD.X R25, RZ, RZ, R13.reuse, P5 ;  /* 0x000000ffff197224 */ /* 0x100fe200028e060d */
[----:B------:R-:W-:Y:S01]  /*1c3b0*/  LOP3.LUT R32, R32, R33, RZ, 0x3c, !PT ;  /* 0x0000002120207212 */ /* 0x000fe200078e3cff */
[----:B------:R-:W-:Y:S01]  /*1c3c0*/  IMAD.X R33, RZ, RZ, R13, P4 ;  /* 0x000000ffff217224 */ /* 0x000fe200020e060d */
[----:B------:R-:W-:-:S02]  /*1c3d0*/  LOP3.LUT R40, R40, R41, RZ, 0x3c, !PT ;  /* 0x0000002928287212 */ /* 0x000fc400078e3cff */
[-C--:B------:R-:W-:Y:S01]  /*1c3e0*/  IADD3.X R15, RZ, R13.reuse, RZ, P6, !PT ;  /* 0x0000000dff0f7210 */ /* 0x080fe200037fe4ff */
[----:B------:R-:W-:Y:S01]  /*1c3f0*/  IMAD R67, R70, UR5, R64 ;  /* 0x0000000546437c24 */ /* 0x000fe2000f8e0240 */
[----:B------:R-:W-:Y:S01]  /*1c400*/  IADD3 R49, P6, R12, 0x8000, RZ ;  /* 0x000080000c317810 */ /* 0x000fe20007fde0ff */
[----:B------:R-:W-:Y:S01]  /*1c410*/  IMAD.WIDE.U32 R20, R70, UR4, R20 ;  /* 0x0000000446147c25 */ /* 0x000fe2000f8e0014 */
[C---:B------:R-:W-:Y:S01]  /*1c420*/  IADD3 R53, P5, R12.reuse, 0x9000, RZ ;  /* 0x000090000c357810 */ /* 0x040fe20007fbe0ff */
[----:B------:R-:W-:Y:S01]  /*1c430*/  ULDC.64 UR4, c[0x0][0xaf0] ;  /* 0x0002bc0000047ab9 */ /* 0x000fe20000000a00 */
[----:B------:R-:W-:Y:S02]  /*1c440*/  IADD3 R57, P4, R12, 0xa000, RZ ;  /* 0x0000a0000c397810 */ /* 0x000fe40007f9e0ff */
[----:B------:R-:W-:Y:S01]  /*1c450*/  IADD3.X R41, RZ, R13, RZ, P3, !PT ;  /* 0x0000000dff297210 */ /* 0x000fe20001ffe4ff */
[----:B0-----:R-:W-:Y:S01]  /*1c460*/  @P1 IMAD.HI.U32 R64, R66, R69, RZ ;  /* 0x0000004542401227 */ /* 0x001fe200078e00ff */
[----:B------:R-:W-:-:S02]  /*1c470*/  LOP3.LUT R44, R44, R45, RZ, 0x3c, !PT ;  /* 0x0000002d2c2c7212 */ /* 0x000fc400078e3cff */
[C---:B------:R-:W-:Y:S01]  /*1c480*/  IADD3 R7, P3, R12.reuse, 0xb000, RZ ;  /* 0x0000b0000c077810 */ /* 0x040fe20007f7e0ff */
[----:B------:R-:W-:Y:S01]  /*1c490*/  IMAD.X R45, RZ, RZ, R13, P2 ;  /* 0x000000ffff2d7224 */ /* 0x000fe200010e060d */
[----:B------:R-:W-:Y:S01]  /*1c4a0*/  LOP3.LUT R48, R49, 0x380, RZ, 0xc0, !PT ;  /* 0x0000038031307812 */ /* 0x000fe200078ec0ff */
[----:B------:R-:W-:Y:S01]  /*1c4b0*/  IMAD.IADD R21, R21, 0x1, R67 ;  /* 0x0000000115157824 */ /* 0x000fe200078e0243 */
[----:B------:R-:W-:Y:S02]  /*1c4c0*/  LOP3.LUT R52, R53, 0x380, RZ, 0xc0, !PT ;  /* 0x0000038035347812 */ /* 0x000fe400078ec0ff */
[----:B------:R-:W-:Y:S02]  /*1c4d0*/  LOP3.LUT R56, R57, 0x380, RZ, 0xc0, !PT ;  /* 0x0000038039387812 */ /* 0x000fe400078ec0ff */
[----:B------:R-:W-:Y:S01]  /*1c4e0*/  LOP3.LUT R61, R12, 0x380, RZ, 0xc0, !PT ;  /* 0x000003800c3d7812 */ /* 0x000fe200078ec0ff */
[----:B------:R-:W-:Y:S01]  /*1c4f0*/  IMAD.MOV.U32 R67, RZ, RZ, R66 ;  /* 0x000000ffff437224 */ /* 0x000fe200078e0042 */
[----:B------:R-:W-:Y:S01]  /*1c500*/  LOP3.LUT R4, R7, 0x380, RZ, 0xc0, !PT ;  /* 0x0000038007047812 */ /* 0x000fe200078ec0ff */
[----:B------:R-:W-:Y:S01]  /*1c510*/  IMAD R69, R0, UR4, RZ ;  /* 0x0000000400457c24 */ /* 0x000fe2000f8e02ff */
[----:B-1----:R-:W-:-:S02]  /*1c520*/  @P1 SHF.R.U32.HI R67, RZ, R71, R64 ;  /* 0x00000047ff431219 */ /* 0x002fc40000011640 */
[----:B------:R-:W-:Y:S02]  /*1c530*/  SHF.R.U64 R48, R48, 0x3, RZ ;  /* 0x0000000330307819 */ /* 0x000fe400000012ff */
[----:B------:R-:W-:Y:S02]  /*1c540*/  SHF.R.U64 R52, R52, 0x3, RZ ;  /* 0x0000000334347819 */ /* 0x000fe400000012ff */
[----:B------:R-:W-:Y:S02]  /*1c550*/  SHF.R.U64 R56, R56, 0x3, RZ ;  /* 0x0000000338387819 */ /* 0x000fe400000012ff */
[----:B------:R-:W-:Y:S01]  /*1c560*/  SHF.R.U64 R61, R61, 0x3, RZ ;  /* 0x000000033d3d7819 */ /* 0x000fe200000012ff */
[----:B------:R-:W-:Y:S01]  /*1c570*/  IMAD R69, R28, UR5, R69 ;  /* 0x000000051c457c24 */ /* 0x000fe2000f8e0245 */
[----:B------:R-:W-:Y:S01]  /*1c580*/  SHF.R.U64 R4, R4, 0x3, RZ ;  /* 0x0000000304047819 */ /* 0x000fe200000012ff */
[----:B------:R-:W-:Y:S01]  /*1c590*/  IMAD.WIDE.U32 R20, R28, UR4, R20 ;  /* 0x000000041c147c25 */ /* 0x000fe2000f8e0014 */
[----:B------:R-:W-:Y:S01]  /*1c5a0*/  SHF.R.S32.HI R0, RZ, 0x1f, R67 ;  /* 0x0000001fff007819 */ /* 0x000fe20000011443 */
[----:B------:R-:W-:Y:S01]  /*1c5b0*/  ULDC.64 UR4, c[0x0][0xae0] ;  /* 0x0002b80000047ab9 */ /* 0x000fe20000000a00 */
[----:B------:R-:W-:Y:S01]  /*1c5c0*/  IADD3 R28, -R67, RZ, RZ ;  /* 0x000000ff431c7210 */ /* 0x000fe20007ffe1ff */
[--C-:B------:R-:W-:Y:S01]  /*1c5d0*/  IMAD.X R63, RZ, RZ, R13.reuse, P3 ;  /* 0x000000ffff3f7224 */ /* 0x100fe200018e060d */
[----:B------:R-:W-:Y:S01]  /*1c5e0*/  LOP3.LUT R48, R48, R49, RZ, 0x3c, !PT ;  /* 0x0000003130307212 */ /* 0x000fe200078e3cff */
[----:B------:R-:W-:Y:S01]  /*1c5f0*/  IMAD.X R49, RZ, RZ, R13, P6 ;  /* 0x000000ffff317224 */ /* 0x000fe200030e060d */
[----:B------:R-:W-:-:S02]  /*1c600*/  LOP3.LUT R52, R52, R53, RZ, 0x3c, !PT ;  /* 0x0000003534347212 */ /* 0x000fc400078e3cff */
[----:B------:R-:W-:Y:S01]  /*1c610*/  LOP3.LUT R56, R56, R57, RZ, 0x3c, !PT ;  /* 0x0000003938387212 */ /* 0x000fe200078e3cff */
[----:B------:R-:W-:Y:S01]  /*1c620*/  IMAD.X R57, RZ, RZ, R13, P4 ;  /* 0x000000ffff397224 */ /* 0x000fe200020e060d */
[----:B------:R-:W-:Y:S02]  /*1c630*/  LOP3.LUT R60, R61, R12, RZ, 0x3c, !PT ;  /* 0x0000000c3d3c7212 */ /* 0x000fe400078e3cff */
[-C--:B------:R-:W-:Y:S02]  /*1c640*/  IADD3.X R53, RZ, R13.reuse, RZ, P5, !PT ;  /* 0x0000000dff357210 */ /* 0x080fe40002ffe4ff */
[----:B------:R-:W-:Y:S02]  /*1c650*/  MOV R61, R13 ;  /* 0x0000000d003d7202 */ /* 0x000fe40000000f00 */
[----:B------:R-:W-:Y:S01]  /*1c660*/  LOP3.LUT R62, R4, R7, RZ, 0x3c, !PT ;  /* 0x00000007043e7212 */ /* 0x000fe200078e3cff */
[----:B------:R-:W-:Y:S02]  /*1c670*/  IMAD.IADD R21, R21, 0x1, R69 ;  /* 0x0000000115157824 */ /* 0x000fe400078e0245 */
[----:B------:R-:W-:-:S02]  /*1c680*/  IMAD R0, R0, UR4, RZ ;  /* 0x0000000400007c24 */ /* 0x000fc4000f8e02ff */
[----:B------:R-:W-:Y:S02]  /*1c690*/  IMAD R3, R3, R28, R66 ;  /* 0x0000001c03037224 */ /* 0x000fe400078e0242 */
[C---:B------:R-:W-:Y:S02]  /*1c6a0*/  IMAD R69, R67.reuse, UR5, R0 ;  /* 0x0000000543457c24 */ /* 0x040fe4000f8e0200 */
[----:B------:R-:W-:Y:S01]  /*1c6b0*/  IMAD.WIDE.U32 R20, R67, UR4, R20 ;  /* 0x0000000443147c25 */ /* 0x000fe2000f8e0014 */
[----:B------:R-:W-:Y:S01]  /*1c6c0*/  SHF.R.S32.HI R0, RZ, 0x1f, R3 ;  /* 0x0000001fff007819 */ /* 0x000fe20000011403 */
[----:B------:R-:W-:Y:S02]  /*1c6d0*/  ULDC.64 UR4, c[0x0][0xad8] ;  /* 0x0002b60000047ab9 */ /* 0x000fe40000000a00 */
[----:B------:R-:W-:Y:S01]  /*1c6e0*/  IMAD.IADD R70, R68, 0x1, R225 ;  /* 0x0000000144467824 */ /* 0x000fe200078e02e1 */
[----:B------:R-:W-:Y:S01]  /*1c6f0*/  IADD3 R21, R21, R69, RZ ;  /* 0x0000004515157210 */ /* 0x000fe20007ffe0ff */
[----:B------:R-:W-:-:S02]  /*1c700*/  IMAD R28, R0, UR4, RZ ;  /* 0x00000004001c7c24 */ /* 0x000fc4000f8e02ff */
[----:B------:R-:W-:Y:S02]  /*1c710*/  VIADD R0, R70, 0x20 ;  /* 0x0000002046007836 */ /* 0x000fe40000000000 */
[C---:B------:R-:W-:Y:S02]  /*1c720*/  IMAD R67, R3.reuse, UR5, R28 ;  /* 0x0000000503437c24 */ /* 0x040fe4000f8e021c */
[----:B------:R-:W-:Y:S01]  /*1c730*/  IMAD.WIDE.U32 R20, R3, UR4, R20 ;  /* 0x0000000403147c25 */ /* 0x000fe2000f8e0014 */
[----:B------:R-:W-:Y:S01]  /*1c740*/  ULDC.64 UR4, c[0x0][0xa80] ;  /* 0x0002a00000047ab9 */ /* 0x000fe20000000a00 */
[----:B------:R-:W-:Y:S02]  /*1c750*/  ISETP.GE.AND P1, PT, R0, R65, PT ;  /* 0x000000410000720c */ /* 0x000fe40003f26270 */
[----:B------:R-:W-:Y:S01]  /*1c760*/  IMAD.IADD R3, R21, 0x1, R67 ;  /* 0x0000000115037824 */ /* 0x000fe200078e0243 */
[----:B------:R-:W-:Y:S01]  /*1c770*/  LEA R64, P3, R20, UR4, 0x1 ;  /* 0x0000000414407c11 */ /* 0x000fe2000f8608ff */
[----:B------:R-:W-:-:S03]  /*1c780*/  VIADD R0, R2, 0x30820 ;  /* 0x0003082002007836 */ /* 0x000fc60000000000 */
[----:B------:R-:W-:Y:S02]  /*1c790*/  LEA.HI.X R3, R20, UR5, R3, 0x1, P3 ;  /* 0x0000000514037c11 */ /* 0x000fe400098f0c03 */
[----:B------:R-:W-:Y:S01]  /*1c7a0*/  PRMT R0, RZ, 0x654, R0 ;  /* 0x00000654ff007816 */ /* 0x000fe20000000000 */
[----:B------:R-:W-:Y:S01]  /*1c7b0*/  VIADD R74, R224, 0x40 ;  /* 0x00000040e04a7836 */ /* 0x000fe20000000000 */
[----:B------:R-:W-:Y:S01]  /*1c7c0*/  IADD3 R28, R70, 0x40, RZ ;  /* 0x00000040461c7810 */ /* 0x000fe20007ffe0ff */
[----:B------:R-:W-:Y:S01]  /*1c7d0*/  VIADD R73, R224, 0x80 ;  /* 0x00000080e0497836 */ /* 0x000fe20000000000 */
[----:B------:R-:W0:Y:S01]  /*1c7e0*/  SHFL.IDX PT, R67, R64, RZ, 0x181f ;  /* 0x00181fff40437589 */ /* 0x000e2200000e0000 */
[----:B------:R-:W-:Y:S03]  /*1c7f0*/  BSSY B1, `(.L_x_2912) ;  /* 0x000002e000017945 */ /* 0x000fe60003800000 */
[----:B------:R-:W1:Y:S01]  /*1c800*/  SHFL.IDX PT, R69, R3, RZ, 0x181f ;  /* 0x00181fff03457589 */ /* 0x000e6200000e0000 */
[----:B------:R-:W-:-:S02]  /*1c810*/  SHF.R.S32.HI R71, RZ, 0x1f, R224 ;  /* 0x0000001fff477819 */ /* 0x000fc400000114e0 */
[----:B------:R-:W-:Y:S02]  /*1c820*/  IADD3 R72, R224, 0x80, RZ ;  /* 0x00000080e0487810 */ /* 0x000fe40007ffe0ff */
[----:B------:R-:W-:Y:S02]  /*1c830*/  SHF.R.S32.HI R73, RZ, 0x1f, R73 ;  /* 0x0000001fff497819 */ /* 0x000fe40000011449 */
[----:B--2---:R-:W-:-:S04]  /*1c840*/  LOP3.LUT P0, RZ, R27, 0x3, RZ, 0xc0, !PT ;  /* 0x000000031bff7812 */ /* 0x004fc8000780c0ff */
[-C--:B------:R-:W-:Y:S02]  /*1c850*/  ISETP.GE.OR P2, PT, R34, R65.reuse, P0 ;  /* 0x000000412200720c */ /* 0x080fe40000746670 */
[----:B------:R-:W-:-:S11]  /*1c860*/  ISETP.GE.OR P0, PT, R10, R65, P0 ;  /* 0x000000410a00720c */ /* 0x000fd60000706670 */
[----:B---3--:R-:W-:Y:S04]  /*1c870*/  @!P2 ST.E desc[UR60][R54.64], R5 ;  /* 0x000000053600a985 */ /* 0x008fe8000c10193c */
[----:B----4-:R2:W-:Y:S04]  /*1c880*/  @!P0 ST.E desc[UR60][R58.64], R6 ;  /* 0x000000063a008985 */ /* 0x0105e8000c10193c */
[----:B------:R-:W5:Y:S04]  /*1c890*/  LD.E.128 R8, desc[UR60][R8.64] ;  /* 0x0000003c08087980 */ /* 0x000f68000c101d00 */
[----:B------:R-:W5:Y:S04]  /*1c8a0*/  LD.E.128 R12, desc[UR60][R14.64] ;  /* 0x0000003c0e0c7980 */ /* 0x000f68000c101d00 */
[----:B--2---:R2:W5:Y:S04]  /*1c8b0*/  LD.E.128 R4, desc[UR60][R60.64] ;  /* 0x0000003c3c047980 */ /* 0x004568000c101d00 */
        /* <DEDUP_REMOVED lines=14> */
[----:B---3--:R-:W3:Y:S01]  /*1c9a0*/  FENCE.VIEW.ASYNC.S ;  /* 0x00000000000073c6 */ /* 0x008ee20000000000 */
[----:B------:R-:W-:-:S02]  /*1c9b0*/  ISETP.GE.AND P2, PT, R70, R65, PT ;  /* 0x000000414600720c */ /* 0x000fc40003f46270 */
[----:B------:R-:W-:Y:S02]  /*1c9c0*/  ISETP.GE.AND P0, PT, R28, R65, PT ;  /* 0x000000411c00720c */ /* 0x000fe40003f06270 */
[----:B------:R-:W-:Y:S01]  /*1c9d0*/  SHF.R.S32.HI R28, RZ, 0x1f, R74 ;  /* 0x0000001fff1c7819 */ /* 0x000fe2000001144a */
[----:B---3--:R2:W-:Y:S08]  /*1c9e0*/  SYNCS.ARRIVE.TRANS64.RED.A1T0 RZ, [R0+URZ], RZ ;  /* 0x000000ff00ff79a7 */ /* 0x0085f0000810043f */
[----:B012---:R-:W-:Y:S05]  /*1c9f0*/  @P2 BRA `(.L_x_2913) ;  /* 0x0000000000342947 */ /* 0x007fea0003800000 */
[----:B------:R-:W-:Y:S02]  /*1ca00*/  ULDC UR4, c[0x0][0xac8] ;  /* 0x0002b20000047ab9 */ /* 0x000fe40000000800 */
[----:B------:R-:W-:Y:S02]  /*1ca10*/  ISETP.GE.AND P4, PT, R224, UR4, PT ;  /* 0x00000004e0007c0c */ /* 0x000fe4000bf86270 */
[----:B------:R-:W-:Y:S02]  /*1ca20*/  ISETP.GE.AND P3, PT, R74, UR4, PT ;  /* 0x000000044a007c0c */ /* 0x000fe4000bf66270 */
[----:B------:R-:W-:-:S09]  /*1ca30*/  ISETP.GE.AND P2, PT, R72, UR4, PT ;  /* 0x0000000448007c0c */ /* 0x000fd2000bf46270 */
[-C--:B------:R-:W-:Y:S02]  /*1ca40*/  @!P4 LEA R20, P6, R224, R67.reuse, 0x1 ;  /* 0x00000043e014c211 */ /* 0x080fe400078c08ff */
[----:B------:R-:W-:Y:S02]  /*1ca50*/  @!P3 LEA R66, P5, R74, R67, 0x1 ;  /* 0x000000434a42b211 */ /* 0x000fe400078a08ff */
[----:B------:R-:W-:Y:S02]  /*1ca60*/  @!P4 LEA.HI.X R21, R224, R69, R71, 0x1, P6 ;  /* 0x00000045e015c211 */ /* 0x000fe400030f0c47 */
[----:B------:R-:W-:Y:S02]  /*1ca70*/  @!P2 LEA R68, P6, R72, R67, 0x1 ;  /* 0x000000434844a211 */ /* 0x000fe400078c08ff */
[-C--:B------:R-:W-:Y:S01]  /*1ca80*/  @!P3 LEA.HI.X R67, R74, R69.reuse, R28, 0x1, P5 ;  /* 0x000000454a43b211 */ /* 0x080fe200028f0c1c */
[----:B-----5:R0:W-:Y:S01]  /*1ca90*/  @!P4 ST.E.128 desc[UR60][R20.64], R4 ;  /* 0x000000041400c985 */ /* 0x0201e2000c101d3c */
[----:B------:R-:W-:-:S03]  /*1caa0*/  @!P2 LEA.HI.X R69, R72, R69, R73, 0x1, P6 ;  /* 0x000000454845a211 */ /* 0x000fc600030f0c49 */
[----:B------:R0:W-:Y:S04]  /*1cab0*/  @!P3 ST.E.128 desc[UR60][R66.64], R32 ;  /* 0x000000204200b985 */ /* 0x0001e8000c101d3c */
[----:B------:R0:W-:Y:S02]  /*1cac0*/  @!P2 ST.E.128 desc[UR60][R68.64], R48 ;  /* 0x000000304400a985 */ /* 0x0001e4000c101d3c */
.L_x_2913:
[----:B------:R-:W-:Y:S05]  /*1cad0*/  BSYNC B1 ;  /* 0x0000000000017941 */ /* 0x000fea0003800000 */
.L_x_2912:
[----:B0-----:R0:W1:Y:S01]  /*1cae0*/  SHFL.IDX PT, R21, R3, 0x1, 0x181f ;  /* 0x00381f0003157f89 */ /* 0x00106200000e0000 */
[----:B------:R-:W-:Y:S03]  /*1caf0*/  BSSY B1, `(.L_x_2914) ;  /* 0x0000010000017945 */ /* 0x000fe60003800000 */
[----:B-----5:R0:W2:Y:S01]  /*1cb00*/  SHFL.IDX PT, R5, R64, 0x1, 0x181f ;  /* 0x00381f0040057f89 */ /* 0x0200a200000e0000 */
        /* <DEDUP_REMOVED lines=8> */
[-C--:B-1----:R-:W-:Y:S02]  /*1cb90*/  @!P4 LEA.HI.X R5, R224, R21.reuse, R71, 0x1, P1 ;  /* 0x00000015e005c211 */ /* 0x082fe400008f0c47 */
[-C--:B------:R-:W-:Y:S02]  /*1cba0*/  @!P5 LEA.HI.X R7, R74, R21.reuse, R28, 0x1, P2 ;  /* 0x000000154a07d211 */ /* 0x080fe400010f0c1c */
[----:B------:R-:W-:Y:S01]  /*1cbb0*/  @!P6 LEA.HI.X R21, R72, R21, R73, 0x1, P3 ;  /* 0x000000154815e211 */ /* 0x000fe200018f0c49 */
[----:B------:R3:W-:Y:S04]  /*1cbc0*/  @!P4 ST.E.128 desc[UR60][R4.64], R8 ;  /* 0x000000080400c985 */ /* 0x0007e8000c101d3c */
[----:B------:R3:W-:Y:S04]  /*1cbd0*/  @!P5 ST.E.128 desc[UR60][R6.64], R36 ;  /* 0x000000240600d985 */ /* 0x0007e8000c101d3c */
[----:B------:R3:W-:Y:S02]  /*1cbe0*/  @!P6 ST.E.128 desc[UR60][R20.64], R52 ;  /* 0x000000341400e985 */ /* 0x0007e4000c101d3c */
.L_x_2915:
[----:B------:R-:W-:Y:S05]  /*1cbf0*/  BSYNC B1 ;  /* 0x0000000000017941 */ /* 0x000fea0003800000 */
.L_x_2914:
[----:B---3--:R3:W4:Y:S01]  /*1cc00*/  SHFL.IDX PT, R9, R3, 0x2, 0x181f ;  /* 0x00581f0003097f89 */ /* 0x00872200000e0000 */
[----:B------:R-:W-:Y:S03]  /*1cc10*/  BSSY B1, `(.L_x_2916) ;  /* 0x0000010000017945 */ /* 0x000fe60003800000 */
[----:B--2---:R3:W2:Y:S01]  /*1cc20*/  SHFL.IDX PT, R5, R64, 0x2, 0x181f ;  /* 0x00581f0040057f89 */ /* 0x0046a200000e0000 */
        /* <DEDUP_REMOVED lines=14> */
.L_x_2917:
[----:B------:R-:W-:Y:S05]  /*1cd10*/  BSYNC B1 ;  /* 0x0000000000017941 */ /* 0x000fea0003800000 */
.L_x_2916:
[----:B------:R-:W-:Y:S01]  /*1cd20*/  VIADD R0, R70, 0x60 ;  /* 0x0000006046007836 */ /* 0x000fe20000000000 */
[----:B0--3--:R-:W0:Y:S04]  /*1cd30*/  SHFL.IDX PT, R3, R3, 0x3, 0x181f ;  /* 0x00781f0003037f89 */ /* 0x009e2800000e0000 */
[----:B------:R-:W-:Y:S01]  /*1cd40*/  ISETP.GE.AND P0, PT, R0, R65, PT ;  /* 0x000000410000720c */ /* 0x000fe20003f06270 */
[----:B--2-4-:R2:W3:-:S12]  /*1cd50*/  SHFL.IDX PT, R9, R64, 0x3, 0x181f ;  /* 0x00781f0040097f89 */ /* 0x0144d800000e0000 */
        /* <DEDUP_REMOVED lines=12> */
[----:B--2---:R-:W-:-:S04]  /*1ce20*/  LEA R4, P0, R72, R9, 0x1 ;  /* 0x0000000948047211 */ /* 0x004fc800078008ff */
[----:B------:R-:W-:-:S05]  /*1ce30*/  LEA.HI.X R5, R72, R3, R73, 0x1, P0 ;  /* 0x0000000348057211 */ /* 0x000fca00000f0c49 */
[----:B------:R4:W-:Y:S01]  /*1ce40*/  ST.E.128 desc[UR60][R4.64], R60 ;  /* 0x0000003c04007985 */ /* 0x0009e2000c101d3c */
[----:B------:R-:W-:Y:S05]  /*1ce50*/  BRA `(.L_x_2918) ;  /* 0x0000000c00247947 */ /* 0x000fea0003800000 */
.L_x_2910:
[----:B------:R-:W3:Y:S01]  /*1ce60*/  LDL.LU R6, [R1+0x44] ;  /* 0x0000440001067983 */ /* 0x000ee20000300800 */
[----:B------:R-:W-:Y:S01]  /*1ce70*/  ULDC.64 UR4, c[0x0][0xc00] ;  /* 0x0003000000047ab9 */ /* 0x000fe20000000a00 */
[----:B------:R-:W-:Y:S01]  /*1ce80*/  MOV R3, RZ ;  /* 0x000000ff00037202 */ /* 0x000fe20000000f00 */
[----:B------:R-:W4:Y:S01]  /*1ce90*/  LDC R21, c[0x0][0xbe8] ;  /* 0x0002fa00ff157b82 */ /* 0x000f220000000800 */
[----:B------:R-:W2:Y:S01]  /*1cea0*/  LDL.LU R0, [R1+0x48] ;  /* 0x0000480001007983 */ /* 0x000ea20000300800 */
[----:B------:R-:W-:-:S04]  /*1ceb0*/  ISETP.NE.U32.AND P0, PT, RZ, UR4, PT ;  /* 0x00000004ff007c0c */ /* 0x000fc8000bf05070 */
[----:B------:R-:W-:Y:S02]  /*1cec0*/  ISETP.NE.AND.EX P0, PT, RZ, UR5, PT, P0 ;  /* 0x00000005ff007c0c */ /* 0x000fe4000bf05300 */
[----:B---3--:R-:W-:-:S04]  /*1ced0*/  IADD3 R4, P1, R6, UR4, RZ ;  /* 0x0000000406047c10 */ /* 0x008fc8000ff3e0ff */
[----:B--2---:R-:W-:Y:S01]  /*1cee0*/  IADD3.X R5, R0, UR5, RZ, P1, !PT ;  /* 0x0000000500057c10 */ /* 0x004fe20008ffe4ff */
[----:B------:R-:W-:Y:S02]  /*1cef0*/  ULDC.64 UR4, c[0x0][0xc08] ;  /* 0x0003020000047ab9 */ /* 0x000fe40000000a00 */
[----:B------:R-:W-:-:S04]  /*1cf00*/  ISETP.NE.U32.AND P1, PT, RZ, UR4, PT ;  /* 0x00000004ff007c0c */ /* 0x000fc8000bf25070 */
[----:B------:R2:W5:Y:S01]  /*1cf10*/  @P0 LDG.E R3, desc[UR60][R4.64] ;  /* 0x0000003c04030981 */ /* 0x000562000c1e1900 */
[----:B------:R-:W-:-:S13]  /*1cf20*/  ISETP.NE.AND.EX P1, PT, RZ, UR5, PT, P1 ;  /* 0x00000005ff007c0c */ /* 0x000fda000bf25310 */
[----:B------:R-:W-:Y:S01]  /*1cf30*/  @P1 IADD3 R6, P2, R6, UR4, RZ ;  /* 0x0000000406061c10 */ /* 0x000fe2000ff5e0ff */
[----:B------:R-:W-:-:S03]  /*1cf40*/  ULDC UR4, c[0x0][0xa88] ;  /* 0x0002a20000047ab9 */ /* 0x000fc60000000800 */
[----:B------:R-:W-:Y:S01]  /*1cf50*/  @P1 IADD3.X R7, R0, UR5, RZ, P2, !PT ;  /* 0x0000000500071c10 */ /* 0x000fe200097fe4ff */
[----:B------:R-:W-:-:S06]  /*1cf60*/  IMAD.U32 R0, RZ, RZ, UR4 ;  /* 0x00000004ff007e24 */ /* 0x000fcc000f8e00ff */
[----:B------:R2:W5:Y:S01]  /*1cf70*/  @P1 LDG.E R0, desc[UR60][R6.64] ;  /* 0x0000003c06001981 */ /* 0x000562000c1e1900 */
[----:B----4-:R-:W-:Y:S01]  /*1cf80*/  ISETP.NE.AND P2, PT, R21, 0x1, PT ;  /* 0x000000011500780c */ /* 0x010fe20003f45270 */
[----:B------:R-:W0:-:S12]  /*1cf90*/  S2R R8, SR_TID.X ;  /* 0x0000000000087919 */ /* 0x000e180000002100 */
[----:B------:R-:W3:Y:S08]  /*1cfa0*/  @P2 LDC R24, c[0x0][0xbec] ;  /* 0x0002fb00ff182b82 */ /* 0x000ef00000000800 */
[----:B------:R-:W4:Y:S01]  /*1cfb0*/  @P2 LDC R25, c[0x0][0xbf0] ;  /* 0x0002fc00ff192b82 */ /* 0x000f220000000800 */
[----:B0-----:R-:W-:-:S05]  /*1cfc0*/  VIADD R9, R8, 0xffffff80 ;  /* 0xffffff8008097836 */ /* 0x001fca0000000000 */
[----:B------:R-:W-:Y:S01]  /*1cfd0*/  ISETP.GE.AND P3, PT, R9, 0x80, PT ;  /* 0x000000800900780c */ /* 0x000fe20003f66270 */
[----:B--2---:R-:W-:-:S12]  /*1cfe0*/  @P1 BRA `(.L_x_2919) ;  /* 0x0000000000101947 */ /* 0x004fd80003800000 */
[----:B------:R-:W-:Y:S05]  /*1cff0*/  @!P0 BRA `(.L_x_2919) ;  /* 0x00000000000c8947 */ /* 0x000fea0003800000 */
[----:B------:R-:W2:Y:S04]  /*1d000*/  LDG.E R7, desc[UR60][R4.64] ;  /* 0x0000003c04077981 */ /* 0x000ea8000c1e1900 */
[----:B-----5:R-:W2:Y:S02]  /*1d010*/  LDG.E R0, desc[UR60][R4.64+0x4] ;  /* 0x0000043c04007981 */ /* 0x020ea4000c1e1900 */
[----:B--2---:R-:W-:-:S07]  /*1d020*/  IADD3 R0, -R7, R0, RZ ;  /* 0x0000000007007210 */ /* 0x004fce0007ffe1ff */
.L_x_2919:
[----:B------:R-:W2:Y:S04]  /*1d030*/  LDL.LU R5, [R1+0x4c] ;  /* 0x00004c0001057983 */ /* 0x000ea80000300800 */
[----:B------:R-:W3:Y:S04]  /*1d040*/  LDL.LU R4, [R1+0x58] ;  /* 0x0000580001047983 */ /* 0x000ee80000300800 */
[----:B------:R-:W4:Y:S01]  /*1d050*/  LDL R26, [R1+0x40] ;  /* 0x00004000011a7983 */ /* 0x000f220000100800 */
[----:B------:R-:W-:Y:S01]  /*1d060*/  BSSY B1, `(.L_x_2920) ;  /* 0x000002c000017945 */ /* 0x000fe20003800000 */
[----:B-----5:R-:W-:-:S02]  /*1d070*/  SHF.R.S32.HI R10, RZ, 0x1f, R3 ;  /* 0x0000001fff0a7819 */ /* 0x020fc40000011403 */
[----:B--2---:R-:W-:Y:S02]  /*1d080*/  SEL R13, R5, RZ, !P0 ;  /* 0x000000ff050d7207 */ /* 0x004fe40004000000 */
[----:B---3--:R-:W-:Y:S02]  /*1d090*/  SEL R14, R4, RZ, !P0 ;  /* 0x000000ff040e7207 */ /* 0x008fe40004000000 */
[----:B----4-:R-:W-:Y:S01]  /*1d0a0*/  SHF.R.S32.HI R12, RZ, 0x1f, R26 ;  /* 0x0000001fff0c7819 */ /* 0x010fe2000001141a */
[----:B------:R-:W-:Y:S06]  /*1d0b0*/  @P3 BRA `(.L_x_2921) ;  /* 0x0000000000983947 */ /* 0x000fec0003800000 */
[----:B------:R-:W0:Y:S01]  /*1d0c0*/  LDC R20, c[0x0][0xbe8] ;  /* 0x0002fa00ff147b82 */ /* 0x000e220000000800 */
[----:B------:R-:W-:Y:S01]  /*1d0d0*/  IADD3 R11, R225, -0x80, R8 ;  /* 0xffffff80e10b7810 */ /* 0x000fe20007ffe008 */
[----:B0-----:R-:W-:-:S05]  /*1d0e0*/  IMAD R4, R0, R20, RZ ;  /* 0x0000001400047224 */ /* 0x001fca00078e02ff */
        /* <DEDUP_REMOVED lines=9> */
[----:B------:R-:W0:Y:S01]  /*1d180*/  @P0 LDC R6, c[0x0][0xbec] ;  /* 0x0002fb00ff060b82 */ /* 0x000e220000000800 */
[----:B------:R-:W-:Y:S01]  /*1d190*/  IMAD R9, R26, UR5, R8 ;  /* 0x000000051a097c24 */ /* 0x000fe2000f8e0208 */
[----:B------:R-:W-:-:S03]  /*1d1a0*/  ULDC.64 UR4, c[0x0][0xb98] ;  /* 0x0002e60000047ab9 */ /* 0x000fc60000000a00 */
[----:B------:R-:W-:-:S03]  /*1d1b0*/  IMAD.IADD R5, R5, 0x1, R9 ;  /* 0x0000000105057824 */ /* 0x000fc600078e0209 */
[----:B------:R-:W2:Y:S01]  /*1d1c0*/  @P0 LDC R15, c[0x0][0xbf0] ;  /* 0x0002fc00ff0f0b82 */ /* 0x000ea20000000800 */
[----:B------:R-:W-:-:S04]  /*1d1d0*/  IMAD.WIDE.U32 R4, R13, UR4, R4 ;  /* 0x000000040d047c25 */ /* 0x000fc8000f8e0004 */
[----:B0-----:R-:W-:-:S05]  /*1d1e0*/  @P0 IMAD.HI.U32 R6, R11, R6, RZ ;  /* 0x000000060b060227 */ /* 0x001fca00078e00ff */
[----:B--2---:R-:W-:Y:S01]  /*1d1f0*/  @P0 SHF.R.U32.HI R7, RZ, R15, R6 ;  /* 0x0000000fff070219 */ /* 0x004fe20000011606 */
        /* <DEDUP_REMOVED lines=18> */
.L_x_2921:
[----:B------:R-:W-:Y:S05]  /*1d320*/  BSYNC B1 ;  /* 0x0000000000017941 */ /* 0x000fea0003800000 */
.L_x_2920:
[----:B0-----:R-:W2:Y:S01]  /*1d330*/  LDL R6, [R1+0x3c] ;  /* 0x00003c0001067983 */ /* 0x001ea20000100800 */
[----:B------:R-:W-:-:S03]  /*1d340*/  ULDC.64 UR4, c[0x0][0xaa0] ;  /* 0x0002a80000047ab9 */ /* 0x000fc60000000a00 */
[----:B------:R-:W2:Y:S01]  /*1d350*/  LDL R11, [R1+0x5c] ;  /* 0x00005c00010b7983 */ /* 0x000ea20000100800 */
[----:B------:R-:W-:Y:S01]  /*1d360*/  IMAD R4, R10, UR4, RZ ;  /* 0x000000040a047c24 */ /* 0x000fe2000f8e02ff */
[----:B------:R-:W-:Y:S01]  /*1d370*/  BSSY B1, `(.L_x_2922) ;  /* 0x0000041000017945 */ /* 0x000fe20003800000 */
[----:B------:R-:W-:Y:S02]  /*1d380*/  VIADD R20, R224, 0x80 ;  /* 0x00000080e0147836 */ /* 0x000fe40000000000 */
[C---:B------:R-:W-:Y:S02]  /*1d390*/  IMAD R7, R3.reuse, UR5, R4 ;  /* 0x0000000503077c24 */ /* 0x040fe4000f8e0204 */
[----:B------:R-:W-:Y:S01]  /*1d3a0*/  IMAD.WIDE.U32 R4, R3, UR4, RZ ;  /* 0x0000000403047c25 */ /* 0x000fe2000f8e00ff */
[----:B------:R-:W-:Y:S01]  /*1d3b0*/  ULDC.64 UR4, c[0x0][0xae8] ;  /* 0x0002ba0000047ab9 */ /* 0x000fe20000000a00 */
[----:B------:R-:W-:-:S03]  /*1d3c0*/  SHF.R.S32.HI R20, RZ, 0x1f, R20 ;  /* 0x0000001fff147819 */ /* 0x000fc60000011414 */
[----:B------:R-:W-:Y:S01]  /*1d3d0*/  IADD3 R5, R5, R7, RZ ;  /* 0x0000000705057210 */ /* 0x000fe20007ffe0ff */
[----:B------:R-:W-:-:S04]  /*1d3e0*/  IMAD R7, R12, UR4, RZ ;  /* 0x000000040c077c24 */ /* 0x000fc8000f8e02ff */
[C---:B------:R-:W-:Y:S02]  /*1d3f0*/  IMAD R7, R26.reuse, UR5, R7 ;  /* 0x000000051a077c24 */ /* 0x040fe4000f8e0207 */
[----:B------:R-:W-:Y:S01]  /*1d400*/  IMAD.WIDE.U32 R4, R26, UR4, R4 ;  /* 0x000000041a047c25 */ /* 0x000fe2000f8e0004 */
[----:B------:R-:W-:-:S03]  /*1d410*/  ULDC.64 UR4, c[0x0][0xaf0] ;  /* 0x0002bc0000047ab9 */ /* 0x000fc60000000a00 */
[----:B------:R-:W-:Y:S01]  /*1d420*/  IMAD R8, R14, UR4, RZ ;  /* 0x000000040e087c24 */ /* 0x000fe2000f8e02ff */
[----:B------:R-:W-:Y:S01]  /*1d430*/  IADD3 R5, R5, R7, RZ ;  /* 0x0000000705057210 */ /* 0x000fe20007ffe0ff */
[----:B------:R-:W-:Y:S02]  /*1d440*/  VIADD R26, R224, 0x40 ;  /* 0x00000040e01a7836 */ /* 0x000fe40000000000 */
[C---:B------:R-:W-:Y:S02]  /*1d450*/  IMAD R7, R13.reuse, UR5, R8 ;  /* 0x000000050d077c24 */ /* 0x040fe4000f8e0208 */
[----:B------:R-:W-:Y:S01]  /*1d460*/  IMAD.WIDE.U32 R4, R13, UR4, R4 ;  /* 0x000000040d047c25 */ /* 0x000fe2000f8e0004 */
[----:B------:R-:W-:Y:S01]  /*1d470*/  ULDC.64 UR4, c[0x0][0xae0] ;  /* 0x0002b80000047ab9 */ /* 0x000fe20000000a00 */
[----:B------:R-:W-:Y:S02]  /*1d480*/  SHF.R.S32.HI R10, RZ, 0x1f, R26 ;  /* 0x0000001fff0a7819 */ /* 0x000fe4000001141a */
[----:B------:R-:W-:-:S02]  /*1d490*/  IMAD.IADD R5, R5, 0x1, R7 ;  /* 0x0000000105057824 */ /* 0x000fc400078e0207 */
[----:B--2---:R-:W-:-:S04]  /*1d4a0*/  IMAD R6, R6, 0x20, R11 ;  /* 0x0000002006067824 */ /* 0x004fc800078e020b */
[----:B------:R-:W-:-:S04]  /*1d4b0*/  IMAD.IADD R9, R225, 0x1, R6 ;  /* 0x00000001e1097824 */ /* 0x000fc800078e0206 */
[----:B------:R-:W-:-:S04]  /*1d4c0*/  @P2 IMAD.HI.U32 R6, R9, R24, RZ ;  /* 0x0000001809062227 */ /* 0x000fc800078e00ff */
[----:B------:R-:W-:Y:S01]  /*1d4d0*/  IMAD.MOV.U32 R3, RZ, RZ, R9 ;  /* 0x000000ffff037224 */ /* 0x000fe200078e0009 */
[----:B------:R-:W-:-:S04]  /*1d4e0*/  @P2 SHF.R.U32.HI R3, RZ, R25, R6 ;  /* 0x00000019ff032219 */ /* 0x000fc80000011606 */
        /* <DEDUP_REMOVED lines=11> */
[C---:B------:R-:W-:Y:S01]  /*1d5a0*/  VIADD R0, R8.reuse, 0x20 ;  /* 0x0000002008007836 */ /* 0x040fe20000000000 */
[----:B------:R-:W-:Y:S01]  /*1d5b0*/  SHF.R.S32.HI R9, RZ, 0x1f, R224 ;  /* 0x0000001fff097819 */ /* 0x000fe200000114e0 */
[----:B------:R-:W-:Y:S01]  /*1d5c0*/  IMAD R6, R3, UR4, RZ ;  /* 0x0000000403067c24 */ /* 0x000fe2000f8e02ff */
[-C--:B------:R-:W-:Y:S01]  /*1d5d0*/  ISETP.GE.AND P2, PT, R8, R21.reuse, PT ;  /* 0x000000150800720c */ /* 0x080fe20003f46270 */
[----:B------:R-:W-:Y:S01]  /*1d5e0*/  IMAD.WIDE.U32 R4, R7, UR4, R4 ;  /* 0x0000000407047c25 */ /* 0x000fe2000f8e0004 */
[----:B------:R-:W-:-:S02]  /*1d5f0*/  ISETP.GE.AND P1, PT, R0, R21, PT ;  /* 0x000000150000720c */ /* 0x000fc40003f26270 */
[----:B------:R-:W-:Y:S01]  /*1d600*/  IADD3 R0, R8, 0x40, RZ ;  /* 0x0000004008007810 */ /* 0x000fe20007ffe0ff */
[----:B------:R-:W-:Y:S01]  /*1d610*/  IMAD R3, R7, UR5, R6 ;  /* 0x0000000507037c24 */ /* 0x000fe2000f8e0206 */
[----:B------:R-:W-:Y:S01]  /*1d620*/  ULDC.64 UR4, c[0x0][0xa80] ;  /* 0x0002a00000047ab9 */ /* 0x000fe20000000a00 */
[----:B------:R-:W-:Y:S02]  /*1d630*/  IADD3 R11, R224, 0x80, RZ ;  /* 0x00000080e00b7810 */ /* 0x000fe40007ffe0ff */
[----:B------:R-:W-:Y:S01]  /*1d640*/  IMAD.IADD R3, R5, 0x1, R3 ;  /* 0x0000000105037824 */ /* 0x000fe200078e0203 */
[----:B------:R-:W-:Y:S02]  /*1d650*/  LEA R6, P3, R4, UR4, 0x1 ;  /* 0x0000000404067c11 */ /* 0x000fe4000f8608ff */
[----:B------:R-:W-:Y:S02]  /*1d660*/  ISETP.GE.AND P0, PT, R0, R21, PT ;  /* 0x000000150000720c */ /* 0x000fe40003f06270 */
[----:B------:R-:W-:Y:S01]  /*1d670*/  LEA.HI.X R3, R4, UR5, R3, 0x1, P3 ;  /* 0x0000000504037c11 */ /* 0x000fe200098f0c03 */
[----:B------:R0:W2:Y:S04]  /*1d680*/  SHFL.IDX PT, R7, R6, RZ, 0x181f ;  /* 0x00181fff06077589 */ /* 0x0000a800000e0000 */
[----:B------:R0:W3:Y:S01]  /*1d690*/  SHFL.IDX PT, R5, R3, RZ, 0x181f ;  /* 0x00181fff03057589 */ /* 0x0000e200000e0000 */
[----:B------:R-:W-:Y:S05]  /*1d6a0*/  @P2 BRA `(.L_x_2923) ;  /* 0x0000000000342947 */ /* 0x000fea0003800000 */
[----:B------:R-:W-:Y:S02]  /*1d6b0*/  ULDC UR4, c[0x0][0xac8] ;  /* 0x0002b20000047ab9 */ /* 0x000fe40000000800 */
[----:B------:R-:W-:Y:S02]  /*1d6c0*/  ISETP.GE.AND P4, PT, R224, UR4, PT ;  /* 0x00000004e0007c0c */ /* 0x000fe4000bf86270 */
[----:B------:R-:W-:Y:S02]  /*1d6d0*/  ISETP.GE.AND P3, PT, R26, UR4, PT ;  /* 0x000000041a007c0c */ /* 0x000fe4000bf66270 */
[----:B------:R-:W-:-:S09]  /*1d6e0*/  ISETP.GE.AND P2, PT, R11, UR4, PT ;  /* 0x000000040b007c0c */ /* 0x000fd2000bf46270 */
[-C--:B--2---:R-:W-:Y:S02]  /*1d6f0*/  @!P4 LEA R12, P6, R224, R7.reuse, 0x1 ;  /* 0x00000007e00cc211 */ /* 0x084fe400078c08ff */
[----:B------:R-:W-:Y:S02]  /*1d700*/  @!P3 LEA R14, P5, R26, R7, 0x1 ;  /* 0x000000071a0eb211 */ /* 0x000fe400078a08ff */
[----:B---3--:R-:W-:Y:S02]  /*1d710*/  @!P4 LEA.HI.X R13, R224, R5, R9, 0x1, P6 ;  /* 0x00000005e00dc211 */ /* 0x008fe400030f0c09 */
[C---:B------:R-:W-:Y:S02]  /*1d720*/  @!P2 LEA R4, P6, R11.reuse, R7, 0x1 ;  /* 0x000000070b04a211 */ /* 0x040fe400078c08ff */
[-C--:B------:R-:W-:Y:S01]  /*1d730*/  @!P3 LEA.HI.X R15, R26, R5.reuse, R10, 0x1, P5 ;  /* 0x000000051a0fb211 */ /* 0x080fe200028f0c0a */
[----:B------:R4:W-:Y:S01]  /*1d740*/  @!P4 ST.E.128 desc[UR60][R12.64], RZ ;  /* 0x000000ff0c00c985 */ /* 0x0009e2000c101d3c */
[----:B------:R-:W-:-:S03]  /*1d750*/  @!P2 LEA.HI.X R5, R11, R5, R20, 0x1, P6 ;  /* 0x000000050b05a211 */ /* 0x000fc600030f0c14 */
[----:B------:R4:W-:Y:S04]  /*1d760*/  @!P3 ST.E.128 desc[UR60][R14.64], RZ ;  /* 0x000000ff0e00b985 */ /* 0x0009e8000c101d3c */
[----:B------:R4:W-:Y:S02]  /*1d770*/  @!P2 ST.E.128 desc[UR60][R4.64], RZ ;  /* 0x000000ff0400a985 */ /* 0x0009e4000c101d3c */
.L_x_2923:
[----:B------:R-:W-:Y:S05]  /*1d780*/  BSYNC B1 ;  /* 0x0000000000017941 */ /* 0x000fea0003800000 */
.L_x_2922:
[----:B---34-:R3:W4:Y:S01]  /*1d790*/  SHFL.IDX PT, R5, R3, 0x1, 0x181f ;  /* 0x00381f0003057f89 */ /* 0x01872200000e0000 */
        /* <DEDUP_REMOVED lines=9> */
[C---:B------:R-:W-:Y:S02]  /*1d830*/  @!P6 LEA R4, P3, R11.reuse, R7, 0x1 ;  /* 0x000000070b04e211 */ /* 0x040fe400078608ff */
[-C--:B----4-:R-:W-:Y:S02]  /*1d840*/  @!P4 LEA.HI.X R13, R224, R5.reuse, R9, 0x1, P1 ;  /* 0x00000005e00dc211 */ /* 0x090fe400008f0c09 */
[-C--:B------:R-:W-:Y:S02]  /*1d850*/  @!P5 LEA.HI.X R15, R26, R5.reuse, R10, 0x1, P2 ;  /* 0x000000051a0fd211 */ /* 0x080fe400010f0c0a */
[----:B------:R-:W-:Y:S01]  /*1d860*/  @!P6 LEA.HI.X R5, R11, R5, R20, 0x1, P3 ;  /* 0x000000050b05e211 */ /* 0x000fe200018f0c14 */
[----:B------:R2:W-:Y:S04]  /*1d870*/  @!P4 ST.E.128 desc[UR60][R12.64], RZ ;  /* 0x000000ff0c00c985 */ /* 0x0005e8000c101d3c */
[----:B------:R2:W-:Y:S04]  /*1d880*/  @!P5 ST.E.128 desc[UR60][R14.64], RZ ;  /* 0x000000ff0e00d985 */ /* 0x0005e8000c101d3c */
[----:B------:R2:W-:Y:S02]  /*1d890*/  @!P6 ST.E.128 desc[UR60][R4.64], RZ ;  /* 0x000000ff0400e985 */ /* 0x0005e4000c101d3c */
.L_x_2925:
[----:B------:R-:W-:Y:S05]  /*1d8a0*/  BSYNC B1 ;  /* 0x0000000000017941 */ /* 0x000fea0003800000 */
.L_x_2924:
[----:B--2-4-:R2:W4:Y:S01]  /*1d8b0*/  SHFL.IDX PT, R5, R3, 0x2, 0x181f ;  /* 0x00581f0003057f89 */ /* 0x01452200000e0000 */
        /* <DEDUP_REMOVED lines=16> */
.L_x_2927:
[----:B------:R-:W-:Y:S05]  /*1d9c0*/  BSYNC B1 ;  /* 0x0000000000017941 */ /* 0x000fea0003800000 */
.L_x_2926:
[----:B------:R-:W-:Y:S01]  /*1d9d0*/  VIADD R0, R8, 0x60 ;  /* 0x0000006008007836 */ /* 0x000fe20000000000 */
[----:B0-23--:R-:W0:Y:S04]  /*1d9e0*/  SHFL.IDX PT, R3, R3, 0x3, 0x181f ;  /* 0x00781f0003037f89 */ /* 0x00de2800000e0000 */
[----:B------:R-:W-:Y:S01]  /*1d9f0*/  ISETP.GE.AND P0, PT, R0, R21, PT ;  /* 0x000000150000720c */ /* 0x000fe20003f06270 */
[----:B----4-:R2:W3:-:S12]  /*1da00*/  SHFL.IDX PT, R5, R6, 0x3, 0x181f ;  /* 0x00781f0006057f89 */ /* 0x0104d800000e0000 */
[----:B--2---:R-:W-:Y:S05]  /*1da10*/  @P0 BRA `(.L_x_2918) ;  /* 0x0000000000340947 */ /* 0x004fea0003800000 */
        /* <DEDUP_REMOVED lines=13> */
.L_x_2918:
[----:B------:R-:W-:Y:S05]  /*1daf0*/  BSYNC B0 ;  /* 0x0000000000007941 */ /* 0x000fea0003800000 */
.L_x_2909:
[----:B------:R-:W-:Y:S02]  /*1db00*/  ULDC UR4, c[0x0][0xc3c] ;  /* 0x00030f0000047ab9 */ /* 0x000fe40000000800 */
[----:B------:R-:W-:-:S13]  /*1db10*/  ISETP.GE.AND P0, PT, R31, UR4, PT ;  /* 0x000000041f007c0c */ /* 0x000fda000bf06270 */
[----:B------:R-:W-:Y:S05]  /*1db20*/  @!P0 BRA `(.L_x_2928) ;  /* 0xfffffe3800088947 */ /* 0x000fea000383ffff */
[----:B------:R-:W-:Y:S05]  /*1db30*/  BRA `(.L_x_2692) ;  /* 0x00000070003c7947 */ /* 0x000fea0003800000 */
.L_x_2690:
[----:B------:R-:W-:-:S08]  /*1db40*/  NOP ;  /* 0x0000000000007918 */ /* 0x000fd00000000000 */
[----:B0-----:R-:W0:-:S00]  /*1db50*/  USETMAXREG.DEALLOC.CTAPOOL 0x28 ;  /* 0x00000028000079c8 */ /* 0x001e0000080e0500 */
        /* <DEDUP_REMOVED lines=16> */
.L_x_2929:
        /* <DEDUP_REMOVED lines=37> */
[----:B------:R-:W-:Y:S01]  /*1deb0*/  IMAD.MOV.U32 R6, RZ, RZ, R3 ;  /* 0x000000ffff067224 */ /* 0x000fe200078e0003 */
[----:B------:R-:W-:Y:S01]  /*1dec0*/  UMOV UR4, URZ ;  /* 0x0000003f00047c82 */ /* 0x000fe20008000000 */
[----:B------:R-:W-:Y:S01]  /*1ded0*/  ULDC UR7, c[0x0][0xc3c] ;  /* 0x00030f0000077ab9 */ /* 0x000fe20000000800 */
[----:B------:R-:W-:-:S05]  /*1dee0*/  ULDC UR5, c[0x0][0xc38] ;  /* 0x00030e0000057ab9 */ /* 0x000fca0000000800 */
.L_x_2935:
[----:B------:R-:W-:Y:S01]  /*1def0*/  UIADD3 UR4, UR4, 0x1f, URZ ;  /* 0x0000001f04047890 */ /* 0x000fe2000fffe03f */
[----:B------:R-:W-:-:S05]  /*1df00*/  MOV R19, UR7 ;  /* 0x0000000700137c02 */ /* 0x000fca0008000f00 */
        /* <DEDUP_REMOVED lines=10> */
.L_x_2934:
[----:B------:R-:W-:Y:S05]  /*1dfb0*/  BSYNC B0 ;  /* 0x0000000000007941 */ /* 0x000fea0003800000 */
.L_x_2933:
[----:B0----5:R-:W0:Y:S02]  /*1dfc0*/  SHFL.UP PT, R2, R4, 0x1, RZ ;  /* 0x0420000004027989 */ /* 0x021e2400000e00ff */
        /* <DEDUP_REMOVED lines=19> */
.L_x_2931:
[----:B------:R-:W-:-:S05]  /*1e100*/  IADD3 R13, -R3, R6, RZ ;  /* 0x00000006030d7210 */ /* 0x000fca0007ffe1ff */
        /* <DEDUP_REMOVED lines=17> */
[----:B------:R-:W-:-:S05]  /*1e220*/  IADD3 R9, R15, -0x1, RZ ;  /* 0xffffffff0f097810 */ /* 0x000fca0007ffe0ff */
[----:B------:R2:W3:Y:S02]  /*1e230*/  SHFL.IDX PT, R16, R8, R9, 0x1f ;  /* 0x00001f0908107589 */ /* 0x0004e400000e0000 */
.L_x_2936:
[----:B---3--:R-:W-:Y:S01]  /*1e240*/  IMAD R16, R16, UR5, R13 ;  /* 0x0000000510107c24 */ /* 0x008fe2000f8e020d */
[----:B------:R-:W-:Y:S01]  /*1e250*/  IABS R2, R6 ;  /* 0x0000000600027213 */ /* 0x000fe20000000000 */
[----:B01----:R-:W-:-:S03]  /*1e260*/  IMAD.MOV R11, RZ, RZ, -R3 ;  /* 0x000000ffff0b7224 */ /* 0x003fc600078e0a03 */
[----:B--2---:R-:W-:Y:S01]  /*1e270*/  IADD3 R9, -R16, UR6, RZ ;  /* 0x0000000610097c10 */ /* 0x004fe2000fffe1ff */
[----:B------:R-:W-:Y:S01]  /*1e280*/  IMAD.MOV R10, RZ, RZ, -R2 ;  /* 0x000000ffff0a7224 */ /* 0x000fe200078e0a02 */
[----:B------:R-:W-:Y:S01]  /*1e290*/  MOV R2, RZ ;  /* 0x000000ff00027202 */ /* 0x000fe20000000f00 */
[----:B------:R-:W-:Y:S01]  /*1e2a0*/  IMAD R11, R11, R12, RZ ;  /* 0x0000000c0b0b7224 */ /* 0x000fe200078e02ff */
        /* <DEDUP_REMOVED lines=14> */
[----:B------:R-:W-:Y:S02]  /*1e390*/  @!P2 IADD3 R2, -R2, RZ, RZ ;  /* 0x000000ff0202a210 */ /* 0x000fe40007ffe1ff */
[----:B------:R-:W-:-:S05]  /*1e3a0*/  @!P1 LOP3.LUT R2, RZ, R6, RZ, 0x33, !PT ;  /* 0x00000006ff029212 */ /* 0x000fca00078e33ff */
[----:B------:R-:W-:Y:S01]  /*1e3b0*/  IMAD R8, R7, R2, RZ ;  /* 0x0000000207087224 */ /* 0x000fe200078e02ff */
[----:B------:R-:W-:-:S03]  /*1e3c0*/  IADD3 R2, -R2, RZ, RZ ;  /* 0x000000ff02027210 */ /* 0x000fc60007ffe1ff */
[----:B------:R-:W-:Y:S02]  /*1e3d0*/  IMAD.MOV R10, RZ, RZ, -R8 ;  /* 0x000000ffff0a7224 */ /* 0x000fe400078e0a08 */
[----:B------:R-:W-:Y:S01]  /*1e3e0*/  IMAD R13, R6, R2, R9 ;  /* 0x00000002060d7224 */ /* 0x000fe200078e0209 */
[----:B------:R-:W-:Y:S02]  /*1e3f0*/  MOV R2, RZ ;  /* 0x000000ff00027202 */ /* 0x000fe40000000f00 */
[----:B------:R-:W-:-:S04]  /*1e400*/  VIADDMNMX R18, R10, UR5, R7, PT ;  /* 0x000000050a127c46 */ /* 0x000fc8000b800107 */
[-C--:B------:R-:W-:Y:S02]  /*1e410*/  IABS R10, R18.reuse ;  /* 0x00000012000a7213 */ /* 0x080fe40000000000 */
[----:B------:R-:W-:Y:S02]  /*1e420*/  IABS R6, R18 ;  /* 0x0000001200067213 */ /* 0x000fe40000000000 */
        /* <DEDUP_REMOVED lines=18> */
[----:B------:R-:W-:Y:S02]  /*1e550*/  ISETP.GE.AND P2, PT, R3, RZ, PT ;  /* 0x000000ff0300720c */ /* 0x000fe40003f46270 */
[----:B------:R-:W-:-:S05]  /*1e560*/  IADD3 R3, R13, R8, RZ ;  /* 0x000000080d037210 */ /* 0x000fca0007ffe0ff */
[----:B------:R-:W-:-:S06]  /*1e570*/  @P0 VIADD R2, R2, 0x1 ;  /* 0x0000000102020836 */ /* 0x000fcc0000000000 */
[----:B------:R-:W-:Y:S01]  /*1e580*/  @!P2 IMAD.MOV R2, RZ, RZ, -R2 ;  /* 0x000000ffff02a224 */ /* 0x000fe200078e0a02 */
[----:B------:R-:W-:Y:S01]  /*1e590*/  @!P1 LOP3.LUT R2, RZ, R18, RZ, 0x33, !PT ;  /* 0x00000012ff029212 */ /* 0x000fe200078e33ff */
[----:B------:R-:W-:-:S03]  /*1e5a0*/  IMAD.MOV R18, RZ, RZ, -R18 ;  /* 0x000000ffff127224 */ /* 0x000fc600078e0a12 */
[----:B------:R-:W-:Y:S01]  /*1e5b0*/  LOP3.LUT R17, RZ, R2, RZ, 0x33, !PT ;  /* 0x00000002ff117212 */ /* 0x000fe200078e33ff */
[----:B------:R-:W-:-:S04]  /*1e5c0*/  IMAD R18, R2, R18, R3 ;  /* 0x0000001202127224 */ /* 0x000fc800078e0203 */
[----:B------:R-:W-:Y:S01]  /*1e5d0*/  IMAD.IADD R17, R4, 0x1, R17 ;  /* 0x0000000104117824 */ /* 0x000fe200078e0211 */
[----:B------:R-:W-:Y:S06]  /*1e5e0*/  BRA `(.L_x_2937) ;  /* 0x00000000000c7947 */ /* 0x000fec0003800000 */
.L_x_2932:
[----:B------:R-:W-:Y:S01]  /*1e5f0*/  MOV R17, RZ ;  /* 0x000000ff00117202 */ /* 0x000fe20000000f00 */
[----:B------:R-:W-:Y:S02]  /*1e600*/  IMAD.U32 R16, RZ, RZ, UR6 ;  /* 0x00000006ff107e24 */ /* 0x000fe4000f8e00ff */
[----:B------:R-:W-:-:S07]  /*1e610*/  IMAD.MOV.U32 R18, RZ, RZ, RZ ;  /* 0x000000ffff127224 */ /* 0x000fce00078e00ff */
.L_x_2937:
[----:B------:R-:W-:-:S13]  /*1e620*/  ISETP.NE.AND P0, PT, R5, RZ, PT ;  /* 0x000000ff0500720c */ /* 0x000fda0003f05270 */
[----:B------:R-:W0:Y:S01]  /*1e630*/  @!P0 S2R R3, SR_CgaCtaId ;  /* 0x0000000000038919 */ /* 0x000e220000008800 */
[----:B------:R-:W-:-:S04]  /*1e640*/  @!P0 MOV R2, 0x400 ;  /* 0x0000040000028802 */ /* 0x000fc80000000f00 */
[----:B0-----:R-:W-:-:S05]  /*1e650*/  @!P0 LEA R2, R3, R2, 0x18 ;  /* 0x0000000203028211 */ /* 0x001fca00078ec0ff */
[----:B------:R0:W-:Y:S01]  /*1e660*/  @!P0 STS.128 [R2+0x308d0], R16 ;  /* 0x0308d01002008388 */ /* 0x0001e20000000c00 */
[----:B------:R-:W-:Y:S06]  /*1e670*/  BAR.ARV 0x5, 0x180 ;  /* 0x0146000000007b1d */ /* 0x000fec0000002000 */
.L_x_2930:
[----:B------:R2:W-:Y:S01]  /*1e680*/  STL [R1+0x28], RZ ;  /* 0x000028ff01007387 */ /* 0x0005e20000100800 */
[----:B------:R-:W-:Y:S01]  /*1e690*/  ULDC UR4, c[0x0][0xc3c] ;  /* 0x00030f0000047ab9 */ /* 0x000fe20000000800 */
[----:B------:R-:W-:Y:S01]  /*1e6a0*/  MOV R28, 0x1 ;  /* 0x00000001001c7802 */ /* 0x000fe20000000f00 */
[----:B------:R-:W-:Y:S01]  /*1e6b0*/  IMAD.MOV.U32 R26, RZ, RZ, RZ ;  /* 0x000000ffff1a7224 */ /* 0x000fe200078e00ff */
[----:B-1----:R-:W-:-:S13]  /*1e6c0*/  ISETP.GE.AND P0, PT, R19, UR4, PT ;  /* 0x0000000413007c0c */ /* 0x002fda000bf06270 */
[----:B--2---:R-:W-:Y:S05]  /*1e6d0*/  @P0 BRA `(.L_x_2938) ;  /* 0x0000006000700947 */ /* 0x004fea0003800000 */
[----:B0-----:R-:W2:Y:S01]  /*1e6e0*/  LDL R2, [R1+0x88] ;  /* 0x0000880001027983 */ /* 0x001ea20000100800 */
[----:B------:R-:W0:Y:S01]  /*1e6f0*/  S2UR UR5, SR_CgaCtaId ;  /* 0x00000000000579c3 */ /* 0x000e220000008800 */
[C---:B------:R-:W-:Y:S01]  /*1e700*/  IMAD.SHL.U32 R33, R0.reuse, 0x8, RZ ;  /* 0x0000000800217824 */ /* 0x040fe200078e00ff */
[----:B------:R-:W-:Y:S01]  /*1e710*/  LOP3.LUT R4, R0, 0x7f, RZ, 0xc0, !PT ;  /* 0x0000007f00047812 */ /* 0x000fe200078ec0ff */
[----:B------:R1:W-:Y:S01]  /*1e720*/  STL [R1+0x28], RZ ;  /* 0x000028ff01007387 */ /* 0x0003e20000100800 */
[----:B------:R-:W-:Y:S01]  /*1e730*/  BSSY B8, `(.L_x_2938) ;  /* 0x0000616000087945 */ /* 0x000fe20003800000 */
[----:B------:R-:W-:Y:S01]  /*1e740*/  IMAD.MOV.U32 R28, RZ, RZ, 0x1 ;  /* 0x00000001ff1c7424 */ /* 0x000fe200078e00ff */
[C---:B------:R-:W-:Y:S02]  /*1e750*/  LOP3.LUT R3, R33.reuse, 0x1f8, RZ, 0xc0, !PT ;  /* 0x000001f821037812 */ /* 0x040fe400078ec0ff */
[----:B------:R-:W-:Y:S02]  /*1e760*/  CS2R R26, SRZ ;  /* 0x00000000001a7805 */ /* 0x000fe4000001ff00 */
[----:B------:R-:W-:Y:S01]  /*1e770*/  SHF.L.U32 R37, R4, 0x3, RZ ;  /* 0x0000000304257819 */ /* 0x000fe200000006ff */
[----:B------:R-:W-:Y:S01]  /*1e780*/  ULDC.64 UR36, c[0x0][0x198] ;  /* 0x0000660000247ab9 */ /* 0x000fe20000000a00 */
[----:B------:R-:W-:Y:S01]  /*1e790*/  LOP3.LUT R33, R33, 0x38, RZ, 0xc0, !PT ;  /* 0x0000003821217812 */ /* 0x000fe200078ec0ff */
[----:B------:R-:W-:Y:S01]  /*1e7a0*/  ULDC UR38, c[0x0][0xc] ;  /* 0x0000030000267ab9 */ /* 0x000fe20000000800 */
[----:B------:R-:W-:-:S02]  /*1e7b0*/  MOV R29, 0x1 ;  /* 0x00000001001d7802 */ /* 0x000fc40000000f00 */
[C---:B------:R-:W-:Y:S02]  /*1e7c0*/  LOP3.LUT R36, R33.reuse, 0x40, RZ, 0xfc, !PT ;  /* 0x0000004021247812 */ /* 0x040fe400078efcff */
[----:B------:R-:W-:Y:S02]  /*1e7d0*/  LOP3.LUT R35, R33, 0x80, RZ, 0xfc, !PT ;  /* 0x0000008021237812 */ /* 0x000fe400078efcff */
[----:B--2---:R-:W-:Y:S02]  /*1e7e0*/  R2UR UR4, R2 ;  /* 0x00000000020472ca */ /* 0x004fe400000e0000 */
[----:B------:R-:W-:Y:S01]  /*1e7f0*/  LOP3.LUT R2, R3, 0x38, R0, 0x78, !PT ;  /* 0x0000003803027812 */ /* 0x000fe200078e7800 */
[----:B------:R-:W-:-:S03]  /*1e800*/  IMAD.SHL.U32 R0, R0, 0x10, RZ ;  /* 0x0000001000007824 */ /* 0x000fc600078e00ff */
[----:B------:R-:W-:Y:S02]  /*1e810*/  LOP3.LUT R37, R2, 0x200, R37, 0xf8, !PT ;  /* 0x0000020002257812 */ /* 0x000fe400078ef825 */
[----:B------:R-:W-:-:S04]  /*1e820*/  SHF.R.U32.HI R2, RZ, 0x3, R4 ;  /* 0x00000003ff027819 */ /* 0x000fc80000011604 */
[----:B------:R-:W-:Y:S01]  /*1e830*/  LOP3.LUT R0, R2, 0x70, R0, 0xf8, !PT ;  /* 0x0000007002007812 */ /* 0x000fe200078ef800 */
[----:B------:R-:W-:-:S03]  /*1e840*/  ULOP3.LUT UR39, UR4, 0x2, URZ, 0xfc, !UPT ;  /* 0x0000000204277892 */ /* 0x000fc6000f8efc3f */
[----:B------:R-:W-:Y:S02]  /*1e850*/  UMOV UR4, 0x400 ;  /* 0x0000040000047882 */ /* 0x000fe40000000000 */
[----:B0-----:R-:W-:-:S06]  /*1e860*/  ULEA UR4, UR5, UR4, 0x18 ;  /* 0x0000000405047291 */ /* 0x001fcc000f8ec03f */
[----:B------:R-:W-:-:S04]  /*1e870*/  IMAD.U32 R22, RZ, RZ, UR4 ;  /* 0x00000004ff167e24 */ /* 0x000fc8000f8e00ff */
[----:B------:R-:W-:-:S05]  /*1e880*/  IMAD R0, R37, 0x2, R22 ;  /* 0x0000000225007824 */ /* 0x000fca00078e0216 */
[----:B------:R1:W-:Y:S02]  /*1e890*/  STL [R1+0x4], R0 ;  /* 0x0000040001007387 */ /* 0x0003e40000100800 */
.L_x_3041:
[----:B0-----:R-:W0:Y:S02]  /*1e8a0*/  LDC.64 R30, c[0x0][0xc88] ;  /* 0x00032200ff1e7b82 */ /* 0x001e240000000a00 */
[----:B0-----:R-:W-:-:S06]  /*1e8b0*/  IMAD.WIDE R30, R19, 0x4, R30 ;  /* 0x00000004131e7825 */ /* 0x001fcc00078e021e */
[----:B-1----:R-:W1:Y:S01]  /*1e8c0*/  LDG.E R30, desc[UR60][R30.64] ;  /* 0x0000003c1e1e7981 */ /* 0x002e62000c1e1900 */
        /* <DEDUP_REMOVED lines=8> */
[----:B------:R-:W-:Y:S01]  /*1e950*/  ISETP.NE.AND.EX P2, PT, RZ, UR9, PT, P2 ;  /* 0x00000009ff007c0c */ /* 0x000fe2000bf45320 */
[----:B------:R-:W-:Y:S01]  /*1e960*/  IMAD.MOV.U32 R34, RZ, RZ, RZ ;  /* 0x000000ffff227224 */ /* 0x000fe200078e00ff */
[----:B-1----:R-:W-:-:S05]  /*1e970*/  SHF.R.S32.HI R0, RZ, 0x1f, R30 ;  /* 0x0000001fff007819 */ /* 0x002fca000001141e */
        /* <DEDUP_REMOVED lines=8> */
[----:B------:R-:W-:Y:S02]  /*1ea00*/  ISETP.NE.U32.AND P1, PT, RZ, UR6, PT ;  /* 0x00000006ff007c0c */ /* 0x000fe4000bf25070 */
[----:B------:R-:W-:Y:S02]  /*1ea10*/  ISETP.NE.AND.EX P0, PT, RZ, UR5, PT, P0 ;  /* 0x00000005ff007c0c */ /* 0x000fe4000bf05300 */
[----:B------:R-:W-:Y:S02]  /*1ea20*/  ISETP.NE.AND.EX P1, PT, RZ, UR7, PT, P1 ;  /* 0x00000007ff007c0c */ /* 0x000fe4000bf25310 */
[C---:B------:R-:W-:Y:S02]  /*1ea30*/  IADD3 R4, P4, R23.reuse, UR6, RZ ;  /* 0x0000000617047c10 */ /* 0x040fe4000ff9e0ff */
[----:B-1----:R-:W-:Y:S01]  /*1ea40*/  IADD3 R2, P3, R23, UR4, RZ ;  /* 0x0000000417027c10 */ /* 0x002fe2000ff7e0ff */
[----:B------:R-:W-:Y:S01]  /*1ea50*/  ULDC UR4, c[0x0][0x288] ;  /* 0x0000a20000047ab9 */ /* 0x000fe20000000800 */
[----:B0-----:R-:W-:-:S02]  /*1ea60*/  MOV R0, RZ ;  /* 0x000000ff00007202 */ /* 0x001fc40000000f00 */
[C---:B------:R-:W-:Y:S02]  /*1ea70*/  IADD3.X R3, R24.reuse, UR5, RZ, P3, !PT ;  /* 0x0000000518037c10 */ /* 0x040fe40009ffe4ff */
[----:B------:R-:W-:Y:S01]  /*1ea80*/  @P2 IADD3 R6, P3, R23, UR8, RZ ;  /* 0x0000000817062c10 */ /* 0x000fe2000ff7e0ff */
[----:B------:R-:W-:Y:S01]  /*1ea90*/  IMAD.U32 R8, RZ, RZ, UR4 ;  /* 0x00000004ff087e24 */ /* 0x000fe2000f8e00ff */
[C---:B------:R-:W-:Y:S01]  /*1eaa0*/  IADD3.X R5, R24.reuse, UR7, RZ, P4, !PT ;  /* 0x0000000718057c10 */ /* 0x040fe2000a7fe4ff */
[----:B------:R-:W5:Y:S01]  /*1eab0*/  @P0 LDG.E R34, desc[UR60][R2.64] ;  /* 0x0000003c02220981 */ /* 0x000f62000c1e1900 */
[----:B------:R-:W-:Y:S01]  /*1eac0*/  @P2 IADD3.X R7, R24, UR9, RZ, P3, !PT ;  /* 0x0000000918072c10 */ /* 0x000fe20009ffe4ff */
[----:B------:R-:W-:Y:S02]  /*1ead0*/  ULDC.64 UR4, c[0x0][0x418] ;  /* 0x0001060000047ab9 */ /* 0x000fe40000000a00 */
[----:B------:R-:W5:Y:S04]  /*1eae0*/  @P1 LDG.E R0, desc[UR60][R4.64] ;  /* 0x0000003c04001981 */ /* 0x000f68000c1e1900 */
[----:B---3--:R0:W3:Y:S01]  /*1eaf0*/  @P2 LDG.E R8, desc[UR60][R6.64] ;  /* 0x0000003c06082981 */ /* 0x0080e2000c1e1900 */
[----:B------:R-:W-:-:S03]  /*1eb00*/  UISETP.NE.U32.AND UP0, UPT, UR4, URZ, UPT ;  /* 0x0000003f0400728c */ /* 0x000fc6000bf05070 */
[----:B------:R-:W-:Y:S01]  /*1eb10*/  ULDC UR4, c[0x0][0x424] ;  /* 0x0001090000047ab9 */ /* 0x000fe20000000800 */
[----:B------:R-:W-:-:S03]  /*1eb20*/  UISETP.NE.AND.EX UP0, UPT, UR5, URZ, UPT, UP0 ;  /* 0x0000003f0500728c */ /* 0x000fc6000bf05300 */
[----:B------:R-:W-:Y:S01]  /*1eb30*/  ULDC UR5, c[0x0][0x2f0] ;  /* 0x0000bc0000057ab9 */ /* 0x000fe20000000800 */
[----:B------:R-:W-:-:S04]  /*1eb40*/  USEL UR4, UR4, 0x1, UP0 ;  /* 0x0000000104047887 */ /* 0x000fc80008000000 */
[----:B------:R-:W-:-:S03]  /*1eb50*/  UIMAD UR4, UR4, UR5, URZ ;  /* 0x00000005040472a4 */ /* 0x000fc6000f8e023f */
[----:B------:R-:W-:Y:S02]  /*1eb60*/  ULDC UR5, c[0x0][0x348] ;  /* 0x0000d20000057ab9 */ /* 0x000fe40000000800 */
[----:B0-----:R-:W-:Y:S01]  /*1eb70*/  MOV R6, UR5 ;  /* 0x0000000500067c02 */ /* 0x001fe20008000f00 */
[----:B------:R-:W-:Y:S01]  /*1eb80*/  IMAD.U32 R7, RZ, RZ, UR4 ;  /* 0x00000004ff077e24 */ /* 0x000fe2000f8e00ff */
[----:B---3--:R0:W-:Y:S01]  /*1eb90*/  STL [R1+0x18], R8 ;  /* 0x0000180801007387 */ /* 0x0081e20000100800 */
[----:B------:R-:W-:-:S03]  /*1eba0*/  IMAD.MOV.U32 R10, RZ, RZ, R8 ;  /* 0x000000ffff0a7224 */ /* 0x000fc600078e0008 */
[----:B--2---:R0:W-:Y:S01]  /*1ebb0*/  STL [R1+0xc], R11 ;  /* 0x00000c0b01007387 */ /* 0x0041e20000100800 */
[----:B------:R-:W-:Y:S05]  /*1ebc0*/  @P2 BRA `(.L_x_2939) ;  /* 0x0000000000142947 */ /* 0x000fea0003800000 */
[----:B------:R-:W-:Y:S05]  /*1ebd0*/  @!P0 BRA `(.L_x_2939) ;  /* 0x0000000000108947 */ /* 0x000fea0003800000 */
[----:B------:R-:W2:Y:S04]  /*1ebe0*/  LDG.E R9, desc[UR60][R2.64] ;  /* 0x0000003c02097981 */ /* 0x000ea8000c1e1900 */
[----:B0-----:R-:W2:Y:S02]  /*1ebf0*/  LDG.E R8, desc[UR60][R2.64+0x4] ;  /* 0x0000043c02087981 */ /* 0x001ea4000c1e1900 */
[----:B--2---:R-:W-:-:S05]  /*1ec00*/  IMAD.IADD R10, R8, 0x1, -R9 ;  /* 0x00000001080a7824 */ /* 0x004fca00078e0a09 */
[----:B------:R1:W-:Y:S02]  /*1ec10*/  STL [R1+0x18], R10 ;  /* 0x0000180a01007387 */ /* 0x0003e40000100800 */
.L_x_2939:
[----:B------:R-:W-:Y:S01]  /*1ec20*/  ULDC.64 UR4, c[0x0][0xa20] ;  /* 0x0002880000047ab9 */ /* 0x000fe20000000a00 */
[----:B------:R-:W-:Y:S02]  /*1ec30*/  MOV R32, R30 ;  /* 0x0000001e00207202 */ /* 0x000fe40000000f00 */
[----:B------:R-:W-:-:S04]  /*1ec40*/  ISETP.NE.U32.AND P0, PT, RZ, UR4, PT ;  /* 0x00000004ff007c0c */ /* 0x000fc8000bf05070 */
[----:B------:R-:W-:-:S13]  /*1ec50*/  ISETP.NE.AND.EX P0, PT, RZ, UR5, PT, P0 ;  /* 0x00000005ff007c0c */ /* 0x000fda000bf05300 */
[----:B------:R-:W-:Y:S05]  /*1ec60*/  @!P0 BRA `(.L_x_2940) ;  /* 0x0000000000108947 */ /* 0x000fea0003800000 */
[----:B------:R-:W-:-:S04]  /*1ec70*/  IADD3 R2, P0, R23, UR4, RZ ;  /* 0x0000000417027c10 */ /* 0x000fc8000ff1e0ff */
[----:B------:R-:W-:-:S05]  /*1ec80*/  IADD3.X R3, R24, UR5, RZ, P0, !PT ;  /* 0x0000000518037c10 */ /* 0x000fca00087fe4ff */
[----:B------:R2:W5:Y:S01]  /*1ec90*/  LDG.E R7, desc[UR60][R2.64] ;  /* 0x0000003c02077981 */ /* 0x000562000c1e1900 */
[----:B------:R-:W-:Y:S05]  /*1eca0*/  BRA `(.L_x_2941) ;  /* 0x0000000000247947 */ /* 0x000fea0003800000 */
.L_x_2940:
[----:B------:R-:W-:Y:S02]  /*1ecb0*/  ULDC.64 UR4, c[0x0][0xa08] ;  /* 0x0002820000047ab9 */ /* 0x000fe40000000a00 */
[----:B------:R-:W-:-:S04]  /*1ecc0*/  ISETP.NE.U32.AND P0, PT, RZ, UR4, PT ;  /* 0x00000004ff007c0c */ /* 0x000fc8000bf05070 */
[----:B------:R-:W-:-:S13]  /*1ecd0*/  ISETP.NE.AND.EX P0, PT, RZ, UR5, PT, P0 ;  /* 0x00000005ff007c0c */ /* 0x000fda000bf05300 */
[----:B------:R-:W-:Y:S05]  /*1ece0*/  @!P0 BRA `(.L_x_2941) ;  /* 0x0000000000148947 */ /* 0x000fea0003800000 */
[----:B------:R-:W2:Y:S02]  /*1ecf0*/  LDC.64 R2, c[0x0][0xa08] ;  /* 0x00028200ff027b82 */ /* 0x000ea40000000a00 */
[----:B--2---:R-:W-:-:S05]  /*1ed00*/  IMAD.WIDE R2, R32, 0x4, R2 ;  /* 0x0000000420027825 */ /* 0x004fca00078e0202 */
[----:B------:R-:W2:Y:S04]  /*1ed10*/  LDG.E R7, desc[UR60][R2.64] ;  /* 0x0000003c02077981 */ /* 0x000ea8000c1e1900 */
[----:B0-----:R-:W2:Y:S02]  /*1ed20*/  LDG.E R8, desc[UR60][R2.64+0x4] ;  /* 0x0000043c02087981 */ /* 0x001ea4000c1e1900 */
[----:B--2---:R-:W-:-:S07]  /*1ed30*/  IMAD.IADD R7, R8, 0x1, -R7 ;  /* 0x0000000108077824 */ /* 0x004fce00078e0a07 */
.L_x_2941:
[----:B--2---:R-:W2:Y:S01]  /*1ed40*/  @P1 LDG.E R2, desc[UR60][R4.64] ;  /* 0x0000003c04021981 */ /* 0x004ea2000c1e1900 */
[----:B------:R-:W3:Y:S03]  /*1ed50*/  LDC R3, c[0x0][0x448] ;  /* 0x00011200ff037b82 */ /* 0x000ee60000000800 */
[----:B------:R-:W2:Y:S01]  /*1ed60*/  @P1 LDG.E R9, desc[UR60][R4.64+0x4] ;  /* 0x0000043c04091981 */ /* 0x000ea2000c1e1900 */
[----:B-----5:R-:W-:Y:S01]  /*1ed70*/  IADD3 R7, -R11, R7, RZ ;  /* 0x000000070b077210 */ /* 0x020fe20007ffe1ff */
[----:B------:R-:W-:Y:S01]  /*1ed80*/  BSSY B0, `(.L_x_2942) ;  /* 0x0000165000007945 */ /* 0x000fe20003800000 */
[----:B---3--:R-:W-:-:S13]  /*1ed90*/  ISETP.NE.AND P0, PT, R3, 0x1, PT ;  /* 0x000000010300780c */ /* 0x008fda0003f05270 */
[----:B0-----:R-:W0:Y:S08]  /*1eda0*/  @P0 LDC R8, c[0x0][0x44c] ;  /* 0x00011300ff080b82 */ /* 0x001e300000000800 */
[----:B------:R-:W3:Y:S01]  /*1edb0*/  @P0 LDC R3, c[0x0][0x450] ;  /* 0x00011400ff030b82 */ /* 0x000ee20000000800 */
[----:B--2---:R-:W-:Y:S01]  /*1edc0*/  @P1 IMAD.IADD R6, R9, 0x1, -R2 ;  /* 0x0000000109061824 */ /* 0x004fe200078e0a02 */
[----:B------:R-:W-:-:S03]  /*1edd0*/  SHF.L.U32 R9, R17, 0x7, RZ ;  /* 0x0000000711097819 */ /* 0x000fc600000006ff */
[----:B------:R-:W-:Y:S02]  /*1ede0*/  IMAD.IADD R5, R7, 0x1, R6 ;  /* 0x0000000107057824 */ /* 0x000fe400078e0206 */
[----:B------:R-:W-:Y:S02]  /*1edf0*/  VIADD R9, R9, 0x7f ;  /* 0x0000007f09097836 */ /* 0x000fe40000000000 */
[----:B------:R-:W-:Y:S01]  /*1ee00*/  VIADD R2, R5, 0x5f ;  /* 0x0000005f05027836 */ /* 0x000fe20000000000 */
[----:B------:R2:W-:Y:S01]  /*1ee10*/  STL [R1+0x8], R5 ;  /* 0x0000080501007387 */ /* 0x0005e20000100800 */
[----:B0-----:R-:W-:-:S04]  /*1ee20*/  @P0 IMAD.HI.U32 R8, R9, R8, RZ ;  /* 0x0000000809080227 */ /* 0x001fc800078e00ff */
[----:B------:R-:W-:-:S04]  /*1ee30*/  IMAD.HI R2, R2, 0x2aaaaaab, RZ ;  /* 0x2aaaaaab02027827 */ /* 0x000fc800078e02ff */
[----:B------:R-:W-:Y:S01]  /*1ee40*/  IMAD.MOV.U32 R4, RZ, RZ, R9 ;  /* 0x000000ffff047224 */ /* 0x000fe200078e0009 */
[----:B---3--:R-:W-:Y:S02]  /*1ee50*/  @P0 SHF.R.U32.HI R4, RZ, R3, R8 ;  /* 0x00000003ff040219 */ /* 0x008fe40000011608 */
[----:B------:R-:W-:-:S04]  /*1ee60*/  SHF.R.U32.HI R3, RZ, 0x1f, R2 ;  /* 0x0000001fff037819 */ /* 0x000fc80000011602 */
[----:B------:R-:W-:Y:S02]  /*1ee70*/  LEA.HI.SX32 R3, R2, R3, 0x1c ;  /* 0x0000000302037211 */ /* 0x000fe400078fe2ff */
[----:B------:R-:W-:-:S04]  /*1ee80*/  IADD3 R2, R5, 0x60, -R10 ;  /* 0x0000006005027810 */ /* 0x000fc80007ffe80a */
[----:B------:R-:W-:-:S05]  /*1ee90*/  IADD3 R4, R2, R4, RZ ;  /* 0x0000000402047210 */ /* 0x000fca0007ffe0ff */
[----:B------:R-:W-:-:S05]  /*1eea0*/  IMAD.HI R4, R4, 0x2aaaaaab, RZ ;  /* 0x2aaaaaab04047827 */ /* 0x000fca00078e02ff */
[----:B--2---:R-:W-:-:S04]  /*1eeb0*/  SHF.R.U32.HI R5, RZ, 0x1f, R4 ;  /* 0x0000001fff057819 */ /* 0x004fc80000011604 */
[----:B------:R-:W-:-:S04]  /*1eec0*/  LEA.HI.SX32 R4, R4, R5, 0x1c ;  /* 0x0000000504047211 */ /* 0x000fc800078fe2ff */
[----:B------:R-:W-:-:S05]  /*1eed0*/  VIMNMX R4, R3, R4, PT ;  /* 0x0000000403047248 */ /* 0x000fca0003fe0100 */
[--C-:B------:R-:W-:Y:S02]  /*1eee0*/  IMAD R5, R4, 0x60, -R7.reuse ;  /* 0x0000006004057824 */ /* 0x100fe400078e0a07 */
[----:B------:R-:W-:-:S03]  /*1eef0*/  IMAD.MOV R7, RZ, RZ, -R7 ;  /* 0x000000ffff077224 */ /* 0x000fc600078e0a07 */
[----:B------:R-:W-:Y:S02]  /*1ef00*/  VIMNMX R4, R5, R6, PT ;  /* 0x0000000605047248 */ /* 0x000fe40003fe0100 */
[----:B------:R-:W-:-:S04]  /*1ef10*/  VIMNMX R7, RZ, R7, !PT ;  /* 0x00000007ff077248 */ /* 0x000fc80007fe0100 */
[----:B------:R-:W-:Y:S01]  /*1ef20*/  ISETP.GT.AND P0, PT, R4, R7, PT ;  /* 0x000000070400720c */ /* 0x000fe20003f04270 */
[----:B------:R-:W-:-:S05]  /*1ef30*/  IMAD.WIDE.U32 R6, R7, -0x55555555, RZ ;  /* 0xaaaaaaab07067825 */ /* 0x000fca00078e00ff */
[----:B------:R-:W-:-:S04]  /*1ef40*/  SHF.R.U32.HI R6, RZ, 0x6, R7 ;  /* 0x00000006ff067819 */ /* 0x000fc80000011607 */
        /* <DEDUP_REMOVED lines=14> */
[----:B------:R0:W2:Y:S02]  /*1f030*/  SHFL.IDX PT, R14, R7, RZ, 0x1f ;  /* 0x00001fff070e7589 */ /* 0x0000a400000e0000 */
.L_x_3109:
[----:B--2---:R-:W-:Y:S02]  /*1f040*/  ISETP.NE.AND P0, PT, R14, RZ, PT ;  /* 0x000000ff0e00720c */ /* 0x004fe40003f05270 */
[----:B------:R-:W-:-:S11]  /*1f050*/  PLOP3.LUT P6, PT, PT, PT, PT, 0x8, 0x0 ;  /* 0x000000000000781c */ /* 0x000fd60003fce170 */
[----:B------:R-:W-:Y:S05]  /*1f060*/  @P0 BRA `(.L_x_2945) ;  /* 0x00000000000c0947 */ /* 0x000fea0003800000 */
[----:B------:R-:W-:-:S03]  /*1f070*/  UMOV UR4, 0xffffffff ;  /* 0xffffffff00047882 */ /* 0x000fc60000000000 */
[----:B------:R-:W-:Y:S05]  /*1f080*/  BRA.DIV UR4, `(.L_x_2946) ;  /* 0x0000006e04a47947 */ /* 0x000fea000b800000 */
[----:B------:R-:W-:-:S13]  /*1f090*/  ELECT P6, URZ, PT ;  /* 0x00000000003f782f */ /* 0x000fda00038c0000 */
.L_x_2945:
[----:B0-----:R-:W2:Y:S01]  /*1f0a0*/  LDL R7, [R1+0x28] ;  /* 0x0000280001077983 */ /* 0x001ea20000100800 */
[----:B------:R-:W-:Y:S01]  /*1f0b0*/  BSSY B1, `(.L_x_2947) ;  /* 0x0000008000017945 */ /* 0x000fe20003800000 */
[----:B--2---:R-:W-:-:S05]  /*1f0c0*/  VIADD R7, R7, 0x1 ;  /* 0x0000000107077836 */ /* 0x004fca0000000000 */
[----:B------:R-:W-:-:S04]  /*1f0d0*/  LEA.HI R8, R7, R7, RZ, 0x1 ;  /* 0x0000000707087211 */ /* 0x000fc800078f08ff */
[----:B------:R-:W-:-:S05]  /*1f0e0*/  LOP3.LUT R8, R8, 0xfffffffe, RZ, 0xc0, !PT ;  /* 0xfffffffe08087812 */ /* 0x000fca00078ec0ff */
[----:B------:R-:W-:-:S05]  /*1f0f0*/  IMAD.IADD R7, R7, 0x1, -R8 ;  /* 0x0000000107077824 */ /* 0x000fca00078e0a08 */
[----:B------:R-:W-:-:S04]  /*1f100*/  SHF.L.U32 R7, R7, 0x1f, RZ ;  /* 0x0000001f07077819 */ /* 0x000fc800000006ff */
[----:B------:R-:W0:Y:S02]  /*1f110*/  SYNCS.PHASECHK.TRANS64.TRYWAIT P0, [R22+URZ+0x30820], R7 ;  /* 0x03082007160075a7 */ /* 0x000e24000800017f */
[----:B0-----:R-:W-:Y:S05]  /*1f120*/  @!P0 BRA `(.L_x_2948) ;  /* 0x0000006c009c8947 */ /* 0x001fea0003800000 */
.L_x_3112:
[----:B------:R-:W-:Y:S05]  /*1f130*/  BSYNC B1 ;  /* 0x0000000000017941 */ /* 0x000fea0003800000 */
.L_x_2947:
[----:B------:R-:W-:Y:S04]  /*1f140*/  BSSY B1, `(.L_x_2949) ;  /* 0x000008b000017945 */ /* 0x000fe80003800000 */
[----:B------:R-:W-:Y:S05]  /*1f150*/  @!P6 BRA `(.L_x_2950) ;  /* 0x000000080024e947 */ /* 0x000fea0003800000 */
[----:B------:R-:W-:Y:S01]  /*1f160*/  LEA R11, R27, R22, 0x3 ;  /* 0x000000161b0b7211 */ /* 0x000fe200078e18ff */
[----:B------:R-:W2:Y:S01]  /*1f170*/  S2R R8, SR_TID.X ;  /* 0x0000000000087919 */ /* 0x000ea20000002100 */
[----:B-1----:R-:W-:Y:S01]  /*1f180*/  SHF.L.U32 R10, R29, 0x1f, RZ ;  /* 0x0000001f1d0a7819 */ /* 0x002fe200000006ff */
[----:B------:R-:W-:Y:S03]  /*1f190*/  BSSY B2, `(.L_x_2951) ;  /* 0x0000005000027945 */ /* 0x000fe60003800000 */
[----:B------:R-:W1:Y:S01]  /*1f1a0*/  SYNCS.PHASECHK.TRANS64.TRYWAIT P0, [R11+URZ+0x308a0], R10 ;  /* 0x0308a00a0b0075a7 */ /* 0x000e62000800017f */
[----:B--2---:R-:W-:-:S04]  /*1f1b0*/  LOP3.LUT R8, R8, 0x7f, RZ, 0xc0, !PT ;  /* 0x0000007f08087812 */ /* 0x004fc800078ec0ff */
[----:B------:R-:W-:Y:S01]  /*1f1c0*/  ISETP.NE.AND P1, PT, R8, RZ, PT ;  /* 0x000000ff0800720c */ /* 0x000fe20003f25270 */
[----:B-1----:R-:W-:-:S12]  /*1f1d0*/  @!P0 BRA `(.L_x_2952) ;  /* 0x0000006c00848947 */ /* 0x002fd80003800000 */
.L_x_3113:
[----:B------:R-:W-:Y:S05]  /*1f1e0*/  BSYNC B2 ;  /* 0x0000000000027941 */ /* 0x000fea0003800000 */
.L_x_2951:
        /* <DEDUP_REMOVED lines=9> */
.L_x_2954:
[----:B------:R-:W-:Y:S05]  /*1f280*/  BSYNC B2 ;  /* 0x0000000000027941 */ /* 0x000fea0003800000 */
.L_x_2953:
        /* <DEDUP_REMOVED lines=8> */
[----:B------:R-:W-:Y:S01]  /*1f310*/  VIADD R12, R9, 0x1e400 ;  /* 0x0001e400090c7836 */ /* 0x000fe20000000000 */
[----:B------:R-:W-:Y:S01]  /*1f320*/  UIADD3.X UR5, URZ, UR37, URZ, UP0, !UPT ;  /* 0x000000253f057290 */ /* 0x000fe200087fe43f */
[----:B------:R-:W-:Y:S01]  /*1f330*/  UMOV UR6, 0x0 ;  /* 0x0000000000067882 */ /* 0x000fe20000000000 */
[----:B------:R-:W-:-:S10]  /*1f340*/  UMOV UR7, 0x12f00000 ;  /* 0x12f0000000077882 */ /* 0x000fd40000000000 */
.L_x_2955:
        /* <DEDUP_REMOVED lines=10> */
[----:B------:R-:W-:Y:S01]  /*1f3f0*/  MOV R15, 0x40 ;  /* 0x00000040000f7802 */ /* 0x000fe20000000f00 */
[----:B------:R-:W-:Y:S01]  /*1f400*/  VIADD R12, R9, 0x21400 ;  /* 0x00021400090c7836 */ /* 0x000fe20000000000 */
[----:B------:R-:W-:Y:S01]  /*1f410*/  PLOP3.LUT P0, PT, PT, PT, PT, 0x80, 0x0 ;  /* 0x000000000000781c */ /* 0x000fe20003f0f070 */
[----:B------:R-:W-:Y:S01]  /*1f420*/  UMOV UR6, 0x0 ;  /* 0x0000000000067882 */ /* 0x000fe20000000000 */
[----:B------:R-:W-:Y:S01]  /*1f430*/  R2UR UR10, R15 ;  /* 0x000000000f0a72ca */ /* 0x000fe200000e0000 */
[----:B------:R-:W-:-:S14]  /*1f440*/  UMOV UR7, 0x12f00000 ;  /* 0x12f0000000077882 */ /* 0x000fdc0000000000 */
.L_x_2956:
        /* <DEDUP_REMOVED lines=16> */
.L_x_2957:
        /* <DEDUP_REMOVED lines=13> */
.L_x_3114:
[----:B------:R-:W-:Y:S05]  /*1f620*/  BSYNC B2 ;  /* 0x0000000000027941 */ /* 0x000fea0003800000 */
.L_x_2958:
[----:B------:R-:W-:Y:S01]  /*1f630*/  BSSY B2, `(.L_x_2960) ;  /* 0x000000b000027945 */ /* 0x000fe20003800000 */
[----:B------:R-:W-:Y:S02]  /*1f640*/  IMAD.MOV.U32 R12, RZ, RZ, 0x0 ;  /* 0x00000000ff0c7424 */ /* 0x000fe400078e00ff */
[----:B------:R-:W-:Y:S01]  /*1f650*/  IMAD.MOV.U32 R13, RZ, RZ, 0x12f00000 ;  /* 0x12f00000ff0d7424 */ /* 0x000fe200078e00ff */
[----:B------:R-:W-:Y:S06]  /*1f660*/  @P1 BRA `(.L_x_2961) ;  /* 0x00000000001c1947 */ /* 0x000fec0003800000 */
[----:B------:R-:W2:Y:S01]  /*1f670*/  S2R R21, SR_TID.X ;  /* 0x0000000000157919 */ /* 0x000ea20000002100 */
[----:B------:R-:W-:-:S04]  /*1f680*/  MOV R7, 0x9000 ;  /* 0x0000900000077802 */ /* 0x000fc80000000f00 */
[----:B------:R3:W-:Y:S01]  /*1f690*/  SYNCS.ARRIVE.TRANS64 RZ, [R11+URZ+0x308b0], R7 ;  /* 0x0308b0070bff79a7 */ /* 0x0007e2000800003f */
[----:B--2---:R-:W-:-:S04]  /*1f6a0*/  LOP3.LUT R21, R21, 0x1f, RZ, 0xc0, !PT ;  /* 0x0000001f15157812 */ /* 0x004fc800078ec0ff */
[----:B------:R-:W-:-:S13]  /*1f6b0*/  ISETP.NE.AND P0, PT, R21, RZ, PT ;  /* 0x000000ff1500720c */ /* 0x000fda0003f05270 */
[----:B---3--:R-:W-:Y:S05]  /*1f6c0*/  @!P0 BRA `(.L_x_2961) ;  /* 0x0000000000048947 */ /* 0x008fea0003800000 */
[----:B------:R-:W-:Y:S01]  /*1f6d0*/  BPT.TRAP 0x1 ;  /* 0x000000040000795c */ /* 0x000fe20000300000 */
.L_x_2961:
[----:B------:R-:W-:Y:S05]  /*1f6e0*/  BSYNC B2 ;  /* 0x0000000000027941 */ /* 0x000fea0003800000 */
.L_x_2960:
[----:B------:R-:W-:Y:S01]  /*1f6f0*/  R2UR UR10, R20 ;  /* 0x00000000140a72ca */ /* 0x000fe200000e0000 */
[----:B------:R-:W-:Y:S01]  /*1f700*/  UIADD3 UR4, UP0, UR36, 0x670, URZ ;  /* 0x0000067024047890 */ /* 0x000fe2000ff1e03f */
[----:B------:R-:W-:Y:S01]  /*1f710*/  R2UR UR6, R12 ;  /* 0x000000000c0672ca */ /* 0x000fe200000e0000 */
[----:B01----:R-:W-:Y:S01]  /*1f720*/  VIADD R11, R11, 0x308b0 ;  /* 0x000308b00b0b7836 */ /* 0x003fe20000000000 */
[----:B------:R-:W-:Y:S01]  /*1f730*/  R2UR UR7, R13 ;  /* 0x000000000d0772ca */ /* 0x000fe200000e0000 */
[----:B------:R-:W-:Y:S01]  /*1f740*/  VIADD R7, R9, 0x400 ;  /* 0x0000040009077836 */ /* 0x000fe20000000000 */
[----:B------:R-:W-:Y:S01]  /*1f750*/  PLOP3.LUT P0, PT, PT, PT, PT, 0x80, 0x0 ;  /* 0x000000000000781c */ /* 0x000fe20003f0f070 */
[----:B------:R-:W-:-:S12]  /*1f760*/  UIADD3.X UR5, URZ, UR37, URZ, UP0, !UPT ;  /* 0x000000253f057290 */ /* 0x000fd800087fe43f */
.L_x_2962:
        /* <DEDUP_REMOVED lines=15> */
.L_x_2963:
        /* <DEDUP_REMOVED lines=15> */
.L_x_2964:
        /* <DEDUP_REMOVED lines=9> */
[----:B--2---:R-:W-:Y:S05]  /*1f9e0*/  @P0 BRA.U.ANY `(.L_x_2964) ;  /* 0xfffffffd00d80947 */ /* 0x004fea000393ffff */
.L_x_2950:
[----:B------:R-:W-:Y:S05]  /*1f9f0*/  BSYNC B1 ;  /* 0x0000000000017941 */ /* 0x000fea0003800000 */
.L_x_2949:
[----:B------:R-:W-:Y:S01]  /*1fa00*/  IADD3 R11, R5, -0x2, RZ ;  /* 0xfffffffe050b7810 */ /* 0x000fe20007ffe0ff */
[----:B------:R-:W-:Y:S01]  /*1fa10*/  VIADD R27, R27, 0x1 ;  /* 0x000000011b1b7836 */ /* 0x000fe20000000000 */
[----:B------:R-:W-:Y:S02]  /*1fa20*/  PLOP3.LUT P0, PT, PT, PT, PT, 0x8, 0x0 ;  /* 0x000000000000781c */ /* 0x000fe40003f0e170 */
[----:B------:R-:W-:Y:S02]  /*1fa30*/  ISETP.GE.AND P2, PT, R11, R6, PT ;  /* 0x000000060b00720c */ /* 0x000fe40003f46270 */
[----:B------:R-:W-:-:S04]  /*1fa40*/  ISETP.NE.AND P1, PT, R27, 0x2, PT ;  /* 0x000000021b00780c */ /* 0x000fc80003f25270 */
[----:B------:R-:W-:Y:S02]  /*1fa50*/  SEL R5, RZ, 0x1, P1 ;  /* 0x00000001ff057807 */ /* 0x000fe40000800000 */
[----:B------:R-:W-:Y:S02]  /*1fa60*/  SEL R27, R27, RZ, P1 ;  /* 0x000000ff1b1b7207 */ /* 0x000fe40000800000 */
[----:B------:R-:W-:-:S03]  /*1fa70*/  LOP3.LUT R29, R29, R5, RZ, 0x3c, !PT ;  /* 0x000000051d1d7212 */ /* 0x000fc600078e3cff */
[----:B------:R-:W-:Y:S05]  /*1fa80*/  @!P2 BRA `(.L_x_2943) ;  /* 0x000000080050a947 */ /* 0x000fea0003800000 */
.L_x_2981:
[----:B------:R-:W-:Y:S05]  /*1fa90*/  YIELD ;  /* 0x0000000000007946 */ /* 0x000fea0003800000 */
[----:B------:R-:W-:Y:S04]  /*1faa0*/  BSSY B1, `(.L_x_2965) ;  /* 0x000008a000017945 */ /* 0x000fe80003800000 */
[----:B------:R-:W-:Y:S05]  /*1fab0*/  @!P6 BRA `(.L_x_2966) ;  /* 0x000000080020e947 */ /* 0x000fea0003800000 */
[----:B-1----:R-:W-:Y:S01]  /*1fac0*/  IMAD R10, R27, 0x8, R22 ;  /* 0x000000081b0a7824 */ /* 0x002fe200078e0216 */
[----:B------:R-:W-:Y:S01]  /*1fad0*/  SHF.L.U32 R9, R29, 0x1f, RZ ;  /* 0x0000001f1d097819 */ /* 0x000fe200000006ff */
[----:B------:R-:W1:Y:S01]  /*1fae0*/  S2R R5, SR_TID.X ;  /* 0x0000000000057919 */ /* 0x000e620000002100 */
[----:B------:R-:W-:Y:S02]  /*1faf0*/  BSSY B2, `(.L_x_2967) ;  /* 0x0000005000027945 */ /* 0x000fe40003800000 */
[----:B------:R-:W2:Y:S01]  /*1fb00*/  SYNCS.PHASECHK.TRANS64.TRYWAIT P1, [R10+URZ+0x308a0], R9 ;  /* 0x0308a0090a0075a7 */ /* 0x000ea2000802017f */
[----:B-1----:R-:W-:-:S04]  /*1fb10*/  LOP3.LUT R5, R5, 0x7f, RZ, 0xc0, !PT ;  /* 0x0000007f05057812 */ /* 0x002fc800078ec0ff */
[----:B------:R-:W-:Y:S01]  /*1fb20*/  ISETP.NE.AND P2, PT, R5, RZ, PT ;  /* 0x000000ff0500720c */ /* 0x000fe20003f45270 */
[----:B--2---:R-:W-:-:S12]  /*1fb30*/  @!P1 BRA `(.L_x_2968) ;  /* 0x0000006400549947 */ /* 0x004fd80003800000 */
.L_x_3115:
[----:B------:R-:W-:Y:S05]  /*1fb40*/  BSYNC B2 ;  /* 0x0000000000027941 */ /* 0x000fea0003800000 */
.L_x_2967:
        /* <DEDUP_REMOVED lines=9> */
.L_x_2970:
[----:B------:R-:W-:Y:S05]  /*1fbe0*/  BSYNC B2 ;  /* 0x0000000000027941 */ /* 0x000fea0003800000 */
.L_x_2969:
[----:B------:R-:W-:Y:S01]  /*1fbf0*/  MOV R14, RZ ;  /* 0x000000ff000e7202 */ /* 0x000fe20000000f00 */
[----:B------:R-:W-:Y:S01]  /*1fc00*/  IMAD R8, R27, 0x9000, R22 ;  /* 0x000090001b087824 */ /* 0x000fe200078e0216 */
[----:B------:R-:W-:Y:S01]  /*1fc10*/  UIADD3 UR4, UP0, UR36, 0x570, URZ ;  /* 0x0000057024047890 */ /* 0x000fe2000ff1e03f */
[----:B------:R-:W-:Y:S01]  /*1fc20*/  PLOP3.LUT P1, PT, PT, PT, PT, 0x80, 0x0 ;  /* 0x000000000000781c */ /* 0x000fe20003f2f070 */
[----:B0-----:R-:W-:Y:S01]  /*1fc30*/  IMAD R7, R11, 0x60, R0 ;  /* 0x000000600b077824 */ /* 0x001fe200078e0200 */
[----:B------:R-:W-:Y:S01]  /*1fc40*/  R2UR UR10, R14 ;  /* 0x000000000e0a72ca */ /* 0x000fe200000e0000 */
[----:B------:R-:W-:Y:S01]  /*1fc50*/  VIADD R5, R10, 0x30890 ;  /* 0x000308900a057836 */ /* 0x000fe20000000000 */
[----:B------:R-:W-:Y:S01]  /*1fc60*/  UIADD3.X UR5, URZ, UR37, URZ, UP0, !UPT ;  /* 0x000000253f057290 */ /* 0x000fe200087fe43f */
[----:B------:R-:W-:Y:S01]  /*1fc70*/  VIADD R12, R8, 0x1e400 ;  /* 0x0001e400080c7836 */ /* 0x000fe20000000000 */
[----:B------:R-:W-:Y:S01]  /*1fc80*/  UMOV UR6, 0x0 ;  /* 0x0000000000067882 */ /* 0x000fe20000000000 */
[----:B------:R-:W-:-:S10]  /*1fc90*/  UMOV UR7, 0x12f00000 ;  /* 0x12f0000000077882 */ /* 0x000fd40000000000 */
.L_x_2971:
        /* <DEDUP_REMOVED lines=16> */
.L_x_2972:
        /* <DEDUP_REMOVED lines=16> */
.L_x_2973:
        /* <DEDUP_REMOVED lines=13> */
.L_x_3116:
[----:B------:R-:W-:Y:S05]  /*1ff70*/  BSYNC B2 ;  /* 0x0000000000027941 */ /* 0x000fea0003800000 */
.L_x_2974:
        /* <DEDUP_REMOVED lines=11> */
.L_x_2977:
[----:B------:R-:W-:Y:S05]  /*20030*/  BSYNC B2 ;  /* 0x0000000000027941 */ /* 0x000fea0003800000 */
.L_x_2976:
        /* <DEDUP_REMOVED lines=8> */
.L_x_2978:
        /* <DEDUP_REMOVED lines=15> */
.L_x_2979:
        /* <DEDUP_REMOVED lines=15> */
.L_x_2980:
        /* <DEDUP_REMOVED lines=10> */
.L_x_2966:
[----:B------:R-:W-:Y:S05]  /*20340*/  BSYNC B1 ;  /* 0x0000000000017941 */ /* 0x000fea0003800000 */
.L_x_2965:
[----:B------:R-:W-:Y:S01]  /*20350*/  ISETP.GT.AND P2, PT, R11, R6, PT ;  /* 0x000000060b00720c */ /* 0x000fe20003f44270 */
[----:B------:R-:W-:Y:S01]  /*20360*/  VIADD R27, R27, 0x1 ;  /* 0x000000011b1b7836 */ /* 0x000fe20000000000 */
[----:B------:R-:W-:-:S04]  /*20370*/  IADD3 R11, R11, -0x1, RZ ;  /* 0xffffffff0b0b7810 */ /* 0x000fc80007ffe0ff */
[----:B------:R-:W-:-:S04]  /*20380*/  ISETP.NE.AND P1, PT, R27, 0x2, PT ;  /* 0x000000021b00780c */ /* 0x000fc80003f25270 */
[----:B------:R-:W-:Y:S02]  /*20390*/  SEL R5, RZ, 0x1, P1 ;  /* 0x00000001ff057807 */ /* 0x000fe40000800000 */
[----:B------:R-:W-:Y:S02]  /*203a0*/  SEL R27, R27, RZ, P1 ;  /* 0x000000ff1b1b7207 */ /* 0x000fe40000800000 */
[----:B------:R-:W-:Y:S01]  /*203b0*/  LOP3.LUT R29, R29, R5, RZ, 0x3c, !PT ;  /* 0x000000051d1d7212 */ /* 0x000fe200078e3cff */
[----:B------:R-:W-:Y:S06]  /*203c0*/  @P2 BRA `(.L_x_2981) ;  /* 0xfffffff400b02947 */ /* 0x000fec000383ffff */
.L_x_2943:
[----:B------:R-:W-:Y:S05]  /*203d0*/  BSYNC B0 ;  /* 0x0000000000007941 */ /* 0x000fea0003800000 */
.L_x_2942:
[----:B------:R-:W2:Y:S01]  /*203e0*/  LDC R0, c[0x0][0x448] ;  /* 0x00011200ff007b82 */ /* 0x000ea20000000800 */
[----:B------:R-:W-:Y:S01]  /*203f0*/  LEA R5, R17, 0x7f, 0x7 ;  /* 0x0000007f11057811 */ /* 0x000fe200078e38ff */
[----:B------:R-:W-:Y:S05]  /*20400*/  @!P0 WARPSYNC.ALL ;  /* 0x0000000000008948 */ /* 0x000fea0003800000 */
[----:B------:R-:W-:Y:S01]  /*20410*/  BSSY B7, `(.L_x_2982) ;  /* 0x0000385000077945 */ /* 0x000fe20003800000 */
[----:B------:R-:W-:Y:S01]  /*20420*/  @!P0 BAR.SYNC.DEFER_BLOCKING 0xc, 0x180 ;  /* 0x0306000000008b1d */ /* 0x000fe20000010000 */
[----:B--2---:R-:W-:-:S13]  /*20430*/  ISETP.NE.AND P1, PT, R0, 0x1, PT ;  /* 0x000000010000780c */ /* 0x004fda0003f25270 */
[----:B------:R-:W0:Y:S08]  /*20440*/  @P1 LDC R4, c[0x0][0x44c] ;  /* 0x00011300ff041b82 */ /* 0x000e300000000800 */
[----:B------:R-:W2:Y:S01]  /*20450*/  @P1 LDC R0, c[0x0][0x450] ;  /* 0x00011400ff001b82 */ /* 0x000ea20000000800 */
[----:B0-----:R-:W-:-:S05]  /*20460*/  @P1 IMAD.HI.U32 R7, R5, R4, RZ ;  /* 0x0000000405071227 */ /* 0x001fca00078e00ff */
[----:B--2---:R-:W-:-:S05]  /*20470*/  @P1 SHF.R.U32.HI R5, RZ, R0, R7 ;  /* 0x00000000ff051219 */ /* 0x004fca0000011607 */
[----:B------:R-:W-:-:S04]  /*20480*/  IMAD.IADD R5, R2, 0x1, R5 ;  /* 0x0000000102057824 */ /* 0x000fc800078e0205 */
[----:B------:R-:W-:-:S05]  /*20490*/  IMAD.HI R5, R5, 0x2aaaaaab, RZ ;  /* 0x2aaaaaab05057827 */ /* 0x000fca00078e02ff */
[----:B------:R-:W-:-:S04]  /*204a0*/  SHF.R.U32.HI R0, RZ, 0x1f, R5 ;  /* 0x0000001fff007819 */ /* 0x000fc80000011605 */
        /* <DEDUP_REMOVED lines=11> */
[----:B------:R-:W2:Y:S01]  /*20560*/  LDC.64 R2, c[0x0][0xc60] ;  /* 0x00031800ff027b82 */ /* 0x000ea20000000a00 */
[----:B------:R-:W0:Y:S02]  /*20570*/  FLO.U32 R0, UR4 ;  /* 0x0000000400007d00 */ /* 0x000e2400080e0000 */
[----:B0-----:R-:W-:-:S06]  /*20580*/  ISETP.EQ.U32.AND P0, PT, R0, R5, PT ;  /* 0x000000050000720c */ /* 0x001fcc0003f02070 */
[----:B------:R-:W2:Y:S07]  /*20590*/  POPC R5, UR4 ;  /* 0x0000000400057d09 */ /* 0x000eae0008000000 */
[----:B--2---:R-:W2:Y:S01]  /*205a0*/  @P0 ATOMG.E.ADD.STRONG.GPU PT, R3, desc[UR60][R2.64], R5 ;  /* 0x00000005020309a8 */ /* 0x004ea200081ee1fc */
[----:B------:R-:W0:Y:S02]  /*205b0*/  S2R R4, SR_LTMASK ;  /* 0x0000000000047919 */ /* 0x000e240000003900 */
[----:B0-----:R-:W-:-:S04]  /*205c0*/  LOP3.LUT R4, R4, UR4, RZ, 0xc0, !PT ;  /* 0x0000000404047c12 */ /* 0x001fc8000f8ec0ff */
[----:B------:R-:W0:Y:S01]  /*205d0*/  POPC R7, R4 ;  /* 0x0000000400077309 */ /* 0x000e220000000000 */
[----:B--2---:R-:W0:Y:S02]  /*205e0*/  SHFL.IDX PT, R0, R3, R0, 0x1f ;  /* 0x00001f0003007589 */ /* 0x004e2400000e0000 */
[----:B0-----:R-:W-:Y:S01]  /*205f0*/  IADD3 R16, R0, UR38, R7 ;  /* 0x0000002600107c10 */ /* 0x001fe2000fffe007 */
[----:B------:R-:W-:Y:S06]  /*20600*/  BRA `(.L_x_2984) ;  /* 0x0000003400947947 */ /* 0x000fec0003800000 */
.L_x_2983:
        /* <DEDUP_REMOVED lines=13> */
[----:B-1----:R-:W-:Y:S01]  /*206e0*/  IMAD.U32 R10, RZ, RZ, UR4 ;  /* 0x00000004ff0a7e24 */ /* 0x002fe2000f8e00ff */
[----:B------:R-:W-:Y:S01]  /*206f0*/  MOV R8, 0x70 ;  /* 0x0000007000087802 */ /* 0x000fe20000000f00 */
[----:B------:R-:W-:-:S02]  /*20700*/  IMAD.U32 R11, RZ, RZ, UR5 ;  /* 0x00000005ff0b7e24 */ /* 0x000fc4000f8e00ff */
[----:B------:R-:W-:Y:S02]  /*20710*/  IMAD.MOV.U32 R12, RZ, RZ, 0x1 ;  /* 0x00000001ff0c7424 */ /* 0x000fe400078e00ff */
[----:B------:R-:W-:-:S07]  /*20720*/  IMAD.MOV.U32 R13, RZ, RZ, RZ ;  /* 0x000000ffff0d7224 */ /* 0x000fce00078e00ff */
[----:B------:R-:W-:-:S07]  /*20730*/  LEPC R20, `(.L_x_2986) ;  /* 0x000000001014794e */ /* 0x000fce0000000000 */
[----:B0-----:R-:W-:Y:S05]  /*20740*/  CALL.ABS.NOINC R2 ;  /* 0x0000000002007343 */ /* 0x001fea0003c00000 */
.L_x_2986:
[----:B------:R-:W-:Y:S05]  /*20750*/  BSYNC B6 ;  /* 0x0000000000067941 */ /* 0x000fea0003800000 */
.L_x_2985:
        /* <DEDUP_REMOVED lines=11> */
[----:B------:R-:W-:Y:S01]  /*20810*/  IMAD.U32 R5, RZ, RZ, UR7 ;  /* 0x00000007ff057e24 */ /* 0x000fe2000f8e00ff */
[----:B------:R-:W-:Y:S01]  /*20820*/  MOV R11, UR5 ;  /* 0x00000005000b7c02 */ /* 0x000fe20008000f00 */
[----:B------:R-:W-:Y:S01]  /*20830*/  IMAD.U32 R7, RZ, RZ, UR9 ;  /* 0x00000009ff077e24 */ /* 0x000fe2000f8e00ff */
[----:B------:R-:W-:Y:S01]  /*20840*/  MOV R13, RZ ;  /* 0x000000ff000d7202 */ /* 0x000fe20000000f00 */
[----:B-1----:R-:W-:-:S02]  /*20850*/  IMAD.U32 R10, RZ, RZ, UR4 ;  /* 0x00000004ff0a7e24 */ /* 0x002fc4000f8e00ff */
[----:B------:R-:W-:Y:S02]  /*20860*/  IMAD.MOV.U32 R8, RZ, RZ, 0x70 ;  /* 0x00000070ff087424 */ /* 0x000fe400078e00ff */
[----:B0-----:R-:W-:-:S07]  /*20870*/  IMAD.MOV.U32 R12, RZ, RZ, 0x1 ;  /* 0x00000001ff0c7424 */ /* 0x001fce00078e00ff */
[----:B------:R-:W-:-:S07]  /*20880*/  LEPC R20, `(.L_x_2989) ;  /* 0x000000001014794e */ /* 0x000fce0000000000 */
[----:B--2---:R-:W-:Y:S05]  /*20890*/  CALL.ABS.NOINC R2 ;  /* 0x0000000002007343 */ /* 0x004fea0003c00000 */
.L_x_2989:
        /* <DEDUP_REMOVED lines=14> */
[----:B-1----:R-:W-:Y:S05]  /*20980*/  CALL.ABS.NOINC R2 ;  /* 0x0000000002007343 */ /* 0x002fea0003c00000 */
.L_x_2988:
[----:B------:R-:W-:Y:S05]  /*20990*/  BSYNC B6 ;  /* 0x0000000000067941 */ /* 0x000fea0003800000 */
.L_x_2987:
[----:B------:R-:W-:Y:S01]  /*209a0*/  IMAD.MOV.U32 R25, RZ, RZ, R31 ;  /* 0x000000ffff197224 */ /* 0x000fe200078e001f */
[----:B------:R-:W-:Y:S01]  /*209b0*/  ULDC.64 UR4, c[0x0][0x9f8] ;  /* 0x00027e0000047ab9 */ /* 0x000fe20000000a00 */
[----:B------:R-:W2:Y:S01]  /*209c0*/  LDL R31, [R1+0x8] ;  /* 0x00000800011f7983 */ /* 0x000ea20000100800 */
[----:B------:R-:W-:Y:S01]  /*209d0*/  ISETP.NE.U32.AND P0, PT, RZ, UR4, PT ;  /* 0x00000004ff007c0c */ /* 0x000fe2000bf05070 */
[----:B------:R-:W0:Y:S02]  /*209e0*/  LDC R0, c[0x0][0x430] ;  /* 0x00010c00ff007b82 */ /* 0x000e240000000800 */
[----:B------:R-:W3:Y:S01]  /*209f0*/  LDL R21, [R1+0xc] ;  /* 0x00000c0001157983 */ /* 0x000ee20000100800 */
[----:B------:R-:W-:-:S03]  /*20a00*/  ISETP.NE.AND.EX P0, PT, RZ, UR5, PT, P0 ;  /* 0x00000005ff007c0c */ /* 0x000fc6000bf05300 */
[----:B------:R-:W4:Y:S01]  /*20a10*/  LDL.LU R8, [R1] ;  /* 0x0000000001087983 */ /* 0x000f220000300800 */
[----:B------:R-:W1:Y:S09]  /*20a20*/  S2R R20, SR_TID.X ;  /* 0x0000000000147919 */ /* 0x000e720000002100 */
[----:B------:R-:W-:Y:S01]  /*20a30*/  @P0 IADD3 R2, P1, R23, UR4, RZ ;  /* 0x0000000417020c10 */ /* 0x000fe2000ff3e0ff */
[----:B------:R-:W-:-:S03]  /*20a40*/  ULDC UR4, c[0x0][0x2f4] ;  /* 0x0000bd0000047ab9 */ /* 0x000fc60000000800 */
[----:B------:R-:W-:-:S05]  /*20a50*/  @P0 IADD3.X R3, R24, UR5, RZ, P1, !PT ;  /* 0x0000000518030c10 */ /* 0x000fca0008ffe4ff */
[----:B------:R3:W4:Y:S01]  /*20a60*/  @P0 LDG.E R32, desc[UR60][R2.64] ;  /* 0x0000003c02200981 */ /* 0x000722000c1e1900 */
[----:B-1----:R-:W-:-:S04]  /*20a70*/  LOP3.LUT R20, R20, 0x7f, RZ, 0xc0, !PT ;  /* 0x0000007f14147812 */ /* 0x002fc800078ec0ff */
[----:B------:R-:W-:Y:S02]  /*20a80*/  SHF.R.U32.HI R4, RZ, 0x3, R20 ;  /* 0x00000003ff047819 */ /* 0x000fe40000011614 */
[----:B------:R-:W1:Y:S01]  /*20a90*/  S2R R20, SR_TID.X ;  /* 0x0000000000147919 */ /* 0x000e620000002100 */
[----:B0-----:R-:W-:Y:S02]  /*20aa0*/  ISETP.NE.AND P1, PT, R0, 0x1, PT ;  /* 0x000000010000780c */ /* 0x001fe40003f25270 */
[----:B------:R-:W-:-:S11]  /*20ab0*/  IADD3 R25, R25, -0x1, RZ ;  /* 0xffffffff19197810 */ /* 0x000fd60007ffe0ff */
[----:B------:R-:W0:Y:S08]  /*20ac0*/  @P1 LDC R7, c[0x0][0x434] ;  /* 0x00010d00ff071b82 */ /* 0x000e300000000800 */
[----:B------:R-:W0:Y:S01]  /*20ad0*/  @P1 LDC R5, c[0x0][0x438] ;  /* 0x00010e00ff051b82 */ /* 0x000e220000000800 */
[----:B-1----:R-:W-:-:S05]  /*20ae0*/  IMAD.SHL.U32 R20, R20, 0x10, RZ ;  /* 0x0000001014147824 */ /* 0x002fca00078e00ff */
[----:B------:R-:W-:-:S05]  /*20af0*/  LOP3.LUT R20, R4, 0x70, R20, 0xf8, !PT ;  /* 0x0000007004147812 */ /* 0x000fca00078ef814 */
[----:B------:R-:W-:Y:S01]  /*20b00*/  IMAD R6, R25, 0x60, R20 ;  /* 0x0000006019067824 */ /* 0x000fe200078e0214 */
[----:B------:R-:W-:Y:S01]  /*20b10*/  ISETP.GE.AND P3, PT, R33, UR4, PT ;  /* 0x0000000421007c0c */ /* 0x000fe2000bf66270 */
[----:B------:R-:W-:-:S03]  /*20b20*/  UMOV UR5, 0xffffffff ;  /* 0xffffffff00057882 */ /* 0x000fc60000000000 */
[----:B--2---:R-:W-:-:S04]  /*20b30*/  ISETP.GE.AND P0, PT, R6, R31, PT ;  /* 0x0000001f0600720c */ /* 0x004fc80003f06270 */
[----:B------:R-:W-:Y:S01]  /*20b40*/  ISETP.GT.U32.OR P0, PT, R20, 0x5f, P0 ;  /* 0x0000005f1400780c */ /* 0x000fe20000704470 */
[----:B---3--:R-:W-:-:S04]  /*20b50*/  IMAD.IADD R6, R6, 0x1, R21 ;  /* 0x0000000106067824 */ /* 0x008fc800078e0215 */
[----:B0-----:R-:W-:-:S08]  /*20b60*/  @P1 IMAD.HI.U32 R7, R6, R7, RZ ;  /* 0x0000000706071227 */ /* 0x001fd000078e00ff */
[----:B------:R-:W0:Y:S01]  /*20b70*/  @!P0 LDC.64 R2, c[0x0][0x428] ;  /* 0x00010a00ff028b82 */ /* 0x000e220000000a00 */
[----:B------:R-:W-:Y:S01]  /*20b80*/  IMAD.MOV.U32 R4, RZ, RZ, R6 ;  /* 0x000000ffff047224 */ /* 0x000fe200078e0006 */
[----:B------:R-:W-:-:S04]  /*20b90*/  @P1 SHF.R.U32.HI R4, RZ, R5, R7 ;  /* 0x00000005ff041219 */ /* 0x000fc80000011607 */
[----:B------:R-:W-:Y:S02]  /*20ba0*/  IADD3 R5, -R4, RZ, RZ ;  /* 0x000000ff04057210 */ /* 0x000fe40007ffe1ff */
[----:B----4-:R-:W-:-:S03]  /*20bb0*/  SHF.R.S32.HI R9, RZ, 0x1f, R32 ;  /* 0x0000001fff097819 */ /* 0x010fc60000011420 */
[----:B------:R-:W-:Y:S01]  /*20bc0*/  IMAD R0, R0, R5, R6 ;  /* 0x0000000500007224 */ /* 0x000fe200078e0206 */
[--C-:B------:R-:W-:Y:S01]  /*20bd0*/  @!P0 SHF.R.S32.HI R5, RZ, 0x1f, R4.reuse ;  /* 0x0000001fff058819 */ /* 0x100fe20000011404 */
[-C--:B0-----:R-:W-:Y:S02]  /*20be0*/  @!P0 IMAD R6, R9, R2.reuse, RZ ;  /* 0x0000000209068224 */ /* 0x081fe400078e02ff */
[----:B------:R-:W-:-:S04]  /*20bf0*/  @!P0 IMAD.WIDE.U32 R4, R32, R2, R4 ;  /* 0x0000000220048225 */ /* 0x000fc800078e0004 */
[----:B------:R-:W-:Y:S02]  /*20c00*/  @!P0 IMAD R6, R32, R3, R6 ;  /* 0x0000000320068224 */ /* 0x000fe400078e0206 */
[----:B------:R-:W0:Y:S02]  /*20c10*/  @!P0 LDC.64 R2, c[0x0][0x418] ;  /* 0x00010600ff028b82 */ /* 0x000e240000000a00 */
[----:B------:R-:W-:Y:S01]  /*20c20*/  @!P0 IMAD.IADD R6, R5, 0x1, R6 ;  /* 0x0000000105068824 */ /* 0x000fe200078e0206 */
        /* <DEDUP_REMOVED lines=17> */
[----:B------:R-:W-:-:S04]  /*20d40*/  @P1 LOP3.LUT R8, R8, 0x2, RZ, 0xfc, !PT ;  /* 0x0000000208081812 */ /* 0x000fc800078efcff */
[----:B------:R-:W-:Y:S01]  /*20d50*/  @P0 LOP3.LUT R8, R8, 0x1, RZ, 0xfc, !PT ;  /* 0x0000000108080812 */ /* 0x000fe200078efcff */
[----:B------:R0:W-:Y:S04]  /*20d60*/  STL [R1+0x10], R9 ;  /* 0x0000100901007387 */ /* 0x0001e80000100800 */
[----:B------:R0:W-:Y:S01]  /*20d70*/  STL [R1], R8 ;  /* 0x0000000801007387 */ /* 0x0001e20000100800 */
[----:B------:R-:W-:Y:S05]  /*20d80*/  BRA.DIV UR5, `(.L_x_2990) ;  /* 0x0000005205e87947 */ /* 0x000fea000b800000 */
.L_x_3119:
[----:B------:R-:W-:Y:S01]  /*20d90*/  SHF.R.S32.HI R31, RZ, 0x1f, R18 ;  /* 0x0000001fff1f7819 */ /* 0x000fe20000011412 */
[----:B------:R-:W-:Y:S06]  /*20da0*/  @!P2 BRA `(.L_x_2991) ;  /* 0x000000000004a947 */ /* 0x000fec0003800000 */
[----:B------:R-:W-:Y:S01]  /*20db0*/  BPT.TRAP 0x1 ;  /* 0x000000040000795c */ /* 0x000fe20000300000 */
.L_x_2991:
        /* <DEDUP_REMOVED lines=25> */
.L_x_3120:
[----:B------:R-:W-:Y:S05]  /*20f50*/  BSYNC B0 ;  /* 0x0000000000007941 */ /* 0x000fea0003800000 */
.L_x_2992:
        /* <DEDUP_REMOVED lines=24> */
[----:B------:R-:W-:-:S03]  /*210e0*/  ULDC.64 UR4, c[0x0][0x2e8] ;  /* 0x0000ba0000047ab9 */ /* 0x000fc60000000a00 */
[----:B------:R-:W-:Y:S01]  /*210f0*/  IMAD.IADD R0, R3, 0x1, R0 ;  /* 0x0000000103007824 */ /* 0x000fe200078e0200 */
[----:B------:R-:W-:Y:S01]  /*21100*/  LEA R4, P0, R2, UR4, 0x1 ;  /* 0x0000000402047c11 */ /* 0x000fe2000f8008ff */
[----:B------:R-:W-:Y:S01]  /*21110*/  IMAD.IADD R6, R6, 0x1, -R8 ;  /* 0x0000000106067824 */ /* 0x000fe200078e0a08 */
[----:B------:R-:W-:Y:S02]  /*21120*/  UMOV UR4, 0xffffffff ;  /* 0xffffffff00047882 */ /* 0x000fe40000000000 */
[----:B------:R-:W-:Y:S02]  /*21130*/  LEA.HI.X R0, R2, UR5, R0, 0x1, P0 ;  /* 0x0000000502007c11 */ /* 0x000fe400080f0c00 */
[----:B------:R-:W-:Y:S01]  /*21140*/  ISETP.GE.AND P0, PT, R6, 0x1, PT ;  /* 0x000000010600780c */ /* 0x000fe20003f06270 */
[----:B------:R-:W-:-:S12]  /*21150*/  BRA.DIV UR4, `(.L_x_2994) ;  /* 0x00000052043c7947 */ /* 0x000fd8000b800000 */
[----:B------:R-:W0:Y:S01]  /*21160*/  SHFL.IDX PT, R3, R4, RZ, 0x181f ;  /* 0x00181fff04037589 */ /* 0x000e2200000e0000 */
[----:B------:R-:W-:-:S03]  /*21170*/  @P0 IMAD R8, R5, 0x2, R22 ;  /* 0x0000000205080824 */ /* 0x000fc600078e0216 */
[----:B------:R-:W1:Y:S01]  /*21180*/  SHFL.IDX PT, R2, R0, RZ, 0x181f ;  /* 0x00181fff00027589 */ /* 0x000e6200000e0000 */
[----:B0-----:R-:W-:-:S04]  /*21190*/  @P0 LEA R3, P1, R33, R3, 0x1 ;  /* 0x0000000321030211 */ /* 0x001fc800078208ff */
[----:B-1----:R-:W-:Y:S02]  /*211a0*/  @P0 IADD3.X R2, RZ, R2, RZ, P1, !PT ;  /* 0x00000002ff020210 */ /* 0x002fe40000ffe4ff */
[----:B------:R-:W-:Y:S02]  /*211b0*/  ISETP.GE.AND P1, PT, R6, 0x11, PT ;  /* 0x000000110600780c */ /* 0x000fe40003f26270 */
        /* <DEDUP_REMOVED lines=56> */
.L_x_3134:
        /* <DEDUP_REMOVED lines=12> */
.L_x_2995:
[----:B------:R-:W-:Y:S02]  /*21600*/  PLOP3.LUT P1, PT, P1, P0, PT, 0xa2, 0x0 ;  /* 0x000000000000781c */ /* 0x000fe40000f21472 */
[----:B------:R-:W-:-:S08]  /*21610*/  @P0 R2UR P1, UR4, R7 ;  /* 0x00000000070402ca */ /* 0x000fd00000020000 */
[----:B------:R-:W-:-:S05]  /*21620*/  @P0 PLOP3.LUT P0, PT, P1, PT, PT, 0x80, 0x0 ;  /* 0x000000000000081c */ /* 0x000fca0000f0f070 */
[----:B------:R-:W-:Y:S01]  /*21630*/  @!P1 SYNCS.ARRIVE.TRANS64.RED.A0T1 RZ, [UR4+0x30830], RZ ;  /* 0x030830ffffff99a7 */ /* 0x000fe20008200404 */
[----:B------:R-:W-:Y:S07]  /*21640*/  @!P1 ARRIVES.LDGSTSBAR.64.TRANSCNT [UR4+0x30830] ;  /* 0x03083000ff0099b0 */ /* 0x000fee0008000a84 */
[----:B------:R-:W-:Y:S05]  /*21650*/  @P0 BRA.U.ANY `(.L_x_2995) ;  /* 0xfffffffd00e80947 */ /* 0x000fea000393ffff */
[----:B------:R-:W-:Y:S01]  /*21660*/  NOP ;  /* 0x0000000000007918 */ /* 0x000fe20000000000 */
[----:B------:R-:W2:Y:S02]  /*21670*/  LDL R0, [R1] ;  /* 0x0000000001007983 */ /* 0x000ea40000100800 */
[----:B--2---:R-:W-:-:S13]  /*21680*/  LOP3.LUT P2, RZ, R0, 0x10, RZ, 0xc0, !PT ;  /* 0x0000001000ff7812 */ /* 0x004fda000784c0ff */
[----:B------:R-:W-:Y:S05]  /*21690*/  @!P2 BRA `(.L_x_2996) ;  /* 0x000000000004a947 */ /* 0x000fea0003800000 */
[----:B------:R-:W-:Y:S01]  /*216a0*/  BPT.TRAP 0x1 ;  /* 0x000000040000795c */ /* 0x000fe20000300000 */
.L_x_2996:
        /* <DEDUP_REMOVED lines=8> */
[----:B------:R-:W-:-:S02]  /*21730*/  IADD3 R2, R22, 0x12400, RZ ;  /* 0x0001240016027810 */ /* 0x000fc40007ffe0ff */
[----:B------:R-:W-:Y:S01]  /*21740*/  ISETP.NE.AND.EX P0, PT, RZ, UR7, PT, P0 ;  /* 0x00000007ff007c0c */ /* 0x000fe2000bf05300 */
[----:B------:R-:W-:Y:S01]  /*21750*/  BSSY B6, `(.L_x_2997) ;  /* 0x000001b000067945 */ /* 0x000fe20003800000 */
[----:B------:R-:W-:Y:S02]  /*21760*/  SHF.R.S32.HI R0, RZ, 0x1f, R34 ;  /* 0x0000001fff007819 */ /* 0x000fe40000011422 */
[----:B------:R-:W-:-:S03]  /*21770*/  SEL R30, R30, RZ, !P0 ;  /* 0x000000ff1e1e7207 */ /* 0x000fc60004000000 */
[----:B------:R-:W-:-:S04]  /*21780*/  IMAD R0, R0, UR4, RZ ;  /* 0x0000000400007c24 */ /* 0x000fc8000f8e02ff */
[----:B------:R-:W-:-:S04]  /*21790*/  IMAD R0, R34, UR5, R0 ;  /* 0x0000000522007c24 */ /* 0x000fc8000f8e0200 */
[----:B------:R-:W-:Y:S01]  /*217a0*/  IMAD.IADD R34, R5, 0x1, R0 ;  /* 0x0000000105227824 */ /* 0x000fe200078e0200 */
        /* <DEDUP_REMOVED lines=21> */
.L_x_2998:
[----:B------:R-:W-:Y:S05]  /*21900*/  BSYNC B6 ;  /* 0x0000000000067941 */ /* 0x000fea0003800000 */
.L_x_2997:
[----:B------:R-:W2:Y:S01]  /*21910*/  LDL.LU R20, [R1+0x2c] ;  /* 0x00002c0001147983 */ /* 0x000ea20000300800 */
[----:B------:R-:W-:Y:S01]  /*21920*/  ULDC.64 UR4, c[0x0][0x2d8] ;  /* 0x0000b60000047ab9 */ /* 0x000fe20000000a00 */
[----:B------:R-:W3:Y:S02]  /*21930*/  LDC R6, c[0x0][0x448] ;  /* 0x00011200ff067b82 */ /* 0x000ee40000000800 */
[----:B0-----:R-:W4:Y:S01]  /*21940*/  LDL.LU.64 R2, [R1+0x20] ;  /* 0x0000200001027983 */ /* 0x001f220000300a00 */
[----:B------:R-:W-:-:S03]  /*21950*/  IMAD R0, R31, UR4, RZ ;  /* 0x000000041f007c24 */ /* 0x000fc6000f8e02ff */
[----:B------:R0:W5:Y:S01]  /*21960*/  LDL R10, [R1+0x18] ;  /* 0x00001800010a7983 */ /* 0x0001620000100800 */
[----:B------:R-:W-:-:S03]  /*21970*/  IMAD R5, R18, UR5, R0 ;  /* 0x0000000512057c24 */ /* 0x000fc6000f8e0200 */
[----:B------:R0:W5:Y:S01]  /*21980*/  LDL R8, [R1+0x4] ;  /* 0x0000040001087983 */ /* 0x0001620000100800 */
[----:B---3--:R-:W-:-:S13]  /*21990*/  ISETP.NE.AND P0, PT, R6, 0x1, PT ;  /* 0x000000010600780c */ /* 0x008fda0003f05270 */
[----:B-1----:R-:W1:Y:S01]  /*219a0*/  @P0 LDC R7, c[0x0][0x44c] ;  /* 0x00011300ff070b82 */ /* 0x002e620000000800 */
[----:B----4-:R-:W-:Y:S02]  /*219b0*/  IMAD.MOV.U32 R3, RZ, RZ, R34 ;  /* 0x000000ffff037224 */ /* 0x010fe400078e0022 */
[----:B------:R-:W-:Y:S01]  /*219c0*/  IMAD.WIDE.U32 R2, R18, UR4, R2 ;  /* 0x0000000412027c25 */ /* 0x000fe2000f8e0002 */
[----:B------:R-:W-:-:S04]  /*219d0*/  ULDC.64 UR4, c[0x0][0x2e0] ;  /* 0x0000b80000047ab9 */ /* 0x000fc80000000a00 */
[----:B------:R-:W-:Y:S01]  /*219e0*/  IADD3 R3, R3, R5, RZ ;  /* 0x0000000503037210 */ /* 0x000fe20007ffe0ff */
[----:B--2---:R-:W-:Y:S02]  /*219f0*/  IMAD R5, R20, UR4, RZ ;  /* 0x0000000414057c24 */ /* 0x004fe4000f8e02ff */
[----:B------:R-:W2:Y:S02]  /*21a00*/  S2R R20, SR_TID.X ;  /* 0x0000000000147919 */ /* 0x000ea40000002100 */
[C---:B------:R-:W-:Y:S02]  /*21a10*/  IMAD R0, R30.reuse, UR5, R5 ;  /* 0x000000051e007c24 */ /* 0x040fe4000f8e0205 */
[----:B------:R-:W-:Y:S01]  /*21a20*/  IMAD.WIDE.U32 R2, R30, UR4, R2 ;  /* 0x000000041e027c25 */ /* 0x000fe2000f8e0002 */
[----:B------:R-:W-:-:S03]  /*21a30*/  ULDC.64 UR4, c[0x0][0x2d0] ;  /* 0x0000b40000047ab9 */ /* 0x000fc60000000a00 */
[----:B------:R-:W-:Y:S02]  /*21a40*/  IMAD.IADD R3, R3, 0x1, R0 ;  /* 0x0000000103037824 */ /* 0x000fe400078e0200 */
[----:B------:R-:W3:Y:S01]  /*21a50*/  @P0 LDC R0, c[0x0][0x450] ;  /* 0x00011400ff000b82 */ /* 0x000ee20000000800 */
[----:B--2---:R-:W-:-:S04]  /*21a60*/  LOP3.LUT R20, R20, 0x7f, RZ, 0xc0, !PT ;  /* 0x0000007f14147812 */ /* 0x004fc800078ec0ff */
[----:B------:R-:W-:Y:S02]  /*21a70*/  SHF.R.U32.HI R21, RZ, 0x3, R20 ;  /* 0x00000003ff157819 */ /* 0x000fe40000011614 */
[----:B------:R-:W2:Y:S02]  /*21a80*/  S2R R20, SR_TID.X ;  /* 0x0000000000147919 */ /* 0x000ea40000002100 */
[----:B--2---:R-:W-:-:S05]  /*21a90*/  IMAD.SHL.U32 R20, R20, 0x10, RZ ;  /* 0x0000001014147824 */ /* 0x004fca00078e00ff */
[----:B------:R-:W-:-:S04]  /*21aa0*/  LOP3.LUT R20, R21, 0x70, R20, 0xf8, !PT ;  /* 0x0000007015147812 */ /* 0x000fc800078ef814 */
[----:B------:R-:W-:-:S05]  /*21ab0*/  LEA R5, R17, R20, 0x7 ;  /* 0x0000001411057211 */ /* 0x000fca00078e38ff */
[----:B-1----:R-:W-:-:S04]  /*21ac0*/  @P0 IMAD.HI.U32 R7, R5, R7, RZ ;  /* 0x0000000705070227 */ /* 0x002fc800078e00ff */
[----:B------:R-:W-:Y:S01]  /*21ad0*/  IMAD.MOV.U32 R4, RZ, RZ, R5 ;  /* 0x000000ffff047224 */ /* 0x000fe200078e0005 */
[----:B---3--:R-:W-:Y:S01]  /*21ae0*/  @P0 SHF.R.U32.HI R4, RZ, R0, R7 ;  /* 0x00000000ff040219 */ /* 0x008fe20000011607 */
[----:B------:R-:W1:Y:S04]  /*21af0*/  S2R R20, SR_TID.X ;  /* 0x0000000000147919 */ /* 0x000e680000002100 */
[----:B------:R-:W-:-:S04]  /*21b00*/  IMAD.MOV R0, RZ, RZ, -R4 ;  /* 0x000000ffff007224 */ /* 0x000fc800078e0a04 */
[----:B------:R-:W-:Y:S01]  /*21b10*/  IMAD R0, R6, R0, R5 ;  /* 0x0000000006007224 */ /* 0x000fe200078e0205 */
[----:B------:R-:W-:Y:S01]  /*21b20*/  SHF.R.S32.HI R5, RZ, 0x1f, R4 ;  /* 0x0000001fff057819 */ /* 0x000fe20000011404 */
[----:B------:R-:W-:-:S04]  /*21b30*/  IMAD.WIDE.U32 R2, R4, UR4, R2 ;  /* 0x0000000404027c25 */ /* 0x000fc8000f8e0002 */
[----:B------:R-:W-:-:S04]  /*21b40*/  IMAD R5, R5, UR4, RZ ;  /* 0x0000000405057c24 */ /* 0x000fc8000f8e02ff */
[----:B------:R-:W-:Y:S01]  /*21b50*/  IMAD R5, R4, UR5, R5 ;  /* 0x0000000504057c24 */ /* 0x000fe2000f8e0205 */
[----:B------:R-:W-:Y:S01]  /*21b60*/  SHF.R.S32.HI R4, RZ, 0x1f, R0 ;  /* 0x0000001fff047819 */ /* 0x000fe20000011400 */
[----:B------:R-:W-:-:S03]  /*21b70*/  ULDC.64 UR4, c[0x0][0x2c8] ;  /* 0x0000b20000047ab9 */ /* 0x000fc60000000a00 */
[----:B------:R-:W-:Y:S01]  /*21b80*/  IADD3 R3, R3, R5, RZ ;  /* 0x0000000503037210 */ /* 0x000fe20007ffe0ff */
[----:B------:R-:W-:Y:S02]  /*21b90*/  IMAD R4, R4, UR4, RZ ;  /* 0x0000000404047c24 */ /* 0x000fe4000f8e02ff */
[----:B------:R-:W-:-:S04]  /*21ba0*/  IMAD.WIDE.U32 R2, R0, UR4, R2 ;  /* 0x0000000400027c25 */ /* 0x000fc8000f8e0002 */
[----:B------:R-:W-:Y:S01]  /*21bb0*/  IMAD R5, R0, UR5, R4 ;  /* 0x0000000500057c24 */ /* 0x000fe2000f8e0204 */
[----:B------:R-:W-:Y:S02]  /*21bc0*/  ULDC.64 UR4, c[0x0][0x280] ;  /* 0x0000a00000047ab9 */ /* 0x000fe40000000a00 */
[----:B------:R-:W-:Y:S01]  /*21bd0*/  LEA R0, P0, R2, UR4, 0x1 ;  /* 0x0000000402007c11 */ /* 0x000fe2000f8008ff */
[----:B------:R-:W-:Y:S01]  /*21be0*/  IMAD.IADD R3, R3, 0x1, R5 ;  /* 0x0000000103037824 */ /* 0x000fe200078e0205 */
[----:B------:R-:W-:Y:S01]  /*21bf0*/  ULDC UR4, c[0x0][0x2b8] ;  /* 0x0000ae0000047ab9 */ /* 0x000fe20000000800 */
[----:B-1----:R-:W-:-:S03]  /*21c00*/  LOP3.LUT R20, R20, 0x7f, RZ, 0xc0, !PT ;  /* 0x0000007f14147812 */ /* 0x002fc600078ec0ff */
[----:B------:R-:W-:Y:S01]  /*21c10*/  LEA.HI.X R4, R2, UR5, R3, 0x1, P0 ;  /* 0x0000000502047c11 */ /* 0x000fe200080f0c03 */
[----:B------:R-:W-:Y:S01]  /*21c20*/  UMOV UR5, 0xffffffff ;  /* 0xffffffff00057882 */ /* 0x000fe20000000000 */
[----:B------:R-:W-:Y:S02]  /*21c30*/  ISETP.GE.AND P3, PT, R33, UR4, PT ;  /* 0x0000000421007c0c */ /* 0x000fe4000bf66270 */
[----:B------:R-:W-:Y:S02]  /*21c40*/  ISETP.GE.AND P2, PT, R36, UR4, PT ;  /* 0x0000000424007c0c */ /* 0x000fe4000bf46270 */
[----:B------:R-:W-:Y:S02]  /*21c50*/  ISETP.GE.AND P0, PT, R35, UR4, PT ;  /* 0x0000000423007c0c */ /* 0x000fe4000bf06270 */
[----:B------:R-:W-:Y:S01]  /*21c60*/  SHF.R.U32.HI R9, RZ, 0x3, R20 ;  /* 0x00000003ff097819 */ /* 0x000fe20000011614 */
[----:B0-----:R-:W-:Y:S10]  /*21c70*/  BRA.DIV UR5, `(.L_x_2999) ;  /* 0x0000004e05a87947 */ /* 0x001ff4000b800000 */
[----:B------:R-:W0:Y:S01]  /*21c80*/  SHFL.IDX PT, R14, R0, RZ, 0x181f ;  /* 0x00181fff000e7589 */ /* 0x000e2200000e0000 */
[----:B-----5:R-:W-:Y:S02]  /*21c90*/  IMAD R5, R10, R6, RZ ;  /* 0x000000060a057224 */ /* 0x020fe400078e02ff */
[----:B------:R-:W-:Y:S01]  /*21ca0*/  IMAD R17, R17, 0x80, R9 ;  /* 0x0000008011117824 */ /* 0x000fe200078e0209 */
[----:B------:R-:W1:Y:S03]  /*21cb0*/  SHFL.IDX PT, R2, R4, RZ, 0x181f ;  /* 0x00181fff04027589 */ /* 0x000e6600000e0000 */
[C---:B------:R-:W-:Y:S01]  /*21cc0*/  VIADD R6, R17.reuse, 0x10 ;  /* 0x0000001011067836 */ /* 0x040fe20000000000 */
[----:B------:R-:W-:-:S13]  /*21cd0*/  ISETP.GE.AND P1, PT, R17, R5, PT ;  /* 0x000000051100720c */ /* 0x000fda0003f26270 */
[----:B0-----:R-:W-:-:S04]  /*21ce0*/  @!P1 LEA R14, P4, R33, R14, 0x1 ;  /* 0x0000000e210e9211 */ /* 0x001fc800078808ff */
[----:B-1----:R-:W-:Y:S01]  /*21cf0*/  @!P1 IADD3.X R3, RZ, R2, RZ, P4, !PT ;  /* 0x00000002ff039210 */ /* 0x002fe200027fe4ff */
[----:B------:R-:W-:Y:S02]  /*21d00*/  @!P1 IMAD.MOV.U32 R2, RZ, RZ, R14 ;  /* 0x000000ffff029224 */ /* 0x000fe400078e000e */
[----:B------:R-:W0:Y:S04]  /*21d10*/  SHFL.IDX PT, R14, R0, 0x1, 0x181f ;  /* 0x00381f00000e7f89 */ /* 0x000e2800000e0000 */
[----:B------:R-:W-:Y:S04]  /*21d20*/  @!P1 LDGSTS.E.BYPASS.LTC128B.128 [R8+0x12400], desc[UR60][R2.64], !P3 ;  /* 0x1240000002089fae */ /* 0x000fe8000d901d7c */
[----:B------:R-:W-:Y:S04]  /*21d30*/  @!P1 LDGSTS.E.BYPASS.LTC128B.128 [R8+0x16400], desc[UR60][R2.64+0x80], !P2 ;  /* 0x1640008002089fae */ /* 0x000fe8000d101d7c */
[----:B------:R1:W-:Y:S01]  /*21d40*/  @!P1 LDGSTS.E.BYPASS.LTC128B.128 [R8+0x1a400], desc[UR60][R2.64+0x100], !P0 ;  /* 0x1a40010002089fae */ /* 0x0003e2000c101d7c */
[----:B------:R-:W-:-:S02]  /*21d50*/  ISETP.GE.AND P1, PT, R6, R5, PT ;  /* 0x000000050600720c */ /* 0x000fc40003f26270 */
[----:B------:R-:W-:Y:S01]  /*21d60*/  IADD3 R6, R17, 0x20, RZ ;  /* 0x0000002011067810 */ /* 0x000fe20007ffe0ff */
        /* <DEDUP_REMOVED lines=31> */
[----:B------:R-:W-:Y:S02]  /*21f60*/  ISETP.GE.AND P1, PT, R6, R5, PT ;  /* 0x000000050600720c */ /* 0x000fe40003f26270 */
        /* <DEDUP_REMOVED lines=32> */
.L_x_3151:
[----:B-1----:R-:W-:Y:S01]  /*22170*/  VIADD R0, R17, 0x70 ;  /* 0x0000007011007836 */ /* 0x002fe20000000000 */
[----:B------:R-:W-:Y:S04]  /*22180*/  BSSY B0, `(.L_x_3000) ;  /* 0x000000b000007945 */ /* 0x000fe80003800000 */
[----:B------:R-:W-:-:S13]  /*22190*/  ISETP.GE.AND P1, PT, R0, R5, PT ;  /* 0x000000050000720c */ /* 0x000fda0003f26270 */
[----:B------:R-:W-:Y:S05]  /*221a0*/  @P1 BRA `(.L_x_3001) ;  /* 0x0000000000201947 */ /* 0x000fea0003800000 */
[----:B--2---:R-:W-:-:S04]  /*221b0*/  LEA R2, P1, R33, R14, 0x1 ;  /* 0x0000000e21027211 */ /* 0x004fc800078208ff */
[----:B------:R-:W-:-:S05]  /*221c0*/  IADD3.X R3, RZ, R4, RZ, P1, !PT ;  /* 0x00000004ff037210 */ /* 0x000fca0000ffe4ff */
[----:B------:R-:W-:Y:S01]  /*221d0*/  @!PT LDS RZ, [RZ] ;  /* 0x00000000fffff984 */ /* 0x000fe20000000800 */
[----:B------:R-:W-:Y:S01]  /*221e0*/  @!PT LDS RZ, [RZ] ;  /* 0x00000000fffff984 */ /* 0x000fe20000000800 */
[----:B------:R-:W-:Y:S01]  /*221f0*/  @!PT LDS RZ, [RZ] ;  /* 0x00000000fffff984 */ /* 0x000fe20000000800 */
[----:B------:R0:W-:Y:S04]  /*22200*/  LDGSTS.E.BYPASS.LTC128B.128 [R8+0x15c00], desc[UR60][R2.64], !P3 ;  /* 0x15c0000002087fae */ /* 0x0001e8000d901d7c */
[----:B------:R0:W-:Y:S04]  /*22210*/  LDGSTS.E.BYPASS.LTC128B.128 [R8+0x19c00], desc[UR60][R2.64+0x80], !P2 ;  /* 0x19c0008002087fae */ /* 0x0001e8000d101d7c */
[----:B------:R0:W-:Y:S02]  /*22220*/  LDGSTS.E.BYPASS.LTC128B.128 [R8+0x1dc00], desc[UR60][R2.64+0x100], !P0 ;  /* 0x1dc0010002087fae */ /* 0x0001e4000c101d7c */
.L_x_3001:
[----:B------:R-:W-:Y:S05]  /*22230*/  BSYNC B0 ;  /* 0x0000000000007941 */ /* 0x000fea0003800000 */
.L_x_3000:
[----:B------:R-:W-:Y:S01]  /*22240*/  NOP ;  /* 0x0000000000007918 */ /* 0x000fe20000000000 */
[----:B------:R-:W-:-:S13]  /*22250*/  PLOP3.LUT P0, PT, PT, PT, PT, 0x80, 0x0 ;  /* 0x000000000000781c */ /* 0x000fda0003f0f070 */
.L_x_3002:
        /* <DEDUP_REMOVED lines=18> */
.L_x_3152:
[----:B------:R-:W-:Y:S05]  /*22380*/  BSYNC B0 ;  /* 0x0000000000007941 */ /* 0x000fea0003800000 */
.L_x_3003:
[----:B------:R-:W3:Y:S01]  /*22390*/  LDL R0, [R1+0x1c] ;  /* 0x00001c0001007983 */ /* 0x000ee20000100800 */
[----:B------:R-:W-:Y:S01]  /*223a0*/  BSSY B0, `(.L_x_3005) ;  /* 0x000010e000007945 */ /* 0x000fe20003800000 */
[----:B---3--:R-:W-:-:S13]  /*223b0*/  ISETP.GE.AND P0, PT, R0, 0x2, PT ;  /* 0x000000020000780c */ /* 0x008fda0003f06270 */
[----:B------:R-:W-:Y:S05]  /*223c0*/  @!P0 BRA `(.L_x_3006) ;  /* 0x00000010002c8947 */ /* 0x000fea0003800000 */
[----:B------:R-:W-:Y:S01]  /*223d0*/  ULDC UR4, c[0x0][0x2f4] ;  /* 0x0000bd0000047ab9 */ /* 0x000fe20000000800 */
[----:B------:R-:W-:Y:S01]  /*223e0*/  IADD3 R6, R0, -0x2, RZ ;  /* 0xfffffffe00067810 */ /* 0x000fe20007ffe0ff */
[----:B------:R-:W-:Y:S01]  /*223f0*/  IMAD.MOV.U32 R17, RZ, RZ, R28 ;  /* 0x000000ffff117224 */ /* 0x000fe200078e001c */
[----:B------:R-:W-:Y:S01]  /*22400*/  MOV R30, R25 ;  /* 0x00000019001e7202 */ /* 0x000fe20000000f00 */
[----:B------:R-:W-:Y:S01]  /*22410*/  IMAD.MOV.U32 R10, RZ, RZ, R26 ;  /* 0x000000ffff0a7224 */ /* 0x000fe200078e001a */
[----:B------:R-:W-:Y:S02]  /*22420*/  ISETP.GE.AND P3, PT, R33, UR4, PT ;  /* 0x0000000421007c0c */ /* 0x000fe4000bf66270 */
[----:B------:R-:W-:Y:S02]  /*22430*/  ISETP.GE.AND P2, PT, R36, UR4, PT ;  /* 0x0000000424007c0c */ /* 0x000fe4000bf46270 */
[----:B------:R-:W-:-:S13]  /*22440*/  ISETP.GE.AND P1, PT, R35, UR4, PT ;  /* 0x0000000423007c0c */ /* 0x000fda000bf26270 */
.L_x_3019:
[----:B------:R-:W3:Y:S01]  /*22450*/  LDL R2, [R1] ;  /* 0x0000000001027983 */ /* 0x000ee20000100800 */
[----:B------:R-:W1:Y:S03]  /*22460*/  LDC R7, c[0x0][0x430] ;  /* 0x00010c00ff077b82 */ /* 0x000e660000000800 */
[----:B------:R-:W4:Y:S04]  /*22470*/  LDL R4, [R1+0xc] ;  /* 0x00000c0001047983 */ /* 0x000f280000100800 */
[----:B------:R-:W2:Y:S01]  /*22480*/  LDL R8, [R1+0x10] ;  /* 0x0000100001087983 */ /* 0x000ea20000100800 */
[----:B------:R-:W0:Y:S02]  /*22490*/  S2R R0, SR_TID.X ;  /* 0x0000000000007919 */ /* 0x000e240000002100 */
[----:B0-----:R-:W-:-:S02]  /*224a0*/  LOP3.LUT R0, R0, 0x7f, RZ, 0xc0, !PT ;  /* 0x0000007f00007812 */ /* 0x001fc400078ec0ff */
[----:B-1----:R-:W-:-:S13]  /*224b0*/  ISETP.NE.AND P0, PT, R7, 0x1, PT ;  /* 0x000000010700780c */ /* 0x002fda0003f05270 */
[----:B------:R-:W0:Y:S01]  /*224c0*/  @P0 LDC R3, c[0x0][0x438] ;  /* 0x00010e00ff030b82 */ /* 0x000e220000000800 */
[----:B---3--:R-:W-:Y:S02]  /*224d0*/  LOP3.LUT P4, RZ, R2, 0x10, RZ, 0xc0, !PT ;  /* 0x0000001002ff7812 */ /* 0x008fe4000788c0ff */
[----:B------:R-:W-:Y:S02]  /*224e0*/  SHF.R.U32.HI R2, RZ, 0x3, R0 ;  /* 0x00000003ff027819 */ /* 0x000fe40000011600 */
[----:B------:R-:W1:Y:S01]  /*224f0*/  S2R R0, SR_TID.X ;  /* 0x0000000000007919 */ /* 0x000e620000002100 */
[----:B----4-:R-:W-:Y:S02]  /*22500*/  IMAD R9, R6, 0x60, R4 ;  /* 0x0000006006097824 */ /* 0x010fe400078e0204 */
[----:B-1----:R-:W-:-:S05]  /*22510*/  IMAD.SHL.U32 R0, R0, 0x10, RZ ;  /* 0x0000001000007824 */ /* 0x002fca00078e00ff */
[----:B------:R-:W-:Y:S02]  /*22520*/  LOP3.LUT R0, R2, 0x70, R0, 0xf8, !PT ;  /* 0x0000007002007812 */ /* 0x000fe400078ef800 */
[----:B------:R-:W1:Y:S02]  /*22530*/  @P0 LDC R2, c[0x0][0x434] ;  /* 0x00010d00ff020b82 */ /* 0x000e640000000800 */
[C---:B------:R-:W-:Y:S01]  /*22540*/  ISETP.GT.U32.AND P5, PT, R0.reuse, 0x5f, PT ;  /* 0x0000005f0000780c */ /* 0x040fe20003fa4070 */
[----:B------:R-:W-:-:S12]  /*22550*/  IMAD.IADD R9, R0, 0x1, R9 ;  /* 0x0000000100097824 */ /* 0x000fd800078e0209 */
[----:B------:R-:W2:Y:S01]  /*22560*/  @!P5 LDC.64 R4, c[0x0][0x428] ;  /* 0x00010a00ff04db82 */ /* 0x000ea20000000a00 */
[----:B------:R-:W-:Y:S01]  /*22570*/  MOV R0, R9 ;  /* 0x0000000900007202 */ /* 0x000fe20000000f00 */
[----:B-1----:R-:W-:-:S05]  /*22580*/  @P0 IMAD.HI.U32 R2, R9, R2, RZ ;  /* 0x0000000209020227 */ /* 0x002fca00078e00ff */
[----:B0-----:R-:W-:-:S04]  /*22590*/  @P0 SHF.R.U32.HI R0, RZ, R3, R2 ;  /* 0x00000003ff000219 */ /* 0x001fc80000011602 */
[--C-:B------:R-:W-:Y:S01]  /*225a0*/  @!P5 SHF.R.S32.HI R3, RZ, 0x1f, R0.reuse ;  /* 0x0000001fff03d819 */ /* 0x100fe20000011400 */
[----:B------:R-:W-:Y:S02]  /*225b0*/  @!P5 IMAD.MOV.U32 R2, RZ, RZ, R0 ;  /* 0x000000ffff02d224 */ /* 0x000fe400078e0000 */
[-C--:B--2---:R-:W-:Y:S02]  /*225c0*/  @!P5 IMAD R8, R8, R4.reuse, RZ ;  /* 0x000000040808d224 */ /* 0x084fe400078e02ff */
[----:B------:R-:W-:-:S04]  /*225d0*/  @!P5 IMAD.WIDE.U32 R2, R32, R4, R2 ;  /* 0x000000042002d225 */ /* 0x000fc800078e0002 */
[----:B------:R-:W-:Y:S02]  /*225e0*/  @!P5 IMAD R8, R32, R5, R8 ;  /* 0x000000052008d224 */ /* 0x000fe400078e0208 */
[----:B------:R-:W0:Y:S01]  /*225f0*/  @!P5 LDC.64 R4, c[0x0][0x418] ;  /* 0x00010600ff04db82 */ /* 0x000e220000000a00 */
[----:B------:R-:W-:Y:S01]  /*22600*/  IADD3 R0, -R0, RZ, RZ ;  /* 0x000000ff00007210 */ /* 0x000fe20007ffe1ff */
[----:B------:R-:W-:-:S04]  /*22610*/  @!P5 IMAD.IADD R3, R8, 0x1, R3 ;  /* 0x000000010803d824 */ /* 0x000fc800078e0203 */
[----:B------:R-:W-:Y:S02]  /*22620*/  IMAD R9, R7, R0, R9 ;  /* 0x0000000007097224 */ /* 0x000fe400078e0209 */
[----:B------:R-:W-:Y:S01]  /*22630*/  IMAD.MOV.U32 R0, RZ, RZ, RZ ;  /* 0x000000ffff007224 */ /* 0x000fe200078e00ff */
[----:B0-----:R-:W-:-:S04]  /*22640*/  @!P5 LEA R4, P0, R2, R4, 0x2 ;  /* 0x000000040204d211 */ /* 0x001fc800078010ff */
[----:B------:R-:W-:-:S05]  /*22650*/  @!P5 LEA.HI.X R5, R2, R5, R3, 0x2, P0 ;  /* 0x000000050205d211 */ /* 0x000fca00000f1403 */
[----:B------:R0:W5:Y:S01]  /*22660*/  @!P5 LDG.E R0, desc[UR60][R4.64] ;  /* 0x0000003c0400d981 */ /* 0x000162000c1e1900 */
        /* <DEDUP_REMOVED lines=9> */
.L_x_3007:
[----:B------:R-:W-:Y:S01]  /*22700*/  IMAD R7, R26, 0x8, R22 ;  /* 0x000000081a077824 */ /* 0x000fe200078e0216 */
[----:B------:R-:W-:Y:S01]  /*22710*/  SHF.L.U32 R2, R28, 0x1f, RZ ;  /* 0x0000001f1c027819 */ /* 0x000fe200000006ff */
[----:B------:R-:W-:Y:S03]  /*22720*/  BSSY B1, `(.L_x_3008) ;  /* 0x0000003000017945 */ /* 0x000fe60003800000 */
[----:B------:R-:W0:Y:S02]  /*22730*/  SYNCS.PHASECHK.TRANS64.TRYWAIT P0, [R7+URZ+0x30840], R2 ;  /* 0x03084002070075a7 */ /* 0x000e24000800017f */
[----:B0-----:R-:W-:Y:S05]  /*22740*/  @!P0 BRA `(.L_x_3009) ;  /* 0x0000004c00a48947 */ /* 0x001fea0003800000 */
.L_x_3153:
[----:B------:R-:W-:Y:S05]  /*22750*/  BSYNC B1 ;  /* 0x0000000000017941 */ /* 0x000fea0003800000 */
.L_x_3008:
        /* <DEDUP_REMOVED lines=67> */
.L_x_3167:
        /* <DEDUP_REMOVED lines=12> */
.L_x_3011:
[----:B------:R-:W-:Y:S02]  /*22c50*/  PLOP3.LUT P4, PT, P4, P0, PT, 0xa2, 0x0 ;  /* 0x000000000000781c */ /* 0x000fe40002781472 */
[----:B------:R-:W-:-:S08]  /*22c60*/  @P0 R2UR P4, UR4, R7 ;  /* 0x00000000070402ca */ /* 0x000fd00000080000 */
[----:B------:R-:W-:-:S05]  /*22c70*/  @P0 PLOP3.LUT P0, PT, P4, PT, PT, 0x80, 0x0 ;  /* 0x000000000000081c */ /* 0x000fca000270f070 */
[----:B------:R-:W-:Y:S01]  /*22c80*/  @!P4 SYNCS.ARRIVE.TRANS64.RED.A0T1 RZ, [UR4+0x30830], RZ ;  /* 0x030830ffffffc9a7 */ /* 0x000fe20008200404 */
[----:B------:R-:W-:Y:S07]  /*22c90*/  @!P4 ARRIVES.LDGSTSBAR.64.TRANSCNT [UR4+0x30830] ;  /* 0x03083000ff00c9b0 */ /* 0x000fee0008000a84 */
[----:B------:R-:W-:Y:S05]  /*22ca0*/  @P0 BRA.U.ANY `(.L_x_3011) ;  /* 0xfffffffd00e80947 */ /* 0x000fea000393ffff */
[----:B------:R-:W-:Y:S01]  /*22cb0*/  NOP ;  /* 0x0000000000007918 */ /* 0x000fe20000000000 */
[----:B-1----:R-:W2:Y:S02]  /*22cc0*/  LDL R2, [R1] ;  /* 0x0000000001027983 */ /* 0x002ea40000100800 */
[----:B--2---:R-:W-:-:S13]  /*22cd0*/  LOP3.LUT P5, RZ, R2, 0x10, RZ, 0xc0, !PT ;  /* 0x0000001002ff7812 */ /* 0x004fda00078ac0ff */
[----:B------:R-:W-:Y:S05]  /*22ce0*/  @!P5 BRA `(.L_x_3012) ;  /* 0x000000000004d947 */ /* 0x000fea0003800000 */
[----:B------:R-:W-:Y:S01]  /*22cf0*/  BPT.TRAP 0x1 ;  /* 0x000000040000795c */ /* 0x000fe20000300000 */
.L_x_3012:
[----:B------:R1:W-:Y:S01]  /*22d00*/  SYNCS.ARRIVE.TRANS64.A1T0 RZ, [R7+URZ+0x30830], RZ ;  /* 0x030830ff07ff79a7 */ /* 0x0003e2000810003f */
[----:B------:R-:W-:Y:S05]  /*22d10*/  @!P5 BRA `(.L_x_3013) ;  /* 0x000000000004d947 */ /* 0x000fea0003800000 */
[----:B------:R-:W-:Y:S01]  /*22d20*/  BPT.TRAP 0x1 ;  /* 0x000000040000795c */ /* 0x000fe20000300000 */
.L_x_3013:
[----:B------:R-:W-:Y:S01]  /*22d30*/  SHF.L.U32 R2, R17, 0x1f, RZ ;  /* 0x0000001f11027819 */ /* 0x000fe200000006ff */
[----:B0-----:R-:W-:Y:S01]  /*22d40*/  IMAD R6, R10, 0x8, R22 ;  /* 0x000000080a067824 */ /* 0x001fe200078e0216 */
[----:B------:R-:W-:Y:S03]  /*22d50*/  BSSY B1, `(.L_x_3014) ;  /* 0x0000003000017945 */ /* 0x000fe60003800000 */
[----:B------:R-:W0:Y:S02]  /*22d60*/  SYNCS.PHASECHK.TRANS64.TRYWAIT P0, [R6+URZ+0x30860], R2 ;  /* 0x03086002060075a7 */ /* 0x000e24000800017f */
[----:B0-----:R-:W-:Y:S05]  /*22d70*/  @!P0 BRA `(.L_x_3015) ;  /* 0x0000005000288947 */ /* 0x001fea0003800000 */
.L_x_3168:
[----:B------:R-:W-:Y:S05]  /*22d80*/  BSYNC B1 ;  /* 0x0000000000017941 */ /* 0x000fea0003800000 */
.L_x_3014:
[----:B------:R-:W1:Y:S01]  /*22d90*/  LDL R5, [R1+0x8] ;  /* 0x0000080001057983 */ /* 0x000e620000100800 */
        /* <DEDUP_REMOVED lines=10> */
[----:B------:R-:W1:Y:S04]  /*22e40*/  SHFL.IDX PT, R3, R24, RZ, 0x181f ;  /* 0x00181fff18037589 */ /* 0x000e6800000e0000 */
[----:B------:R-:W-:Y:S01]  /*22e50*/  SHFL.IDX PT, R14, R23, 0x5, 0x181f ;  /* 0x00b81f00170e7f89 */ /* 0x000fe200000e0000 */
        /* <DEDUP_REMOVED lines=49> */
.L_x_3182:
[----:B01----:R-:W-:Y:S01]  /*23170*/  IADD3 R2, P0, R14, R4, RZ ;  /* 0x000000040e027210 */ /* 0x003fe20007f1e0ff */
[----:B------:R-:W-:Y:S02]  /*23180*/  ULDC.64 UR4, c[0x0][0x328] ;  /* 0x0000ca0000047ab9 */ /* 0x000fe40000000a00 */
[----:B------:R-:W-:Y:S01]  /*23190*/  IMAD R20, R20, UR4, RZ ;  /* 0x0000000414147c24 */ /* 0x000fe2000f8e02ff */
[----:B------:R-:W-:Y:S02]  /*231a0*/  IADD3.X R3, RZ, R24, RZ, P0, !PT ;  /* 0x00000018ff037210 */ /* 0x000fe400007fe4ff */
        /* <DEDUP_REMOVED lines=27> */
.L_x_3017:
        /* <DEDUP_REMOVED lines=11> */
.L_x_3018:
[C---:B------:R-:W-:Y:S01]  /*23410*/  ISETP.GT.AND P0, PT, R25.reuse, RZ, PT ;  /* 0x000000ff1900720c */ /* 0x040fe20003f04270 */
[----:B------:R0:W-:Y:S01]  /*23420*/  SYNCS.ARRIVE.TRANS64.A1T0 RZ, [R6+URZ+0x30850], RZ ;  /* 0x030850ff06ff79a7 */ /* 0x0001e2000810003f */
[----:B------:R-:W-:Y:S01]  /*23430*/  IMAD.MOV.U32 R17, RZ, RZ, R28 ;  /* 0x000000ffff117224 */ /* 0x000fe200078e001c */
[----:B------:R-:W-:Y:S01]  /*23440*/  MOV R10, R26 ;  /* 0x0000001a000a7202 */ /* 0x000fe20000000f00 */
[----:B------:R-:W-:Y:S02]  /*23450*/  IMAD.MOV.U32 R30, RZ, RZ, R25 ;  /* 0x000000ffff1e7224 */ /* 0x000fe400078e0019 */
[----:B0-----:R-:W-:-:S07]  /*23460*/  VIADD R6, R25, 0xffffffff ;  /* 0xffffffff19067836 */ /* 0x001fce0000000000 */
[----:B------:R-:W-:Y:S05]  /*23470*/  @P0 BRA `(.L_x_3019) ;  /* 0xffffffec00f40947 */ /* 0x000fea000383ffff */
.L_x_3006:
[----:B------:R-:W-:Y:S05]  /*23480*/  BSYNC B0 ;  /* 0x0000000000007941 */ /* 0x000fea0003800000 */
.L_x_3005:
        /* <DEDUP_REMOVED lines=17> */
.L_x_3021:
[----:B------:R-:W-:Y:S05]  /*235a0*/  BSYNC B0 ;  /* 0x0000000000007941 */ /* 0x000fea0003800000 */
.L_x_3020:
[----:B------:R-:W3:Y:S02]  /*235b0*/  LDL R0, [R1] ;  /* 0x0000000001007983 */ /* 0x000ee40000100800 */
[----:B---3--:R-:W-:-:S13]  /*235c0*/  LOP3.LUT P0, RZ, R0, 0x10, RZ, 0xc0, !PT ;  /* 0x0000001000ff7812 */ /* 0x008fda000780c0ff */
[----:B------:R-:W-:Y:S05]  /*235d0*/  @!P0 BRA `(.L_x_3022) ;  /* 0x0000000000048947 */ /* 0x000fea0003800000 */
[----:B------:R-:W-:Y:S01]  /*235e0*/  BPT.TRAP 0x1 ;  /* 0x000000040000795c */ /* 0x000fe20000300000 */
.L_x_3022:
[----:B------:R-:W3:Y:S01]  /*235f0*/  LDL.LU R2, [R1+0x8] ;  /* 0x0000080001027983 */ /* 0x000ee20000300800 */
[----:B------:R-:W-:Y:S01]  /*23600*/  IMAD R0, R26, 0x8, R22 ;  /* 0x000000081a007824 */ /* 0x000fe200078e0216 */
[----:B0-----:R-:W-:Y:S01]  /*23610*/  SHF.L.U32 R3, R28, 0x1f, RZ ;  /* 0x0000001f1c037819 */ /* 0x001fe200000006ff */
[----:B------:R-:W-:Y:S03]  /*23620*/  BSSY B0, `(.L_x_3023) ;  /* 0x0000004000007945 */ /* 0x000fe60003800000 */
[----:B------:R-:W0:Y:S01]  /*23630*/  SYNCS.PHASECHK.TRANS64.TRYWAIT P0, [R0+URZ+0x30860], R3 ;  /* 0x03086003000075a7 */ /* 0x000e22000800017f */
[----:B---3--:R-:W-:Y:S01]  /*23640*/  IMAD R6, R25, -0x60, R2 ;  /* 0xffffffa019067824 */ /* 0x008fe200078e0202 */
[----:B0-----:R-:W-:Y:S06]  /*23650*/  @!P0 BRA `(.L_x_3024) ;  /* 0x0000005000148947 */ /* 0x001fec0003800000 */
.L_x_3183:
[----:B------:R-:W-:Y:S05]  /*23660*/  BSYNC B0 ;  /* 0x0000000000007941 */ /* 0x000fea0003800000 */
.L_x_3023:
        /* <DEDUP_REMOVED lines=18> */
[----:B------:R-:W1:Y:S02]  /*23790*/  SHFL.IDX PT, R14, R23, 0x1, 0x181f ;  /* 0x00381f00170e7f89 */ /* 0x000e6400000e0000 */
[----:B0-----:R-:W-:Y:S02]  /*237a0*/  IADD3.X R3, RZ, R3, RZ, P0, !PT ;  /* 0x00000003ff037210 */ /* 0x001fe400007fe4ff */
[----:B------:R-:W-:-:S03]  /*237b0*/  ISETP.GE.AND P0, PT, R35, UR4, PT ;  /* 0x0000000423007c0c */ /* 0x000fc6000bf06270 */
        /* <DEDUP_REMOVED lines=44> */
.L_x_3197:
        /* <DEDUP_REMOVED lines=13> */
.L_x_3026:
[----:B------:R-:W-:Y:S02]  /*23b50*/  PLOP3.LUT P1, PT, P1, P0, PT, 0xa2, 0x0 ;  /* 0x000000000000781c */ /* 0x000fe40000f21472 */
[----:B------:R-:W-:-:S08]  /*23b60*/  @P0 R2UR P1, UR4, R0 ;  /* 0x00000000000402ca */ /* 0x000fd00000020000 */
[----:B------:R-:W-:-:S05]  /*23b70*/  @P0 PLOP3.LUT P0, PT, P1, PT, PT, 0x80, 0x0 ;  /* 0x000000000000081c */ /* 0x000fca0000f0f070 */
[----:B------:R-:W-:Y:S01]  /*23b80*/  @!P1 SYNCS.ARRIVE.TRANS64.RED.A0T1 RZ, [UR4+0x30850], RZ ;  /* 0x030850ffffff99a7 */ /* 0x000fe20008200404 */
[----:B------:R-:W-:Y:S07]  /*23b90*/  @!P1 ARRIVES.LDGSTSBAR.64.TRANSCNT [UR4+0x30850] ;  /* 0x03085000ff0099b0 */ /* 0x000fee0008000a84 */
[----:B------:R-:W-:Y:S05]  /*23ba0*/  @P0 BRA.U.ANY `(.L_x_3026) ;  /* 0xfffffffd00e80947 */ /* 0x000fea000393ffff */
[----:B------:R-:W-:Y:S01]  /*23bb0*/  NOP ;  /* 0x0000000000007918 */ /* 0x000fe20000000000 */
[----:B0-----:R-:W2:Y:S02]  /*23bc0*/  LDL R2, [R1] ;  /* 0x0000000001027983 */ /* 0x001ea40000100800 */
[----:B--2---:R-:W-:-:S13]  /*23bd0*/  LOP3.LUT P2, RZ, R2, 0x10, RZ, 0xc0, !PT ;  /* 0x0000001002ff7812 */ /* 0x004fda000784c0ff */
[----:B------:R-:W-:Y:S05]  /*23be0*/  @!P2 BRA `(.L_x_3027) ;  /* 0x000000000004a947 */ /* 0x000fea0003800000 */
[----:B------:R-:W-:Y:S01]  /*23bf0*/  BPT.TRAP 0x1 ;  /* 0x000000040000795c */ /* 0x000fe20000300000 */
.L_x_3027:
[----:B------:R0:W-:Y:S01]  /*23c00*/  SYNCS.ARRIVE.TRANS64.A1T0 RZ, [R0+URZ+0x30850], RZ ;  /* 0x030850ff00ff79a7 */ /* 0x0001e2000810003f */
[----:B------:R-:W-:-:S04]  /*23c10*/  IADD3 R26, R26, 0x1, RZ ;  /* 0x000000011a1a7810 */ /* 0x000fc80007ffe0ff */
[----:B------:R-:W-:-:S04]  /*23c20*/  ISETP.NE.AND P0, PT, R26, 0x2, PT ;  /* 0x000000021a00780c */ /* 0x000fc80003f05270 */
[----:B------:R-:W-:Y:S02]  /*23c30*/  SEL R3, RZ, 0x1, P0 ;  /* 0x00000001ff037807 */ /* 0x000fe40000000000 */
[----:B------:R-:W-:Y:S02]  /*23c40*/  SEL R26, R26, RZ, P0 ;  /* 0x000000ff1a1a7207 */ /* 0x000fe40000000000 */
[----:B0-----:R-:W-:-:S07]  /*23c50*/  LOP3.LUT R28, R28, R3, RZ, 0x3c, !PT ;  /* 0x000000031c1c7212 */ /* 0x001fce00078e3cff */
.L_x_2984:
[----:B------:R-:W-:Y:S05]  /*23c60*/  BSYNC B7 ;  /* 0x0000000000077941 */ /* 0x000fea0003800000 */
.L_x_2982:
[----:B------:R-:W2:Y:S02]  /*23c70*/  LDL R0, [R1] ;  /* 0x0000000001007983 */ /* 0x000ea40000100800 */
[----:B--2---:R-:W-:-:S13]  /*23c80*/  LOP3.LUT P0, RZ, R0, 0x20, RZ, 0xc0, !PT ;  /* 0x0000002000ff7812 */ /* 0x004fda000780c0ff */
[----:B------:R-:W-:Y:S05]  /*23c90*/  @!P0 BRA `(.L_x_3028) ;  /* 0x0000000000248947 */ /* 0x000fea0003800000 */
[----:B------:R-:W-:Y:S05]  /*23ca0*/  WARPSYNC.ALL ;  /* 0x0000000000007948 */ /* 0x000fea0003800000 */
[----:B------:R-:W0:Y:S08]  /*23cb0*/  S2UR UR5, SR_CgaCtaId ;  /* 0x00000000000579c3 */ /* 0x000e300000008800 */
[----:B------:R-:W-:Y:S06]  /*23cc0*/  BAR.SYNC.DEFER_BLOCKING 0x5, 0x180 ;  /* 0x0146000000007b1d */ /* 0x000fec0000010000 */
[----:B------:R-:W-:-:S02]  /*23cd0*/  UMOV UR4, 0x400 ;  /* 0x0000040000047882 */ /* 0x000fc40000000000 */
[----:B0-----:R-:W-:-:S06]  /*23ce0*/  ULEA UR4, UR5, UR4, 0x18 ;  /* 0x0000000405047291 */ /* 0x001fcc000f8ec03f */
[----:B------:R-:W-:-:S05]  /*23cf0*/  IMAD.U32 R22, RZ, RZ, UR4 ;  /* 0x00000004ff167e24 */ /* 0x000fca000f8e00ff */
[----:B------:R0:W2:Y:S01]  /*23d00*/  LDS.128 R16, [R22+0x308d0] ;  /* 0x0308d00016107984 */ /* 0x0000a20000000c00 */
[----:B------:R-:W-:Y:S06]  /*23d10*/  BAR.ARV 0x4, 0x180 ;  /* 0x0106000000007b1d */ /* 0x000fec0000002000 */
[----:B------:R-:W-:Y:S05]  /*23d20*/  BRA `(.L_x_3029) ;  /* 0x0000000800cc7947 */ /* 0x000fea0003800000 */
.L_x_3028:
        /* <DEDUP_REMOVED lines=36> */
.L_x_3207:
[----:B------:R-:W-:Y:S02]  /*23f70*/  ULDC UR4, c[0x0][0xc38] ;  /* 0x00030e0000047ab9 */ /* 0x000fe40000000800 */
[----:B------:R-:W-:-:S04]  /*23f80*/  IMAD.U32 R7, RZ, RZ, UR4 ;  /* 0x00000004ff077e24 */ /* 0x000fc8000f8e00ff */
[----:B--2---:R-:W-:-:S04]  /*23f90*/  IMAD R14, R14, R7, RZ ;  /* 0x000000070e0e7224 */ /* 0x004fc800078e02ff */
[----:B------:R-:W-:-:S05]  /*23fa0*/  IMAD.IADD R9, R4, 0x1, R14 ;  /* 0x0000000104097824 */ /* 0x000fca00078e020e */
[----:B------:R-:W-:-:S13]  /*23fb0*/  ISETP.GT.AND P6, PT, R9, R0, PT ;  /* 0x000000000900720c */ /* 0x000fda0003fc4270 */
[----:B------:R-:W-:Y:S05]  /*23fc0*/  @P6 BRA `(.L_x_3031) ;  /* 0x00000000009c6947 */ /* 0x000fea0003800000 */
.L_x_3036:
[----:B0-----:R-:W0:Y:S01]  /*23fd0*/  LDC R2, c[0x0][0xc3c] ;  /* 0x00030f00ff027b82 */ /* 0x001e220000000800 */
[----:B------:R-:W-:-:S04]  /*23fe0*/  IADD3 R19, R19, 0x1f, RZ ;  /* 0x0000001f13137810 */ /* 0x000fc80007ffe0ff */
[----:B0-----:R-:W-:-:S13]  /*23ff0*/  ISETP.GE.AND P6, PT, R19, R2, PT ;  /* 0x000000021300720c */ /* 0x001fda0003fc6270 */
[----:B------:R-:W-:Y:S05]  /*24000*/  @P6 BRA `(.L_x_3032) ;  /* 0x0000000400d06947 */ /* 0x000fea0003800000 */
[----:B------:R-:W0:Y:S01]  /*24010*/  S2R R3, SR_TID.X ;  /* 0x0000000000037919 */ /* 0x000e220000002100 */
[----:B------:R-:W-:Y:S01]  /*24020*/  BSSY B0, `(.L_x_3033) ;  /* 0x0000009000007945 */ /* 0x000fe20003800000 */
[----:B------:R-:W-:Y:S01]  /*24030*/  IMAD.MOV.U32 R5, RZ, RZ, RZ ;  /* 0x000000ffff057224 */ /* 0x000fe200078e00ff */
[----:B0-----:R-:W-:-:S05]  /*24040*/  LOP3.LUT R3, R3, 0x1f, RZ, 0xc0, !PT ;  /* 0x0000001f03037812 */ /* 0x001fca00078ec0ff */
[----:B------:R-:W-:-:S05]  /*24050*/  IMAD.IADD R7, R19, 0x1, R3 ;  /* 0x0000000113077824 */ /* 0x000fca00078e0203 */
[----:B------:R-:W-:-:S13]  /*24060*/  ISETP.GE.OR P6, PT, R7, R2, !P0 ;  /* 0x000000020700720c */ /* 0x000fda00047c6670 */
[----:B------:R-:W-:Y:S05]  /*24070*/  @P6 BRA `(.L_x_3034) ;  /* 0x00000000000c6947 */ /* 0x000fea0003800000 */
[----:B------:R-:W0:Y:S02]  /*24080*/  LDC.64 R2, c[0x0][0xc80] ;  /* 0x00032000ff027b82 */ /* 0x000e240000000a00 */
[----:B0-----:R-:W-:-:S05]  /*24090*/  IMAD.WIDE R2, R7, 0x4, R2 ;  /* 0x0000000407027825 */ /* 0x001fca00078e0202 */
[----:B------:R0:W5:Y:S02]  /*240a0*/  LDG.E R5, desc[UR60][R2.64] ;  /* 0x0000003c02057981 */ /* 0x000164000c1e1900 */
.L_x_3034:
[----:B------:R-:W-:Y:S05]  /*240b0*/  BSYNC B0 ;  /* 0x0000000000007941 */ /* 0x000fea0003800000 */
.L_x_3033:
[----:B------:R-:W-:-:S03]  /*240c0*/  UMOV UR4, 0xffffffff ;  /* 0xffffffff00047882 */ /* 0x000fc60000000000 */
[----:B------:R-:W-:Y:S05]  /*240d0*/  BRA.DIV UR4, `(.L_x_3035) ;  /* 0x0000005204b07947 */ /* 0x000fea000b800000 */
[----:B-----5:R-:W2:Y:S02]  /*240e0*/  SHFL.UP PT, R14, R5, 0x1, RZ ;  /* 0x04200000050e7989 */ /* 0x020ea400000e00ff */
[----:B--2---:R-:W-:-:S04]  /*240f0*/  SEL R14, R14, RZ, P1 ;  /* 0x000000ff0e0e7207 */ /* 0x004fc80000800000 */
        /* <DEDUP_REMOVED lines=13> */
[----:B------:R0:W2:Y:S02]  /*241d0*/  SHFL.IDX PT, R14, R2, 0x1f, 0x1f ;  /* 0x03e01f00020e7f89 */ /* 0x0000a400000e0000 */
.L_x_3215:
[----:B------:R-:W-:Y:S02]  /*241e0*/  ULDC UR4, c[0x0][0xc38] ;  /* 0x00030e0000047ab9 */ /* 0x000fe40000000800 */
[----:B------:R-:W-:-:S04]  /*241f0*/  IMAD.U32 R7, RZ, RZ, UR4 ;  /* 0x00000004ff077e24 */ /* 0x000fc8000f8e00ff */
[----:B--2---:R-:W-:-:S05]  /*24200*/  IMAD R14, R14, R7, RZ ;  /* 0x000000070e0e7224 */ /* 0x004fca00078e02ff */
[----:B------:R-:W-:-:S04]  /*24210*/  IADD3 R9, R14, R9, RZ ;  /* 0x000000090e097210 */ /* 0x000fc80007ffe0ff */
[----:B------:R-:W-:-:S13]  /*24220*/  ISETP.GT.AND P6, PT, R9, R0, PT ;  /* 0x000000000900720c */ /* 0x000fda0003fc4270 */
[----:B------:R-:W-:Y:S05]  /*24230*/  @!P6 BRA `(.L_x_3036) ;  /* 0xfffffffc0064e947 */ /* 0x000fea000383ffff */
.L_x_3031:
        /* <DEDUP_REMOVED lines=8> */
.L_x_3219:
[----:B------:R-:W-:Y:S01]  /*242c0*/  ISETP.NE.AND P0, PT, R3, RZ, PT ;  /* 0x000000ff0300720c */ /* 0x000fe20003f05270 */
[----:B------:R-:W-:-:S12]  /*242d0*/  IMAD.MOV.U32 R14, RZ, RZ, RZ ;  /* 0x000000ffff0e7224 */ /* 0x000fd800078e00ff */
[----:B------:R-:W-:Y:S05]  /*242e0*/  @!P0 BRA `(.L_x_3038) ;  /* 0x0000000000108947 */ /* 0x000fea0003800000 */
[----:B------:R-:W-:Y:S01]  /*242f0*/  UMOV UR4, 0xffffffff ;  /* 0xffffffff00047882 */ /* 0x000fe20000000000 */
[----:B------:R-:W-:Y:S02]  /*24300*/  IADD3 R12, R4, -0x1, RZ ;  /* 0xffffffff040c7810 */ /* 0x000fe40007ffe0ff */
[----:B------:R-:W-:Y:S05]  /*24310*/  BRA.DIV UR4, `(.L_x_3039) ;  /* 0x0000005604247947 */ /* 0x000fea000b800000 */
[----:B------:R4:W0:Y:S02]  /*24320*/  SHFL.IDX PT, R14, R2, R12, 0x1f ;  /* 0x00001f0c020e7589 */ /* 0x00082400000e0000 */
.L_x_3038:
[----:B0---4-:R-:W0:Y:S01]  /*24330*/  LDC.64 R2, c[0x0][0xc90] ;  /* 0x00032400ff027b82 */ /* 0x011e220000000a00 */
[----:B------:R-:W-:-:S04]  /*24340*/  IMAD.IADD R19, R4, 0x1, R19 ;  /* 0x0000000104137824 */ /* 0x000fc800078e0213 */
[----:B0-----:R-:W-:-:S05]  /*24350*/  IMAD.WIDE R2, R19, 0x4, R2 ;  /* 0x0000000413027825 */ /* 0x001fca00078e0202 */
[----:B------:R0:W2:Y:S01]  /*24360*/  LDG.E R6, desc[UR60][R2.64] ;  /* 0x0000003c02067981 */ /* 0x0000a2000c1e1900 */
[----:B------:R-:W-:Y:S02]  /*24370*/  IMAD R16, R14, R7, R16 ;  /* 0x000000070e107224 */ /* 0x000fe400078e0210 */
[----:B0-----:R-:W-:Y:S02]  /*24380*/  IMAD.MOV.U32 R2, RZ, RZ, RZ ;  /* 0x000000ffff027224 */ /* 0x001fe400078e00ff */
[----:B--23--:R-:W-:-:S05]  /*24390*/  IMAD R4, R5, R6, RZ ;  /* 0x0000000605047224 */ /* 0x00cfca00078e02ff */
[----:B------:R-:W-:-:S04]  /*243a0*/  IABS R8, R4 ;  /* 0x0000000400087213 */ /* 0x000fc80000000000 */
[----:B-1----:R-:W0:Y:S08]  /*243b0*/  I2F.RP R10, R8 ;  /* 0x00000008000a7306 */ /* 0x002e300000209400 */
[----:B0-----:R-:W0:Y:S02]  /*243c0*/  MUFU.RCP R10, R10 ;  /* 0x0000000a000a7308 */ /* 0x001e240000001000 */
[----:B0-----:R-:W-:-:S06]  /*243d0*/  VIADD R11, R10, 0xffffffe ;  /* 0x0ffffffe0a0b7836 */ /* 0x001fcc0000000000 */
[----:B------:R-:W0:Y:S02]  /*243e0*/  F2I.FTZ.U32.TRUNC.NTZ R3, R11 ;  /* 0x0000000b00037305 */ /* 0x000e24000021f000 */
[----:B0-----:R-:W-:-:S05]  /*243f0*/  IADD3 R9, RZ, -R3, RZ ;  /* 0x80000003ff097210 */ /* 0x001fca0007ffe0ff */
        /* <DEDUP_REMOVED lines=28> */
[----:B0-----:R-:W-:-:S06]  /*245c0*/  IADD3 R3, R8, 0xffffffe, RZ ;  /* 0x0ffffffe08037810 */ /* 0x001fcc0007ffe0ff */
[----:B------:R-:W0:Y:S02]  /*245d0*/  F2I.FTZ.U32.TRUNC.NTZ R3, R3 ;  /* 0x0000000300037305 */ /* 0x000e24000021f000 */
[----:B0-----:R-:W-:-:S04]  /*245e0*/  IMAD.MOV R2, RZ, RZ, -R3 ;  /* 0x000000ffff027224 */ /* 0x001fc800078e0a03 */
[----:B------:R-:W-:Y:S01]  /*245f0*/  IMAD R11, R2, R7, RZ ;  /* 0x00000007020b7224 */ /* 0x000fe200078e02ff */
[----:B------:R-:W-:-:S05]  /*24600*/  MOV R2, RZ ;  /* 0x000000ff00027202 */ /* 0x000fca0000000f00 */
        /* <DEDUP_REMOVED lines=8> */
[----:B------:R-:W-:Y:S01]  /*24690*/  @!P1 IMAD.IADD R4, R4, 0x1, -R7 ;  /* 0x0000000104049824 */ /* 0x000fe200078e0a07 */
[----:B------:R-:W-:Y:S02]  /*246a0*/  @!P1 IADD3 R2, R2, 0x1, RZ ;  /* 0x0000000102029810 */ /* 0x000fe40007ffe0ff */
        /* <DEDUP_REMOVED lines=10> */
.L_x_3032:
[----:B------:R-:W-:Y:S01]  /*24750*/  UMOV UR4, URZ ;  /* 0x0000003f00047c82 */ /* 0x000fe20008000000 */
[----:B------:R-:W-:Y:S01]  /*24760*/  UMOV UR5, URZ ;  /* 0x0000003f00057c82 */ /* 0x000fe20008000000 */
[----:B------:R-:W-:Y:S01]  /*24770*/  ULDC UR6, c[0x0][0xc3c] ;  /* 0x00030f0000067ab9 */ /* 0x000fe20000000800 */
[----:B------:R-:W-:Y:S01]  /*24780*/  MOV R16, R0 ;  /* 0x0000000000107202 */ /* 0x000fe20000000f00 */
[----:B------:R-:W-:Y:S01]  /*24790*/  IMAD.U32 R17, RZ, RZ, UR4 ;  /* 0x00000004ff117e24 */ /* 0x000fe2000f8e00ff */
[----:B------:R-:W-:Y:S01]  /*247a0*/  MOV R19, UR6 ;  /* 0x0000000600137c02 */ /* 0x000fe20008000f00 */
[----:B------:R-:W-:-:S07]  /*247b0*/  IMAD.U32 R18, RZ, RZ, UR5 ;  /* 0x00000005ff127e24 */ /* 0x000fce000f8e00ff */
.L_x_3040:
        /* <DEDUP_REMOVED lines=10> */
.L_x_3029:
[----:B------:R-:W-:Y:S02]  /*24860*/  ULDC UR4, c[0x0][0xc3c] ;  /* 0x00030f0000047ab9 */ /* 0x000fe40000000800 */
[----:B--2---:R-:W-:-:S13]  /*24870*/  ISETP.GE.AND P0, PT, R19, UR4, PT ;  /* 0x0000000413007c0c */ /* 0x004fda000bf06270 */
[----:B------:R-:W-:Y:S05]  /*24880*/  @!P0 BRA `(.L_x_3041) ;  /* 0xffffffa000048947 */ /* 0x000fea000383ffff */
[----:B------:R-:W-:Y:S05]  /*24890*/  BSYNC B8 ;  /* 0x0000000000087941 */ /* 0x000fea0003800000 */
.L_x_2938:
[----:B------:R-:W2:Y:S01]  /*248a0*/  LDL.LU R0, [R1+0x28] ;  /* 0x0000280001007983 */ /* 0x000ea20000300800 */
[----:B------:R-:W-:Y:S01]  /*248b0*/  BSSY B0, `(.L_x_3042) ;  /* 0x000000b000007945 */ /* 0x000fe20003800000 */
[----:B------:R-:W4:Y:S01]  /*248c0*/  S2R R5, SR_CgaCtaId ;  /* 0x0000000000057919 */ /* 0x000f220000008800 */
[----:B--2---:R-:W-:-:S05]  /*248d0*/  VIADD R0, R0, 0x1 ;  /* 0x0000000100007836 */ /* 0x004fca0000000000 */
[----:B0-----:R-:W-:-:S04]  /*248e0*/  LEA.HI R2, R0, R0, RZ, 0x1 ;  /* 0x0000000000027211 */ /* 0x001fc800078f08ff */
[----:B------:R-:W-:Y:S02]  /*248f0*/  LOP3.LUT R3, R2, 0xfffffffe, RZ, 0xc0, !PT ;  /* 0xfffffffe02037812 */ /* 0x000fe400078ec0ff */
[----:B------:R-:W-:-:S03]  /*24900*/  MOV R2, 0x400 ;  /* 0x0000040000027802 */ /* 0x000fc60000000f00 */
[----:B------:R-:W-:Y:S01]  /*24910*/  IMAD.IADD R0, R0, 0x1, -R3 ;  /* 0x0000000100007824 */ /* 0x000fe200078e0a03 */
[----:B----4-:R-:W-:-:S04]  /*24920*/  LEA R7, R5, R2, 0x18 ;  /* 0x0000000205077211 */ /* 0x010fc800078ec0ff */
[----:B------:R-:W-:-:S04]  /*24930*/  SHF.L.U32 R0, R0, 0x1f, RZ ;  /* 0x0000001f00007819 */ /* 0x000fc800000006ff */
[----:B------:R-:W0:Y:S02]  /*24940*/  SYNCS.PHASECHK.TRANS64.TRYWAIT P0, [R7+URZ+0x30820], R0 ;  /* 0x03082000070075a7 */ /* 0x000e24000800017f */
[----:B0-----:R-:W-:Y:S05]  /*24950*/  @!P0 BRA `(.L_x_3043) ;  /* 0x0000004c00b88947 */ /* 0x001fea0003800000 */
.L_x_3222:
[----:B------:R-:W-:Y:S05]  /*24960*/  BSYNC B0 ;  /* 0x0000000000007941 */ /* 0x000fea0003800000 */
.L_x_3042:
[----:B------:R-:W-:-:S03]  /*24970*/  UMOV UR4, 0xffffffff ;  /* 0xffffffff00047882 */ /* 0x000fc60000000000 */
[----:B------:R-:W-:Y:S05]  /*24980*/  BRA.DIV UR4, `(.L_x_3044) ;  /* 0x0000004e04c07947 */ /* 0x000fea000b800000 */
[----:B0-----:R-:W0:Y:S02]  /*24990*/  S2R R0, SR_TID.X ;  /* 0x0000000000007919 */ /* 0x001e240000002100 */
[----:B0-----:R-:W-:-:S04]  /*249a0*/  SHF.R.U32.HI R0, RZ, 0x5, R0 ;  /* 0x00000005ff007819 */ /* 0x001fc80000011600 */
[----:B------:R-:W-:-:S05]  /*249b0*/  LOP3.LUT R0, R0, 0x3, RZ, 0xc0, !PT ;  /* 0x0000000300007812 */ /* 0x000fca00078ec0ff */
[----:B------:R0:W2:Y:S02]  /*249c0*/  SHFL.IDX PT, R14, R0, RZ, 0x1f ;  /* 0x00001fff000e7589 */ /* 0x0000a400000e0000 */
.L_x_3225:
[----:B--2---:R-:W-:-:S13]  /*249d0*/  ISETP.NE.AND P0, PT, R14, RZ, PT ;  /* 0x000000ff0e00720c */ /* 0x004fda0003f05270 */
[----:B------:R-:W-:Y:S05]  /*249e0*/  @P0 BRA `(.L_x_2692) ;  /* 0x0000000000900947 */ /* 0x000fea0003800000 */
[----:B------:R-:W-:-:S03]  /*249f0*/  UMOV UR4, 0xffffffff ;  /* 0xffffffff00047882 */ /* 0x000fc60000000000 */
[----:B------:R-:W-:Y:S05]  /*24a00*/  BRA.DIV UR4, `(.L_x_3045) ;  /* 0x0000004e04d47947 */ /* 0x000fea000b800000 */
[----:B------:R-:W-:-:S13]  /*24a10*/  ELECT P6, URZ, PT ;  /* 0x00000000003f782f */ /* 0x000fda00038c0000 */
.L_x_3228:
        /* <DEDUP_REMOVED lines=8> */
.L_x_3046:
[----:B------:R-:W-:Y:S01]  /*24aa0*/  IMAD R5, R26, 0x8, R7 ;  /* 0x000000081a057824 */ /* 0x000fe200078e0207 */
[----:B------:R-:W-:Y:S01]  /*24ab0*/  SHF.L.U32 R0, R28, 0x1f, RZ ;  /* 0x0000001f1c007819 */ /* 0x000fe200000006ff */
[----:B------:R-:W-:-:S03]  /*24ac0*/  VIADD R26, R26, 0x1 ;  /* 0x000000011a1a7836 */ /* 0x000fc60000000000 */
[----:B------:R-:W0:Y:S02]  /*24ad0*/  SYNCS.PHASECHK.TRANS64.TRYWAIT P1, [R5+URZ+0x30840], R0 ;  /* 0x03084000050075a7 */ /* 0x000e24000802017f */
[----:B------:R-:W-:-:S04]  /*24ae0*/  ISETP.NE.AND P2, PT, R26, 0x2, PT ;  /* 0x000000021a00780c */ /* 0x000fc80003f45270 */
[----:B------:R-:W-:Y:S01]  /*24af0*/  SEL R3, RZ, 0x1, P2 ;  /* 0x00000001ff037807 */ /* 0x000fe20001000000 */
[----:B0-----:R-:W-:Y:S08]  /*24b00*/  @!P1 BRA `(.L_x_3047) ;  /* 0x0000004c00b49947 */ /* 0x001ff00003800000 */
.L_x_3229:
[----:B------:R-:W-:Y:S02]  /*24b10*/  SEL R26, R26, RZ, P2 ;  /* 0x000000ff1a1a7207 */ /* 0x000fe40001000000 */
[----:B------:R-:W-:Y:S01]  /*24b20*/  LOP3.LUT R2, R28, R3, RZ, 0x3c, !PT ;  /* 0x000000031c027212 */ /* 0x000fe200078e3cff */
[----:B------:R-:W-:Y:S06]  /*24b30*/  @!P0 BRA `(.L_x_3048) ;  /* 0x0000000000048947 */ /* 0x000fec0003800000 */
[----:B------:R-:W-:Y:S01]  /*24b40*/  BPT.TRAP 0x1 ;  /* 0x000000040000795c */ /* 0x000fe20000300000 */
.L_x_3048:
[----:B------:R-:W-:Y:S02]  /*24b50*/  LEA R3, R26, R7, 0x3 ;  /* 0x000000071a037211 */ /* 0x000fe400078e18ff */
[----:B------:R-:W-:-:S04]  /*24b60*/  SHF.L.U32 R2, R2, 0x1f, RZ ;  /* 0x0000001f02027819 */ /* 0x000fc800000006ff */
[----:B------:R-:W2:Y:S02]  /*24b70*/  SYNCS.PHASECHK.TRANS64.TRYWAIT P1, [R3+URZ+0x30840], R2 ;  /* 0x03084002030075a7 */ /* 0x000ea4000802017f */
[----:B--2---:R-:W-:Y:S05]  /*24b80*/  @!P1 BRA `(.L_x_3049) ;  /* 0x0000004c00a89947 */ /* 0x004fea0003800000 */
.L_x_3230:
[----:B------:R-:W-:Y:S05]  /*24b90*/  @!P0 BRA `(.L_x_3050) ;  /* 0x0000000000048947 */ /* 0x000fea0003800000 */
[----:B------:R-:W-:Y:S01]  /*24ba0*/  BPT.TRAP 0x1 ;  /* 0x000000040000795c */ /* 0x000fe20000300000 */
.L_x_3050:
[----:B------:R-:W4:Y:S02]  /*24bb0*/  SYNCS.PHASECHK.TRANS64.TRYWAIT P1, [R5+URZ+0x30860], R0 ;  /* 0x03086000050075a7 */ /* 0x000f24000802017f */
[----:B----4-:R-:W-:Y:S05]  /*24bc0*/  @!P1 BRA `(.L_x_3051) ;  /* 0x0000004c00ac9947 */ /* 0x010fea0003800000 */
.L_x_3231:
[----:B------:R-:W-:Y:S05]  /*24bd0*/  @!P0 BRA `(.L_x_3052) ;  /* 0x0000000000048947 */ /* 0x000fea0003800000 */
[----:B------:R-:W-:Y:S01]  /*24be0*/  BPT.TRAP 0x1 ;  /* 0x000000040000795c */ /* 0x000fe20000300000 */
.L_x_3052:
[----:B------:R0:W0:Y:S02]  /*24bf0*/  SYNCS.PHASECHK.TRANS64.TRYWAIT P0, [R3+URZ+0x30860], R2 ;  /* 0x03086002030075a7 */ /* 0x000024000800017f */
[----:B0-----:R-:W-:Y:S05]  /*24c00*/  @!P0 NANOSLEEP.SYNCS 0x989680 ;  /* 0x009896800000895d */ /* 0x001fea0003900000 */
[----:B------:R-:W0:Y:S02]  /*24c10*/  @!P0 SYNCS.PHASECHK.TRANS64 P0, [R3+URZ+0x30860], R2 ;  /* 0x03086002030085a7 */ /* 0x000e24000800007f */
[----:B0-----:R-:W-:Y:S05]  /*24c20*/  @!P0 BRA `(.L_x_3052) ;  /* 0xfffffffc00f08947 */ /* 0x001fea000383ffff */
.L_x_2692:
[----:B------:R-:W-:Y:S05]  /*24c30*/  BSYNC B9 ;  /* 0x0000000000097941 */ /* 0x000fea0003800000 */
.L_x_2689:
[----:B------:R-:W-:Y:S05]  /*24c40*/  EXIT ;  /* 0x000000000000794d */ /* 0x000fea0003800000 */
.L_x_2710:
[----:B0-----:R0:W1:Y:S02]  /*24c50*/  SYNCS.PHASECHK.TRANS64.TRYWAIT P5, [R88+URZ+0x30890], R89 ;  /* 0x03089059580075a7 */ /* 0x00106400080a017f */
[----:B-1----:R-:W-:Y:S05]  /*24c60*/  @!P5 NANOSLEEP.SYNCS 0x989680 ;  /* 0x009896800000d95d */ /* 0x002fea0003900000 */
[----:B------:R-:W1:Y:S02]  /*24c70*/  @!P5 SYNCS.PHASECHK.TRANS64 P5, [R88+URZ+0x30890], R89 ;  /* 0x030890595800d5a7 */ /* 0x000e6400080a007f */
[----:B-1----:R-:W-:Y:S05]  /*24c80*/  @!P5 BRA `(.L_x_2710) ;  /* 0xfffffffc00f0d947 */ /* 0x002fea000383ffff */
[----:B------:R-:W-:Y:S05]  /*24c90*/  BRA `(.L_x_3053) ;  /* 0xfffffde800a47947 */ /* 0x000fea000383ffff */
.L_x_2711:
        /* <DEDUP_REMOVED lines=8> */
.L_x_3055:
[----:B------:R-:W-:Y:S05]  /*24d20*/  BSYNC B1 ;  /* 0x0000000000017941 */ /* 0x000fea0003800000 */
.L_x_3054:
[----:B------:R-:W-:Y:S01]  /*24d30*/  MOV R13, R120 ;  /* 0x00000078000d7202 */ /* 0x000fe20000000f00 */
[----:B------:R-:W-:Y:S01]  /*24d40*/  IMAD.MOV.U32 R12, RZ, RZ, RZ ;  /* 0x000000ffff0c7224 */ /* 0x000fe200078e00ff */
[----:B------:R-:W-:Y:S01]  /*24d50*/  MOV R15, 0xffffffff ;  /* 0xffffffff000f7802 */ /* 0x000fe20000000f00 */
[----:B------:R-:W-:Y:S02]  /*24d60*/  IMAD.MOV.U32 R11, RZ, RZ, 0x1c1f ;  /* 0x00001c1fff0b7424 */ /* 0x000fe400078e00ff */
[----:B------:R-:W-:-:S07]  /*24d70*/  IMAD.MOV.U32 R82, RZ, RZ, R14 ;  /* 0x000000ffff527224 */ /* 0x000fce00078e000e */
[----:B------:R-:W-:Y:S05]  /*24d80*/  WARPSYNC.COLLECTIVE R15, `(.L_x_3056) ;  /* 0x000000000f087348 */ /* 0x000fea0003c00000 */
[----:B------:R0:W1:Y:S02]  /*24d90*/  SHFL.IDX P6, R14, R13, R12, R11 ;  /* 0x0000000c0d0e7389 */ /* 0x00006400000c000b */
[----:B01----:R-:W-:Y:S01]  /*24da0*/  ENDCOLLECTIVE ;  /* 0x000000000000791b */ /* 0x003fe20003800000 */
.L_x_3056:
[----:B------:R-:W-:Y:S01]  /*24db0*/  IMAD.MOV.U32 R11, RZ, RZ, R14 ;  /* 0x000000ffff0b7224 */ /* 0x000fe200078e000e */
[----:B------:R-:W-:Y:S06]  /*24dc0*/  BRA `(.L_x_3057) ;  /* 0xfffffde8006c7947 */ /* 0x000fec000383ffff */
.L_x_2736:
[----:B------:R-:W-:Y:S01]  /*24dd0*/  BSSY B1, `(.L_x_3058) ;  /* 0x0000008000017945 */ /* 0x000fe20003800000 */
[----:B0---4-:R-:W-:Y:S01]  /*24de0*/  IMAD.MOV.U32 R13, RZ, RZ, R119 ;  /* 0x000000ffff0d7224 */ /* 0x011fe200078e0077 */
[----:B------:R-:W-:Y:S01]  /*24df0*/  MOV R12, 0x1 ;  /* 0x00000001000c7802 */ /* 0x000fe20000000f00 */
[----:B---3--:R-:W-:Y:S02]  /*24e00*/  IMAD.MOV.U32 R11, RZ, RZ, 0x1c1f ;  /* 0x00001c1fff0b7424 */ /* 0x008fe400078e00ff */
[----:B------:R-:W-:-:S07]  /*24e10*/  IMAD.MOV.U32 R15, RZ, RZ, -0x1 ;  /* 0xffffffffff0f7424 */ /* 0x000fce00078e00ff */
[----:B-12---:R-:W-:Y:S05]  /*24e20*/  WARPSYNC.COLLECTIVE R15, `(.L_x_3059) ;  /* 0x000000000f087348 */ /* 0x006fea0003c00000 */
[----:B------:R0:W3:Y:S02]  /*24e30*/  SHFL.IDX P6, R14, R13, R12, R11 ;  /* 0x0000000c0d0e7389 */ /* 0x0000e400000c000b */
[----:B0123--:R-:W-:Y:S01]  /*24e40*/  ENDCOLLECTIVE ;  /* 0x000000000000791b */ /* 0x00ffe20003800000 */
.L_x_3059:
[----:B------:R-:W-:Y:S05]  /*24e50*/  BSYNC B1 ;  /* 0x0000000000017941 */ /* 0x000fea0003800000 */
.L_x_3058:
[----:B------:R-:W-:Y:S01]  /*24e60*/  IMAD.MOV.U32 R13, RZ, RZ, R120 ;  /* 0x000000ffff0d7224 */ /* 0x000fe200078e0078 */
[----:B------:R-:W-:Y:S01]  /*24e70*/  MOV R11, 0x1c1f ;  /* 0x00001c1f000b7802 */ /* 0x000fe20000000f00 */
[----:B------:R-:W-:Y:S01]  /*24e80*/  IMAD.MOV.U32 R12, RZ, RZ, 0x1 ;  /* 0x00000001ff0c7424 */ /* 0x000fe200078e00ff */
[----:B------:R-:W-:Y:S01]  /*24e90*/  MOV R119, R14 ;  /* 0x0000000e00777202 */ /* 0x000fe20000000f00 */
[----:B------:R-:W-:-:S07]  /*24ea0*/  IMAD.MOV.U32 R15, RZ, RZ, -0x1 ;  /* 0xffffffffff0f7424 */ /* 0x000fce00078e00ff */
[----:B------:R-:W-:Y:S05]  /*24eb0*/  WARPSYNC.COLLECTIVE R15, `(.L_x_3060) ;  /* 0x000000000f087348 */ /* 0x000fea0003c00000 */
[----:B------:R0:W1:Y:S02]  /*24ec0*/  SHFL.IDX P6, R14, R13, R12, R11 ;  /* 0x0000000c0d0e7389 */ /* 0x00006400000c000b */
[----:B01----:R-:W-:Y:S01]  /*24ed0*/  ENDCOLLECTIVE ;  /* 0x000000000000791b */ /* 0x003fe20003800000 */
.L_x_3060:
[----:B------:R-:W-:Y:S01]  /*24ee0*/  IMAD.MOV.U32 R120, RZ, RZ, R14 ;  /* 0x000000ffff787224 */ /* 0x000fe200078e000e */
[----:B------:R-:W-:Y:S06]  /*24ef0*/  BRA `(.L_x_3061) ;  /* 0xfffffdfc00487947 */ /* 0x000fec000383ffff */
.L_x_2766:
[----:B-1----:R1:W2:Y:S02]  /*24f00*/  SYNCS.PHASECHK.TRANS64.TRYWAIT P5, [R88+URZ+0x30890], R89 ;  /* 0x03089059580075a7 */ /* 0x0022a400080a017f */
[----:B--2---:R-:W-:Y:S05]  /*24f10*/  @!P5 NANOSLEEP.SYNCS 0x989680 ;  /* 0x009896800000d95d */ /* 0x004fea0003900000 */
[----:B------:R-:W2:Y:S02]  /*24f20*/  @!P5 SYNCS.PHASECHK.TRANS64 P5, [R88+URZ+0x30890], R89 ;  /* 0x030890595800d5a7 */ /* 0x000ea400080a007f */
[----:B--2---:R-:W-:Y:S05]  /*24f30*/  @!P5 BRA `(.L_x_2766) ;  /* 0xfffffffc00f0d947 */ /* 0x004fea000383ffff */
[----:B------:R-:W-:Y:S05]  /*24f40*/  BRA `(.L_x_3062) ;  /* 0xfffffe1c00047947 */ /* 0x000fea000383ffff */
.L_x_2767:
[----:B------:R-:W-:Y:S01]  /*24f50*/  BSSY B1, `(.L_x_3063) ;  /* 0x0000008000017945 */ /* 0x000fe20003800000 */
[----:B------:R-:W-:Y:S01]  /*24f60*/  MOV R13, R119 ;  /* 0x00000077000d7202 */ /* 0x000fe20000000f00 */
[----:B------:R-:W-:Y:S01]  /*24f70*/  IMAD.MOV.U32 R12, RZ, RZ, RZ ;  /* 0x000000ffff0c7224 */ /* 0x000fe200078e00ff */
[----:B------:R-:W-:Y:S01]  /*24f80*/  MOV R15, 0xffffffff ;  /* 0xffffffff000f7802 */ /* 0x000fe20000000f00 */
[----:B------:R-:W-:-:S07]  /*24f90*/  IMAD.MOV.U32 R11, RZ, RZ, 0x1c1f ;  /* 0x00001c1fff0b7424 */ /* 0x000fce00078e00ff */
[----:B-1----:R-:W-:Y:S05]  /*24fa0*/  WARPSYNC.COLLECTIVE R15, `(.L_x_3064) ;  /* 0x000000000f087348 */ /* 0x002fea0003c00000 */
[----:B------:R0:W2:Y:S02]  /*24fb0*/  SHFL.IDX P6, R14, R13, R12, R11 ;  /* 0x0000000c0d0e7389 */ /* 0x0000a400000c000b */
[----:B012---:R-:W-:Y:S01]  /*24fc0*/  ENDCOLLECTIVE ;  /* 0x000000000000791b */ /* 0x007fe20003800000 */
.L_x_3064:
[----:B------:R-:W-:Y:S05]  /*24fd0*/  BSYNC B1 ;  /* 0x0000000000017941 */ /* 0x000fea0003800000 */
.L_x_3063:
[----:B------:R-:W-:Y:S01]  /*24fe0*/  IMAD.MOV.U32 R13, RZ, RZ, R120 ;  /* 0x000000ffff0d7224 */ /* 0x000fe200078e0078 */
[----:B------:R-:W-:Y:S01]  /*24ff0*/  MOV R12, RZ ;  /* 0x000000ff000c7202 */ /* 0x000fe20000000f00 */
[----:B------:R-:W-:Y:S02]  /*25000*/  IMAD.MOV.U32 R11, RZ, RZ, 0x1c1f ;  /* 0x00001c1fff0b7424 */ /* 0x000fe400078e00ff */
[----:B------:R-:W-:Y:S02]  /*25010*/  IMAD.MOV.U32 R15, RZ, RZ, -0x1 ;  /* 0xffffffffff0f7424 */ /* 0x000fe400078e00ff */
[----:B------:R-:W-:-:S07]  /*25020*/  IMAD.MOV.U32 R117, RZ, RZ, R14 ;  /* 0x000000ffff757224 */ /* 0x000fce00078e000e */
[----:B------:R-:W-:Y:S05]  /*25030*/  WARPSYNC.COLLECTIVE R15, `(.L_x_3065) ;  /* 0x000000000f087348 */ /* 0x000fea0003c00000 */
[----:B------:R0:W1:Y:S02]  /*25040*/  SHFL.IDX P6, R14, R13, R12, R11 ;  /* 0x0000000c0d0e7389 */ /* 0x00006400000c000b */
[----:B01----:R-:W-:Y:S01]  /*25050*/  ENDCOLLECTIVE ;  /* 0x000000000000791b */ /* 0x003fe20003800000 */
.L_x_3065:
[----:B------:R-:W-:Y:S01]  /*25060*/  MOV R11, R14 ;  /* 0x0000000e000b7202 */ /* 0x000fe20000000f00 */
[----:B------:R-:W-:Y:S06]  /*25070*/  BRA `(.L_x_3066) ;  /* 0xfffffe1800d07947 */ /* 0x000fec000383ffff */
.L_x_2780:
[----:B------:R-:W-:Y:S01]  /*25080*/  BSSY B1, `(.L_x_3067) ;  /* 0x0000008000017945 */ /* 0x000fe20003800000 */
[----:B--2-4-:R-:W-:Y:S01]  /*25090*/  IMAD.MOV.U32 R13, RZ, RZ, R119 ;  /* 0x000000ffff0d7224 */ /* 0x014fe200078e0077 */
[----:B---3--:R-:W-:Y:S01]  /*250a0*/  MOV R11, 0x1c1f ;  /* 0x00001c1f000b7802 */ /* 0x008fe20000000f00 */
[----:B------:R-:W-:Y:S02]  /*250b0*/  IMAD.MOV.U32 R12, RZ, RZ, 0x1 ;  /* 0x00000001ff0c7424 */ /* 0x000fe400078e00ff */
[----:B------:R-:W-:-:S07]  /*250c0*/  IMAD.MOV.U32 R15, RZ, RZ, -0x1 ;  /* 0xffffffffff0f7424 */ /* 0x000fce00078e00ff */
[----:B01----:R-:W-:Y:S05]  /*250d0*/  WARPSYNC.COLLECTIVE R15, `(.L_x_3068) ;  /* 0x000000000f087348 */ /* 0x003fea0003c00000 */
[----:B------:R2:W3:Y:S02]  /*250e0*/  SHFL.IDX P6, R14, R13, R12, R11 ;  /* 0x0000000c0d0e7389 */ /* 0x0004e400000c000b */
[----:B0123--:R-:W-:Y:S01]  /*250f0*/  ENDCOLLECTIVE ;  /* 0x000000000000791b */ /* 0x00ffe20003800000 */
.L_x_3068:
[----:B------:R-:W-:Y:S05]  /*25100*/  BSYNC B1 ;  /* 0x0000000000017941 */ /* 0x000fea0003800000 */
.L_x_3067:
[----:B------:R-:W-:Y:S01]  /*25110*/  MOV R13, R120 ;  /* 0x00000078000d7202 */ /* 0x000fe20000000f00 */
[----:B------:R-:W-:Y:S01]  /*25120*/  IMAD.MOV.U32 R12, RZ, RZ, 0x1 ;  /* 0x00000001ff0c7424 */ /* 0x000fe200078e00ff */
[----:B------:R-:W-:Y:S01]  /*25130*/  MOV R15, 0xffffffff ;  /* 0xffffffff000f7802 */ /* 0x000fe20000000f00 */
[----:B------:R-:W-:Y:S02]  /*25140*/  IMAD.MOV.U32 R11, RZ, RZ, 0x1c1f ;  /* 0x00001c1fff0b7424 */ /* 0x000fe400078e00ff */
[----:B------:R-:W-:-:S07]  /*25150*/  IMAD.MOV.U32 R119, RZ, RZ, R14 ;  /* 0x000000ffff777224 */ /* 0x000fce00078e000e */
[----:B------:R-:W-:Y:S05]  /*25160*/  WARPSYNC.COLLECTIVE R15, `(.L_x_3069) ;  /* 0x000000000f087348 */ /* 0x000fea0003c00000 */
[----:B------:R0:W1:Y:S02]  /*25170*/  SHFL.IDX P6, R14, R13, R12, R11 ;  /* 0x0000000c0d0e7389 */ /* 0x00006400000c000b */
[----:B01----:R-:W-:Y:S01]  /*25180*/  ENDCOLLECTIVE ;  /* 0x000000000000791b */ /* 0x003fe20003800000 */
.L_x_3069:
[----:B------:R-:W-:Y:S01]  /*25190*/  IMAD.MOV.U32 R36, RZ, RZ, R14 ;  /* 0x000000ffff247224 */ /* 0x000fe200078e000e */
[----:B------:R-:W-:Y:S06]  /*251a0*/  BRA `(.L_x_3070) ;  /* 0xfffffe3000307947 */ /* 0x000fec000383ffff */
.L_x_2793:
[----:B0-----:R0:W1:Y:S02]  /*251b0*/  SYNCS.PHASECHK.TRANS64.TRYWAIT P3, [R88+URZ+0x30890], R89 ;  /* 0x03089059580075a7 */ /* 0x001064000806017f */
[----:B-1----:R-:W-:Y:S05]  /*251c0*/  @!P3 NANOSLEEP.SYNCS 0x989680 ;  /* 0x009896800000b95d */ /* 0x002fea0003900000 */
[----:B------:R-:W1:Y:S02]  /*251d0*/  @!P3 SYNCS.PHASECHK.TRANS64 P3, [R88+URZ+0x30890], R89 ;  /* 0x030890595800b5a7 */ /* 0x000e64000806007f */
[----:B-1----:R-:W-:Y:S05]  /*251e0*/  @!P3 BRA `(.L_x_2793) ;  /* 0xfffffffc00f0b947 */ /* 0x002fea000383ffff */
[----:B------:R-:W-:Y:S05]  /*251f0*/  BRA `(.L_x_3071) ;  /* 0xfffffe4400e87947 */ /* 0x000fea000383ffff */
.L_x_2794:
        /* <DEDUP_REMOVED lines=8> */
.L_x_3073:
[----:B------:R-:W-:Y:S05]  /*25280*/  BSYNC B1 ;  /* 0x0000000000017941 */ /* 0x000fea0003800000 */
.L_x_3072:
[----:B------:R-:W-:Y:S01]  /*25290*/  IMAD.MOV.U32 R13, RZ, RZ, R40 ;  /* 0x000000ffff0d7224 */ /* 0x000fe200078e0028 */
[----:B------:R-:W-:Y:S01]  /*252a0*/  MOV R11, 0x1c1f ;  /* 0x00001c1f000b7802 */ /* 0x000fe20000000f00 */
[----:B------:R-:W-:Y:S01]  /*252b0*/  IMAD.MOV.U32 R12, RZ, RZ, RZ ;  /* 0x000000ffff0c7224 */ /* 0x000fe200078e00ff */
[----:B------:R-:W-:Y:S01]  /*252c0*/  MOV R39, R14 ;  /* 0x0000000e00277202 */ /* 0x000fe20000000f00 */
[----:B------:R-:W-:-:S07]  /*252d0*/  IMAD.MOV.U32 R15, RZ, RZ, -0x1 ;  /* 0xffffffffff0f7424 */ /* 0x000fce00078e00ff */
[----:B------:R-:W-:Y:S05]  /*252e0*/  WARPSYNC.COLLECTIVE R15, `(.L_x_3074) ;  /* 0x000000000f087348 */ /* 0x000fea0003c00000 */
[----:B------:R0:W1:Y:S02]  /*252f0*/  SHFL.IDX P6, R14, R13, R12, R11 ;  /* 0x0000000c0d0e7389 */ /* 0x00006400000c000b */
[----:B01----:R-:W-:Y:S01]  /*25300*/  ENDCOLLECTIVE ;  /* 0x000000000000791b */ /* 0x003fe20003800000 */
.L_x_3074:
[----:B------:R-:W-:Y:S01]  /*25310*/  IMAD.MOV.U32 R38, RZ, RZ, R14 ;  /* 0x000000ffff267224 */ /* 0x000fe200078e000e */
[----:B------:R-:W-:Y:S06]  /*25320*/  BRA `(.L_x_3075) ;  /* 0xfffffe48000c7947 */ /* 0x000fec000383ffff */
.L_x_2797:
[----:B------:R-:W-:Y:S01]  /*25330*/  BSSY B1, `(.L_x_3076) ;  /* 0x0000008000017945 */ /* 0x000fe20003800000 */
[----:B----4-:R-:W-:Y:S01]  /*25340*/  MOV R13, R41 ;  /* 0x00000029000d7202 */ /* 0x010fe20000000f00 */
[----:B------:R-:W-:Y:S01]  /*25350*/  IMAD.MOV.U32 R12, RZ, RZ, 0x1 ;  /* 0x00000001ff0c7424 */ /* 0x000fe200078e00ff */
[----:B------:R-:W-:Y:S01]  /*25360*/  MOV R15, 0xffffffff ;  /* 0xffffffff000f7802 */ /* 0x000fe20000000f00 */
[----:B------:R-:W-:-:S07]  /*25370*/  IMAD.MOV.U32 R11, RZ, RZ, 0x1c1f ;  /* 0x00001c1fff0b7424 */ /* 0x000fce00078e00ff */
[----:B0123--:R-:W-:Y:S05]  /*25380*/  WARPSYNC.COLLECTIVE R15, `(.L_x_3077) ;  /* 0x000000000f087348 */ /* 0x00ffea0003c00000 */
[----:B------:R4:W0:Y:S02]  /*25390*/  SHFL.IDX P6, R14, R13, R12, R11 ;  /* 0x0000000c0d0e7389 */ /* 0x00082400000c000b */
[----:B01234-:R-:W-:Y:S01]  /*253a0*/  ENDCOLLECTIVE ;  /* 0x000000000000791b */ /* 0x01ffe20003800000 */
.L_x_3077:
[----:B------:R-:W-:Y:S05]  /*253b0*/  BSYNC B1 ;  /* 0x0000000000017941 */ /* 0x000fea0003800000 */
.L_x_3076:
        /* <DEDUP_REMOVED lines=8> */
.L_x_3078:
[----:B------:R-:W-:Y:S01]  /*25440*/  MOV R38, R14 ;  /* 0x0000000e00267202 */ /* 0x000fe20000000f00 */
[----:B------:R-:W-:Y:S06]  /*25450*/  BRA `(.L_x_3079) ;  /* 0xfffffe4800687947 */ /* 0x000fec000383ffff */
.L_x_2801:
[----:B---3--:R3:W0:Y:S02]  /*25460*/  SYNCS.PHASECHK.TRANS64.TRYWAIT P2, [R88+URZ+0x308b0], R89 ;  /* 0x0308b059580075a7 */ /* 0x008624000804017f */
[----:B0-----:R-:W-:Y:S05]  /*25470*/  @!P2 NANOSLEEP.SYNCS 0x989680 ;  /* 0x009896800000a95d */ /* 0x001fea0003900000 */
[----:B------:R-:W0:Y:S02]  /*25480*/  @!P2 SYNCS.PHASECHK.TRANS64 P2, [R88+URZ+0x308b0], R89 ;  /* 0x0308b0595800a5a7 */ /* 0x000e24000804007f */
[----:B0-----:R-:W-:Y:S05]  /*25490*/  @!P2 BRA `(.L_x_2801) ;  /* 0xfffffffc00f0a947 */ /* 0x001fea000383ffff */
[----:B------:R-:W-:Y:S05]  /*254a0*/  BRA `(.L_x_3080) ;  /* 0xfffffe4c00407947 */ /* 0x000fea000383ffff */
.L_x_2819:
        /* <DEDUP_REMOVED lines=8> */
.L_x_3082:
[----:B------:R-:W-:Y:S05]  /*25530*/  BSYNC B1 ;  /* 0x0000000000017941 */ /* 0x000fea0003800000 */
.L_x_3081:
        /* <DEDUP_REMOVED lines=8> */
.L_x_3083:
[----:B------:R-:W-:Y:S02]  /*255c0*/  IMAD.MOV.U32 R13, RZ, RZ, R8 ;  /* 0x000000ffff0d7224 */ /* 0x000fe400078e0008 */
[----:B------:R-:W-:-:S07]  /*255d0*/  IMAD.MOV.U32 R0, RZ, RZ, R14 ;  /* 0x000000ffff007224 */ /* 0x000fce00078e000e */
[----:B------:R-:W-:Y:S05]  /*255e0*/  WARPSYNC.COLLECTIVE R15, `(.L_x_3084) ;  /* 0x000000000f087348 */ /* 0x000fea0003c00000 */
[----:B------:R0:W1:Y:S02]  /*255f0*/  SHFL.IDX P6, R14, R13, R12, R11 ;  /* 0x0000000c0d0e7389 */ /* 0x00006400000c000b */
[----:B01----:R-:W-:Y:S01]  /*25600*/  ENDCOLLECTIVE ;  /* 0x000000000000791b */ /* 0x003fe20003800000 */
.L_x_3084:
[----:B------:R-:W-:Y:S01]  /*25610*/  IMAD.MOV.U32 R13, RZ, RZ, R4 ;  /* 0x000000ffff0d7224 */ /* 0x000fe200078e0004 */
[----:B------:R-:W-:-:S07]  /*25620*/  MOV R5, R14 ;  /* 0x0000000e00057202 */ /* 0x000fce0000000f00 */
[----:B------:R-:W-:Y:S05]  /*25630*/  WARPSYNC.COLLECTIVE R15, `(.L_x_3085) ;  /* 0x000000000f087348 */ /* 0x000fea0003c00000 */
[----:B------:R0:W1:Y:S02]  /*25640*/  SHFL.IDX P6, R14, R13, R12, R11 ;  /* 0x0000000c0d0e7389 */ /* 0x00006400000c000b */
[----:B01----:R-:W-:Y:S01]  /*25650*/  ENDCOLLECTIVE ;  /* 0x000000000000791b */ /* 0x003fe20003800000 */
.L_x_3085:
[----:B------:R-:W-:Y:S05]  /*25660*/  BRA `(.L_x_3086) ;  /* 0xfffffe5c00bc7947 */ /* 0x000fea000383ffff */
.L_x_2822:
        /* <DEDUP_REMOVED lines=8> */
.L_x_3088:
[----:B------:R-:W-:Y:S05]  /*256f0*/  BSYNC B1 ;  /* 0x0000000000017941 */ /* 0x000fea0003800000 */
.L_x_3087:
        /* <DEDUP_REMOVED lines=8> */
.L_x_3089:
[----:B------:R-:W-:Y:S01]  /*25780*/  MOV R13, R8 ;  /* 0x00000008000d7202 */ /* 0x000fe20000000f00 */
[----:B------:R-:W-:-:S07]  /*25790*/  IMAD.MOV.U32 R0, RZ, RZ, R14 ;  /* 0x000000ffff007224 */ /* 0x000fce00078e000e */
[----:B------:R-:W-:Y:S05]  /*257a0*/  WARPSYNC.COLLECTIVE R15, `(.L_x_3090) ;  /* 0x000000000f087348 */ /* 0x000fea0003c00000 */
[----:B------:R0:W1:Y:S02]  /*257b0*/  SHFL.IDX P6, R14, R13, R12, R11 ;  /* 0x0000000c0d0e7389 */ /* 0x00006400000c000b */
[----:B01----:R-:W-:Y:S01]  /*257c0*/  ENDCOLLECTIVE ;  /* 0x000000000000791b */ /* 0x003fe20003800000 */
.L_x_3090:
[----:B------:R-:W-:Y:S02]  /*257d0*/  IMAD.MOV.U32 R13, RZ, RZ, R4 ;  /* 0x000000ffff0d7224 */ /* 0x000fe400078e0004 */
[----:B------:R-:W-:-:S07]  /*257e0*/  IMAD.MOV.U32 R5, RZ, RZ, R14 ;  /* 0x000000ffff057224 */ /* 0x000fce00078e000e */
[----:B------:R-:W-:Y:S05]  /*257f0*/  WARPSYNC.COLLECTIVE R15, `(.L_x_3091) ;  /* 0x000000000f087348 */ /* 0x000fea0003c00000 */
[----:B------:R0:W1:Y:S02]  /*25800*/  SHFL.IDX P6, R14, R13, R12, R11 ;  /* 0x0000000c0d0e7389 */ /* 0x00006400000c000b */
[----:B01----:R-:W-:Y:S01]  /*25810*/  ENDCOLLECTIVE ;  /* 0x000000000000791b */ /* 0x003fe20003800000 */
.L_x_3091:
[----:B------:R-:W-:Y:S01]  /*25820*/  MOV R4, R14 ;  /* 0x0000000e00047202 */ /* 0x000fe20000000f00 */
[----:B------:R-:W-:Y:S06]  /*25830*/  BRA `(.L_x_3092) ;  /* 0xfffffe6400487947 */ /* 0x000fec000383ffff */
.L_x_2826:
[----:B0-----:R0:W1:Y:S02]  /*25840*/  SYNCS.PHASECHK.TRANS64.TRYWAIT P0, [R2+URZ+0x30800], R5 ;  /* 0x03080005020075a7 */ /* 0x001064000800017f */
[----:B-1----:R-:W-:Y:S05]  /*25850*/  @!P0 NANOSLEEP.SYNCS 0x989680 ;  /* 0x009896800000895d */ /* 0x002fea0003900000 */
[----:B------:R-:W1:Y:S02]  /*25860*/  @!P0 SYNCS.PHASECHK.TRANS64 P0, [R2+URZ+0x30800], R5 ;  /* 0x03080005020085a7 */ /* 0x000e64000800007f */
[----:B-1----:R-:W-:Y:S05]  /*25870*/  @!P0 BRA `(.L_x_2826) ;  /* 0xfffffffc00f08947 */ /* 0x002fea000383ffff */
[----:B------:R-:W-:Y:S05]  /*25880*/  BRA `(.L_x_3093) ;  /* 0xfffffe6c005c7947 */ /* 0x000fea000383ffff */
.L_x_2850:
        /* <DEDUP_REMOVED lines=8> */
.L_x_3095:
[----:B------:R-:W-:Y:S05]  /*25910*/  BSYNC B1 ;  /* 0x0000000000017941 */ /* 0x000fea0003800000 */
.L_x_3094:
        /* <DEDUP_REMOVED lines=8> */
.L_x_3096:
[----:B------:R-:W-:Y:S02]  /*259a0*/  IMAD.MOV.U32 R13, RZ, RZ, R21 ;  /* 0x000000ffff0d7224 */ /* 0x000fe400078e0015 */
[----:B------:R-:W-:-:S07]  /*259b0*/  IMAD.MOV.U32 R0, RZ, RZ, R14 ;  /* 0x000000ffff007224 */ /* 0x000fce00078e000e */
[----:B------:R-:W-:Y:S05]  /*259c0*/  WARPSYNC.COLLECTIVE R15, `(.L_x_3097) ;  /* 0x000000000f087348 */ /* 0x000fea0003c00000 */
[----:B------:R0:W1:Y:S02]  /*259d0*/  SHFL.IDX P6, R14, R13, R12, R11 ;  /* 0x0000000c0d0e7389 */ /* 0x00006400000c000b */
[----:B01----:R-:W-:Y:S01]  /*259e0*/  ENDCOLLECTIVE ;  /* 0x000000000000791b */ /* 0x003fe20003800000 */
.L_x_3097:
[----:B------:R-:W-:Y:S01]  /*259f0*/  IMAD.MOV.U32 R13, RZ, RZ, R20 ;  /* 0x000000ffff0d7224 */ /* 0x000fe200078e0014 */
[----:B------:R-:W-:-:S07]  /*25a00*/  MOV R5, R14 ;  /* 0x0000000e00057202 */ /* 0x000fce0000000f00 */
[----:B------:R-:W-:Y:S05]  /*25a10*/  WARPSYNC.COLLECTIVE R15, `(.L_x_3098) ;  /* 0x000000000f087348 */ /* 0x000fea0003c00000 */
[----:B------:R0:W1:Y:S02]  /*25a20*/  SHFL.IDX P6, R14, R13, R12, R11 ;  /* 0x0000000c0d0e7389 */ /* 0x00006400000c000b */
[----:B01----:R-:W-:Y:S01]  /*25a30*/  ENDCOLLECTIVE ;  /* 0x000000000000791b */ /* 0x003fe20003800000 */
.L_x_3098:
[----:B------:R-:W-:Y:S05]  /*25a40*/  BRA `(.L_x_3099) ;  /* 0xfffffe9000347947 */ /* 0x000fea000383ffff */
.L_x_2853:
        /* <DEDUP_REMOVED lines=8> */
.L_x_3101:
[----:B------:R-:W-:Y:S05]  /*25ad0*/  BSYNC B1 ;  /* 0x0000000000017941 */ /* 0x000fea0003800000 */
.L_x_3100:
        /* <DEDUP_REMOVED lines=8> */
.L_x_3102:
[----:B------:R-:W-:Y:S01]  /*25b60*/  MOV R13, R21 ;  /* 0x00000015000d7202 */ /* 0x000fe20000000f00 */
[----:B------:R-:W-:-:S07]  /*25b70*/  IMAD.MOV.U32 R0, RZ, RZ, R14 ;  /* 0x000000ffff007224 */ /* 0x000fce00078e000e */
[----:B------:R-:W-:Y:S05]  /*25b80*/  WARPSYNC.COLLECTIVE R15, `(.L_x_3103) ;  /* 0x000000000f087348 */ /* 0x000fea0003c00000 */
[----:B------:R0:W1:Y:S02]  /*25b90*/  SHFL.IDX P6, R14, R13, R12, R11 ;  /* 0x0000000c0d0e7389 */ /* 0x00006400000c000b */
[----:B01----:R-:W-:Y:S01]  /*25ba0*/  ENDCOLLECTIVE ;  /* 0x000000000000791b */ /* 0x003fe20003800000 */
.L_x_3103:
[----:B------:R-:W-:Y:S02]  /*25bb0*/  IMAD.MOV.U32 R13, RZ, RZ, R20 ;  /* 0x000000ffff0d7224 */ /* 0x000fe400078e0014 */
[----:B------:R-:W-:-:S07]  /*25bc0*/  IMAD.MOV.U32 R21, RZ, RZ, R14 ;  /* 0x000000ffff157224 */ /* 0x000fce00078e000e */
[----:B------:R-:W-:Y:S05]  /*25bd0*/  WARPSYNC.COLLECTIVE R15, `(.L_x_3104) ;  /* 0x000000000f087348 */ /* 0x000fea0003c00000 */
[----:B------:R0:W1:Y:S02]  /*25be0*/  SHFL.IDX P6, R14, R13, R12, R11 ;  /* 0x0000000c0d0e7389 */ /* 0x00006400000c000b */
[----:B01----:R-:W-:Y:S01]  /*25bf0*/  ENDCOLLECTIVE ;  /* 0x000000000000791b */ /* 0x003fe20003800000 */
.L_x_3104:
[----:B------:R-:W-:Y:S01]  /*25c00*/  MOV R20, R14 ;  /* 0x0000000e00147202 */ /* 0x000fe20000000f00 */
[----:B------:R-:W-:Y:S06]  /*25c10*/  BRA `(.L_x_3105) ;  /* 0xfffffe9400587947 */ /* 0x000fec000383ffff */
.L_x_2857:
[----:B0-----:R0:W1:Y:S02]  /*25c20*/  SYNCS.PHASECHK.TRANS64.TRYWAIT P0, [R2+URZ+0x30800], R61 ;  /* 0x0308003d020075a7 */ /* 0x001064000800017f */
[----:B-1----:R-:W-:Y:S05]  /*25c30*/  @!P0 NANOSLEEP.SYNCS 0x989680 ;  /* 0x009896800000895d */ /* 0x002fea0003900000 */
[----:B------:R-:W1:Y:S02]  /*25c40*/  @!P0 SYNCS.PHASECHK.TRANS64 P0, [R2+URZ+0x30800], R61 ;  /* 0x0308003d020085a7 */ /* 0x000e64000800007f */
[----:B-1----:R-:W-:Y:S05]  /*25c50*/  @!P0 BRA `(.L_x_2857) ;  /* 0xfffffffc00f08947 */ /* 0x002fea000383ffff */
[----:B------:R-:W-:Y:S05]  /*25c60*/  BRA `(.L_x_3106) ;  /* 0xfffffe9800d47947 */ /* 0x000fea000383ffff */
.L_x_2871:
[----:B-1----:R1:W2:Y:S02]  /*25c70*/  SYNCS.PHASECHK.TRANS64.TRYWAIT P1, [R5+URZ+0x30830], R0 ;  /* 0x03083000050075a7 */ /* 0x0022a4000802017f */
[----:B--2---:R-:W-:Y:S05]  /*25c80*/  @!P1 NANOSLEEP.SYNCS 0x989680 ;  /* 0x009896800000995d */ /* 0x004fea0003900000 */
[----:B------:R-:W2:Y:S02]  /*25c90*/  @!P1 SYNCS.PHASECHK.TRANS64 P1, [R5+URZ+0x30830], R0 ;  /* 0x03083000050095a7 */ /* 0x000ea4000802007f */
[----:B--2---:R-:W-:Y:S05]  /*25ca0*/  @!P1 BRA `(.L_x_2871) ;  /* 0xfffffffc00f09947 */ /* 0x004fea000383ffff */
[----:B------:R-:W-:Y:S05]  /*25cb0*/  BRA `(.L_x_2870) ;  /* 0xfffffec000947947 */ /* 0x000fea000383ffff */
.L_x_2879:
[----:B-1----:R1:W2:Y:S02]  /*25cc0*/  SYNCS.PHASECHK.TRANS64.TRYWAIT P2, [R13+URZ+0x30830], R0 ;  /* 0x030830000d0075a7 */ /* 0x0022a4000804017f */
[----:B--2---:R-:W-:Y:S05]  /*25cd0*/  @!P2 NANOSLEEP.SYNCS 0x989680 ;  /* 0x009896800000a95d */ /* 0x004fea0003900000 */
[----:B------:R-:W2:Y:S02]  /*25ce0*/  @!P2 SYNCS.PHASECHK.TRANS64 P2, [R13+URZ+0x30830], R0 ;  /* 0x030830000d00a5a7 */ /* 0x000ea4000804007f */
[----:B--2---:R-:W-:Y:S05]  /*25cf0*/  @!P2 BRA `(.L_x_2879) ;  /* 0xfffffffc00f0a947 */ /* 0x004fea000383ffff */
[----:B------:R-:W-:Y:S05]  /*25d00*/  BRA `(.L_x_2878) ;  /* 0xfffffeec00187947 */ /* 0x000fea000383ffff */
.L_x_2884:
[----:B-1----:R1:W2:Y:S02]  /*25d10*/  SYNCS.PHASECHK.TRANS64.TRYWAIT P2, [R15+URZ+0x30850], R0 ;  /* 0x030850000f0075a7 */ /* 0x0022a4000804017f */
[----:B--2---:R-:W-:Y:S05]  /*25d20*/  @!P2 NANOSLEEP.SYNCS 0x989680 ;  /* 0x009896800000a95d */ /* 0x004fea0003900000 */
[----:B------:R-:W2:Y:S02]  /*25d30*/  @!P2 SYNCS.PHASECHK.TRANS64 P2, [R15+URZ+0x30850], R0 ;  /* 0x030850000f00a5a7 */ /* 0x000ea4000804007f */
[----:B--2---:R-:W-:Y:S05]  /*25d40*/  @!P2 BRA `(.L_x_2884) ;  /* 0xfffffffc00f0a947 */ /* 0x004fea000383ffff */
[----:B------:R-:W-:Y:S05]  /*25d50*/  BRA `(.L_x_2883) ;  /* 0xfffffef800bc7947 */ /* 0x000fea000383ffff */
.L_x_2894:
[----:B-1----:R1:W2:Y:S02]  /*25d60*/  SYNCS.PHASECHK.TRANS64.TRYWAIT P1, [R0+URZ+0x30830], R3 ;  /* 0x03083003000075a7 */ /* 0x0022a4000802017f */
[----:B--2---:R-:W-:Y:S05]  /*25d70*/  @!P1 NANOSLEEP.SYNCS 0x989680 ;  /* 0x009896800000995d */ /* 0x004fea0003900000 */
[----:B------:R-:W2:Y:S02]  /*25d80*/  @!P1 SYNCS.PHASECHK.TRANS64 P1, [R0+URZ+0x30830], R3 ;  /* 0x03083003000095a7 */ /* 0x000ea4000802007f */
[----:B--2---:R-:W-:Y:S05]  /*25d90*/  @!P1 BRA `(.L_x_2894) ;  /* 0xfffffffc00f09947 */ /* 0x004fea000383ffff */
[----:B------:R-:W-:Y:S05]  /*25da0*/  BRA `(.L_x_2893) ;  /* 0xffffff1c00107947 */ /* 0x000fea000383ffff */
.L_x_2899:
[----:B-1----:R1:W2:Y:S02]  /*25db0*/  SYNCS.PHASECHK.TRANS64.TRYWAIT P1, [R15+URZ+0x30850], R0 ;  /* 0x030850000f0075a7 */ /* 0x0022a4000802017f */
[----:B--2---:R-:W-:Y:S05]  /*25dc0*/  @!P1 NANOSLEEP.SYNCS 0x989680 ;  /* 0x009896800000995d */ /* 0x004fea0003900000 */
[----:B------:R-:W2:Y:S02]  /*25dd0*/  @!P1 SYNCS.PHASECHK.TRANS64 P1, [R15+URZ+0x30850], R0 ;  /* 0x030850000f0095a7 */ /* 0x000ea4000802007f */
[----:B--2---:R-:W-:Y:S05]  /*25de0*/  @!P1 BRA `(.L_x_2899) ;  /* 0xfffffffc00f09947 */ /* 0x004fea000383ffff */
[----:B------:R-:W-:Y:S05]  /*25df0*/  BRA `(.L_x_2898) ;  /* 0xffffff2800ac7947 */ /* 0x000fea000383ffff */
.L_x_2907:
[----:B-1----:R1:W2:Y:S02]  /*25e00*/  SYNCS.PHASECHK.TRANS64.TRYWAIT P1, [R10+URZ+0x30850], R5 ;  /* 0x030850050a0075a7 */ /* 0x0022a4000802017f */
[----:B--2---:R-:W-:Y:S05]  /*25e10*/  @!P1 NANOSLEEP.SYNCS 0x989680 ;  /* 0x009896800000995d */ /* 0x004fea0003900000 */
[----:B------:R-:W2:Y:S02]  /*25e20*/  @!P1 SYNCS.PHASECHK.TRANS64 P1, [R10+URZ+0x30850], R5 ;  /* 0x030850050a0095a7 */ /* 0x000ea4000802007f */
[----:B--2---:R-:W-:Y:S05]  /*25e30*/  @!P1 BRA `(.L_x_2907) ;  /* 0xfffffffc00f09947 */ /* 0x004fea000383ffff */
[----:B------:R-:W-:Y:S05]  /*25e40*/  BRA `(.L_x_2906) ;  /* 0xffffff4800887947 */ /* 0x000fea000383ffff */
.L_x_2944:
        /* <DEDUP_REMOVED lines=8> */
[----:B-1----:R-:W-:Y:S05]  /*25ed0*/  WARPSYNC.COLLECTIVE R15, `(.L_x_3108) ;  /* 0x000000000f087348 */ /* 0x002fea0003c00000 */
[----:B------:R0:W2:Y:S02]  /*25ee0*/  SHFL.IDX P6, R14, R13, R12, R11 ;  /* 0x0000000c0d0e7389 */ /* 0x0000a400000c000b */
[----:B012---:R-:W-:Y:S01]  /*25ef0*/  ENDCOLLECTIVE ;  /* 0x000000000000791b */ /* 0x007fe20003800000 */
.L_x_3108:
[----:B------:R-:W-:Y:S05]  /*25f00*/  BSYNC B1 ;  /* 0x0000000000017941 */ /* 0x000fea0003800000 */
.L_x_3107:
[----:B------:R-:W-:Y:S05]  /*25f10*/  BRA `(.L_x_3109) ;  /* 0xffffff9000487947 */ /* 0x000fea000383ffff */
.L_x_2946:
[----:B------:R-:W-:Y:S01]  /*25f20*/  BSSY B1, `(.L_x_3110) ;  /* 0x0000006000017945 */ /* 0x000fe20003800000 */
[----:B------:R-:W-:-:S07]  /*25f30*/  IMAD.MOV.U32 R15, RZ, RZ, -0x1 ;  /* 0xffffffffff0f7424 */ /* 0x000fce00078e00ff */
[----:B01----:R-:W-:Y:S05]  /*25f40*/  WARPSYNC.COLLECTIVE R15, `(.L_x_3111) ;  /* 0x000000000f0c7348 */ /* 0x003fea0003c00000 */
[----:B------:R-:W-:Y:S02]  /*25f50*/  ELECT P6, UR62, PT ;  /* 0x00000000003e782f */ /* 0x000fe400038c0000 */
[----:B------:R-:W-:Y:S01]  /*25f60*/  MOV R14, UR62 ;  /* 0x0000003e000e7c02 */ /* 0x000fe20008000f00 */
[----:B01----:R-:W-:Y:S10]  /*25f70*/  ENDCOLLECTIVE ;  /* 0x000000000000791b */ /* 0x003ff40003800000 */
.L_x_3111:
[----:B------:R-:W-:Y:S05]  /*25f80*/  BSYNC B1 ;  /* 0x0000000000017941 */ /* 0x000fea0003800000 */
.L_x_3110:
[----:B------:R-:W-:Y:S05]  /*25f90*/  BRA `(.L_x_2945) ;  /* 0xffffff9000407947 */ /* 0x000fea000383ffff */
.L_x_2948:
[----:B0-----:R0:W2:Y:S02]  /*25fa0*/  SYNCS.PHASECHK.TRANS64.TRYWAIT P0, [R22+URZ+0x30820], R7 ;  /* 0x03082007160075a7 */ /* 0x0010a4000800017f */
[----:B--2---:R-:W-:Y:S05]  /*25fb0*/  @!P0 NANOSLEEP.SYNCS 0x989680 ;  /* 0x009896800000895d */ /* 0x004fea0003900000 */
[----:B------:R-:W2:Y:S02]  /*25fc0*/  @!P0 SYNCS.PHASECHK.TRANS64 P0, [R22+URZ+0x30820], R7 ;  /* 0x03082007160085a7 */ /* 0x000ea4000800007f */
[----:B--2---:R-:W-:Y:S05]  /*25fd0*/  @!P0 BRA `(.L_x_2948) ;  /* 0xfffffffc00f08947 */ /* 0x004fea000383ffff */
[----:B------:R-:W-:Y:S05]  /*25fe0*/  BRA `(.L_x_3112) ;  /* 0xffffff9000507947 */ /* 0x000fea000383ffff */
.L_x_2952:
[----:B-1----:R1:W2:Y:S02]  /*25ff0*/  SYNCS.PHASECHK.TRANS64.TRYWAIT P0, [R11+URZ+0x308a0], R10 ;  /* 0x0308a00a0b0075a7 */ /* 0x0022a4000800017f */
[----:B--2---:R-:W-:Y:S05]  /*26000*/  @!P0 NANOSLEEP.SYNCS 0x989680 ;  /* 0x009896800000895d */ /* 0x004fea0003900000 */
[----:B------:R-:W2:Y:S02]  /*26010*/  @!P0 SYNCS.PHASECHK.TRANS64 P0, [R11+URZ+0x308a0], R10 ;  /* 0x0308a00a0b0085a7 */ /* 0x000ea4000800007f */
[----:B--2---:R-:W-:Y:S05]  /*26020*/  @!P0 BRA `(.L_x_2952) ;  /* 0xfffffffc00f08947 */ /* 0x004fea000383ffff */
[----:B------:R-:W-:Y:S05]  /*26030*/  BRA `(.L_x_3113) ;  /* 0xffffff9000687947 */ /* 0x000fea000383ffff */
.L_x_2959:
[----:B0-----:R0:W2:Y:S02]  /*26040*/  SYNCS.PHASECHK.TRANS64.TRYWAIT P0, [R11+URZ+0x308c0], R10 ;  /* 0x0308c00a0b0075a7 */ /* 0x0010a4000800017f */
[----:B--2---:R-:W-:Y:S05]  /*26050*/  @!P0 NANOSLEEP.SYNCS 0x989680 ;  /* 0x009896800000895d */ /* 0x004fea0003900000 */
[----:B------:R-:W2:Y:S02]  /*26060*/  @!P0 SYNCS.PHASECHK.TRANS64 P0, [R11+URZ+0x308c0], R10 ;  /* 0x0308c00a0b0085a7 */ /* 0x000ea4000800007f */
[----:B--2---:R-:W-:Y:S05]  /*26070*/  @!P0 BRA `(.L_x_2959) ;  /* 0xfffffffc00f08947 */ /* 0x004fea000383ffff */
[----:B------:R-:W-:Y:S05]  /*26080*/  BRA `(.L_x_3114) ;  /* 0xffffff9400647947 */ /* 0x000fea000383ffff */
.L_x_2968:
[----:B-1----:R1:W2:Y:S02]  /*26090*/  SYNCS.PHASECHK.TRANS64.TRYWAIT P1, [R10+URZ+0x308a0], R9 ;  /* 0x0308a0090a0075a7 */ /* 0x0022a4000802017f */
[----:B--2---:R-:W-:Y:S05]  /*260a0*/  @!P1 NANOSLEEP.SYNCS 0x989680 ;  /* 0x009896800000995d */ /* 0x004fea0003900000 */
[----:B------:R-:W2:Y:S02]  /*260b0*/  @!P1 SYNCS.PHASECHK.TRANS64 P1, [R10+URZ+0x308a0], R9 ;  /* 0x0308a0090a0095a7 */ /* 0x000ea4000802007f */
[----:B--2---:R-:W-:Y:S05]  /*260c0*/  @!P1 BRA `(.L_x_2968) ;  /* 0xfffffffc00f09947 */ /* 0x004fea000383ffff */
[----:B------:R-:W-:Y:S05]  /*260d0*/  BRA `(.L_x_3115) ;  /* 0xffffff9800987947 */ /* 0x000fea000383ffff */
.L_x_2975:
[----:B0-----:R0:W2:Y:S02]  /*260e0*/  SYNCS.PHASECHK.TRANS64.TRYWAIT P1, [R10+URZ+0x308c0], R9 ;  /* 0x0308c0090a0075a7 */ /* 0x0010a4000802017f */
[----:B--2---:R-:W-:Y:S05]  /*260f0*/  @!P1 NANOSLEEP.SYNCS 0x989680 ;  /* 0x009896800000995d */ /* 0x004fea0003900000 */
[----:B------:R-:W2:Y:S02]  /*26100*/  @!P1 SYNCS.PHASECHK.TRANS64 P1, [R10+URZ+0x308c0], R9 ;  /* 0x0308c0090a0095a7 */ /* 0x000ea4000802007f */
[----:B--2---:R-:W-:Y:S05]  /*26110*/  @!P1 BRA `(.L_x_2975) ;  /* 0xfffffffc00f09947 */ /* 0x004fea000383ffff */
[----:B------:R-:W-:Y:S05]  /*26120*/  BRA `(.L_x_3116) ;  /* 0xffffff9c00907947 */ /* 0x000fea000383ffff */
.L_x_2990:
        /* <DEDUP_REMOVED lines=11> */
.L_x_3118:
[----:B------:R-:W-:Y:S05]  /*261e0*/  BSYNC B0 ;  /* 0x0000000000007941 */ /* 0x000fea0003800000 */
.L_x_3117:
[----:B------:R-:W-:Y:S05]  /*261f0*/  BRA `(.L_x_3119) ;  /* 0xffffffa800e47947 */ /* 0x000fea000383ffff */
.L_x_2993:
[----:B0-----:R0:W1:Y:S02]  /*26200*/  SYNCS.PHASECHK.TRANS64.TRYWAIT P0, [R7+URZ+0x30840], R2 ;  /* 0x03084002070075a7 */ /* 0x001064000800017f */
[----:B-1----:R-:W-:Y:S05]  /*26210*/  @!P0 NANOSLEEP.SYNCS 0x989680 ;  /* 0x009896800000895d */ /* 0x002fea0003900000 */
[----:B------:R-:W1:Y:S02]  /*26220*/  @!P0 SYNCS.PHASECHK.TRANS64 P0, [R7+URZ+0x30840], R2 ;  /* 0x03084002070085a7 */ /* 0x000e64000800007f */
[----:B-1----:R-:W-:Y:S05]  /*26230*/  @!P0 BRA `(.L_x_2993) ;  /* 0xfffffffc00f08947 */ /* 0x002fea000383ffff */
[----:B------:R-:W-:Y:S05]  /*26240*/  BRA `(.L_x_3120) ;  /* 0xffffffac00407947 */ /* 0x000fea000383ffff */
.L_x_2994:
        /* <DEDUP_REMOVED lines=8> */
.L_x_3122:
[----:B------:R-:W-:Y:S05]  /*262d0*/  BSYNC B0 ;  /* 0x0000000000007941 */ /* 0x000fea0003800000 */
.L_x_3121:
        /* <DEDUP_REMOVED lines=9> */
.L_x_3123:
[----:B------:R-:W-:Y:S01]  /*26370*/  MOV R13, R0 ;  /* 0x00000000000d7202 */ /* 0x000fe20000000f00 */
[----:B------:R-:W-:Y:S02]  /*26380*/  IMAD.MOV.U32 R12, RZ, RZ, 0x1 ;  /* 0x00000001ff0c7424 */ /* 0x000fe400078e00ff */
[----:B------:R-:W-:-:S07]  /*26390*/  IMAD.MOV.U32 R3, RZ, RZ, R14 ;  /* 0x000000ffff037224 */ /* 0x000fce00078e000e */
[----:B------:R-:W-:Y:S05]  /*263a0*/  WARPSYNC.COLLECTIVE R15, `(.L_x_3124) ;  /* 0x000000000f087348 */ /* 0x000fea0003c00000 */
[----:B------:R0:W1:Y:S02]  /*263b0*/  SHFL.IDX P6, R14, R13, R12, R11 ;  /* 0x0000000c0d0e7389 */ /* 0x00006400000c000b */
[----:B01----:R-:W-:Y:S01]  /*263c0*/  ENDCOLLECTIVE ;  /* 0x000000000000791b */ /* 0x003fe20003800000 */
.L_x_3124:
        /* <DEDUP_REMOVED lines=17> */
.L_x_3125:
[----:B------:R-:W-:Y:S01]  /*264e0*/  @P1 LEA R8, R5, R22, 0x1 ;  /* 0x0000001605081211 */ /* 0x000fe200078e08ff */
[----:B------:R-:W-:Y:S01]  /*264f0*/  IMAD.MOV.U32 R13, RZ, RZ, R0 ;  /* 0x000000ffff0d7224 */ /* 0x000fe200078e0000 */
[----:B------:R-:W-:Y:S02]  /*26500*/  MOV R12, 0x2 ;  /* 0x00000002000c7802 */ /* 0x000fe40000000f00 */
[----:B------:R-:W-:-:S07]  /*26510*/  MOV R3, R14 ;  /* 0x0000000e00037202 */ /* 0x000fce0000000f00 */
[----:B------:R-:W-:Y:S05]  /*26520*/  WARPSYNC.COLLECTIVE R15, `(.L_x_3126) ;  /* 0x000000000f087348 */ /* 0x000fea0003c00000 */
[----:B------:R0:W1:Y:S02]  /*26530*/  SHFL.IDX P6, R14, R13, R12, R11 ;  /* 0x0000000c0d0e7389 */ /* 0x00006400000c000b */
[----:B01----:R-:W-:Y:S01]  /*26540*/  ENDCOLLECTIVE ;  /* 0x000000000000791b */ /* 0x003fe20003800000 */
.L_x_3126:
        /* <DEDUP_REMOVED lines=17> */
.L_x_3127:
[----:B------:R-:W-:Y:S01]  /*26660*/  @P1 IMAD R8, R5, 0x2, R22 ;  /* 0x0000000205081824 */ /* 0x000fe200078e0216 */
[----:B------:R-:W-:Y:S01]  /*26670*/  MOV R13, R0 ;  /* 0x00000000000d7202 */ /* 0x000fe20000000f00 */
[----:B------:R-:W-:Y:S02]  /*26680*/  IMAD.MOV.U32 R12, RZ, RZ, 0x3 ;  /* 0x00000003ff0c7424 */ /* 0x000fe400078e00ff */
[----:B------:R-:W-:-:S07]  /*26690*/  IMAD.MOV.U32 R3, RZ, RZ, R14 ;  /* 0x000000ffff037224 */ /* 0x000fce00078e000e */
[----:B------:R-:W-:Y:S05]  /*266a0*/  WARPSYNC.COLLECTIVE R15, `(.L_x_3128) ;  /* 0x000000000f087348 */ /* 0x000fea0003c00000 */
[----:B------:R0:W1:Y:S02]  /*266b0*/  SHFL.IDX P6, R14, R13, R12, R11 ;  /* 0x0000000c0d0e7389 */ /* 0x00006400000c000b */
[----:B01----:R-:W-:Y:S01]  /*266c0*/  ENDCOLLECTIVE ;  /* 0x000000000000791b */ /* 0x003fe20003800000 */
.L_x_3128:
        /* <DEDUP_REMOVED lines=17> */
.L_x_3129:
[----:B------:R-:W-:Y:S01]  /*267e0*/  @P1 LEA R8, R5, R22, 0x1 ;  /* 0x0000001605081211 */ /* 0x000fe200078e08ff */
[----:B------:R-:W-:Y:S01]  /*267f0*/  IMAD.MOV.U32 R13, RZ, RZ, R0 ;  /* 0x000000ffff0d7224 */ /* 0x000fe200078e0000 */
[----:B------:R-:W-:Y:S02]  /*26800*/  MOV R12, 0x4 ;  /* 0x00000004000c7802 */ /* 0x000fe40000000f00 */
[----:B------:R-:W-:-:S07]  /*26810*/  MOV R3, R14 ;  /* 0x0000000e00037202 */ /* 0x000fce0000000f00 */
[----:B------:R-:W-:Y:S05]  /*26820*/  WARPSYNC.COLLECTIVE R15, `(.L_x_3130) ;  /* 0x000000000f087348 */ /* 0x000fea0003c00000 */
[----:B------:R0:W1:Y:S02]  /*26830*/  SHFL.IDX P6, R14, R13, R12, R11 ;  /* 0x0000000c0d0e7389 */ /* 0x00006400000c000b */
[----:B01----:R-:W-:Y:S01]  /*26840*/  ENDCOLLECTIVE ;  /* 0x000000000000791b */ /* 0x003fe20003800000 */
.L_x_3130:
        /* <DEDUP_REMOVED lines=17> */
.L_x_3131:
[----:B------:R-:W-:Y:S01]  /*26960*/  @P1 IMAD R8, R5, 0x2, R22 ;  /* 0x0000000205081824 */ /* 0x000fe200078e0216 */
[----:B------:R-:W-:Y:S01]  /*26970*/  MOV R13, R0 ;  /* 0x00000000000d7202 */ /* 0x000fe20000000f00 */
[----:B------:R-:W-:Y:S02]  /*26980*/  IMAD.MOV.U32 R12, RZ, RZ, 0x5 ;  /* 0x00000005ff0c7424 */ /* 0x000fe400078e00ff */
[----:B------:R-:W-:-:S07]  /*26990*/  IMAD.MOV.U32 R3, RZ, RZ, R14 ;  /* 0x000000ffff037224 */ /* 0x000fce00078e000e */
[----:B------:R-:W-:Y:S05]  /*269a0*/  WARPSYNC.COLLECTIVE R15, `(.L_x_3132) ;  /* 0x000000000f087348 */ /* 0x000fea0003c00000 */
[----:B------:R0:W1:Y:S02]  /*269b0*/  SHFL.IDX P6, R14, R13, R12, R11 ;  /* 0x0000000c0d0e7389 */ /* 0x00006400000c000b */
[----:B01----:R-:W-:Y:S01]  /*269c0*/  ENDCOLLECTIVE ;  /* 0x000000000000791b */ /* 0x003fe20003800000 */
.L_x_3132:
        /* <DEDUP_REMOVED lines=14> */
.L_x_3133:
[----:B------:R-:W-:Y:S01]  /*26ab0*/  @!PT LDS RZ, [RZ] ;  /* 0x00000000fffff984 */ /* 0x000fe20000000800 */
[----:B------:R-:W-:Y:S01]  /*26ac0*/  @!PT LDS RZ, [RZ] ;  /* 0x00000000fffff984 */ /* 0x000fe20000000800 */
[----:B------:R-:W-:Y:S01]  /*26ad0*/  @!PT LDS RZ, [RZ] ;  /* 0x00000000fffff984 */ /* 0x000fe20000000800 */
[----:B------:R-:W-:Y:S04]  /*26ae0*/  @P1 LDGSTS.E.BYPASS.LTC128B.128 [R8+0x23400], desc[UR60][R2.64+0x80], !P3 ;  /* 0x2340008002081fae */ /* 0x000fe8000d901d7c */
[----:B------:R0:W-:Y:S02]  /*26af0*/  @P1 LDGSTS.E.BYPASS.LTC128B.128 [R8+0x26400], desc[UR60][R2.64+0x100], !P2 ;  /* 0x2640010002081fae */ /* 0x0001e4000d101d7c */
[----:B0-----:R-:W-:Y:S01]  /*26b00*/  MOV R2, R14 ;  /* 0x0000000e00027202 */ /* 0x001fe20000000f00 */
[----:B------:R-:W-:Y:S06]  /*26b10*/  BRA `(.L_x_3134) ;  /* 0xffffffa800887947 */ /* 0x000fec000383ffff */
.L_x_2999:
[----:B------:R-:W-:Y:S01]  /*26b20*/  IMAD.MOV.U32 R13, RZ, RZ, R4 ;  /* 0x000000ffff0d7224 */ /* 0x000fe200078e0004 */
[----:B------:R-:W-:Y:S01]  /*26b30*/  MOV R12, RZ ;  /* 0x000000ff000c7202 */ /* 0x000fe20000000f00 */
[----:B------:R-:W-:Y:S01]  /*26b40*/  IMAD.MOV.U32 R11, RZ, RZ, 0x181f ;  /* 0x0000181fff0b7424 */ /* 0x000fe200078e00ff */
[----:B------:R-:W-:Y:S01]  /*26b50*/  MOV R15, 0xffffffff ;  /* 0xffffffff000f7802 */ /* 0x000fe20000000f00 */
[----:B-----5:R-:W-:Y:S02]  /*26b60*/  IMAD R5, R10, R6, RZ ;  /* 0x000000060a057224 */ /* 0x020fe400078e02ff */
[----:B------:R-:W-:-:S07]  /*26b70*/  IMAD R17, R17, 0x80, R9 ;  /* 0x0000008011117824 */ /* 0x000fce00078e0209 */
[----:B------:R-:W-:Y:S05]  /*26b80*/  WARPSYNC.COLLECTIVE R15, `(.L_x_3135) ;  /* 0x000000000f087348 */ /* 0x000fea0003c00000 */
[----:B------:R0:W1:Y:S02]  /*26b90*/  SHFL.IDX P6, R14, R13, R12, R11 ;  /* 0x0000000c0d0e7389 */ /* 0x00006400000c000b */
[----:B01----:R-:W-:Y:S01]  /*26ba0*/  ENDCOLLECTIVE ;  /* 0x000000000000791b */ /* 0x003fe20003800000 */
.L_x_3135:
[C---:B------:R-:W-:Y:S02]  /*26bb0*/  ISETP.GE.AND P1, PT, R17.reuse, R5, PT ;  /* 0x000000051100720c */ /* 0x040fe40003f26270 */
[----:B------:R-:W-:Y:S02]  /*26bc0*/  IADD3 R6, R17, 0x10, RZ ;  /* 0x0000001011067810 */ /* 0x000fe40007ffe0ff */
[----:B------:R-:W-:Y:S01]  /*26bd0*/  MOV R13, R0 ;  /* 0x00000000000d7202 */ /* 0x000fe20000000f00 */
[----:B------:R-:W-:-:S08]  /*26be0*/  IMAD.MOV.U32 R2, RZ, RZ, R14 ;  /* 0x000000ffff027224 */ /* 0x000fd000078e000e */
[----:B------:R-:W-:Y:S05]  /*26bf0*/  WARPSYNC.COLLECTIVE R15, `(.L_x_3136) ;  /* 0x000000000f087348 */ /* 0x000fea0003c00000 */
[----:B------:R0:W1:Y:S02]  /*26c00*/  SHFL.IDX P6, R14, R13, R12, R11 ;  /* 0x0000000c0d0e7389 */ /* 0x00006400000c000b */
[----:B01----:R-:W-:Y:S01]  /*26c10*/  ENDCOLLECTIVE ;  /* 0x000000000000791b */ /* 0x003fe20003800000 */
.L_x_3136:
        /* <DEDUP_REMOVED lines=8> */
.L_x_3137:
[----:B------:R-:W-:Y:S01]  /*26ca0*/  @!PT LDS RZ, [RZ] ;  /* 0x00000000fffff984 */ /* 0x000fe20000000800 */
[----:B------:R-:W-:Y:S01]  /*26cb0*/  @!PT LDS RZ, [RZ] ;  /* 0x00000000fffff984 */ /* 0x000fe20000000800 */
[----:B------:R-:W-:Y:S01]  /*26cc0*/  @!PT LDS RZ, [RZ] ;  /* 0x00000000fffff984 */ /* 0x000fe20000000800 */
[----:B------:R-:W-:Y:S04]  /*26cd0*/  @!P1 LDGSTS.E.BYPASS.LTC128B.128 [R8+0x12400], desc[UR60][R2.64], !P3 ;  /* 0x1240000002089fae */ /* 0x000fe8000d901d7c */
[----:B------:R-:W-:Y:S04]  /*26ce0*/  @!P1 LDGSTS.E.BYPASS.LTC128B.128 [R8+0x16400], desc[UR60][R2.64+0x80], !P2 ;  /* 0x1640008002089fae */ /* 0x000fe8000d101d7c */
[----:B------:R0:W-:Y:S01]  /*26cf0*/  @!P1 LDGSTS.E.BYPASS.LTC128B.128 [R8+0x1a400], desc[UR60][R2.64+0x100], !P0 ;  /* 0x1a40010002089fae */ /* 0x0001e2000c101d7c */
[----:B------:R-:W-:Y:S02]  /*26d00*/  ISETP.GE.AND P1, PT, R6, R5, PT ;  /* 0x000000050600720c */ /* 0x000fe40003f26270 */
[----:B------:R-:W-:-:S02]  /*26d10*/  MOV R13, R0 ;  /* 0x00000000000d7202 */ /* 0x000fc40000000f00 */
[----:B------:R-:W-:Y:S01]  /*26d20*/  IADD3 R6, R17, 0x20, RZ ;  /* 0x0000002011067810 */ /* 0x000fe20007ffe0ff */
[----:B0-----:R-:W-:-:S08]  /*26d30*/  IMAD.MOV.U32 R2, RZ, RZ, R14 ;  /* 0x000000ffff027224 */ /* 0x001fd000078e000e */
[----:B------:R-:W-:Y:S05]  /*26d40*/  WARPSYNC.COLLECTIVE R15, `(.L_x_3138) ;  /* 0x000000000f087348 */ /* 0x000fea0003c00000 */
[----:B------:R0:W1:Y:S02]  /*26d50*/  SHFL.IDX P6, R14, R13, R12, R11 ;  /* 0x0000000c0d0e7389 */ /* 0x00006400000c000b */
[----:B01----:R-:W-:Y:S01]  /*26d60*/  ENDCOLLECTIVE ;  /* 0x000000000000791b */ /* 0x003fe20003800000 */
.L_x_3138:
        /* <DEDUP_REMOVED lines=8> */
.L_x_3139:
[----:B------:R-:W-:-:S05]  /*26df0*/  @!P1 IMAD.MOV.U32 R3, RZ, RZ, R7 ;  /* 0x000000ffff039224 */ /* 0x000fca00078e0007 */
[----:B------:R-:W-:Y:S01]  /*26e00*/  @!PT LDS RZ, [RZ] ;  /* 0x00000000fffff984 */ /* 0x000fe20000000800 */
[----:B------:R-:W-:Y:S01]  /*26e10*/  @!PT LDS RZ, [RZ] ;  /* 0x00000000fffff984 */ /* 0x000fe20000000800 */
[----:B------:R-:W-:Y:S01]  /*26e20*/  @!PT LDS RZ, [RZ] ;  /* 0x00000000fffff984 */ /* 0x000fe20000000800 */
[----:B------:R-:W-:Y:S04]  /*26e30*/  @!P1 LDGSTS.E.BYPASS.LTC128B.128 [R8+0x12c00], desc[UR60][R2.64], !P3 ;  /* 0x12c0000002089fae */ /* 0x000fe8000d901d7c */
[----:B------:R-:W-:Y:S01]  /*26e40*/  @!P1 LDGSTS.E.BYPASS.LTC128B.128 [R8+0x16c00], desc[UR60][R2.64+0x80], !P2 ;  /* 0x16c0008002089fae */ /* 0x000fe2000d101d7c */
[----:B------:R-:W-:-:S03]  /*26e50*/  MOV R13, R0 ;  /* 0x00000000000d7202 */ /* 0x000fc60000000f00 */
[----:B------:R0:W-:Y:S01]  /*26e60*/  @!P1 LDGSTS.E.BYPASS.LTC128B.128 [R8+0x1ac00], desc[UR60][R2.64+0x100], !P0 ;  /* 0x1ac0010002089fae */ /* 0x0001e2000c101d7c */
[----:B------:R-:W-:Y:S02]  /*26e70*/  ISETP.GE.AND P1, PT, R6, R5, PT ;  /* 0x000000050600720c */ /* 0x000fe40003f26270 */
[----:B------:R-:W-:Y:S01]  /*26e80*/  IADD3 R6, R17, 0x30, RZ ;  /* 0x0000003011067810 */ /* 0x000fe20007ffe0ff */
[----:B0-----:R-:W-:-:S10]  /*26e90*/  IMAD.MOV.U32 R2, RZ, RZ, R14 ;  /* 0x000000ffff027224 */ /* 0x001fd400078e000e */
[----:B------:R-:W-:Y:S05]  /*26ea0*/  WARPSYNC.COLLECTIVE R15, `(.L_x_3140) ;  /* 0x000000000f087348 */ /* 0x000fea0003c00000 */
[----:B------:R0:W1:Y:S02]  /*26eb0*/  SHFL.IDX P6, R14, R13, R12, R11 ;  /* 0x0000000c0d0e7389 */ /* 0x00006400000c000b */
[----:B01----:R-:W-:Y:S01]  /*26ec0*/  ENDCOLLECTIVE ;  /* 0x000000000000791b */ /* 0x003fe20003800000 */
.L_x_3140:
        /* <DEDUP_REMOVED lines=8> */
.L_x_3141:
        /* <DEDUP_REMOVED lines=14> */
.L_x_3142:
        /* <DEDUP_REMOVED lines=8> */
.L_x_3143:
        /* <DEDUP_REMOVED lines=14> */
.L_x_3144:
        /* <DEDUP_REMOVED lines=8> */
.L_x_3145:
        /* <DEDUP_REMOVED lines=14> */
.L_x_3146:
        /* <DEDUP_REMOVED lines=8> */
.L_x_3147:
        /* <DEDUP_REMOVED lines=13> */
.L_x_3148:
        /* <DEDUP_REMOVED lines=8> */
.L_x_3149:
        /* <DEDUP_REMOVED lines=12> */
.L_x_3150:
[----:B------:R-:W-:Y:S05]  /*27580*/  BRA `(.L_x_3151) ;  /* 0xffffffa800f87947 */ /* 0x000fea000383ffff */
.L_x_3004:
[----:B0-----:R0:W1:Y:S02]  /*27590*/  SYNCS.PHASECHK.TRANS64.TRYWAIT P0, [R22+URZ+0x30820], R3 ;  /* 0x03082003160075a7 */ /* 0x001064000800017f */
[----:B-1----:R-:W-:Y:S05]  /*275a0*/  @!P0 NANOSLEEP.SYNCS 0x989680 ;  /* 0x009896800000895d */ /* 0x002fea0003900000 */
[----:B------:R-:W1:Y:S02]  /*275b0*/  @!P0 SYNCS.PHASECHK.TRANS64 P0, [R22+URZ+0x30820], R3 ;  /* 0x03082003160085a7 */ /* 0x000e64000800007f */
[----:B-1----:R-:W-:Y:S05]  /*275c0*/  @!P0 BRA `(.L_x_3004) ;  /* 0xfffffffc00f08947 */ /* 0x002fea000383ffff */
[----:B------:R-:W-:Y:S05]  /*275d0*/  BRA `(.L_x_3152) ;  /* 0xffffffac00687947 */ /* 0x000fea000383ffff */
.L_x_3009:
[----:B0-----:R0:W1:Y:S02]  /*275e0*/  SYNCS.PHASECHK.TRANS64.TRYWAIT P0, [R7+URZ+0x30840], R2 ;  /* 0x03084002070075a7 */ /* 0x001064000800017f */
[----:B-1----:R-:W-:Y:S05]  /*275f0*/  @!P0 NANOSLEEP.SYNCS 0x989680 ;  /* 0x009896800000895d */ /* 0x002fea0003900000 */
[----:B------:R-:W1:Y:S02]  /*27600*/  @!P0 SYNCS.PHASECHK.TRANS64 P0, [R7+URZ+0x30840], R2 ;  /* 0x03084002070085a7 */ /* 0x000e64000800007f */
[----:B-1----:R-:W-:Y:S05]  /*27610*/  @!P0 BRA `(.L_x_3009) ;  /* 0xfffffffc00f08947 */ /* 0x002fea000383ffff */
[----:B------:R-:W-:Y:S05]  /*27620*/  BRA `(.L_x_3153) ;  /* 0xffffffb000487947 */ /* 0x000fea000383ffff */
.L_x_3010:
        /* <DEDUP_REMOVED lines=8> */
.L_x_3155:
[----:B------:R-:W-:Y:S05]  /*276b0*/  BSYNC B1 ;  /* 0x0000000000017941 */ /* 0x000fea0003800000 */
.L_x_3154:
        /* <DEDUP_REMOVED lines=11> */
.L_x_3156:
[----:B------:R-:W-:Y:S01]  /*27770*/  LEA R5, R5, R22, 0x1 ;  /* 0x0000001605057211 */ /* 0x000fe200078e08ff */
[----:B------:R-:W-:Y:S01]  /*27780*/  IMAD.MOV.U32 R13, RZ, RZ, R6 ;  /* 0x000000ffff0d7224 */ /* 0x000fe200078e0006 */
[----:B------:R-:W-:Y:S01]  /*27790*/  MOV R12, 0x1 ;  /* 0x00000001000c7802 */ /* 0x000fe20000000f00 */
[----:B------:R-:W-:-:S07]  /*277a0*/  IMAD.MOV.U32 R2, RZ, RZ, R14 ;  /* 0x000000ffff027224 */ /* 0x000fce00078e000e */
[----:B------:R-:W-:Y:S05]  /*277b0*/  WARPSYNC.COLLECTIVE R15, `(.L_x_3157) ;  /* 0x000000000f087348 */ /* 0x000fea0003c00000 */
[----:B------:R0:W1:Y:S02]  /*277c0*/  SHFL.IDX P6, R14, R13, R12, R11 ;  /* 0x0000000c0d0e7389 */ /* 0x00006400000c000b */
[----:B01----:R-:W-:Y:S01]  /*277d0*/  ENDCOLLECTIVE ;  /* 0x000000000000791b */ /* 0x003fe20003800000 */
.L_x_3157:
        /* <DEDUP_REMOVED lines=17> */
.L_x_3158:
[----:B------:R-:W-:Y:S01]  /*278f0*/  IMAD.MOV.U32 R13, RZ, RZ, R6 ;  /* 0x000000ffff0d7224 */ /* 0x000fe200078e0006 */
[----:B------:R-:W-:Y:S01]  /*27900*/  MOV R12, 0x2 ;  /* 0x00000002000c7802 */ /* 0x000fe20000000f00 */
[----:B------:R-:W-:-:S07]  /*27910*/  IMAD.MOV.U32 R2, RZ, RZ, R14 ;  /* 0x000000ffff027224 */ /* 0x000fce00078e000e */
[----:B------:R-:W-:Y:S05]  /*27920*/  WARPSYNC.COLLECTIVE R15, `(.L_x_3159) ;  /* 0x000000000f087348 */ /* 0x000fea0003c00000 */
[----:B------:R0:W1:Y:S02]  /*27930*/  SHFL.IDX P6, R14, R13, R12, R11 ;  /* 0x0000000c0d0e7389 */ /* 0x00006400000c000b */
[----:B01----:R-:W-:Y:S01]  /*27940*/  ENDCOLLECTIVE ;  /* 0x000000000000791b */ /* 0x003fe20003800000 */
.L_x_3159:
        /* <DEDUP_REMOVED lines=13> */
.L_x_3160:
[----:B------:R-:W-:Y:S01]  /*27a20*/  IMAD.MOV.U32 R13, RZ, RZ, R6 ;  /* 0x000000ffff0d7224 */ /* 0x000fe200078e0006 */
[----:B------:R-:W-:Y:S01]  /*27a30*/  MOV R12, 0x3 ;  /* 0x00000003000c7802 */ /* 0x000fe20000000f00 */
[----:B------:R-:W-:-:S07]  /*27a40*/  IMAD.MOV.U32 R2, RZ, RZ, R14 ;  /* 0x000000ffff027224 */ /* 0x000fce00078e000e */
[----:B------:R-:W-:Y:S05]  /*27a50*/  WARPSYNC.COLLECTIVE R15, `(.L_x_3161) ;  /* 0x000000000f087348 */ /* 0x000fea0003c00000 */
[----:B------:R0:W1:Y:S02]  /*27a60*/  SHFL.IDX P6, R14, R13, R12, R11 ;  /* 0x0000000c0d0e7389 */ /* 0x00006400000c000b */
[----:B01----:R-:W-:Y:S01]  /*27a70*/  ENDCOLLECTIVE ;  /* 0x000000000000791b */ /* 0x003fe20003800000 */
.L_x_3161:
        /* <DEDUP_REMOVED lines=13> */
.L_x_3162:
[----:B------:R-:W-:Y:S01]  /*27b50*/  IMAD.MOV.U32 R13, RZ, RZ, R6 ;  /* 0x000000ffff0d7224 */ /* 0x000fe200078e0006 */
[----:B------:R-:W-:Y:S01]  /*27b60*/  MOV R12, 0x4 ;  /* 0x00000004000c7802 */ /* 0x000fe20000000f00 */
[----:B------:R-:W-:-:S07]  /*27b70*/  IMAD.MOV.U32 R2, RZ, RZ, R14 ;  /* 0x000000ffff027224 */ /* 0x000fce00078e000e */
[----:B------:R-:W-:Y:S05]  /*27b80*/  WARPSYNC.COLLECTIVE R15, `(.L_x_3163) ;  /* 0x000000000f087348 */ /* 0x000fea0003c00000 */
[----:B------:R0:W1:Y:S02]  /*27b90*/  SHFL.IDX P6, R14, R13, R12, R11 ;  /* 0x0000000c0d0e7389 */ /* 0x00006400000c000b */
[----:B01----:R-:W-:Y:S01]  /*27ba0*/  ENDCOLLECTIVE ;  /* 0x000000000000791b */ /* 0x003fe20003800000 */
.L_x_3163:
        /* <DEDUP_REMOVED lines=13> */
.L_x_3164:
        /* <DEDUP_REMOVED lines=15> */
.L_x_3165:
        /* <DEDUP_REMOVED lines=9> */
.L_x_3166:
[----:B------:R-:W-:Y:S01]  /*27e00*/  IMAD.MOV.U32 R2, RZ, RZ, R14 ;  /* 0x000000ffff027224 */ /* 0x000fe200078e000e */
[----:B------:R-:W-:Y:S06]  /*27e10*/  BRA `(.L_x_3167) ;  /* 0xffffffac005c7947 */ /* 0x000fec000383ffff */
.L_x_3015:
[----:B0-----:R0:W2:Y:S02]  /*27e20*/  SYNCS.PHASECHK.TRANS64.TRYWAIT P0, [R6+URZ+0x30860], R2 ;  /* 0x03086002060075a7 */ /* 0x0010a4000800017f */
[----:B--2---:R-:W-:Y:S05]  /*27e30*/  @!P0 NANOSLEEP.SYNCS 0x989680 ;  /* 0x009896800000895d */ /* 0x004fea0003900000 */
[----:B------:R-:W2:Y:S02]  /*27e40*/  @!P0 SYNCS.PHASECHK.TRANS64 P0, [R6+URZ+0x30860], R2 ;  /* 0x03086002060085a7 */ /* 0x000ea4000800007f */
[----:B--2---:R-:W-:Y:S05]  /*27e50*/  @!P0 BRA `(.L_x_3015) ;  /* 0xfffffffc00f08947 */ /* 0x004fea000383ffff */
[----:B------:R-:W-:Y:S05]  /*27e60*/  BRA `(.L_x_3168) ;  /* 0xffffffac00c47947 */ /* 0x000fea000383ffff */
.L_x_3016:
        /* <DEDUP_REMOVED lines=8> */
.L_x_3170:
[----:B------:R-:W-:Y:S05]  /*27ef0*/  BSYNC B1 ;  /* 0x0000000000017941 */ /* 0x000fea0003800000 */
.L_x_3169:
        /* <DEDUP_REMOVED lines=9> */
.L_x_3171:
[----:B------:R-:W-:Y:S01]  /*27f90*/  MOV R13, R24 ;  /* 0x00000018000d7202 */ /* 0x000fe20000000f00 */
[----:B------:R-:W-:Y:S02]  /*27fa0*/  IMAD.MOV.U32 R12, RZ, RZ, 0x1 ;  /* 0x00000001ff0c7424 */ /* 0x000fe400078e00ff */
[----:B------:R-:W-:-:S07]  /*27fb0*/  IMAD.MOV.U32 R2, RZ, RZ, R14 ;  /* 0x000000ffff027224 */ /* 0x000fce00078e000e */
[----:B------:R-:W-:Y:S05]  /*27fc0*/  WARPSYNC.COLLECTIVE R15, `(.L_x_3172) ;  /* 0x000000000f087348 */ /* 0x000fea0003c00000 */
[----:B------:R0:W1:Y:S02]  /*27fd0*/  SHFL.IDX P6, R14, R13, R12, R11 ;  /* 0x0000000c0d0e7389 */ /* 0x00006400000c000b */
[----:B01----:R-:W-:Y:S01]  /*27fe0*/  ENDCOLLECTIVE ;  /* 0x000000000000791b */ /* 0x003fe20003800000 */
.L_x_3172:
        /* <DEDUP_REMOVED lines=16> */
.L_x_3173:
[----:B------:R-:W-:Y:S01]  /*280f0*/  MOV R13, R24 ;  /* 0x00000018000d7202 */ /* 0x000fe20000000f00 */
[----:B------:R-:W-:Y:S01]  /*28100*/  IMAD.MOV.U32 R12, RZ, RZ, 0x2 ;  /* 0x00000002ff0c7424 */ /* 0x000fe200078e00ff */
[----:B------:R-:W-:-:S07]  /*28110*/  MOV R2, R14 ;  /* 0x0000000e00027202 */ /* 0x000fce0000000f00 */
[----:B------:R-:W-:Y:S05]  /*28120*/  WARPSYNC.COLLECTIVE R15, `(.L_x_3174) ;  /* 0x000000000f087348 */ /* 0x000fea0003c00000 */
[----:B------:R0:W1:Y:S02]  /*28130*/  SHFL.IDX P6, R14, R13, R12, R11 ;  /* 0x0000000c0d0e7389 */ /* 0x00006400000c000b */
[----:B01----:R-:W-:Y:S01]  /*28140*/  ENDCOLLECTIVE ;  /* 0x000000000000791b */ /* 0x003fe20003800000 */
.L_x_3174:
        /* <DEDUP_REMOVED lines=16> */
.L_x_3175:
[----:B------:R-:W-:Y:S01]  /*28250*/  MOV R13, R24 ;  /* 0x00000018000d7202 */ /* 0x000fe20000000f00 */
[----:B------:R-:W-:Y:S01]  /*28260*/  IMAD.MOV.U32 R12, RZ, RZ, 0x3 ;  /* 0x00000003ff0c7424 */ /* 0x000fe200078e00ff */
[----:B------:R-:W-:-:S07]  /*28270*/  MOV R2, R14 ;  /* 0x0000000e00027202 */ /* 0x000fce0000000f00 */
[----:B------:R-:W-:Y:S05]  /*28280*/  WARPSYNC.COLLECTIVE R15, `(.L_x_3176) ;  /* 0x000000000f087348 */ /* 0x000fea0003c00000 */
[----:B------:R0:W1:Y:S02]  /*28290*/  SHFL.IDX P6, R14, R13, R12, R11 ;  /* 0x0000000c0d0e7389 */ /* 0x00006400000c000b */
[----:B01----:R-:W-:Y:S01]  /*282a0*/  ENDCOLLECTIVE ;  /* 0x000000000000791b */ /* 0x003fe20003800000 */
.L_x_3176:
        /* <DEDUP_REMOVED lines=16> */
.L_x_3177:
[----:B------:R-:W-:Y:S01]  /*283b0*/  MOV R13, R24 ;  /* 0x00000018000d7202 */ /* 0x000fe20000000f00 */
[----:B------:R-:W-:Y:S01]  /*283c0*/  IMAD.MOV.U32 R12, RZ, RZ, 0x4 ;  /* 0x00000004ff0c7424 */ /* 0x000fe200078e00ff */
[----:B------:R-:W-:-:S07]  /*283d0*/  MOV R2, R14 ;  /* 0x0000000e00027202 */ /* 0x000fce0000000f00 */
[----:B------:R-:W-:Y:S05]  /*283e0*/  WARPSYNC.COLLECTIVE R15, `(.L_x_3178) ;  /* 0x000000000f087348 */ /* 0x000fea0003c00000 */
[----:B------:R0:W1:Y:S02]  /*283f0*/  SHFL.IDX P6, R14, R13, R12, R11 ;  /* 0x0000000c0d0e7389 */ /* 0x00006400000c000b */
[----:B01----:R-:W-:Y:S01]  /*28400*/  ENDCOLLECTIVE ;  /* 0x000000000000791b */ /* 0x003fe20003800000 */
.L_x_3178:
        /* <DEDUP_REMOVED lines=16> */
.L_x_3179:
[----:B------:R-:W-:Y:S01]  /*28510*/  MOV R13, R24 ;  /* 0x00000018000d7202 */ /* 0x000fe20000000f00 */
[----:B------:R-:W-:Y:S01]  /*28520*/  IMAD.MOV.U32 R12, RZ, RZ, 0x5 ;  /* 0x00000005ff0c7424 */ /* 0x000fe200078e00ff */
[----:B------:R-:W-:-:S07]  /*28530*/  MOV R2, R14 ;  /* 0x0000000e00027202 */ /* 0x000fce0000000f00 */
[----:B------:R-:W-:Y:S05]  /*28540*/  WARPSYNC.COLLECTIVE R15, `(.L_x_3180) ;  /* 0x000000000f087348 */ /* 0x000fea0003c00000 */
[----:B------:R0:W1:Y:S02]  /*28550*/  SHFL.IDX P6, R14, R13, R12, R11 ;  /* 0x0000000c0d0e7389 */ /* 0x00006400000c000b */
[----:B01----:R-:W-:Y:S01]  /*28560*/  ENDCOLLECTIVE ;  /* 0x000000000000791b */ /* 0x003fe20003800000 */
.L_x_3180:
        /* <DEDUP_REMOVED lines=13> */
.L_x_3181:
[----:B------:R-:W-:Y:S01]  /*28640*/  @!PT LDS RZ, [RZ] ;  /* 0x00000000fffff984 */ /* 0x000fe20000000800 */
[----:B------:R-:W-:Y:S01]  /*28650*/  @!PT LDS RZ, [RZ] ;  /* 0x00000000fffff984 */ /* 0x000fe20000000800 */
[----:B------:R-:W-:Y:S01]  /*28660*/  @!PT LDS RZ, [RZ] ;  /* 0x00000000fffff984 */ /* 0x000fe20000000800 */
[----:B------:R0:W-:Y:S01]  /*28670*/  LDGSTS.E.BYPASS.LTC128B.128 [R5+0x5400], desc[UR60][R2.64+0x80], !P0 ;  /* 0x0540008002057fae */ /* 0x0001e2000c101d7c */
[----:B------:R-:W-:-:S13]  /*28680*/  ISETP.LT.OR P0, PT, R7, 0x41, P1 ;  /* 0x000000410700780c */ /* 0x000fda0000f01670 */
[----:B------:R0:W-:Y:S01]  /*28690*/  LDGSTS.E.BYPASS.LTC128B.128 [R5+0x8400], desc[UR60][R2.64+0x100], !P0 ;  /* 0x0840010002057fae */ /* 0x0001e2000c101d7c */
[----:B------:R-:W-:Y:S05]  /*286a0*/  BRA `(.L_x_3182) ;  /* 0xffffffa800b07947 */ /* 0x000fea000383ffff */
.L_x_3024:
[----:B0-----:R0:W1:Y:S02]  /*286b0*/  SYNCS.PHASECHK.TRANS64.TRYWAIT P0, [R0+URZ+0x30860], R3 ;  /* 0x03086003000075a7 */ /* 0x001064000800017f */
[----:B-1----:R-:W-:Y:S05]  /*286c0*/  @!P0 NANOSLEEP.SYNCS 0x989680 ;  /* 0x009896800000895d */ /* 0x002fea0003900000 */
[----:B------:R-:W1:Y:S02]  /*286d0*/  @!P0 SYNCS.PHASECHK.TRANS64 P0, [R0+URZ+0x30860], R3 ;  /* 0x03086003000085a7 */ /* 0x000e64000800007f */
[----:B-1----:R-:W-:Y:S05]  /*286e0*/  @!P0 BRA `(.L_x_3024) ;  /* 0xfffffffc00f08947 */ /* 0x002fea000383ffff */
[----:B------:R-:W-:Y:S05]  /*286f0*/  BRA `(.L_x_3183) ;  /* 0xffffffac00d87947 */ /* 0x000fea000383ffff */
.L_x_3025:
        /* <DEDUP_REMOVED lines=8> */
.L_x_3185:
[----:B------:R-:W-:Y:S05]  /*28780*/  BSYNC B0 ;  /* 0x0000000000007941 */ /* 0x000fea0003800000 */
.L_x_3184:
        /* <DEDUP_REMOVED lines=10> */
.L_x_3186:
        /* <DEDUP_REMOVED lines=13> */
.L_x_3187:
        /* <DEDUP_REMOVED lines=13> */
.L_x_3188:
[----:B------:R-:W-:Y:S01]  /*289d0*/  IMAD.MOV.U32 R13, RZ, RZ, R24 ;  /* 0x000000ffff0d7224 */ /* 0x000fe200078e0018 */
[----:B------:R-:W-:Y:S02]  /*289e0*/  MOV R12, 0x2 ;  /* 0x00000002000c7802 */ /* 0x000fe40000000f00 */
[----:B------:R-:W-:-:S13]  /*289f0*/  IADD3 R2, P4, R14, R5, RZ ;  /* 0x000000050e027210 */ /* 0x000fda0007f9e0ff */
[----:B------:R-:W-:Y:S05]  /*28a00*/  WARPSYNC.COLLECTIVE R15, `(.L_x_3189) ;  /* 0x000000000f087348 */ /* 0x000fea0003c00000 */
[----:B------:R0:W1:Y:S02]  /*28a10*/  SHFL.IDX P6, R14, R13, R12, R11 ;  /* 0x0000000c0d0e7389 */ /* 0x00006400000c000b */
[----:B01----:R-:W-:Y:S01]  /*28a20*/  ENDCOLLECTIVE ;  /* 0x000000000000791b */ /* 0x003fe20003800000 */
.L_x_3189:
        /* <DEDUP_REMOVED lines=15> */
.L_x_3190:
[----:B------:R-:W-:Y:S01]  /*28b20*/  MOV R13, R24 ;  /* 0x00000018000d7202 */ /* 0x000fe20000000f00 */
[----:B------:R-:W-:Y:S01]  /*28b30*/  IMAD.MOV.U32 R12, RZ, RZ, 0x3 ;  /* 0x00000003ff0c7424 */ /* 0x000fe200078e00ff */
[----:B------:R-:W-:-:S13]  /*28b40*/  IADD3 R2, P4, R14, R5, RZ ;  /* 0x000000050e027210 */ /* 0x000fda0007f9e0ff */
[----:B------:R-:W-:Y:S05]  /*28b50*/  WARPSYNC.COLLECTIVE R15, `(.L_x_3191) ;  /* 0x000000000f087348 */ /* 0x000fea0003c00000 */
[----:B------:R0:W1:Y:S02]  /*28b60*/  SHFL.IDX P6, R14, R13, R12, R11 ;  /* 0x0000000c0d0e7389 */ /* 0x00006400000c000b */
[----:B01----:R-:W-:Y:S01]  /*28b70*/  ENDCOLLECTIVE ;  /* 0x000000000000791b */ /* 0x003fe20003800000 */
.L_x_3191:
        /* <DEDUP_REMOVED lines=15> */
.L_x_3192:
[----:B------:R-:W-:Y:S01]  /*28c70*/  IMAD.MOV.U32 R13, RZ, RZ, R24 ;  /* 0x000000ffff0d7224 */ /* 0x000fe200078e0018 */
[----:B------:R-:W-:Y:S02]  /*28c80*/  MOV R12, 0x4 ;  /* 0x00000004000c7802 */ /* 0x000fe40000000f00 */
[----:B------:R-:W-:-:S13]  /*28c90*/  IADD3 R2, P4, R14, R5, RZ ;  /* 0x000000050e027210 */ /* 0x000fda0007f9e0ff */
[----:B------:R-:W-:Y:S05]  /*28ca0*/  WARPSYNC.COLLECTIVE R15, `(.L_x_3193) ;  /* 0x000000000f087348 */ /* 0x000fea0003c00000 */
[----:B------:R0:W1:Y:S02]  /*28cb0*/  SHFL.IDX P6, R14, R13, R12, R11 ;  /* 0x0000000c0d0e7389 */ /* 0x00006400000c000b */
[----:B01----:R-:W-:Y:S01]  /*28cc0*/  ENDCOLLECTIVE ;  /* 0x000000000000791b */ /* 0x003fe20003800000 */
.L_x_3193:
        /* <DEDUP_REMOVED lines=15> */
.L_x_3194:
[----:B------:R-:W-:Y:S01]  /*28dc0*/  MOV R13, R24 ;  /* 0x00000018000d7202 */ /* 0x000fe20000000f00 */
[----:B------:R-:W-:Y:S01]  /*28dd0*/  IMAD.MOV.U32 R12, RZ, RZ, 0x5 ;  /* 0x00000005ff0c7424 */ /* 0x000fe200078e00ff */
[----:B------:R-:W-:-:S13]  /*28de0*/  IADD3 R2, P4, R14, R5, RZ ;  /* 0x000000050e027210 */ /* 0x000fda0007f9e0ff */
[----:B------:R-:W-:Y:S05]  /*28df0*/  WARPSYNC.COLLECTIVE R15, `(.L_x_3195) ;  /* 0x000000000f087348 */ /* 0x000fea0003c00000 */
[----:B------:R0:W1:Y:S02]  /*28e00*/  SHFL.IDX P6, R14, R13, R12, R11 ;  /* 0x0000000c0d0e7389 */ /* 0x00006400000c000b */
[----:B01----:R-:W-:Y:S01]  /*28e10*/  ENDCOLLECTIVE ;  /* 0x000000000000791b */ /* 0x003fe20003800000 */
.L_x_3195:
        /* <DEDUP_REMOVED lines=14> */
.L_x_3196:
[----:B------:R-:W-:Y:S05]  /*28f00*/  BRA `(.L_x_3197) ;  /* 0xffffffa800dc7947 */ /* 0x000fea000383ffff */
.L_x_3030:
        /* <DEDUP_REMOVED lines=8> */
.L_x_3199:
[----:B------:R-:W-:Y:S05]  /*28f90*/  BSYNC B0 ;  /* 0x0000000000007941 */ /* 0x000fea0003800000 */
.L_x_3198:
        /* <DEDUP_REMOVED lines=9> */
.L_x_3200:
[----:B------:R-:W-:Y:S02]  /*29030*/  ULDC UR4, c[0x0][0xc3c] ;  /* 0x00030f0000047ab9 */ /* 0x000fe40000000800 */
[----:B------:R-:W-:-:S13]  /*29040*/  ISETP.GE.OR P1, PT, R5, UR4, !P0 ;  /* 0x0000000405007c0c */ /* 0x000fda000c726670 */
[----:B------:R-:W0:Y:S01]  /*29050*/  @!P1 LDC.64 R2, c[0x0][0xc80] ;  /* 0x00032000ff029b82 */ /* 0x000e220000000a00 */
[----:B------:R-:W-:Y:S01]  /*29060*/  MOV R11, RZ ;  /* 0x000000ff000b7202 */ /* 0x000fe20000000f00 */
        /* <DEDUP_REMOVED lines=14> */
.L_x_3201:
[----:B------:R-:W-:Y:S01]  /*29150*/  IMAD.MOV.U32 R12, RZ, RZ, 0x2 ;  /* 0x00000002ff0c7424 */ /* 0x000fe200078e00ff */
[----:B------:R-:W-:-:S05]  /*29160*/  SEL R6, R14, RZ, P1 ;  /* 0x000000ff0e067207 */ /* 0x000fca0000800000 */
[----:B------:R-:W-:-:S05]  /*29170*/  IMAD.IADD R6, R5, 0x1, R6 ;  /* 0x0000000105067824 */ /* 0x000fca00078e0206 */
[----:B------:R-:W-:-:S07]  /*29180*/  MOV R13, R6 ;  /* 0x00000006000d7202 */ /* 0x000fce0000000f00 */
[----:B------:R-:W-:Y:S05]  /*29190*/  WARPSYNC.COLLECTIVE R15, `(.L_x_3202) ;  /* 0x000000000f087348 */ /* 0x000fea0003c00000 */
[----:B------:R0:W1:Y:S02]  /*291a0*/  SHFL.UP P6, R14, R13, R12, R11 ;  /* 0x0400000c0d0e7389 */ /* 0x00006400000c000b */
[----:B01----:R-:W-:Y:S01]  /*291b0*/  ENDCOLLECTIVE ;  /* 0x000000000000791b */ /* 0x003fe20003800000 */
.L_x_3202:
[----:B------:R-:W-:Y:S02]  /*291c0*/  MOV R12, 0x4 ;  /* 0x00000004000c7802 */ /* 0x000fe40000000f00 */
[----:B------:R-:W-:-:S04]  /*291d0*/  SEL R7, R14, RZ, P2 ;  /* 0x000000ff0e077207 */ /* 0x000fc80001000000 */
[----:B------:R-:W-:-:S05]  /*291e0*/  IADD3 R7, R6, R7, RZ ;  /* 0x0000000706077210 */ /* 0x000fca0007ffe0ff */
[----:B------:R-:W-:-:S07]  /*291f0*/  IMAD.MOV.U32 R13, RZ, RZ, R7 ;  /* 0x000000ffff0d7224 */ /* 0x000fce00078e0007 */
[----:B------:R-:W-:Y:S05]  /*29200*/  WARPSYNC.COLLECTIVE R15, `(.L_x_3203) ;  /* 0x000000000f087348 */ /* 0x000fea0003c00000 */
[----:B------:R0:W1:Y:S02]  /*29210*/  SHFL.UP P6, R14, R13, R12, R11 ;  /* 0x0400000c0d0e7389 */ /* 0x00006400000c000b */
[----:B01----:R-:W-:Y:S01]  /*29220*/  ENDCOLLECTIVE ;  /* 0x000000000000791b */ /* 0x003fe20003800000 */
.L_x_3203:
[----:B------:R-:W-:Y:S01]  /*29230*/  IMAD.MOV.U32 R12, RZ, RZ, 0x8 ;  /* 0x00000008ff0c7424 */ /* 0x000fe200078e00ff */
[----:B------:R-:W-:-:S05]  /*29240*/  SEL R2, R14, RZ, P3 ;  /* 0x000000ff0e027207 */ /* 0x000fca0001800000 */
[----:B------:R-:W-:-:S05]  /*29250*/  IMAD.IADD R2, R7, 0x1, R2 ;  /* 0x0000000107027824 */ /* 0x000fca00078e0202 */
[----:B------:R-:W-:-:S07]  /*29260*/  MOV R13, R2 ;  /* 0x00000002000d7202 */ /* 0x000fce0000000f00 */
[----:B------:R-:W-:Y:S05]  /*29270*/  WARPSYNC.COLLECTIVE R15, `(.L_x_3204) ;  /* 0x000000000f087348 */ /* 0x000fea0003c00000 */
[----:B------:R0:W1:Y:S02]  /*29280*/  SHFL.UP P6, R14, R13, R12, R11 ;  /* 0x0400000c0d0e7389 */ /* 0x00006400000c000b */
[----:B01----:R-:W-:Y:S01]  /*29290*/  ENDCOLLECTIVE ;  /* 0x000000000000791b */ /* 0x003fe20003800000 */
.L_x_3204:
[----:B------:R-:W-:Y:S02]  /*292a0*/  MOV R12, 0x10 ;  /* 0x00000010000c7802 */ /* 0x000fe40000000f00 */
[----:B------:R-:W-:-:S04]  /*292b0*/  SEL R3, R14, RZ, P4 ;  /* 0x000000ff0e037207 */ /* 0x000fc80002000000 */
[----:B------:R-:W-:-:S05]  /*292c0*/  IADD3 R3, R2, R3, RZ ;  /* 0x0000000302037210 */ /* 0x000fca0007ffe0ff */
[----:B------:R-:W-:-:S07]  /*292d0*/  IMAD.MOV.U32 R13, RZ, RZ, R3 ;  /* 0x000000ffff0d7224 */ /* 0x000fce00078e0003 */
[----:B------:R-:W-:Y:S05]  /*292e0*/  WARPSYNC.COLLECTIVE R15, `(.L_x_3205) ;  /* 0x000000000f087348 */ /* 0x000fea0003c00000 */
[----:B------:R0:W1:Y:S02]  /*292f0*/  SHFL.UP P6, R14, R13, R12, R11 ;  /* 0x0400000c0d0e7389 */ /* 0x00006400000c000b */
[----:B01----:R-:W-:Y:S01]  /*29300*/  ENDCOLLECTIVE ;  /* 0x000000000000791b */ /* 0x003fe20003800000 */
.L_x_3205:
        /* <DEDUP_REMOVED lines=8> */
.L_x_3206:
[----:B------:R-:W-:Y:S05]  /*29390*/  BRA `(.L_x_3207) ;  /* 0xffffffa800f47947 */ /* 0x000fea000383ffff */
.L_x_3035:
        /* <DEDUP_REMOVED lines=8> */
.L_x_3209:
[----:B------:R-:W-:Y:S05]  /*29420*/  BSYNC B0 ;  /* 0x0000000000007941 */ /* 0x000fea0003800000 */
.L_x_3208:
        /* <DEDUP_REMOVED lines=8> */
.L_x_3210:
[----:B------:R-:W-:Y:S01]  /*294b0*/  IMAD.MOV.U32 R12, RZ, RZ, 0x4 ;  /* 0x00000004ff0c7424 */ /* 0x000fe200078e00ff */
[----:B------:R-:W-:-:S05]  /*294c0*/  SEL R2, R14, RZ, P2 ;  /* 0x000000ff0e027207 */ /* 0x000fca0001000000 */
[----:B------:R-:W-:-:S05]  /*294d0*/  IMAD.IADD R2, R13, 0x1, R2 ;  /* 0x000000010d027824 */ /* 0x000fca00078e0202 */
[----:B------:R-:W-:-:S07]  /*294e0*/  MOV R13, R2 ;  /* 0x00000002000d7202 */ /* 0x000fce0000000f00 */
[----:B------:R-:W-:Y:S05]  /*294f0*/  WARPSYNC.COLLECTIVE R15, `(.L_x_3211) ;  /* 0x000000000f087348 */ /* 0x000fea0003c00000 */
[----:B------:R0:W1:Y:S02]  /*29500*/  SHFL.UP P6, R14, R13, R12, R11 ;  /* 0x0400000c0d0e7389 */ /* 0x00006400000c000b */
[----:B01----:R-:W-:Y:S01]  /*29510*/  ENDCOLLECTIVE ;  /* 0x000000000000791b */ /* 0x003fe20003800000 */
.L_x_3211:
[----:B------:R-:W-:Y:S02]  /*29520*/  MOV R12, 0x8 ;  /* 0x00000008000c7802 */ /* 0x000fe40000000f00 */
[----:B------:R-:W-:-:S04]  /*29530*/  SEL R3, R14, RZ, P3 ;  /* 0x000000ff0e037207 */ /* 0x000fc80001800000 */
[----:B------:R-:W-:-:S05]  /*29540*/  IADD3 R3, R2, R3, RZ ;  /* 0x0000000302037210 */ /* 0x000fca0007ffe0ff */
[----:B------:R-:W-:-:S07]  /*29550*/  IMAD.MOV.U32 R13, RZ, RZ, R3 ;  /* 0x000000ffff0d7224 */ /* 0x000fce00078e0003 */
[----:B------:R-:W-:Y:S05]  /*29560*/  WARPSYNC.COLLECTIVE R15, `(.L_x_3212) ;  /* 0x000000000f087348 */ /* 0x000fea0003c00000 */
[----:B------:R0:W1:Y:S02]  /*29570*/  SHFL.UP P6, R14, R13, R12, R11 ;  /* 0x0400000c0d0e7389 */ /* 0x00006400000c000b */
[----:B01----:R-:W-:Y:S01]  /*29580*/  ENDCOLLECTIVE ;  /* 0x000000000000791b */ /* 0x003fe20003800000 */
.L_x_3212:
[----:B------:R-:W-:Y:S01]  /*29590*/  IMAD.MOV.U32 R12, RZ, RZ, 0x10 ;  /* 0x00000010ff0c7424 */ /* 0x000fe200078e00ff */
[----:B------:R-:W-:-:S05]  /*295a0*/  SEL R4, R14, RZ, P4 ;  /* 0x000000ff0e047207 */ /* 0x000fca0002000000 */
[----:B------:R-:W-:-:S05]  /*295b0*/  IMAD.IADD R4, R3, 0x1, R4 ;  /* 0x0000000103047824 */ /* 0x000fca00078e0204 */
[----:B------:R-:W-:-:S07]  /*295c0*/  MOV R13, R4 ;  /* 0x00000004000d7202 */ /* 0x000fce0000000f00 */
[----:B------:R-:W-:Y:S05]  /*295d0*/  WARPSYNC.COLLECTIVE R15, `(.L_x_3213) ;  /* 0x000000000f087348 */ /* 0x000fea0003c00000 */
[----:B------:R0:W1:Y:S02]  /*295e0*/  SHFL.UP P6, R14, R13, R12, R11 ;  /* 0x0400000c0d0e7389 */ /* 0x00006400000c000b */
[----:B01----:R-:W-:Y:S01]  /*295f0*/  ENDCOLLECTIVE ;  /* 0x000000000000791b */ /* 0x003fe20003800000 */
.L_x_3213:
        /* <DEDUP_REMOVED lines=8> */
.L_x_3214:
[----:B------:R-:W-:Y:S05]  /*29680*/  BRA `(.L_x_3215) ;  /* 0xffffffa800d47947 */ /* 0x000fea000383ffff */
.L_x_3037:
[----:B------:R-:W-:Y:S01]  /*29690*/  BSSY B0, `(.L_x_3216) ;  /* 0x0000006000007945 */ /* 0x000fe20003800000 */
[----:B------:R-:W-:Y:S02]  /*296a0*/  PLOP3.LUT P6, PT, P6, PT, PT, 0x8, 0x0 ;  /* 0x000000000000781c */ /* 0x000fe400037ce170 */
[----:B------:R-:W-:-:S11]  /*296b0*/  MOV R15, 0xffffffff ;  /* 0xffffffff000f7802 */ /* 0x000fd60000000f00 */
[----:B01----:R-:W-:Y:S05]  /*296c0*/  WARPSYNC.COLLECTIVE R15, `(.L_x_3217) ;  /* 0x000000000f087348 */ /* 0x003fea0003c00000 */
[----:B------:R-:W-:Y:S01]  /*296d0*/  VOTE.ANY R14, PT, P6 ;  /* 0x00000000000e7806 */ /* 0x000fe200030e0100 */
[----:B01----:R-:W-:Y:S06]  /*296e0*/  ENDCOLLECTIVE ;  /* 0x000000000000791b */ /* 0x003fec0003800000 */
.L_x_3217:
[----:B------:R-:W-:Y:S05]  /*296f0*/  BSYNC B0 ;  /* 0x0000000000007941 */ /* 0x000fea0003800000 */
.L_x_3216:
        /* <DEDUP_REMOVED lines=9> */
.L_x_3218:
[----:B------:R-:W-:Y:S01]  /*29790*/  MOV R5, R14 ;  /* 0x0000000e00057202 */ /* 0x000fe20000000f00 */
[----:B------:R-:W-:Y:S06]  /*297a0*/  BRA `(.L_x_3219) ;  /* 0xffffffa800c47947 */ /* 0x000fec000383ffff */
.L_x_3039:
[----:B------:R-:W-:Y:S01]  /*297b0*/  BSSY B0, `(.L_x_3220) ;  /* 0x0000007000007945 */ /* 0x000fe20003800000 */
[----:B------:R-:W-:Y:S01]  /*297c0*/  IMAD.MOV.U32 R13, RZ, RZ, R2 ;  /* 0x000000ffff0d7224 */ /* 0x000fe200078e0002 */
[----:B------:R-:W-:Y:S01]  /*297d0*/  MOV R11, 0x1f ;  /* 0x0000001f000b7802 */ /* 0x000fe20000000f00 */
[----:B------:R-:W-:-:S07]  /*297e0*/  IMAD.MOV.U32 R15, RZ, RZ, -0x1 ;  /* 0xffffffffff0f7424 */ /* 0x000fce00078e00ff */
[----:B0123--:R-:W-:Y:S05]  /*297f0*/  WARPSYNC.COLLECTIVE R15, `(.L_x_3221) ;  /* 0x000000000f087348 */ /* 0x00ffea0003c00000 */
[----:B------:R4:W0:Y:S02]  /*29800*/  SHFL.IDX P6, R14, R13, R12, R11 ;  /* 0x0000000c0d0e7389 */ /* 0x00082400000c000b */
[----:B01234-:R-:W-:Y:S01]  /*29810*/  ENDCOLLECTIVE ;  /* 0x000000000000791b */ /* 0x01ffe20003800000 */
.L_x_3221:
[----:B------:R-:W-:Y:S05]  /*29820*/  BSYNC B0 ;  /* 0x0000000000007941 */ /* 0x000fea0003800000 */
.L_x_3220:
[----:B------:R-:W-:Y:S05]  /*29830*/  BRA `(.L_x_3038) ;  /* 0xffffffa800bc7947 */ /* 0x000fea000383ffff */
.L_x_3043:
[----:B0-----:R0:W2:Y:S02]  /*29840*/  SYNCS.PHASECHK.TRANS64.TRYWAIT P0, [R7+URZ+0x30820], R0 ;  /* 0x03082000070075a7 */ /* 0x0010a4000800017f */
[----:B--2---:R-:W-:Y:S05]  /*29850*/  @!P0 NANOSLEEP.SYNCS 0x989680 ;  /* 0x009896800000895d */ /* 0x004fea0003900000 */
[----:B------:R-:W2:Y:S02]  /*29860*/  @!P0 SYNCS.PHASECHK.TRANS64 P0, [R7+URZ+0x30820], R0 ;  /* 0x03082000070085a7 */ /* 0x000ea4000800007f */
[----:B--2---:R-:W-:Y:S05]  /*29870*/  @!P0 BRA `(.L_x_3043) ;  /* 0xfffffffc00f08947 */ /* 0x004fea000383ffff */
[----:B------:R-:W-:Y:S05]  /*29880*/  BRA `(.L_x_3222) ;  /* 0xffffffb000347947 */ /* 0x000fea000383ffff */
.L_x_3044:
[----:B------:R-:W2:Y:S01]  /*29890*/  S2R R2, SR_TID.X ;  /* 0x0000000000027919 */ /* 0x000ea20000002100 */
[----:B------:R-:W-:Y:S01]  /*298a0*/  BSSY B0, `(.L_x_3223) ;  /* 0x000000a000007945 */ /* 0x000fe20003800000 */
[----:B------:R-:W-:Y:S01]  /*298b0*/  IMAD.MOV.U32 R12, RZ, RZ, RZ ;  /* 0x000000ffff0c7224 */ /* 0x000fe200078e00ff */
[----:B------:R-:W-:Y:S01]  /*298c0*/  MOV R11, 0x1f ;  /* 0x0000001f000b7802 */ /* 0x000fe20000000f00 */
[----:B------:R-:W-:Y:S01]  /*298d0*/  IMAD.MOV.U32 R15, RZ, RZ, -0x1 ;  /* 0xffffffffff0f7424 */ /* 0x000fe200078e00ff */
[----:B--2---:R-:W-:-:S04]  /*298e0*/  SHF.R.U32.HI R2, RZ, 0x5, R2 ;  /* 0x00000005ff027819 */ /* 0x004fc80000011602 */
[----:B------:R-:W-:-:S04]  /*298f0*/  LOP3.LUT R2, R2, 0x3, RZ, 0xc0, !PT ;  /* 0x0000000302027812 */ /* 0x000fc800078ec0ff */
[----:B------:R-:W-:-:S07]  /*29900*/  MOV R13, R2 ;  /* 0x00000002000d7202 */ /* 0x000fce0000000f00 */
[----:B01-3--:R-:W-:Y:S05]  /*29910*/  WARPSYNC.COLLECTIVE R15, `(.L_x_3224) ;  /* 0x000000000f087348 */ /* 0x00bfea0003c00000 */
[----:B------:R2:W4:Y:S02]  /*29920*/  SHFL.IDX P6, R14, R13, R12, R11 ;  /* 0x0000000c0d0e7389 */ /* 0x00052400000c000b */
[----:B01234-:R-:W-:Y:S01]  /*29930*/  ENDCOLLECTIVE ;  /* 0x000000000000791b */ /* 0x01ffe20003800000 */
.L_x_3224:
[----:B------:R-:W-:Y:S05]  /*29940*/  BSYNC B0 ;  /* 0x0000000000007941 */ /* 0x000fea0003800000 */
.L_x_3223:
[----:B------:R-:W-:Y:S05]  /*29950*/  BRA `(.L_x_3225) ;  /* 0xffffffb0001c7947 */ /* 0x000fea000383ffff */
.L_x_3045:
[----:B------:R-:W-:Y:S01]  /*29960*/  BSSY B0, `(.L_x_3226) ;  /* 0x0000006000007945 */ /* 0x000fe20003800000 */
[----:B------:R-:W-:-:S07]  /*29970*/  MOV R15, 0xffffffff ;  /* 0xffffffff000f7802 */ /* 0x000fce0000000f00 */
[----:B01-3--:R-:W-:Y:S05]  /*29980*/  WARPSYNC.COLLECTIVE R15, `(.L_x_3227) ;  /* 0x000000000f0c7348 */ /* 0x00bfea0003c00000 */
[----:B------:R-:W-:Y:S02]  /*29990*/  ELECT P6, UR62, PT ;  /* 0x00000000003e782f */ /* 0x000fe400038c0000 */
[----:B------:R-:W-:Y:S01]  /*299a0*/  MOV R14, UR62 ;  /* 0x0000003e000e7c02 */ /* 0x000fe20008000f00 */
[----:B01-3--:R-:W-:Y:S10]  /*299b0*/  ENDCOLLECTIVE ;  /* 0x000000000000791b */ /* 0x00bff40003800000 */
.L_x_3227:
[----:B------:R-:W-:Y:S05]  /*299c0*/  BSYNC B0 ;  /* 0x0000000000007941 */ /* 0x000fea0003800000 */
.L_x_3226:
[----:B------:R-:W-:Y:S05]  /*299d0*/  BRA `(.L_x_3228) ;  /* 0xffffffb000107947 */ /* 0x000fea000383ffff */
.L_x_3047:
[----:B0-----:R0:W2:Y:S02]  /*299e0*/  SYNCS.PHASECHK.TRANS64.TRYWAIT P1, [R5+URZ+0x30840], R0 ;  /* 0x03084000050075a7 */ /* 0x0010a4000802017f */
[----:B--2---:R-:W-:Y:S05]  /*299f0*/  @!P1 NANOSLEEP.SYNCS 0x989680 ;  /* 0x009896800000995d */ /* 0x004fea0003900000 */
[----:B------:R-:W2:Y:S02]  /*29a00*/  @!P1 SYNCS.PHASECHK.TRANS64 P1, [R5+URZ+0x30840], R0 ;  /* 0x03084000050095a7 */ /* 0x000ea4000802007f */
[----:B--2---:R-:W-:Y:S05]  /*29a10*/  @!P1 BRA `(.L_x_3047) ;  /* 0xfffffffc00f09947 */ /* 0x004fea000383ffff */
[----:B------:R-:W-:Y:S05]  /*29a20*/  BRA `(.L_x_3229) ;  /* 0xffffffb000387947 */ /* 0x000fea000383ffff */
.L_x_3049:
[----:B--2---:R2:W4:Y:S02]  /*29a30*/  SYNCS.PHASECHK.TRANS64.TRYWAIT P1, [R3+URZ+0x30840], R2 ;  /* 0x03084002030075a7 */ /* 0x004524000802017f */
[----:B----4-:R-:W-:Y:S05]  /*29a40*/  @!P1 NANOSLEEP.SYNCS 0x989680 ;  /* 0x009896800000995d */ /* 0x010fea0003900000 */
[----:B------:R-:W4:Y:S02]  /*29a50*/  @!P1 SYNCS.PHASECHK.TRANS64 P1, [R3+URZ+0x30840], R2 ;  /* 0x03084002030095a7 */ /* 0x000f24000802007f */
[----:B----4-:R-:W-:Y:S05]  /*29a60*/  @!P1 BRA `(.L_x_3049) ;  /* 0xfffffffc00f09947 */ /* 0x010fea000383ffff */
[----:B------:R-:W-:Y:S05]  /*29a70*/  BRA `(.L_x_3230) ;  /* 0xffffffb000447947 */ /* 0x000fea000383ffff */
.L_x_3051:
[----:B----4-:R4:W0:Y:S02]  /*29a80*/  SYNCS.PHASECHK.TRANS64.TRYWAIT P1, [R5+URZ+0x30860], R0 ;  /* 0x03086000050075a7 */ /* 0x010824000802017f */
[----:B0-----:R-:W-:Y:S05]  /*29a90*/  @!P1 NANOSLEEP.SYNCS 0x989680 ;  /* 0x009896800000995d */ /* 0x001fea0003900000 */
[----:B------:R-:W0:Y:S02]  /*29aa0*/  @!P1 SYNCS.PHASECHK.TRANS64 P1, [R5+URZ+0x30860], R0 ;  /* 0x03086000050095a7 */ /* 0x000e24000802007f */
[----:B0-----:R-:W-:Y:S05]  /*29ab0*/  @!P1 BRA `(.L_x_3051) ;  /* 0xfffffffc00f09947 */ /* 0x001fea000383ffff */
[----:B------:R-:W-:Y:S05]  /*29ac0*/  BRA `(.L_x_3231) ;  /* 0xffffffb000407947 */ /* 0x000fea000383ffff */
.L_x_3232:
        /* <DEDUP_REMOVED lines=11> */
.L_x_3241:


//--------------------- .nv.global.init           --------------------------
	.section	.nv.global.init,"aw",@progbits
.nv.global.init:
	.type		$str$23,@object
	.size		$str$23,($str$24 - $str$23)
$str$23:
        /*0000*/ 	.byte	0x28, 0x61, 0x64, 0x64, 0x72, 0x65, 0x73, 0x73, 0x20, 0x26, 0x20, 0x6d, 0x61, 0x73, 0x6b, 0x29
        /*0010*/ 	.byte	0x20, 0x3d, 0x3d, 0x20, 0x30, 0x00
	.type		$str$24,@object
	.size		$str$24,(__unnamed_5 - $str$24)
$str$24:
        /*0016*/ 	.byte	0x2f, 0x74, 0x6d, 0x70, 0x2f, 0x6f, 0x73, 0x73, 0x5f, 0x6b, 0x65, 0x72, 0x6e, 0x65, 0x6c, 0x73
        /*0026*/ 	.byte	0x5f, 0x73, 0x72, 0x63, 0x2f, 0x66, 0x6c, 0x61, 0x73, 0x68, 0x5f, 0x61, 0x74, 0x74, 0x65, 0x6e
        /*0036*/ 	.byte	0x74, 0x69, 0x6f, 0x6e, 0x2f, 0x63, 0x73, 0x72, 0x63, 0x2f, 0x63, 0x75, 0x74, 0x6c, 0x61, 0x73
        /*0046*/ 	.byte	0x73, 0x2f, 0x69, 0x6e, 0x63, 0x6c, 0x75, 0x64, 0x65, 0x2f, 0x63, 0x75, 0x74, 0x65, 0x2f, 0x70
        /*0056*/ 	.byte	0x6f, 0x69, 0x6e, 0x74, 0x65, 0x72, 0x5f, 0x66, 0x6c, 0x61, 0x67, 0x67, 0x65, 0x64, 0x2e, 0x68
        /*0066*/ 	.byte	0x70, 0x70, 0x00
	.type		__unnamed_5,@object
	.size		__unnamed_5,(__unnamed_4 - __unnamed_5)
__unnamed_5:
        /* <DEDUP_REMOVED lines=24> */
	.type		__unnamed_4,@object
	.size		__unnamed_4,(__unnamed_3 - __unnamed_4)
__unnamed_4:
        /* <DEDUP_REMOVED lines=24> */
	.type		__unnamed_3,@object
	.size		__unnamed_3,(__unnamed_2 - __unnamed_3)
__unnamed_3:
        /* <DEDUP_REMOVED lines=29> */
	.type		__unnamed_2,@object
	.size		__unnamed_2,(__unnamed_1 - __unnamed_2)
__unnamed_2:
        /* <DEDUP_REMOVED lines=29> */
	.type		__unnamed_1,@object
	.size		__unnamed_1,(.L_0 - __unnamed_1)
__unnamed_1:
        /* <DEDUP_REMOVED lines=28> */
        /*08c1*/ 	.byte	0x31, 0x38, 0x34, 0x33, 0x32, 0x3e, 0x3e, 0x3e, 0x3e, 0x3e, 0x20, 0x26, 0x5d, 0x00
.L_0:


//--------------------- .nv.shared._ZN7cutlass13device_kernelIN5flash11enable_sm90INS1_16FlashAttnFwdSm90INS1_25CollectiveMainloopFwdSm90ILi2EN4cute5tupleIJNS5_1CILi1EEES8_S8_EEENS6_IJNS7_ILi128EEENS7_ILi96EEENS7_ILi192EEEEEELi192ENS_6half_tEfNS_4arch4Sm90ELb0ELb0ELb1ELb0ELb1ELb0ELb0ELb1ELb1ELb1ELb0ELb0EEENS1_21CollectiveEpilogueFwdINS6_IJSA_SC_SB_EEES9_SE_SG_Li256ELb0ELb1ELb0ELb0EEENS1_29StaticPersistentTileSchedulerILb0EEEEEEEEEvNT_6ParamsE --------------------------
	.section	.nv.shared._ZN7cutlass13device_kernelIN5flash11enable_sm90INS1_16FlashAttnFwdSm90INS1_25CollectiveMainloopFwdSm90ILi2EN4cute5tupleIJNS5_1CILi1EEES8_S8_EEENS6_IJNS7_ILi128EEENS7_ILi96EEENS7_ILi192EEEEEELi192ENS_6half_tEfNS_4arch4Sm90ELb0ELb0ELb1ELb0ELb1ELb0ELb0ELb1ELb1ELb1ELb0ELb0EEENS1_21CollectiveEpilogueFwdINS6_IJSA_SC_SB_EEES9_SE_SG_Li256ELb0ELb1ELb0ELb0EEENS1_29StaticPersistentTileSchedulerILb0EEEEEEEEEvNT_6ParamsE,"aw",@nobits
	.sectionflags	@""
	.align	16
	.zero		1024


//--------------------- .nv.shared.reserved.0     --------------------------
	.section	.nv.shared.reserved.0,"aw",@nobits
	.weak		__nv_reservedSMEM_offset_0_alias
	.size		__nv_reservedSMEM_offset_0_alias, 0, 0
	.other		__nv_reservedSMEM_offset_0_alias,@"STO_CUDA_RESERVED_SHARED STV_DEFAULT"
__nv_reservedSMEM_offset_0_alias:
	.zero		0


//--------------------- .nv.global                --------------------------
	.section	.nv.global,"aw",@nobits
.nv.global:
	.type		_ZN80_INTERNAL_4f9ab197_44_flash_fwd_hdim192_fp16_paged_softcap_sm90_cu_ef95aea4_37854cute1_E,@object
	.size		_ZN80_INTERNAL_4f9ab197_44_flash_fwd_hdim192_fp16_paged_softcap_sm90_cu_ef95aea4_37854cute1_E,(_ZN80_INTERNAL_4f9ab197_44_flash_fwd_hdim192_fp16_paged_softcap_sm90_cu_ef95aea4_37854cuda3std3__45__cpo6cbeginE - _ZN80_INTERNAL_4f9ab197_44_flash_fwd_hdim192_fp16_paged_softcap_sm90_cu_ef95aea4_37854cute1_E)
_ZN80_INTERNAL_4f9ab197_44_flash_fwd_hdim192_fp16_paged_softcap_sm90_cu_ef95aea4_37854cute1_E:
	.zero		1
	.type		_ZN80_INTERNAL_4f9ab197_44_flash_fwd_hdim192_fp16_paged_softcap_sm90_cu_ef95aea4_37854cuda3std3__45__cpo6cbeginE,@object
	.size		_ZN80_INTERNAL_4f9ab197_44_flash_fwd_hdim192_fp16_paged_softcap_sm90_cu_ef95aea4_37854cuda3std3__45__cpo6cbeginE,(_ZN80_INTERNAL_4f9ab197_44_flash_fwd_hdim192_fp16_paged_softcap_sm90_cu_ef95aea4_37854cuda3std3__48in_placeE - _ZN80_INTERNAL_4f9ab197_44_flash_fwd_hdim192_fp16_paged_softcap_sm90_cu_ef95aea4_37854cuda3std3__45__cpo6cbeginE)
_ZN80_INTERNAL_4f9ab197_44_flash_fwd_hdim192_fp16_paged_softcap_sm90_cu_ef95aea4_37854cuda3std3__45__cpo6cbeginE:
	.zero		1
	.type		_ZN80_INTERNAL_4f9ab197_44_flash_fwd_hdim192_fp16_paged_softcap_sm90_cu_ef95aea4_37854cuda3std3__48in_placeE,@object
	.size		_ZN80_INTERNAL_4f9ab197_44_flash_fwd_hdim192_fp16_paged_softcap_sm90_cu_ef95aea4_37854cuda3std3__48in_placeE,(_ZN80_INTERNAL_4f9ab197_44_flash_fwd_hdim192_fp16_paged_softcap_sm90_cu_ef95aea4_37854cuda3std6ranges3__45__cpo9iter_moveE - _ZN80_INTERNAL_4f9ab197_44_flash_fwd_hdim192_fp16_paged_softcap_sm90_cu_ef95aea4_37854cuda3std3__48in_placeE)
_ZN80_INTERNAL_4f9ab197_44_flash_fwd_hdim192_fp16_paged_softcap_sm90_cu_ef95aea4_37854cuda3std3__48in_placeE:
	.zero		1
	.type		_ZN80_INTERNAL_4f9ab197_44_flash_fwd_hdim192_fp16_paged_softcap_sm90_cu_ef95aea4_37854cuda3std6ranges3__45__cpo9iter_moveE,@object
	.size		_ZN80_INTERNAL_4f9ab197_44_flash_fwd_hdim192_fp16_paged_softcap_sm90_cu_ef95aea4_37854cuda3std6ranges3__45__cpo9iter_moveE,(_ZN80_INTERNAL_4f9ab197_44_flash_fwd_hdim192_fp16_paged_softcap_sm90_cu_ef95aea4_37854cuda3std3__45__cpo5beginE - _ZN80_INTERNAL_4f9ab197_44_flash_fwd_hdim192_fp16_paged_softcap_sm90_cu_ef95aea4_37854cuda3std6ranges3__45__cpo9iter_moveE)
_ZN80_INTERNAL_4f9ab197_44_flash_fwd_hdim192_fp16_paged_softcap_sm90_cu_ef95aea4_37854cuda3std6ranges3__45__cpo9iter_moveE:
	.zero		1
	.type		_ZN80_INTERNAL_4f9ab197_44_flash_fwd_hdim192_fp16_paged_softcap_sm90_cu_ef95aea4_37854cuda3std3__45__cpo5beginE,@object
	.size		_ZN80_INTERNAL_4f9ab197_44_flash_fwd_hdim192_fp16_paged_softcap_sm90_cu_ef95aea4_37854cuda3std3__45__cpo5beginE,(_ZN80_INTERNAL_4f9ab197_44_flash_fwd_hdim192_fp16_paged_softcap_sm90_cu_ef95aea4_37854cuda3std3__482_GLOBAL__N__4f9ab197_44_flash_fwd_hdim192_fp16_paged_softcap_sm90_cu_ef95aea4_37856ignoreE - _ZN80_INTERNAL_4f9ab197_44_flash_fwd_hdim192_fp16_paged_softcap_sm90_cu_ef95aea4_37854cuda3std3__45__cpo5beginE)
_ZN80_INTERNAL_4f9ab197_44_flash_fwd_hdim192_fp16_paged_softcap_sm90_cu_ef95aea4_37854cuda3std3__45__cpo5beginE:
	.zero		1
	.type		_ZN80_INTERNAL_4f9ab197_44_flash_fwd_hdim192_fp16_paged_softcap_sm90_cu_ef95aea4_37854cuda3std3__482_GLOBAL__N__4f9ab197_44_flash_fwd_hdim192_fp16_paged_softcap_sm90_cu_ef95aea4_37856ignoreE,@object
	.size		_ZN80_INTERNAL_4f9ab197_44_flash_fwd_hdim192_fp16_paged_softcap_sm90_cu_ef95aea4_37854cuda3std3__482_GLOBAL__N__4f9ab197_44_flash_fwd_hdim192_fp16_paged_softcap_sm90_cu_ef95aea4_37856ignoreE,(_ZN80_INTERNAL_4f9ab197_44_flash_fwd_hdim192_fp16_paged_softcap_sm90_cu_ef95aea4_37854cute7productE - _ZN80_INTERNAL_4f9ab197_44_flash_fwd_hdim192_fp16_paged_softcap_sm90_cu_ef95aea4_37854cuda3std3__482_GLOBAL__N__4f9ab197_44_flash_fwd_hdim192_fp16_paged_softcap_sm90_cu_ef95aea4_37856ignoreE)
_ZN80_INTERNAL_4f9ab197_44_flash_fwd_hdim192_fp16_paged_softcap_sm90_cu_ef95aea4_37854cuda3std3__482_GLOBAL__N__4f9ab197_44_flash_fwd_hdim192_fp16_paged_softcap_sm90_cu_ef95aea4_37856ignoreE:
	.zero		1
	.type		_ZN80_INTERNAL_4f9ab197_44_flash_fwd_hdim192_fp16_paged_softcap_sm90_cu_ef95aea4_37854cute7productE,@object
	.size		_ZN80_INTERNAL_4f9ab197_44_flash_fwd_hdim192_fp16_paged_softcap_sm90_cu_ef95aea4_37854cute7productE,(_ZN80_INTERNAL_4f9ab197_44_flash_fwd_hdim192_fp16_paged_softcap_sm90_cu_ef95aea4_37854cuda3std3__45__cpo3endE - _ZN80_INTERNAL_4f9ab197_44_flash_fwd_hdim192_fp16_paged_softcap_sm90_cu_ef95aea4_37854cute7productE)
_ZN80_INTERNAL_4f9ab197_44_flash_fwd_hdim192_fp16_paged_softcap_sm90_cu_ef95aea4_37854cute7productE:
	.zero		1
	.type		_ZN80_INTERNAL_4f9ab197_44_flash_fwd_hdim192_fp16_paged_softcap_sm90_cu_ef95aea4_37854cuda3std3__45__cpo3endE,@object
	.size		_ZN80_INTERNAL_4f9ab197_44_flash_fwd_hdim192_fp16_paged_softcap_sm90_cu_ef95aea4_37854cuda3std3__45__cpo3endE,(_ZN80_INTERNAL_4f9ab197_44_flash_fwd_hdim192_fp16_paged_softcap_sm90_cu_ef95aea4_37854cuda3std3__419piecewise_constructE - _ZN80_INTERNAL_4f9ab197_44_flash_fwd_hdim192_fp16_paged_softcap_sm90_cu_ef95aea4_37854cuda3std3__45__cpo3endE)
_ZN80_INTERNAL_4f9ab197_44_flash_fwd_hdim192_fp16_paged_softcap_sm90_cu_ef95aea4_37854cuda3std3__45__cpo3endE:
	.zero		1
	.type		_ZN80_INTERNAL_4f9ab197_44_flash_fwd_hdim192_fp16_paged_softcap_sm90_cu_ef95aea4_37854cuda3std3__419piecewise_constructE,@object
	.size		_ZN80_INTERNAL_4f9ab197_44_flash_fwd_hdim192_fp16_paged_softcap_sm90_cu_ef95aea4_37854cuda3std3__419piecewise_constructE,(_ZN80_INTERNAL_4f9ab197_44_flash_fwd_hdim192_fp16_paged_softcap_sm90_cu_ef95aea4_37854cuda3std3__45__cpo4cendE - _ZN80_INTERNAL_4f9ab197_44_flash_fwd_hdim192_fp16_paged_softcap_sm90_cu_ef95aea4_37854cuda3std3__419piecewise_constructE)
_ZN80_INTERNAL_4f9ab197_44_flash_fwd_hdim192_fp16_paged_softcap_sm90_cu_ef95aea4_37854cuda3std3__419piecewise_constructE:
	.zero		1
	.type		_ZN80_INTERNAL_4f9ab197_44_flash_fwd_hdim192_fp16_paged_softcap_sm90_cu_ef95aea4_37854cuda3std3__45__cpo4cendE,@object
	.size		_ZN80_INTERNAL_4f9ab197_44_flash_fwd_hdim192_fp16_paged_softcap_sm90_cu_ef95aea4_37854cuda3std3__45__cpo4cendE,(_ZN80_INTERNAL_4f9ab197_44_flash_fwd_hdim192_fp16_paged_softcap_sm90_cu_ef95aea4_37854cuda3std6ranges3__45__cpo4swapE - _ZN80_INTERNAL_4f9ab197_44_flash_fwd_hdim192_fp16_paged_softcap_sm90_cu_ef95aea4_37854cuda3std3__45__cpo4cendE)
_ZN80_INTERNAL_4f9ab197_44_flash_fwd_hdim192_fp16_paged_softcap_sm90_cu_ef95aea4_37854cuda3std3__45__cpo4cendE:
	.zero		1
	.type		_ZN80_INTERNAL_4f9ab197_44_flash_fwd_hdim192_fp16_paged_softcap_sm90_cu_ef95aea4_37854cuda3std6ranges3__45__cpo4swapE,@object
	.size		_ZN80_INTERNAL_4f9ab197_44_flash_fwd_hdim192_fp16_paged_softcap_sm90_cu_ef95aea4_37854cuda3std6ranges3__45__cpo4swapE,(.L_12 - _ZN80_INTERNAL_4f9ab197_44_flash_fwd_hdim192_fp16_paged_softcap_sm90_cu_ef95aea4_37854cuda3std6ranges3__45__cpo4swapE)
_ZN80_INTERNAL_4f9ab197_44_flash_fwd_hdim192_fp16_paged_softcap_sm90_cu_ef95aea4_37854cuda3std6ranges3__45__cpo4swapE:
	.zero		1
.L_12:


//--------------------- .nv.shared._ZN7cutlass13device_kernelIN5flash11enable_sm90INS1_16FlashAttnFwdSm90INS1_25CollectiveMainloopFwdSm90ILi2EN4cute5tupleIJNS5_1CILi1EEES8_S8_EEENS6_IJNS7_ILi128EEENS7_ILi96EEENS7_ILi192EEEEEELi192ENS_6half_tEfNS_4arch4Sm90ELb0ELb0ELb1ELb1ELb1ELb0ELb0ELb1ELb1ELb1ELb0ELb0EEENS1_21CollectiveEpilogueFwdINS6_IJSA_SC_SB_EEES9_SE_SG_Li256ELb1ELb1ELb0ELb0EEENS1_36VarlenDynamicPersistentTileSchedulerILi128ELi96ELi256ELi128ELb0ELb1ELb1ELb0ELb1ELb1EEEEEEEEEvNT_6ParamsE --------------------------
	.section	.nv.shared._ZN7cutlass13device_kernelIN5flash11enable_sm90INS1_16FlashAttnFwdSm90INS1_25CollectiveMainloopFwdSm90ILi2EN4cute5tupleIJNS5_1CILi1EEES8_S8_EEENS6_IJNS7_ILi128EEENS7_ILi96EEENS7_ILi192EEEEEELi192ENS_6half_tEfNS_4arch4Sm90ELb0ELb0ELb1ELb1ELb1ELb0ELb0ELb1ELb1ELb1ELb0ELb0EEENS1_21CollectiveEpilogueFwdINS6_IJSA_SC_SB_EEES9_SE_SG_Li256ELb1ELb1ELb0ELb0EEENS1_36VarlenDynamicPersistentTileSchedulerILi128ELi96ELi256ELi128ELb0ELb1ELb1ELb0ELb1ELb1EEEEEEEEEvNT_6ParamsE,"aw",@nobits
	.sectionflags	@""
	.align	16
	.zero		1024


//--------------------- .nv.shared._ZN7cutlass13device_kernelIN5flash11enable_sm90INS1_16FlashAttnFwdSm90INS1_25CollectiveMainloopFwdSm90ILi2EN4cute5tupleIJNS5_1CILi1EEES8_S8_EEENS6_IJNS7_ILi128EEENS7_ILi96EEENS7_ILi192EEEEEELi192ENS_6half_tEfNS_4arch4Sm90ELb0ELb0ELb1ELb1ELb1ELb1ELb0ELb1ELb1ELb1ELb0ELb0EEENS1_21CollectiveEpilogueFwdINS6_IJSA_SC_SB_EEES9_SE_SG_Li256ELb1ELb1ELb0ELb0EEENS1_36VarlenDynamicPersistentTileSchedulerILi128ELi96ELi256ELi128ELb0ELb1ELb1ELb0ELb1ELb1EEEEEEEEEvNT_6ParamsE --------------------------
	.section	.nv.shared._ZN7cutlass13device_kernelIN5flash11enable_sm90INS1_16FlashAttnFwdSm90INS1_25CollectiveMainloopFwdSm90ILi2EN4cute5tupleIJNS5_1CILi1EEES8_S8_EEENS6_IJNS7_ILi128EEENS7_ILi96EEENS7_ILi192EEEEEELi192ENS_6half_tEfNS_4arch4Sm90ELb0ELb0ELb1ELb1ELb1ELb1ELb0ELb1ELb1ELb1ELb0ELb0EEENS1_21CollectiveEpilogueFwdINS6_IJSA_SC_SB_EEES9_SE_SG_Li256ELb1ELb1ELb0ELb0EEENS1_36VarlenDynamicPersistentTileSchedulerILi128ELi96ELi256ELi128ELb0ELb1ELb1ELb0ELb1ELb1EEEEEEEEEvNT_6ParamsE,"aw",@nobits
	.sectionflags	@""
	.align	16
	.zero		1024


//--------------------- .nv.shared._ZN7cutlass13device_kernelIN5flash11enable_sm90INS1_16FlashAttnFwdSm90INS1_25CollectiveMainloopFwdSm90ILi2EN4cute5tupleIJNS5_1CILi1EEES8_S8_EEENS6_IJNS7_ILi128EEENS7_ILi96EEENS7_ILi192EEEEEELi192ENS_6half_tEfNS_4arch4Sm90ELb0ELb1ELb1ELb0ELb1ELb0ELb0ELb1ELb1ELb1ELb0ELb0EEENS1_21CollectiveEpilogueFwdINS6_IJSA_SC_SB_EEES9_SE_SG_Li256ELb0ELb1ELb0ELb0EEENS1_30DynamicPersistentTileSchedulerILi256ELi128ELb0ELb1ELb1EEEEEEEEEvNT_6ParamsE --------------------------
	.section	.nv.shared._ZN7cutlass13device_kernelIN5flash11enable_sm90INS1_16FlashAttnFwdSm90INS1_25CollectiveMainloopFwdSm90ILi2EN4cute5tupleIJNS5_1CILi1EEES8_S8_EEENS6_IJNS7_ILi128EEENS7_ILi96EEENS7_ILi192EEEEEELi192ENS_6half_tEfNS_4arch4Sm90ELb0ELb1ELb1ELb0ELb1ELb0ELb0ELb1ELb1ELb1ELb0ELb0EEENS1_21CollectiveEpilogueFwdINS6_IJSA_SC_SB_EEES9_SE_SG_Li256ELb0ELb1ELb0ELb0EEENS1_30DynamicPersistentTileSchedulerILi256ELi128ELb0ELb1ELb1EEEEEEEEEvNT_6ParamsE,"aw",@nobits
	.sectionflags	@""
	.align	16
	.zero		1024


//--------------------- .nv.shared._ZN7cutlass13device_kernelIN5flash11enable_sm90INS1_16FlashAttnFwdSm90INS1_25CollectiveMainloopFwdSm90ILi2EN4cute5tupleIJNS5_1CILi1EEES8_S8_EEENS6_IJNS7_ILi128EEENS7_ILi96EEENS7_ILi192EEEEEELi192ENS_6half_tEfNS_4arch4Sm90ELb0ELb1ELb1ELb1ELb1ELb0ELb0ELb1ELb1ELb1ELb0ELb0EEENS1_21CollectiveEpilogueFwdINS6_IJSA_SC_SB_EEES9_SE_SG_Li256ELb1ELb1ELb0ELb0EEENS1_36VarlenDynamicPersistentTileSchedulerILi128ELi96ELi256ELi128ELb0ELb1ELb1ELb1ELb0ELb1EEEEEEEEEvNT_6ParamsE --------------------------
	.section	.nv.shared._ZN7cutlass13device_kernelIN5flash11enable_sm90INS1_16FlashAttnFwdSm90INS1_25CollectiveMainloopFwdSm90ILi2EN4cute5tupleIJNS5_1CILi1EEES8_S8_EEENS6_IJNS7_ILi128EEENS7_ILi96EEENS7_ILi192EEEEEELi192ENS_6half_tEfNS_4arch4Sm90ELb0ELb1ELb1ELb1ELb1ELb0ELb0ELb1ELb1ELb1ELb0ELb0EEENS1_21CollectiveEpilogueFwdINS6_IJSA_SC_SB_EEES9_SE_SG_Li256ELb1ELb1ELb0ELb0EEENS1_36VarlenDynamicPersistentTileSchedulerILi128ELi96ELi256ELi128ELb0ELb1ELb1ELb1ELb0ELb1EEEEEEEEEvNT_6ParamsE,"aw",@nobits
	.sectionflags	@""
	.align	16
	.zero		1024


//--------------------- .nv.shared._ZN7cutlass13device_kernelIN5flash11enable_sm90INS1_16FlashAttnFwdSm90INS1_25CollectiveMainloopFwdSm90ILi2EN4cute5tupleIJNS5_1CILi1EEES8_S8_EEENS6_IJNS7_ILi128EEENS7_ILi96EEENS7_ILi192EEEEEELi192ENS_6half_tEfNS_4arch4Sm90ELb0ELb1ELb1ELb1ELb1ELb1ELb0ELb1ELb1ELb1ELb0ELb0EEENS1_21CollectiveEpilogueFwdINS6_IJSA_SC_SB_EEES9_SE_SG_Li256ELb1ELb1ELb0ELb0EEENS1_36VarlenDynamicPersistentTileSchedulerILi128ELi96ELi256ELi128ELb0ELb1ELb1ELb1ELb0ELb1EEEEEEEEEvNT_6ParamsE --------------------------
	.section	.nv.shared._ZN7cutlass13device_kernelIN5flash11enable_sm90INS1_16FlashAttnFwdSm90INS1_25CollectiveMainloopFwdSm90ILi2EN4cute5tupleIJNS5_1CILi1EEES8_S8_EEENS6_IJNS7_ILi128EEENS7_ILi96EEENS7_ILi192EEEEEELi192ENS_6half_tEfNS_4arch4Sm90ELb0ELb1ELb1ELb1ELb1ELb1ELb0ELb1ELb1ELb1ELb0ELb0EEENS1_21CollectiveEpilogueFwdINS6_IJSA_SC_SB_EEES9_SE_SG_Li256ELb1ELb1ELb0ELb0EEENS1_36VarlenDynamicPersistentTileSchedulerILi128ELi96ELi256ELi128ELb0ELb1ELb1ELb1ELb0ELb1EEEEEEEEEvNT_6ParamsE,"aw",@nobits
	.sectionflags	@""
	.align	16
	.zero		1024


//--------------------- .nv.shared._ZN7cutlass13device_kernelIN5flash11enable_sm90INS1_16FlashAttnFwdSm90INS1_25CollectiveMainloopFwdSm90ILi2EN4cute5tupleIJNS5_1CILi1EEES8_S8_EEENS6_IJNS7_ILi128EEENS7_ILi96EEENS7_ILi192EEEEEELi192ENS_6half_tEfNS_4arch4Sm90ELb1ELb0ELb1ELb0ELb1ELb0ELb0ELb1ELb1ELb1ELb0ELb0EEENS1_21CollectiveEpilogueFwdINS6_IJSA_SC_SB_EEES9_SE_SG_Li256ELb0ELb1ELb0ELb0EEENS1_30DynamicPersistentTileSchedulerILi256ELi128ELb0ELb1ELb1EEEEEEEEEvNT_6ParamsE --------------------------
	.section	.nv.shared._ZN7cutlass13device_kernelIN5flash11enable_sm90INS1_16FlashAttnFwdSm90INS1_25CollectiveMainloopFwdSm90ILi2EN4cute5tupleIJNS5_1CILi1EEES8_S8_EEENS6_IJNS7_ILi128EEENS7_ILi96EEENS7_ILi192EEEEEELi192ENS_6half_tEfNS_4arch4Sm90ELb1ELb0ELb1ELb0ELb1ELb0ELb0ELb1ELb1ELb1ELb0ELb0EEENS1_21CollectiveEpilogueFwdINS6_IJSA_SC_SB_EEES9_SE_SG_Li256ELb0ELb1ELb0ELb0EEENS1_30DynamicPersistentTileSchedulerILi256ELi128ELb0ELb1ELb1EEEEEEEEEvNT_6ParamsE,"aw",@nobits
	.sectionflags	@""
	.align	16
	.zero		1024


//--------------------- .nv.shared._ZN7cutlass13device_kernelIN5flash11enable_sm90INS1_16FlashAttnFwdSm90INS1_25CollectiveMainloopFwdSm90ILi2EN4cute5tupleIJNS5_1CILi1EEES8_S8_EEENS6_IJNS7_ILi128EEENS7_ILi96EEENS7_ILi192EEEEEELi192ENS_6half_tEfNS_4arch4Sm90ELb1ELb0ELb1ELb1ELb1ELb0ELb0ELb1ELb1ELb1ELb0ELb0EEENS1_21CollectiveEpilogueFwdINS6_IJSA_SC_SB_EEES9_SE_SG_Li256ELb1ELb1ELb0ELb0EEENS1_36VarlenDynamicPersistentTileSchedulerILi128ELi96ELi256ELi128ELb0ELb1ELb1ELb1ELb1ELb1EEEEEEEEEvNT_6ParamsE --------------------------
	.section	.nv.shared._ZN7cutlass13device_kernelIN5flash11enable_sm90INS1_16FlashAttnFwdSm90INS1_25CollectiveMainloopFwdSm90ILi2EN4cute5tupleIJNS5_1CILi1EEES8_S8_EEENS6_IJNS7_ILi128EEENS7_ILi96EEENS7_ILi192EEEEEELi192ENS_6half_tEfNS_4arch4Sm90ELb1ELb0ELb1ELb1ELb1ELb0ELb0ELb1ELb1ELb1ELb0ELb0EEENS1_21CollectiveEpilogueFwdINS6_IJSA_SC_SB_EEES9_SE_SG_Li256ELb1ELb1ELb0ELb0EEENS1_36VarlenDynamicPersistentTileSchedulerILi128ELi96ELi256ELi128ELb0ELb1ELb1ELb1ELb1ELb1EEEEEEEEEvNT_6ParamsE,"aw",@nobits
	.sectionflags	@""
	.align	16
	.zero		1024


//--------------------- .nv.shared._ZN7cutlass13device_kernelIN5flash11enable_sm90INS1_16FlashAttnFwdSm90INS1_25CollectiveMainloopFwdSm90ILi2EN4cute5tupleIJNS5_1CILi1EEES8_S8_EEENS6_IJNS7_ILi128EEENS7_ILi96EEENS7_ILi192EEEEEELi192ENS_6half_tEfNS_4arch4Sm90ELb1ELb0ELb1ELb1ELb1ELb1ELb0ELb1ELb1ELb1ELb0ELb0EEENS1_21CollectiveEpilogueFwdINS6_IJSA_SC_SB_EEES9_SE_SG_Li256ELb1ELb1ELb0ELb0EEENS1_36VarlenDynamicPersistentTileSchedulerILi128ELi96ELi256ELi128ELb0ELb1ELb1ELb1ELb1ELb1EEEEEEEEEvNT_6ParamsE --------------------------
	.section	.nv.shared._ZN7cutlass13device_kernelIN5flash11enable_sm90INS1_16FlashAttnFwdSm90INS1_25CollectiveMainloopFwdSm90ILi2EN4cute5tupleIJNS5_1CILi1EEES8_S8_EEENS6_IJNS7_ILi128EEENS7_ILi96EEENS7_ILi192EEEEEELi192ENS_6half_tEfNS_4arch4Sm90ELb1ELb0ELb1ELb1ELb1ELb1ELb0ELb1ELb1ELb1ELb0ELb0EEENS1_21CollectiveEpilogueFwdINS6_IJSA_SC_SB_EEES9_SE_SG_Li256ELb1ELb1ELb0ELb0EEENS1_36VarlenDynamicPersistentTileSchedulerILi128ELi96ELi256ELi128ELb0ELb1ELb1ELb1ELb1ELb1EEEEEEEEEvNT_6ParamsE,"aw",@nobits
	.sectionflags	@""
	.align	16
	.zero		1024


//--------------------- .nv.constant0._ZN7cutlass13device_kernelIN5flash11enable_sm90INS1_16FlashAttnFwdSm90INS1_25CollectiveMainloopFwdSm90ILi2EN4cute5tupleIJNS5_1CILi1EEES8_S8_EEENS6_IJNS7_ILi128EEENS7_ILi96EEENS7_ILi192EEEEEELi192ENS_6half_tEfNS_4arch4Sm90ELb0ELb0ELb1ELb0ELb1ELb0ELb0ELb1ELb1ELb1ELb0ELb0EEENS1_21CollectiveEpilogueFwdINS6_IJSA_SC_SB_EEES9_SE_SG_Li256ELb0ELb1ELb0ELb0EEENS1_29StaticPersistentTileSchedulerILb0EEEEEEEEEvNT_6ParamsE --------------------------
	.section	.nv.constant0._ZN7cutlass13device_kernelIN5flash11enable_sm90INS1_16FlashAttnFwdSm90INS1_25CollectiveMainloopFwdSm90ILi2EN4cute5tupleIJNS5_1CILi1EEES8_S8_EEENS6_IJNS7_ILi128EEENS7_ILi96EEENS7_ILi192EEEEEELi192ENS_6half_tEfNS_4arch4Sm90ELb0ELb0ELb1ELb0ELb1ELb0ELb0ELb1ELb1ELb1ELb0ELb0EEENS1_21CollectiveEpilogueFwdINS6_IJSA_SC_SB_EEES9_SE_SG_Li256ELb0ELb1ELb0ELb0EEENS1_29StaticPersistentTileSchedulerILb0EEEEEEEEEvNT_6ParamsE,"a",@progbits
	.sectionflags	@""
	.align	4
.nv.constant0._ZN7cutlass13device_kernelIN5flash11enable_sm90INS1_16FlashAttnFwdSm90INS1_25CollectiveMainloopFwdSm90ILi2EN4cute5tupleIJNS5_1CILi1EEES8_S8_EEENS6_IJNS7_ILi128EEENS7_ILi96EEENS7_ILi192EEEEEELi192ENS_6half_tEfNS_4arch4Sm90ELb0ELb0ELb1ELb0ELb1ELb0ELb0ELb1ELb1ELb1ELb0ELb0EEENS1_21CollectiveEpilogueFwdINS6_IJSA_SC_SB_EEES9_SE_SG_Li256ELb0ELb1ELb0ELb0EEENS1_29StaticPersistentTileSchedulerILb0EEEEEEEEEvNT_6ParamsE:
	.zero		3200


//--------------------- .nv.constant0._ZN7cutlass13device_kernelIN5flash11enable_sm90INS1_16FlashAttnFwdSm90INS1_25CollectiveMainloopFwdSm90ILi2EN4cute5tupleIJNS5_1CILi1EEES8_S8_EEENS6_IJNS7_ILi128EEENS7_ILi96EEENS7_ILi192EEEEEELi192ENS_6half_tEfNS_4arch4Sm90ELb0ELb0ELb1ELb1ELb1ELb0ELb0ELb1ELb1ELb1ELb0ELb0EEENS1_21CollectiveEpilogueFwdINS6_IJSA_SC_SB_EEES9_SE_SG_Li256ELb1ELb1ELb0ELb0EEENS1_36VarlenDynamicPersistentTileSchedulerILi128ELi96ELi256ELi128ELb0ELb1ELb1ELb0ELb1ELb1EEEEEEEEEvNT_6ParamsE --------------------------
	.section	.nv.constant0._ZN7cutlass13device_kernelIN5flash11enable_sm90INS1_16FlashAttnFwdSm90INS1_25CollectiveMainloopFwdSm90ILi2EN4cute5tupleIJNS5_1CILi1EEES8_S8_EEENS6_IJNS7_ILi128EEENS7_ILi96EEENS7_ILi192EEEEEELi192ENS_6half_tEfNS_4arch4Sm90ELb0ELb0ELb1ELb1ELb1ELb0ELb0ELb1ELb1ELb1ELb0ELb0EEENS1_21CollectiveEpilogueFwdINS6_IJSA_SC_SB_EEES9_SE_SG_Li256ELb1ELb1ELb0ELb0EEENS1_36VarlenDynamicPersistentTileSchedulerILi128ELi96ELi256ELi128ELb0ELb1ELb1ELb0ELb1ELb1EEEEEEEEEvNT_6ParamsE,"a",@progbits
	.sectionflags	@""
	.align	4
.nv.constant0._ZN7cutlass13device_kernelIN5flash11enable_sm90INS1_16FlashAttnFwdSm90INS1_25CollectiveMainloopFwdSm90ILi2EN4cute5tupleIJNS5_1CILi1EEES8_S8_EEENS6_IJNS7_ILi128EEENS7_ILi96EEENS7_ILi192EEEEEELi192ENS_6half_tEfNS_4arch4Sm90ELb0ELb0ELb1ELb1ELb1ELb0ELb0ELb1ELb1ELb1ELb0ELb0EEENS1_21CollectiveEpilogueFwdINS6_IJSA_SC_SB_EEES9_SE_SG_Li256ELb1ELb1ELb0ELb0EEENS1_36VarlenDynamicPersistentTileSchedulerILi128ELi96ELi256ELi128ELb0ELb1ELb1ELb0ELb1ELb1EEEEEEEEEvNT_6ParamsE:
	.zero		3328


//--------------------- .nv.constant0._ZN7cutlass13device_kernelIN5flash11enable_sm90INS1_16FlashAttnFwdSm90INS1_25CollectiveMainloopFwdSm90ILi2EN4cute5tupleIJNS5_1CILi1EEES8_S8_EEENS6_IJNS7_ILi128EEENS7_ILi96EEENS7_ILi192EEEEEELi192ENS_6half_tEfNS_4arch4Sm90ELb0ELb0ELb1ELb1ELb1ELb1ELb0ELb1ELb1ELb1ELb0ELb0EEENS1_21CollectiveEpilogueFwdINS6_IJSA_SC_SB_EEES9_SE_SG_Li256ELb1ELb1ELb0ELb0EEENS1_36VarlenDynamicPersistentTileSchedulerILi128ELi96ELi256ELi128ELb0ELb1ELb1ELb0ELb1ELb1EEEEEEEEEvNT_6ParamsE --------------------------
	.section	.nv.constant0._ZN7cutlass13device_kernelIN5flash11enable_sm90INS1_16FlashAttnFwdSm90INS1_25CollectiveMainloopFwdSm90ILi2EN4cute5tupleIJNS5_1CILi1EEES8_S8_EEENS6_IJNS7_ILi128EEENS7_ILi96EEENS7_ILi192EEEEEELi192ENS_6half_tEfNS_4arch4Sm90ELb0ELb0ELb1ELb1ELb1ELb1ELb0ELb1ELb1ELb1ELb0ELb0EEENS1_21CollectiveEpilogueFwdINS6_IJSA_SC_SB_EEES9_SE_SG_Li256ELb1ELb1ELb0ELb0EEENS1_36VarlenDynamicPersistentTileSchedulerILi128ELi96ELi256ELi128ELb0ELb1ELb1ELb0ELb1ELb1EEEEEEEEEvNT_6ParamsE,"a",@progbits
	.sectionflags	@""
	.align	4
.nv.constant0._ZN7cutlass13device_kernelIN5flash11enable_sm90INS1_16FlashAttnFwdSm90INS1_25CollectiveMainloopFwdSm90ILi2EN4cute5tupleIJNS5_1CILi1EEES8_S8_EEENS6_IJNS7_ILi128EEENS7_ILi96EEENS7_ILi192EEEEEELi192ENS_6half_tEfNS_4arch4Sm90ELb0ELb0ELb1ELb1ELb1ELb1ELb0ELb1ELb1ELb1ELb0ELb0EEENS1_21CollectiveEpilogueFwdINS6_IJSA_SC_SB_EEES9_SE_SG_Li256ELb1ELb1ELb0ELb0EEENS1_36VarlenDynamicPersistentTileSchedulerILi128ELi96ELi256ELi128ELb0ELb1ELb1ELb0ELb1ELb1EEEEEEEEEvNT_6ParamsE:
	.zero		3328


//--------------------- .nv.constant0._ZN7cutlass13device_kernelIN5flash11enable_sm90INS1_16FlashAttnFwdSm90INS1_25CollectiveMainloopFwdSm90ILi2EN4cute5tupleIJNS5_1CILi1EEES8_S8_EEENS6_IJNS7_ILi128EEENS7_ILi96EEENS7_ILi192EEEEEELi192ENS_6half_tEfNS_4arch4Sm90ELb0ELb1ELb1ELb0ELb1ELb0ELb0ELb1ELb1ELb1ELb0ELb0EEENS1_21CollectiveEpilogueFwdINS6_IJSA_SC_SB_EEES9_SE_SG_Li256ELb0ELb1ELb0ELb0EEENS1_30DynamicPersistentTileSchedulerILi256ELi128ELb0ELb1ELb1EEEEEEEEEvNT_6ParamsE --------------------------
	.section	.nv.constant0._ZN7cutlass13device_kernelIN5flash11enable_sm90INS1_16FlashAttnFwdSm90INS1_25CollectiveMainloopFwdSm90ILi2EN4cute5tupleIJNS5_1CILi1EEES8_S8_EEENS6_IJNS7_ILi128EEENS7_ILi96EEENS7_ILi192EEEEEELi192ENS_6half_tEfNS_4arch4Sm90ELb0ELb1ELb1ELb0ELb1ELb0ELb0ELb1ELb1ELb1ELb0ELb0EEENS1_21CollectiveEpilogueFwdINS6_IJSA_SC_SB_EEES9_SE_SG_Li256ELb0ELb1ELb0ELb0EEENS1_30DynamicPersistentTileSchedulerILi256ELi128ELb0ELb1ELb1EEEEEEEEEvNT_6ParamsE,"a",@progbits
	.sectionflags	@""
	.align	4
.nv.constant0._ZN7cutlass13device_kernelIN5flash11enable_sm90INS1_16FlashAttnFwdSm90INS1_25CollectiveMainloopFwdSm90ILi2EN4cute5tupleIJNS5_1CILi1EEES8_S8_EEENS6_IJNS7_ILi128EEENS7_ILi96EEENS7_ILi192EEEEEELi192ENS_6half_tEfNS_4arch4Sm90ELb0ELb1ELb1ELb0ELb1ELb0ELb0ELb1ELb1ELb1ELb0ELb0EEENS1_21CollectiveEpilogueFwdINS6_IJSA_SC_SB_EEES9_SE_SG_Li256ELb0ELb1ELb0ELb0EEENS1_30DynamicPersistentTileSchedulerILi256ELi128ELb0ELb1ELb1EEEEEEEEEvNT_6ParamsE:
	.zero		3328


//--------------------- .nv.constant0._ZN7cutlass13device_kernelIN5flash11enable_sm90INS1_16FlashAttnFwdSm90INS1_25CollectiveMainloopFwdSm90ILi2EN4cute5tupleIJNS5_1CILi1EEES8_S8_EEENS6_IJNS7_ILi128EEENS7_ILi96EEENS7_ILi192EEEEEELi192ENS_6half_tEfNS_4arch4Sm90ELb0ELb1ELb1ELb1ELb1ELb0ELb0ELb1ELb1ELb1ELb0ELb0EEENS1_21CollectiveEpilogueFwdINS6_IJSA_SC_SB_EEES9_SE_SG_Li256ELb1ELb1ELb0ELb0EEENS1_36VarlenDynamicPersistentTileSchedulerILi128ELi96ELi256ELi128ELb0ELb1ELb1ELb1ELb0ELb1EEEEEEEEEvNT_6ParamsE --------------------------
	.section	.nv.constant0._ZN7cutlass13device_kernelIN5flash11enable_sm90INS1_16FlashAttnFwdSm90INS1_25CollectiveMainloopFwdSm90ILi2EN4cute5tupleIJNS5_1CILi1EEES8_S8_EEENS6_IJNS7_ILi128EEENS7_ILi96EEENS7_ILi192EEEEEELi192ENS_6half_tEfNS_4arch4Sm90ELb0ELb1ELb1ELb1ELb1ELb0ELb0ELb1ELb1ELb1ELb0ELb0EEENS1_21CollectiveEpilogueFwdINS6_IJSA_SC_SB_EEES9_SE_SG_Li256ELb1ELb1ELb0ELb0EEENS1_36VarlenDynamicPersistentTileSchedulerILi128ELi96ELi256ELi128ELb0ELb1ELb1ELb1ELb0ELb1EEEEEEEEEvNT_6ParamsE,"a",@progbits
	.sectionflags	@""
	.align	4
.nv.constant0._ZN7cutlass13device_kernelIN5flash11enable_sm90INS1_16FlashAttnFwdSm90INS1_25CollectiveMainloopFwdSm90ILi2EN4cute5tupleIJNS5_1CILi1EEES8_S8_EEENS6_IJNS7_ILi128EEENS7_ILi96EEENS7_ILi192EEEEEELi192ENS_6half_tEfNS_4arch4Sm90ELb0ELb1ELb1ELb1ELb1ELb0ELb0ELb1ELb1ELb1ELb0ELb0EEENS1_21CollectiveEpilogueFwdINS6_IJSA_SC_SB_EEES9_SE_SG_Li256ELb1ELb1ELb0ELb0EEENS1_36VarlenDynamicPersistentTileSchedulerILi128ELi96ELi256ELi128ELb0ELb1ELb1ELb1ELb0ELb1EEEEEEEEEvNT_6ParamsE:
	.zero		3328


//--------------------- .nv.constant0._ZN7cutlass13device_kernelIN5flash11enable_sm90INS1_16FlashAttnFwdSm90INS1_25CollectiveMainloopFwdSm90ILi2EN4cute5tupleIJNS5_1CILi1EEES8_S8_EEENS6_IJNS7_ILi128EEENS7_ILi96EEENS7_ILi192EEEEEELi192ENS_6half_tEfNS_4arch4Sm90ELb0ELb1ELb1ELb1ELb1ELb1ELb0ELb1ELb1ELb1ELb0ELb0EEENS1_21CollectiveEpilogueFwdINS6_IJSA_SC_SB_EEES9_SE_SG_Li256ELb1ELb1ELb0ELb0EEENS1_36VarlenDynamicPersistentTileSchedulerILi128ELi96ELi256ELi128ELb0ELb1ELb1ELb1ELb0ELb1EEEEEEEEEvNT_6ParamsE --------------------------
	.section	.nv.constant0._ZN7cutlass13device_kernelIN5flash11enable_sm90INS1_16FlashAttnFwdSm90INS1_25CollectiveMainloopFwdSm90ILi2EN4cute5tupleIJNS5_1CILi1EEES8_S8_EEENS6_IJNS7_ILi128EEENS7_ILi96EEENS7_ILi192EEEEEELi192ENS_6half_tEfNS_4arch4Sm90ELb0ELb1ELb1ELb1ELb1ELb1ELb0ELb1ELb1ELb1ELb0ELb0EEENS1_21CollectiveEpilogueFwdINS6_IJSA_SC_SB_EEES9_SE_SG_Li256ELb1ELb1ELb0ELb0EEENS1_36VarlenDynamicPersistentTileSchedulerILi128ELi96ELi256ELi128ELb0ELb1ELb1ELb1ELb0ELb1EEEEEEEEEvNT_6ParamsE,"a",@progbits
	.sectionflags	@""
	.align	4
.nv.constant0._ZN7cutlass13device_kernelIN5flash11enable_sm90INS1_16FlashAttnFwdSm90INS1_25CollectiveMainloopFwdSm90ILi2EN4cute5tupleIJNS5_1CILi1EEES8_S8_EEENS6_IJNS7_ILi128EEENS7_ILi96EEENS7_ILi192EEEEEELi192ENS_6half_tEfNS_4arch4Sm90ELb0ELb1ELb1ELb1ELb1ELb1ELb0ELb1ELb1ELb1ELb0ELb0EEENS1_21CollectiveEpilogueFwdINS6_IJSA_SC_SB_EEES9_SE_SG_Li256ELb1ELb1ELb0ELb0EEENS1_36VarlenDynamicPersistentTileSchedulerILi128ELi96ELi256ELi128ELb0ELb1ELb1ELb1ELb0ELb1EEEEEEEEEvNT_6ParamsE:
	.zero		3328


//--------------------- .nv.constant0._ZN7cutlass13device_kernelIN5flash11enable_sm90INS1_16FlashAttnFwdSm90INS1_25CollectiveMainloopFwdSm90ILi2EN4cute5tupleIJNS5_1CILi1EEES8_S8_EEENS6_IJNS7_ILi128EEENS7_ILi96EEENS7_ILi192EEEEEELi192ENS_6half_tEfNS_4arch4Sm90ELb1ELb0ELb1ELb0ELb1ELb0ELb0ELb1ELb1ELb1ELb0ELb0EEENS1_21CollectiveEpilogueFwdINS6_IJSA_SC_SB_EEES9_SE_SG_Li256ELb0ELb1ELb0ELb0EEENS1_30DynamicPersistentTileSchedulerILi256ELi128ELb0ELb1ELb1EEEEEEEEEvNT_6ParamsE --------------------------
	.section	.nv.constant0._ZN7cutlass13device_kernelIN5flash11enable_sm90INS1_16FlashAttnFwdSm90INS1_25CollectiveMainloopFwdSm90ILi2EN4cute5tupleIJNS5_1CILi1EEES8_S8_EEENS6_IJNS7_ILi128EEENS7_ILi96EEENS7_ILi192EEEEEELi192ENS_6half_tEfNS_4arch4Sm90ELb1ELb0ELb1ELb0ELb1ELb0ELb0ELb1ELb1ELb1ELb0ELb0EEENS1_21CollectiveEpilogueFwdINS6_IJSA_SC_SB_EEES9_SE_SG_Li256ELb0ELb1ELb0ELb0EEENS1_30DynamicPersistentTileSchedulerILi256ELi128ELb0ELb1ELb1EEEEEEEEEvNT_6ParamsE,"a",@progbits
	.sectionflags	@""
	.align	4
.nv.constant0._ZN7cutlass13device_kernelIN5flash11enable_sm90INS1_16FlashAttnFwdSm90INS1_25CollectiveMainloopFwdSm90ILi2EN4cute5tupleIJNS5_1CILi1EEES8_S8_EEENS6_IJNS7_ILi128EEENS7_ILi96EEENS7_ILi192EEEEEELi192ENS_6half_tEfNS_4arch4Sm90ELb1ELb0ELb1ELb0ELb1ELb0ELb0ELb1ELb1ELb1ELb0ELb0EEENS1_21CollectiveEpilogueFwdINS6_IJSA_SC_SB_EEES9_SE_SG_Li256ELb0ELb1ELb0ELb0EEENS1_30DynamicPersistentTileSchedulerILi256ELi128ELb0ELb1ELb1EEEEEEEEEvNT_6ParamsE:
	.zero		3328


//--------------------- .nv.constant0._ZN7cutlass13device_kernelIN5flash11enable_sm90INS1_16FlashAttnFwdSm90INS1_25CollectiveMainloopFwdSm90ILi2EN4cute5tupleIJNS5_1CILi1EEES8_S8_EEENS6_IJNS7_ILi128EEENS7_ILi96EEENS7_ILi192EEEEEELi192ENS_6half_tEfNS_4arch4Sm90ELb1ELb0ELb1ELb1ELb1ELb0ELb0ELb1ELb1ELb1ELb0ELb0EEENS1_21CollectiveEpilogueFwdINS6_IJSA_SC_SB_EEES9_SE_SG_Li256ELb1ELb1ELb0ELb0EEENS1_36VarlenDynamicPersistentTileSchedulerILi128ELi96ELi256ELi128ELb0ELb1ELb1ELb1ELb1ELb1EEEEEEEEEvNT_6ParamsE --------------------------
	.section	.nv.constant0._ZN7cutlass13device_kernelIN5flash11enable_sm90INS1_16FlashAttnFwdSm90INS1_25CollectiveMainloopFwdSm90ILi2EN4cute5tupleIJNS5_1CILi1EEES8_S8_EEENS6_IJNS7_ILi128EEENS7_ILi96EEENS7_ILi192EEEEEELi192ENS_6half_tEfNS_4arch4Sm90ELb1ELb0ELb1ELb1ELb1ELb0ELb0ELb1ELb1ELb1ELb0ELb0EEENS1_21CollectiveEpilogueFwdINS6_IJSA_SC_SB_EEES9_SE_SG_Li256ELb1ELb1ELb0ELb0EEENS1_36VarlenDynamicPersistentTileSchedulerILi128ELi96ELi256ELi128ELb0ELb1ELb1ELb1ELb1ELb1EEEEEEEEEvNT_6ParamsE,"a",@progbits
	.sectionflags	@""
	.align	4
.nv.constant0._ZN7cutlass13device_kernelIN5flash11enable_sm90INS1_16FlashAttnFwdSm90INS1_25CollectiveMainloopFwdSm90ILi2EN4cute5tupleIJNS5_1CILi1EEES8_S8_EEENS6_IJNS7_ILi128EEENS7_ILi96EEENS7_ILi192EEEEEELi192ENS_6half_tEfNS_4arch4Sm90ELb1ELb0ELb1ELb1ELb1ELb0ELb0ELb1ELb1ELb1ELb0ELb0EEENS1_21CollectiveEpilogueFwdINS6_IJSA_SC_SB_EEES9_SE_SG_Li256ELb1ELb1ELb0ELb0EEENS1_36VarlenDynamicPersistentTileSchedulerILi128ELi96ELi256ELi128ELb0ELb1ELb1ELb1ELb1ELb1EEEEEEEEEvNT_6ParamsE:
	.zero		3328


//--------------------- .nv.constant0._ZN7cutlass13device_kernelIN5flash11enable_sm90INS1_16FlashAttnFwdSm90INS1_25CollectiveMainloopFwdSm90ILi2EN4cute5tupleIJNS5_1CILi1EEES8_S8_EEENS6_IJNS7_ILi128EEENS7_ILi96EEENS7_ILi192EEEEEELi192ENS_6half_tEfNS_4arch4Sm90ELb1ELb0ELb1ELb1ELb1ELb1ELb0ELb1ELb1ELb1ELb0ELb0EEENS1_21CollectiveEpilogueFwdINS6_IJSA_SC_SB_EEES9_SE_SG_Li256ELb1ELb1ELb0ELb0EEENS1_36VarlenDynamicPersistentTileSchedulerILi128ELi96ELi256ELi128ELb0ELb1ELb1ELb1ELb1ELb1EEEEEEEEEvNT_6ParamsE --------------------------
	.section	.nv.constant0._ZN7cutlass13device_kernelIN5flash11enable_sm90INS1_16FlashAttnFwdSm90INS1_25CollectiveMainloopFwdSm90ILi2EN4cute5tupleIJNS5_1CILi1EEES8_S8_EEENS6_IJNS7_ILi128EEENS7_ILi96EEENS7_ILi192EEEEEELi192ENS_6half_tEfNS_4arch4Sm90ELb1ELb0ELb1ELb1ELb1ELb1ELb0ELb1ELb1ELb1ELb0ELb0EEENS1_21CollectiveEpilogueFwdINS6_IJSA_SC_SB_EEES9_SE_SG_Li256ELb1ELb1ELb0ELb0EEENS1_36VarlenDynamicPersistentTileSchedulerILi128ELi96ELi256ELi128ELb0ELb1ELb1ELb1ELb1ELb1EEEEEEEEEvNT_6ParamsE,"a",@progbits
	.sectionflags	@""
	.align	4
.nv.constant0._ZN7cutlass13device_kernelIN5flash11enable_sm90INS1_16FlashAttnFwdSm90INS1_25CollectiveMainloopFwdSm90ILi2EN4cute5tupleIJNS5_1CILi1EEES8_S8_EEENS6_IJNS7_ILi128EEENS7_ILi96EEENS7_ILi192EEEEEELi192ENS_6half_tEfNS_4arch4Sm90ELb1ELb0ELb1ELb1ELb1ELb1ELb0ELb1ELb1ELb1ELb0ELb0EEENS1_21CollectiveEpilogueFwdINS6_IJSA_SC_SB_EEES9_SE_SG_Li256ELb1ELb1ELb0ELb0EEENS1_36VarlenDynamicPersistentTileSchedulerILi128ELi96ELi256ELi128ELb0ELb1ELb1ELb1ELb1ELb1EEEEEEEEEvNT_6ParamsE:
	.zero		3328


//--------------------- SYMBOLS --------------------------

	.type		.nv.reservedSmem.offset0,@object
	.size		.nv.reservedSmem.offset0,0x4
	.type		__assertfail,@function
